	.target	sm_103a

	.elftype	@"ET_EXEC"


//--------------------- .note.nv.tkinfo           --------------------------
	.section	.note.nv.tkinfo,"",@"SHT_NOTE"
	.sectionflags	@"SHF_NOTE_NV_TKINFO"
	.tkinfo
        /*0018*/ 	.word	0x00000002
        /*0030*/ 	.string	""
        /*0030*/ 	.string	"ptxas"
        /*0030*/ 	.string	"Cuda compilation tools, release 13.0, V13.0.88"
        /*0030*/ 	.string	"Build cuda_13.0.r13.0/compiler.36424714_0"
        /*0030*/ 	.string	"-arch sm_103a -m 64 "



//--------------------- .note.nv.cuinfo           --------------------------
	.section	.note.nv.cuinfo,"",@"SHT_NOTE"
	.sectionflags	@"SHF_NOTE_NV_CUINFO"
        /*0018*/ 	.short	0x0002
        /*001a*/ 	.short	0x0067
        /*001c*/ 	.short	0x0082
	.zero		2


//--------------------- .nv.info                  --------------------------
	.section	.nv.info,"",@"SHT_CUDA_INFO"
	.align	4


	//----- nvinfo : EIATTR_REGCOUNT
	.align		4
        /*0000*/ 	.byte	0x04, 0x2f
        /*0002*/ 	.short	(.L_124 - .L_123)
	.align		4
.L_123:
        /*0004*/ 	.word	index@(_ZN2at6native13reduce_kernelILi128ELi4ENS0_8ReduceOpIN3c104HalfENS0_9ArgMaxOpsIfEEjlLi4ELi4EEEEEvT1_)
        /*0008*/ 	.word	0x00000056


	//----- nvinfo : EIATTR_FRAME_SIZE
	.align		4
.L_124:
        /*000c*/ 	.byte	0x04, 0x11
        /*000e*/ 	.short	(.L_126 - .L_125)
	.align		4
.L_125:
        /*0010*/ 	.word	index@($__internal_26_$__cuda_sm20_div_u64)
        /*0014*/ 	.word	0x00000000


	//----- nvinfo : EIATTR_FRAME_SIZE
	.align		4
.L_126:
        /*0018*/ 	.byte	0x04, 0x11
        /*001a*/ 	.short	(.L_128 - .L_127)
	.align		4
.L_127:
        /*001c*/ 	.word	index@(_ZN2at6native13reduce_kernelILi128ELi4ENS0_8ReduceOpIN3c104HalfENS0_9ArgMaxOpsIfEEjlLi4ELi4EEEEEvT1_)
        /*0020*/ 	.word	0x00000000


	//----- nvinfo : EIATTR_REGCOUNT
	.align		4
.L_128:
        /*0024*/ 	.byte	0x04, 0x2f
        /*0026*/ 	.short	(.L_130 - .L_129)
	.align		4
.L_129:
        /*0028*/ 	.word	index@(_ZN2at6native13reduce_kernelILi256ELi2ENS0_8ReduceOpIN3c104HalfENS0_9ArgMaxOpsIfEEjlLi4ELi4EEEEEvT1_)
        /*002c*/ 	.word	0x00000038


	//----- nvinfo : EIATTR_FRAME_SIZE
	.align		4
.L_130:
        /*0030*/ 	.byte	0x04, 0x11
        /*0032*/ 	.short	(.L_132 - .L_131)
	.align		4
.L_131:
        /*0034*/ 	.word	index@($__internal_25_$__cuda_sm20_div_u64)
        /*0038*/ 	.word	0x00000000


	//----- nvinfo : EIATTR_FRAME_SIZE
	.align		4
.L_132:
        /*003c*/ 	.byte	0x04, 0x11
        /*003e*/ 	.short	(.L_134 - .L_133)
	.align		4
.L_133:
        /*0040*/ 	.word	index@(_ZN2at6native13reduce_kernelILi256ELi2ENS0_8ReduceOpIN3c104HalfENS0_9ArgMaxOpsIfEEjlLi4ELi4EEEEEvT1_)
        /*0044*/ 	.word	0x00000000


	//----- nvinfo : EIATTR_REGCOUNT
	.align		4
.L_134:
        /*0048*/ 	.byte	0x04, 0x2f
        /*004a*/ 	.short	(.L_136 - .L_135)
	.align		4
.L_135:
        /*004c*/ 	.word	index@(_ZN2at6native13reduce_kernelILi512ELi1ENS0_8ReduceOpIN3c104HalfENS0_9ArgMaxOpsIfEEjlLi4ELi4EEEEEvT1_)
        /*0050*/ 	.word	0x00000020


	//----- nvinfo : EIATTR_FRAME_SIZE
	.align		4
.L_136:
        /*0054*/ 	.byte	0x04, 0x11
        /*0056*/ 	.short	(.L_138 - .L_137)
	.align		4
.L_137:
        /*0058*/ 	.word	index@($__internal_24_$__cuda_sm20_div_u64)
        /*005c*/ 	.word	0x00000010


	//----- nvinfo : EIATTR_FRAME_SIZE
	.align		4
.L_138:
        /*0060*/ 	.byte	0x04, 0x11
        /*0062*/ 	.short	(.L_140 - .L_139)
	.align		4
.L_139:
        /*0064*/ 	.word	index@(_ZN2at6native13reduce_kernelILi512ELi1ENS0_8ReduceOpIN3c104HalfENS0_9ArgMaxOpsIfEEjlLi4ELi4EEEEEvT1_)
        /*0068*/ 	.word	0x00000010


	//----- nvinfo : EIATTR_REGCOUNT
	.align		4
.L_140:
        /*006c*/ 	.byte	0x04, 0x2f
        /*006e*/ 	.short	(.L_142 - .L_141)
	.align		4
.L_141:
        /*0070*/ 	.word	index@(_ZN2at6native13reduce_kernelILi128ELi4ENS0_8ReduceOpIN3c108BFloat16ENS0_9ArgMaxOpsIfEEjlLi4ELi4EEEEEvT1_)
        /*0074*/ 	.word	0x0000005c


	//----- nvinfo : EIATTR_FRAME_SIZE
	.align		4
.L_142:
        /*0078*/ 	.byte	0x04, 0x11
        /*007a*/ 	.short	(.L_144 - .L_143)
	.align		4
.L_143:
        /*007c*/ 	.word	index@($__internal_23_$__cuda_sm20_div_u64)
        /*0080*/ 	.word	0x00000000


	//----- nvinfo : EIATTR_FRAME_SIZE
	.align		4
.L_144:
        /*0084*/ 	.byte	0x04, 0x11
        /*0086*/ 	.short	(.L_146 - .L_145)
	.align		4
.L_145:
        /*0088*/ 	.word	index@(_ZN2at6native13reduce_kernelILi128ELi4ENS0_8ReduceOpIN3c108BFloat16ENS0_9ArgMaxOpsIfEEjlLi4ELi4EEEEEvT1_)
        /*008c*/ 	.word	0x00000000


	//----- nvinfo : EIATTR_REGCOUNT
	.align		4
.L_146:
        /*0090*/ 	.byte	0x04, 0x2f
        /*0092*/ 	.short	(.L_148 - .L_147)
	.align		4
.L_147:
        /*0094*/ 	.word	index@(_ZN2at6native13reduce_kernelILi256ELi2ENS0_8ReduceOpIN3c108BFloat16ENS0_9ArgMaxOpsIfEEjlLi4ELi4EEEEEvT1_)
        /*0098*/ 	.word	0x0000003e


	//----- nvinfo : EIATTR_FRAME_SIZE
	.align		4
.L_148:
        /*009c*/ 	.byte	0x04, 0x11
        /*009e*/ 	.short	(.L_150 - .L_149)
	.align		4
.L_149:
        /*00a0*/ 	.word	index@($__internal_22_$__cuda_sm20_div_u64)
        /*00a4*/ 	.word	0x00000000


	//----- nvinfo : EIATTR_FRAME_SIZE
	.align		4
.L_150:
        /*00a8*/ 	.byte	0x04, 0x11
        /*00aa*/ 	.short	(.L_152 - .L_151)
	.align		4
.L_151:
        /*00ac*/ 	.word	index@(_ZN2at6native13reduce_kernelILi256ELi2ENS0_8ReduceOpIN3c108BFloat16ENS0_9ArgMaxOpsIfEEjlLi4ELi4EEEEEvT1_)
        /*00b0*/ 	.word	0x00000000


	//----- nvinfo : EIATTR_REGCOUNT
	.align		4
.L_152:
        /*00b4*/ 	.byte	0x04, 0x2f
        /*00b6*/ 	.short	(.L_154 - .L_153)
	.align		4
.L_153:
        /*00b8*/ 	.word	index@(_ZN2at6native13reduce_kernelILi512ELi1ENS0_8ReduceOpIN3c108BFloat16ENS0_9ArgMaxOpsIfEEjlLi4ELi4EEEEEvT1_)
        /*00bc*/ 	.word	0x00000020


	//----- nvinfo : EIATTR_FRAME_SIZE
	.align		4
.L_154:
        /*00c0*/ 	.byte	0x04, 0x11
        /*00c2*/ 	.short	(.L_156 - .L_155)
	.align		4
.L_155:
        /*00c4*/ 	.word	index@($__internal_21_$__cuda_sm20_div_u64)
        /*00c8*/ 	.word	0x00000010


	//----- nvinfo : EIATTR_FRAME_SIZE
	.align		4
.L_156:
        /*00cc*/ 	.byte	0x04, 0x11
        /*00ce*/ 	.short	(.L_158 - .L_157)
	.align		4
.L_157:
        /*00d0*/ 	.word	index@(_ZN2at6native13reduce_kernelILi512ELi1ENS0_8ReduceOpIN3c108BFloat16ENS0_9ArgMaxOpsIfEEjlLi4ELi4EEEEEvT1_)
        /*00d4*/ 	.word	0x00000010


	//----- nvinfo : EIATTR_REGCOUNT
	.align		4
.L_158:
        /*00d8*/ 	.byte	0x04, 0x2f
        /*00da*/ 	.short	(.L_160 - .L_159)
	.align		4
.L_159:
        /*00dc*/ 	.word	index@(_ZN2at6native13reduce_kernelILi128ELi4ENS0_8ReduceOpIhNS0_9ArgMaxOpsIhEEjlLi4ELi4EEEEEvT1_)
        /*00e0*/ 	.word	0x00000065


	//----- nvinfo : EIATTR_FRAME_SIZE
	.align		4
.L_160:
        /*00e4*/ 	.byte	0x04, 0x11
        /*00e6*/ 	.short	(.L_162 - .L_161)
	.align		4
.L_161:
        /*00e8*/ 	.word	index@($__internal_20_$__cuda_sm20_div_u64)
        /*00ec*/ 	.word	0x00000000


	//----- nvinfo : EIATTR_FRAME_SIZE
	.align		4
.L_162:
        /*00f0*/ 	.byte	0x04, 0x11
        /*00f2*/ 	.short	(.L_164 - .L_163)
	.align		4
.L_163:
        /*00f4*/ 	.word	index@(_ZN2at6native13reduce_kernelILi128ELi4ENS0_8ReduceOpIhNS0_9ArgMaxOpsIhEEjlLi4ELi4EEEEEvT1_)
        /*00f8*/ 	.word	0x00000000


	//----- nvinfo : EIATTR_REGCOUNT
	.align		4
.L_164:
        /*00fc*/ 	.byte	0x04, 0x2f
        /*00fe*/ 	.short	(.L_166 - .L_165)
	.align		4
.L_165:
        /*0100*/ 	.word	index@(_ZN2at6native13reduce_kernelILi256ELi2ENS0_8ReduceOpIhNS0_9ArgMaxOpsIhEEjlLi4ELi4EEEEEvT1_)
        /*0104*/ 	.word	0x0000003c


	//----- nvinfo : EIATTR_FRAME_SIZE
	.align		4
.L_166:
        /*0108*/ 	.byte	0x04, 0x11
        /*010a*/ 	.short	(.L_168 - .L_167)
	.align		4
.L_167:
        /*010c*/ 	.word	index@($__internal_19_$__cuda_sm20_div_u64)
        /*0110*/ 	.word	0x00000000


	//----- nvinfo : EIATTR_FRAME_SIZE
	.align		4
.L_168:
        /*0114*/ 	.byte	0x04, 0x11
        /*0116*/ 	.short	(.L_170 - .L_169)
	.align		4
.L_169:
        /*0118*/ 	.word	index@(_ZN2at6native13reduce_kernelILi256ELi2ENS0_8ReduceOpIhNS0_9ArgMaxOpsIhEEjlLi4ELi4EEEEEvT1_)
        /*011c*/ 	.word	0x00000000


	//----- nvinfo : EIATTR_REGCOUNT
	.align		4
.L_170:
        /*0120*/ 	.byte	0x04, 0x2f
        /*0122*/ 	.short	(.L_172 - .L_171)
	.align		4
.L_171:
        /*0124*/ 	.word	index@(_ZN2at6native13reduce_kernelILi512ELi1ENS0_8ReduceOpIhNS0_9ArgMaxOpsIhEEjlLi4ELi4EEEEEvT1_)
        /*0128*/ 	.word	0x00000020


	//----- nvinfo : EIATTR_FRAME_SIZE
	.align		4
.L_172:
        /*012c*/ 	.byte	0x04, 0x11
        /*012e*/ 	.short	(.L_174 - .L_173)
	.align		4
.L_173:
        /*0130*/ 	.word	index@($__internal_18_$__cuda_sm20_div_u64)
        /*0134*/ 	.word	0x00000010


	//----- nvinfo : EIATTR_FRAME_SIZE
	.align		4
.L_174:
        /*0138*/ 	.byte	0x04, 0x11
        /*013a*/ 	.short	(.L_176 - .L_175)
	.align		4
.L_175:
        /*013c*/ 	.word	index@(_ZN2at6native13reduce_kernelILi512ELi1ENS0_8ReduceOpIhNS0_9ArgMaxOpsIhEEjlLi4ELi4EEEEEvT1_)
        /*0140*/ 	.word	0x00000010


	//----- nvinfo : EIATTR_REGCOUNT
	.align		4
.L_176:
        /*0144*/ 	.byte	0x04, 0x2f
        /*0146*/ 	.short	(.L_178 - .L_177)
	.align		4
.L_177:
        /*0148*/ 	.word	index@(_ZN2at6native13reduce_kernelILi128ELi4ENS0_8ReduceOpIaNS0_9ArgMaxOpsIaEEjlLi4ELi4EEEEEvT1_)
        /*014c*/ 	.word	0x00000066


	//----- nvinfo : EIATTR_FRAME_SIZE
	.align		4
.L_178:
        /*0150*/ 	.byte	0x04, 0x11
        /*0152*/ 	.short	(.L_180 - .L_179)
	.align		4
.L_179:
        /*0154*/ 	.word	index@($__internal_17_$__cuda_sm20_div_u64)
        /*0158*/ 	.word	0x00000000


	//----- nvinfo : EIATTR_FRAME_SIZE
	.align		4
.L_180:
        /*015c*/ 	.byte	0x04, 0x11
        /*015e*/ 	.short	(.L_182 - .L_181)
	.align		4
.L_181:
        /*0160*/ 	.word	index@(_ZN2at6native13reduce_kernelILi128ELi4ENS0_8ReduceOpIaNS0_9ArgMaxOpsIaEEjlLi4ELi4EEEEEvT1_)
        /*0164*/ 	.word	0x00000000


	//----- nvinfo : EIATTR_REGCOUNT
	.align		4
.L_182:
        /*0168*/ 	.byte	0x04, 0x2f
        /*016a*/ 	.short	(.L_184 - .L_183)
	.align		4
.L_183:
        /*016c*/ 	.word	index@(_ZN2at6native13reduce_kernelILi256ELi2ENS0_8ReduceOpIaNS0_9ArgMaxOpsIaEEjlLi4ELi4EEEEEvT1_)
        /*0170*/ 	.word	0x0000003a


	//----- nvinfo : EIATTR_FRAME_SIZE
	.align		4
.L_184:
        /*0174*/ 	.byte	0x04, 0x11
        /*0176*/ 	.short	(.L_186 - .L_185)
	.align		4
.L_185:
        /*0178*/ 	.word	index@($__internal_16_$__cuda_sm20_div_u64)
        /*017c*/ 	.word	0x00000000


	//----- nvinfo : EIATTR_FRAME_SIZE
	.align		4
.L_186:
        /*0180*/ 	.byte	0x04, 0x11
        /*0182*/ 	.short	(.L_188 - .L_187)
	.align		4
.L_187:
        /*0184*/ 	.word	index@(_ZN2at6native13reduce_kernelILi256ELi2ENS0_8ReduceOpIaNS0_9ArgMaxOpsIaEEjlLi4ELi4EEEEEvT1_)
        /*0188*/ 	.word	0x00000000


	//----- nvinfo : EIATTR_REGCOUNT
	.align		4
.L_188:
        /*018c*/ 	.byte	0x04, 0x2f
        /*018e*/ 	.short	(.L_190 - .L_189)
	.align		4
.L_189:
        /*0190*/ 	.word	index@(_ZN2at6native13reduce_kernelILi512ELi1ENS0_8ReduceOpIaNS0_9ArgMaxOpsIaEEjlLi4ELi4EEEEEvT1_)
        /*0194*/ 	.word	0x00000020


	//----- nvinfo : EIATTR_FRAME_SIZE
	.align		4
.L_190:
        /*0198*/ 	.byte	0x04, 0x11
        /*019a*/ 	.short	(.L_192 - .L_191)
	.align		4
.L_191:
        /*019c*/ 	.word	index@($__internal_15_$__cuda_sm20_div_u64)
        /*01a0*/ 	.word	0x00000010


	//----- nvinfo : EIATTR_FRAME_SIZE
	.align		4
.L_192:
        /*01a4*/ 	.byte	0x04, 0x11
        /*01a6*/ 	.short	(.L_194 - .L_193)
	.align		4
.L_193:
        /*01a8*/ 	.word	index@(_ZN2at6native13reduce_kernelILi512ELi1ENS0_8ReduceOpIaNS0_9ArgMaxOpsIaEEjlLi4ELi4EEEEEvT1_)
        /*01ac*/ 	.word	0x00000010


	//----- nvinfo : EIATTR_REGCOUNT
	.align		4
.L_194:
        /*01b0*/ 	.byte	0x04, 0x2f
        /*01b2*/ 	.short	(.L_196 - .L_195)
	.align		4
.L_195:
        /*01b4*/ 	.word	index@(_ZN2at6native13reduce_kernelILi128ELi4ENS0_8ReduceOpIiNS0_9ArgMaxOpsIiEEjlLi4ELi4EEEEEvT1_)
        /*01b8*/ 	.word	0x00000062


	//----- nvinfo : EIATTR_FRAME_SIZE
	.align		4
.L_196:
        /*01bc*/ 	.byte	0x04, 0x11
        /*01be*/ 	.short	(.L_198 - .L_197)
	.align		4
.L_197:
        /*01c0*/ 	.word	index@($__internal_14_$__cuda_sm20_div_u64)
        /*01c4*/ 	.word	0x00000000


	//----- nvinfo : EIATTR_FRAME_SIZE
	.align		4
.L_198:
        /*01c8*/ 	.byte	0x04, 0x11
        /*01ca*/ 	.short	(.L_200 - .L_199)
	.align		4
.L_199:
        /*01cc*/ 	.word	index@(_ZN2at6native13reduce_kernelILi128ELi4ENS0_8ReduceOpIiNS0_9ArgMaxOpsIiEEjlLi4ELi4EEEEEvT1_)
        /*01d0*/ 	.word	0x00000000


	//----- nvinfo : EIATTR_REGCOUNT
	.align		4
.L_200:
        /*01d4*/ 	.byte	0x04, 0x2f
        /*01d6*/ 	.short	(.L_202 - .L_201)
	.align		4
.L_201:
        /*01d8*/ 	.word	index@(_ZN2at6native13reduce_kernelILi256ELi2ENS0_8ReduceOpIiNS0_9ArgMaxOpsIiEEjlLi4ELi4EEEEEvT1_)
        /*01dc*/ 	.word	0x00000038


	//----- nvinfo : EIATTR_FRAME_SIZE
	.align		4
.L_202:
        /*01e0*/ 	.byte	0x04, 0x11
        /*01e2*/ 	.short	(.L_204 - .L_203)
	.align		4
.L_203:
        /*01e4*/ 	.word	index@($__internal_13_$__cuda_sm20_div_u64)
        /*01e8*/ 	.word	0x00000000


	//----- nvinfo : EIATTR_FRAME_SIZE
	.align		4
.L_204:
        /*01ec*/ 	.byte	0x04, 0x11
        /*01ee*/ 	.short	(.L_206 - .L_205)
	.align		4
.L_205:
        /*01f0*/ 	.word	index@(_ZN2at6native13reduce_kernelILi256ELi2ENS0_8ReduceOpIiNS0_9ArgMaxOpsIiEEjlLi4ELi4EEEEEvT1_)
        /*01f4*/ 	.word	0x00000000


	//----- nvinfo : EIATTR_REGCOUNT
	.align		4
.L_206:
        /*01f8*/ 	.byte	0x04, 0x2f
        /*01fa*/ 	.short	(.L_208 - .L_207)
	.align		4
.L_207:
        /*01fc*/ 	.word	index@(_ZN2at6native13reduce_kernelILi512ELi1ENS0_8ReduceOpIiNS0_9ArgMaxOpsIiEEjlLi4ELi4EEEEEvT1_)
        /*0200*/ 	.word	0x00000020


	//----- nvinfo : EIATTR_FRAME_SIZE
	.align		4
.L_208:
        /*0204*/ 	.byte	0x04, 0x11
        /*0206*/ 	.short	(.L_210 - .L_209)
	.align		4
.L_209:
        /*0208*/ 	.word	index@($__internal_12_$__cuda_sm20_div_u64)
        /*020c*/ 	.word	0x00000010


	//----- nvinfo : EIATTR_FRAME_SIZE
	.align		4
.L_210:
        /*0210*/ 	.byte	0x04, 0x11
        /*0212*/ 	.short	(.L_212 - .L_211)
	.align		4
.L_211:
        /*0214*/ 	.word	index@(_ZN2at6native13reduce_kernelILi512ELi1ENS0_8ReduceOpIiNS0_9ArgMaxOpsIiEEjlLi4ELi4EEEEEvT1_)
        /*0218*/ 	.word	0x00000010


	//----- nvinfo : EIATTR_REGCOUNT
	.align		4
.L_212:
        /*021c*/ 	.byte	0x04, 0x2f
        /*021e*/ 	.short	(.L_214 - .L_213)
	.align		4
.L_213:
        /*0220*/ 	.word	index@(_ZN2at6native13reduce_kernelILi128ELi4ENS0_8ReduceOpIlNS0_9ArgMaxOpsIlEEjlLi4ELi4EEEEEvT1_)
        /*0224*/ 	.word	0x00000080


	//----- nvinfo : EIATTR_FRAME_SIZE
	.align		4
.L_214:
        /*0228*/ 	.byte	0x04, 0x11
        /*022a*/ 	.short	(.L_216 - .L_215)
	.align		4
.L_215:
        /*022c*/ 	.word	index@($__internal_11_$__cuda_sm20_div_u64)
        /*0230*/ 	.word	0x00000000


	//----- nvinfo : EIATTR_FRAME_SIZE
	.align		4
.L_216:
        /*0234*/ 	.byte	0x04, 0x11
        /*0236*/ 	.short	(.L_218 - .L_217)
	.align		4
.L_217:
        /*0238*/ 	.word	index@(_ZN2at6native13reduce_kernelILi128ELi4ENS0_8ReduceOpIlNS0_9ArgMaxOpsIlEEjlLi4ELi4EEEEEvT1_)
        /*023c*/ 	.word	0x00000000


	//----- nvinfo : EIATTR_REGCOUNT
	.align		4
.L_218:
        /*0240*/ 	.byte	0x04, 0x2f
        /*0242*/ 	.short	(.L_220 - .L_219)
	.align		4
.L_219:
        /*0244*/ 	.word	index@(_ZN2at6native13reduce_kernelILi256ELi2ENS0_8ReduceOpIlNS0_9ArgMaxOpsIlEEjlLi4ELi4EEEEEvT1_)
        /*0248*/ 	.word	0x00000040


	//----- nvinfo : EIATTR_FRAME_SIZE
	.align		4
.L_220:
        /*024c*/ 	.byte	0x04, 0x11
        /*024e*/ 	.short	(.L_222 - .L_221)
	.align		4
.L_221:
        /*0250*/ 	.word	index@($__internal_10_$__cuda_sm20_div_u64)
        /*0254*/ 	.word	0x00000028


	//----- nvinfo : EIATTR_FRAME_SIZE
	.align		4
.L_222:
        /*0258*/ 	.byte	0x04, 0x11
        /*025a*/ 	.short	(.L_224 - .L_223)
	.align		4
.L_223:
        /*025c*/ 	.word	index@(_ZN2at6native13reduce_kernelILi256ELi2ENS0_8ReduceOpIlNS0_9ArgMaxOpsIlEEjlLi4ELi4EEEEEvT1_)
        /*0260*/ 	.word	0x00000028


	//----- nvinfo : EIATTR_REGCOUNT
	.align		4
.L_224:
        /*0264*/ 	.byte	0x04, 0x2f
        /*0266*/ 	.short	(.L_226 - .L_225)
	.align		4
.L_225:
        /*0268*/ 	.word	index@(_ZN2at6native13reduce_kernelILi512ELi1ENS0_8ReduceOpIlNS0_9ArgMaxOpsIlEEjlLi4ELi4EEEEEvT1_)
        /*026c*/ 	.word	0x00000020


	//----- nvinfo : EIATTR_FRAME_SIZE
	.align		4
.L_226:
        /*0270*/ 	.byte	0x04, 0x11
        /*0272*/ 	.short	(.L_228 - .L_227)
	.align		4
.L_227:
        /*0274*/ 	.word	index@($__internal_9_$__cuda_sm20_div_u64)
        /*0278*/ 	.word	0x00000040


	//----- nvinfo : EIATTR_FRAME_SIZE
	.align		4
.L_228:
        /*027c*/ 	.byte	0x04, 0x11
        /*027e*/ 	.short	(.L_230 - .L_229)
	.align		4
.L_229:
        /*0280*/ 	.word	index@(_ZN2at6native13reduce_kernelILi512ELi1ENS0_8ReduceOpIlNS0_9ArgMaxOpsIlEEjlLi4ELi4EEEEEvT1_)
        /*0284*/ 	.word	0x00000040


	//----- nvinfo : EIATTR_REGCOUNT
	.align		4
.L_230:
        /*0288*/ 	.byte	0x04, 0x2f
        /*028a*/ 	.short	(.L_232 - .L_231)
	.align		4
.L_231:
        /*028c*/ 	.word	index@(_ZN2at6native13reduce_kernelILi128ELi4ENS0_8ReduceOpIsNS0_9ArgMaxOpsIsEEjlLi4ELi4EEEEEvT1_)
        /*0290*/ 	.word	0x00000063


	//----- nvinfo : EIATTR_FRAME_SIZE
	.align		4
.L_232:
        /*0294*/ 	.byte	0x04, 0x11
        /*0296*/ 	.short	(.L_234 - .L_233)
	.align		4
.L_233:
        /*0298*/ 	.word	index@($__internal_8_$__cuda_sm20_div_u64)
        /*029c*/ 	.word	0x00000000


	//----- nvinfo : EIATTR_FRAME_SIZE
	.align		4
.L_234:
        /*02a0*/ 	.byte	0x04, 0x11
        /*02a2*/ 	.short	(.L_236 - .L_235)
	.align		4
.L_235:
        /*02a4*/ 	.word	index@(_ZN2at6native13reduce_kernelILi128ELi4ENS0_8ReduceOpIsNS0_9ArgMaxOpsIsEEjlLi4ELi4EEEEEvT1_)
        /*02a8*/ 	.word	0x00000000


	//----- nvinfo : EIATTR_REGCOUNT
	.align		4
.L_236:
        /*02ac*/ 	.byte	0x04, 0x2f
        /*02ae*/ 	.short	(.L_238 - .L_237)
	.align		4
.L_237:
        /*02b0*/ 	.word	index@(_ZN2at6native13reduce_kernelILi256ELi2ENS0_8ReduceOpIsNS0_9ArgMaxOpsIsEEjlLi4ELi4EEEEEvT1_)
        /*02b4*/ 	.word	0x0000003a


	//----- nvinfo : EIATTR_FRAME_SIZE
	.align		4
.L_238:
        /*02b8*/ 	.byte	0x04, 0x11
        /*02ba*/ 	.short	(.L_240 - .L_239)
	.align		4
.L_239:
        /*02bc*/ 	.word	index@($__internal_7_$__cuda_sm20_div_u64)
        /*02c0*/ 	.word	0x00000000


	//----- nvinfo : EIATTR_FRAME_SIZE
	.align		4
.L_240:
        /*02c4*/ 	.byte	0x04, 0x11
        /*02c6*/ 	.short	(.L_242 - .L_241)
	.align		4
.L_241:
        /*02c8*/ 	.word	index@(_ZN2at6native13reduce_kernelILi256ELi2ENS0_8ReduceOpIsNS0_9ArgMaxOpsIsEEjlLi4ELi4EEEEEvT1_)
        /*02cc*/ 	.word	0x00000000


	//----- nvinfo : EIATTR_REGCOUNT
	.align		4
.L_242:
        /*02d0*/ 	.byte	0x04, 0x2f
        /*02d2*/ 	.short	(.L_244 - .L_243)
	.align		4
.L_243:
        /*02d4*/ 	.word	index@(_ZN2at6native13reduce_kernelILi512ELi1ENS0_8ReduceOpIsNS0_9ArgMaxOpsIsEEjlLi4ELi4EEEEEvT1_)
        /*02d8*/ 	.word	0x00000020


	//----- nvinfo : EIATTR_FRAME_SIZE
	.align		4
.L_244:
        /*02dc*/ 	.byte	0x04, 0x11
        /*02de*/ 	.short	(.L_246 - .L_245)
	.align		4
.L_245:
        /*02e0*/ 	.word	index@($__internal_6_$__cuda_sm20_div_u64)
        /*02e4*/ 	.word	0x00000010


	//----- nvinfo : EIATTR_FRAME_SIZE
	.align		4
.L_246:
        /*02e8*/ 	.byte	0x04, 0x11
        /*02ea*/ 	.short	(.L_248 - .L_247)
	.align		4
.L_247:
        /*02ec*/ 	.word	index@(_ZN2at6native13reduce_kernelILi512ELi1ENS0_8ReduceOpIsNS0_9ArgMaxOpsIsEEjlLi4ELi4EEEEEvT1_)
        /*02f0*/ 	.word	0x00000010


	//----- nvinfo : EIATTR_REGCOUNT
	.align		4
.L_248:
        /*02f4*/ 	.byte	0x04, 0x2f
        /*02f6*/ 	.short	(.L_250 - .L_249)
	.align		4
.L_249:
        /*02f8*/ 	.word	index@(_ZN2at6native13reduce_kernelILi128ELi4ENS0_8ReduceOpIdNS0_9ArgMaxOpsIdEEjlLi4ELi4EEEEEvT1_)
        /*02fc*/ 	.word	0x0000007d


	//----- nvinfo : EIATTR_FRAME_SIZE
	.align		4
.L_250:
        /*0300*/ 	.byte	0x04, 0x11
        /*0302*/ 	.short	(.L_252 - .L_251)
	.align		4
.L_251:
        /*0304*/ 	.word	index@($__internal_5_$__cuda_sm20_div_u64)
        /*0308*/ 	.word	0x00000000


	//----- nvinfo : EIATTR_FRAME_SIZE
	.align		4
.L_252:
        /*030c*/ 	.byte	0x04, 0x11
        /*030e*/ 	.short	(.L_254 - .L_253)
	.align		4
.L_253:
        /*0310*/ 	.word	index@(_ZN2at6native13reduce_kernelILi128ELi4ENS0_8ReduceOpIdNS0_9ArgMaxOpsIdEEjlLi4ELi4EEEEEvT1_)
        /*0314*/ 	.word	0x00000000


	//----- nvinfo : EIATTR_REGCOUNT
	.align		4
.L_254:
        /*0318*/ 	.byte	0x04, 0x2f
        /*031a*/ 	.short	(.L_256 - .L_255)
	.align		4
.L_255:
        /*031c*/ 	.word	index@(_ZN2at6native13reduce_kernelILi256ELi2ENS0_8ReduceOpIdNS0_9ArgMaxOpsIdEEjlLi4ELi4EEEEEvT1_)
        /*0320*/ 	.word	0x00000040


	//----- nvinfo : EIATTR_FRAME_SIZE
	.align		4
.L_256:
        /*0324*/ 	.byte	0x04, 0x11
        /*0326*/ 	.short	(.L_258 - .L_257)
	.align		4
.L_257:
        /*0328*/ 	.word	index@($__internal_4_$__cuda_sm20_div_u64)
        /*032c*/ 	.word	0x00000018


	//----- nvinfo : EIATTR_FRAME_SIZE
	.align		4
.L_258:
        /*0330*/ 	.byte	0x04, 0x11
        /*0332*/ 	.short	(.L_260 - .L_259)
	.align		4
.L_259:
        /*0334*/ 	.word	index@(_ZN2at6native13reduce_kernelILi256ELi2ENS0_8ReduceOpIdNS0_9ArgMaxOpsIdEEjlLi4ELi4EEEEEvT1_)
        /*0338*/ 	.word	0x00000018


	//----- nvinfo : EIATTR_REGCOUNT
	.align		4
.L_260:
        /*033c*/ 	.byte	0x04, 0x2f
        /*033e*/ 	.short	(.L_262 - .L_261)
	.align		4
.L_261:
        /*0340*/ 	.word	index@(_ZN2at6native13reduce_kernelILi512ELi1ENS0_8ReduceOpIdNS0_9ArgMaxOpsIdEEjlLi4ELi4EEEEEvT1_)
        /*0344*/ 	.word	0x00000020


	//----- nvinfo : EIATTR_FRAME_SIZE
	.align		4
.L_262:
        /*0348*/ 	.byte	0x04, 0x11
        /*034a*/ 	.short	(.L_264 - .L_263)
	.align		4
.L_263:
        /*034c*/ 	.word	index@($__internal_3_$__cuda_sm20_div_u64)
        /*0350*/ 	.word	0x00000038


	//----- nvinfo : EIATTR_FRAME_SIZE
	.align		4
.L_264:
        /*0354*/ 	.byte	0x04, 0x11
        /*0356*/ 	.short	(.L_266 - .L_265)
	.align		4
.L_265:
        /*0358*/ 	.word	index@(_ZN2at6native13reduce_kernelILi512ELi1ENS0_8ReduceOpIdNS0_9ArgMaxOpsIdEEjlLi4ELi4EEEEEvT1_)
        /*035c*/ 	.word	0x00000038


	//----- nvinfo : EIATTR_REGCOUNT
	.align		4
.L_266:
        /*0360*/ 	.byte	0x04, 0x2f
        /*0362*/ 	.short	(.L_268 - .L_267)
	.align		4
.L_267:
        /*0364*/ 	.word	index@(_ZN2at6native13reduce_kernelILi128ELi4ENS0_8ReduceOpIfNS0_9ArgMaxOpsIfEEjlLi4ELi4EEEEEvT1_)
        /*0368*/ 	.word	0x00000058


	//----- nvinfo : EIATTR_FRAME_SIZE
	.align		4
.L_268:
        /*036c*/ 	.byte	0x04, 0x11
        /*036e*/ 	.short	(.L_270 - .L_269)
	.align		4
.L_269:
        /*0370*/ 	.word	index@($__internal_2_$__cuda_sm20_div_u64)
        /*0374*/ 	.word	0x00000000


	//----- nvinfo : EIATTR_FRAME_SIZE
	.align		4
.L_270:
        /*0378*/ 	.byte	0x04, 0x11
        /*037a*/ 	.short	(.L_272 - .L_271)
	.align		4
.L_271:
        /*037c*/ 	.word	index@(_ZN2at6native13reduce_kernelILi128ELi4ENS0_8ReduceOpIfNS0_9ArgMaxOpsIfEEjlLi4ELi4EEEEEvT1_)
        /*0380*/ 	.word	0x00000000


	//----- nvinfo : EIATTR_REGCOUNT
	.align		4
.L_272:
        /*0384*/ 	.byte	0x04, 0x2f
        /*0386*/ 	.short	(.L_274 - .L_273)
	.align		4
.L_273:
        /*0388*/ 	.word	index@(_ZN2at6native13reduce_kernelILi256ELi2ENS0_8ReduceOpIfNS0_9ArgMaxOpsIfEEjlLi4ELi4EEEEEvT1_)
        /*038c*/ 	.word	0x00000038


	//----- nvinfo : EIATTR_FRAME_SIZE
	.align		4
.L_274:
        /*0390*/ 	.byte	0x04, 0x11
        /*0392*/ 	.short	(.L_276 - .L_275)
	.align		4
.L_275:
        /*0394*/ 	.word	index@($__internal_1_$__cuda_sm20_div_u64)
        /*0398*/ 	.word	0x00000000


	//----- nvinfo : EIATTR_FRAME_SIZE
	.align		4
.L_276:
        /*039c*/ 	.byte	0x04, 0x11
        /*039e*/ 	.short	(.L_278 - .L_277)
	.align		4
.L_277:
        /*03a0*/ 	.word	index@(_ZN2at6native13reduce_kernelILi256ELi2ENS0_8ReduceOpIfNS0_9ArgMaxOpsIfEEjlLi4ELi4EEEEEvT1_)
        /*03a4*/ 	.word	0x00000000


	//----- nvinfo : EIATTR_REGCOUNT
	.align		4
.L_278:
        /*03a8*/ 	.byte	0x04, 0x2f
        /*03aa*/ 	.short	(.L_280 - .L_279)
	.align		4
.L_279:
        /*03ac*/ 	.word	index@(_ZN2at6native13reduce_kernelILi512ELi1ENS0_8ReduceOpIfNS0_9ArgMaxOpsIfEEjlLi4ELi4EEEEEvT1_)
        /*03b0*/ 	.word	0x00000020


	//----- nvinfo : EIATTR_FRAME_SIZE
	.align		4
.L_280:
        /*03b4*/ 	.byte	0x04, 0x11
        /*03b6*/ 	.short	(.L_282 - .L_281)
	.align		4
.L_281:
        /*03b8*/ 	.word	index@($__internal_0_$__cuda_sm20_div_u64)
        /*03bc*/ 	.word	0x00000008


	//----- nvinfo : EIATTR_FRAME_SIZE
	.align		4
.L_282:
        /*03c0*/ 	.byte	0x04, 0x11
        /*03c2*/ 	.short	(.L_284 - .L_283)
	.align		4
.L_283:
        /*03c4*/ 	.word	index@(_ZN2at6native13reduce_kernelILi512ELi1ENS0_8ReduceOpIfNS0_9ArgMaxOpsIfEEjlLi4ELi4EEEEEvT1_)
        /*03c8*/ 	.word	0x00000008


	//----- nvinfo : EIATTR_MIN_STACK_SIZE
	.align		4
.L_284:
        /*03cc*/ 	.byte	0x04, 0x12
        /*03ce*/ 	.short	(.L_286 - .L_285)
	.align		4
.L_285:
        /*03d0*/ 	.word	index@(_ZN2at6native13reduce_kernelILi512ELi1ENS0_8ReduceOpIfNS0_9ArgMaxOpsIfEEjlLi4ELi4EEEEEvT1_)
        /*03d4*/ 	.word	0x00000008


	//----- nvinfo : EIATTR_MIN_STACK_SIZE
	.align		4
.L_286:
        /*03d8*/ 	.byte	0x04, 0x12
        /*03da*/ 	.short	(.L_288 - .L_287)
	.align		4
.L_287:
        /*03dc*/ 	.word	index@(_ZN2at6native13reduce_kernelILi256ELi2ENS0_8ReduceOpIfNS0_9ArgMaxOpsIfEEjlLi4ELi4EEEEEvT1_)
        /*03e0*/ 	.word	0x00000000


	//----- nvinfo : EIATTR_MIN_STACK_SIZE
	.align		4
.L_288:
        /*03e4*/ 	.byte	0x04, 0x12
        /*03e6*/ 	.short	(.L_290 - .L_289)
	.align		4
.L_289:
        /*03e8*/ 	.word	index@(_ZN2at6native13reduce_kernelILi128ELi4ENS0_8ReduceOpIfNS0_9ArgMaxOpsIfEEjlLi4ELi4EEEEEvT1_)
        /*03ec*/ 	.word	0x00000000


	//----- nvinfo : EIATTR_MIN_STACK_SIZE
	.align		4
.L_290:
        /*03f0*/ 	.byte	0x04, 0x12
        /*03f2*/ 	.short	(.L_292 - .L_291)
	.align		4
.L_291:
        /*03f4*/ 	.word	index@(_ZN2at6native13reduce_kernelILi512ELi1ENS0_8ReduceOpIdNS0_9ArgMaxOpsIdEEjlLi4ELi4EEEEEvT1_)
        /*03f8*/ 	.word	0x00000038


	//----- nvinfo : EIATTR_MIN_STACK_SIZE
	.align		4
.L_292:
        /*03fc*/ 	.byte	0x04, 0x12
        /*03fe*/ 	.short	(.L_294 - .L_293)
	.align		4
.L_293:
        /*0400*/ 	.word	index@(_ZN2at6native13reduce_kernelILi256ELi2ENS0_8ReduceOpIdNS0_9ArgMaxOpsIdEEjlLi4ELi4EEEEEvT1_)
        /*0404*/ 	.word	0x00000018


	//----- nvinfo : EIATTR_MIN_STACK_SIZE
	.align		4
.L_294:
        /*0408*/ 	.byte	0x04, 0x12
        /*040a*/ 	.short	(.L_296 - .L_295)
	.align		4
.L_295:
        /*040c*/ 	.word	index@(_ZN2at6native13reduce_kernelILi128ELi4ENS0_8ReduceOpIdNS0_9ArgMaxOpsIdEEjlLi4ELi4EEEEEvT1_)
        /*0410*/ 	.word	0x00000000


	//----- nvinfo : EIATTR_MIN_STACK_SIZE
	.align		4
.L_296:
        /*0414*/ 	.byte	0x04, 0x12
        /*0416*/ 	.short	(.L_298 - .L_297)
	.align		4
.L_297:
        /*0418*/ 	.word	index@(_ZN2at6native13reduce_kernelILi512ELi1ENS0_8ReduceOpIsNS0_9ArgMaxOpsIsEEjlLi4ELi4EEEEEvT1_)
        /*041c*/ 	.word	0x00000010


	//----- nvinfo : EIATTR_MIN_STACK_SIZE
	.align		4
.L_298:
        /*0420*/ 	.byte	0x04, 0x12
        /*0422*/ 	.short	(.L_300 - .L_299)
	.align		4
.L_299:
        /*0424*/ 	.word	index@(_ZN2at6native13reduce_kernelILi256ELi2ENS0_8ReduceOpIsNS0_9ArgMaxOpsIsEEjlLi4ELi4EEEEEvT1_)
        /*0428*/ 	.word	0x00000000


	//----- nvinfo : EIATTR_MIN_STACK_SIZE
	.align		4
.L_300:
        /*042c*/ 	.byte	0x04, 0x12
        /*042e*/ 	.short	(.L_302 - .L_301)
	.align		4
.L_301:
        /*0430*/ 	.word	index@(_ZN2at6native13reduce_kernelILi128ELi4ENS0_8ReduceOpIsNS0_9ArgMaxOpsIsEEjlLi4ELi4EEEEEvT1_)
        /*0434*/ 	.word	0x00000000


	//----- nvinfo : EIATTR_MIN_STACK_SIZE
	.align		4
.L_302:
        /*0438*/ 	.byte	0x04, 0x12
        /*043a*/ 	.short	(.L_304 - .L_303)
	.align		4
.L_303:
        /*043c*/ 	.word	index@(_ZN2at6native13reduce_kernelILi512ELi1ENS0_8ReduceOpIlNS0_9ArgMaxOpsIlEEjlLi4ELi4EEEEEvT1_)
        /*0440*/ 	.word	0x00000040


	//----- nvinfo : EIATTR_MIN_STACK_SIZE
	.align		4
.L_304:
        /*0444*/ 	.byte	0x04, 0x12
        /*0446*/ 	.short	(.L_306 - .L_305)
	.align		4
.L_305:
        /*0448*/ 	.word	index@(_ZN2at6native13reduce_kernelILi256ELi2ENS0_8ReduceOpIlNS0_9ArgMaxOpsIlEEjlLi4ELi4EEEEEvT1_)
        /*044c*/ 	.word	0x00000028


	//----- nvinfo : EIATTR_MIN_STACK_SIZE
	.align		4
.L_306:
        /*0450*/ 	.byte	0x04, 0x12
        /*0452*/ 	.short	(.L_308 - .L_307)
	.align		4
.L_307:
        /*0454*/ 	.word	index@(_ZN2at6native13reduce_kernelILi128ELi4ENS0_8ReduceOpIlNS0_9ArgMaxOpsIlEEjlLi4ELi4EEEEEvT1_)
        /*0458*/ 	.word	0x00000000


	//----- nvinfo : EIATTR_MIN_STACK_SIZE
	.align		4
.L_308:
        /*045c*/ 	.byte	0x04, 0x12
        /*045e*/ 	.short	(.L_310 - .L_309)
	.align		4
.L_309:
        /*0460*/ 	.word	index@(_ZN2at6native13reduce_kernelILi512ELi1ENS0_8ReduceOpIiNS0_9ArgMaxOpsIiEEjlLi4ELi4EEEEEvT1_)
        /*0464*/ 	.word	0x00000010


	//----- nvinfo : EIATTR_MIN_STACK_SIZE
	.align		4
.L_310:
        /*0468*/ 	.byte	0x04, 0x12
        /*046a*/ 	.short	(.L_312 - .L_311)
	.align		4
.L_311:
        /*046c*/ 	.word	index@(_ZN2at6native13reduce_kernelILi256ELi2ENS0_8ReduceOpIiNS0_9ArgMaxOpsIiEEjlLi4ELi4EEEEEvT1_)
        /*0470*/ 	.word	0x00000000


	//----- nvinfo : EIATTR_MIN_STACK_SIZE
	.align		4
.L_312:
        /*0474*/ 	.byte	0x04, 0x12
        /*0476*/ 	.short	(.L_314 - .L_313)
	.align		4
.L_313:
        /*0478*/ 	.word	index@(_ZN2at6native13reduce_kernelILi128ELi4ENS0_8ReduceOpIiNS0_9ArgMaxOpsIiEEjlLi4ELi4EEEEEvT1_)
        /*047c*/ 	.word	0x00000000


	//----- nvinfo : EIATTR_MIN_STACK_SIZE
	.align		4
.L_314:
        /*0480*/ 	.byte	0x04, 0x12
        /*0482*/ 	.short	(.L_316 - .L_315)
	.align		4
.L_315:
        /*0484*/ 	.word	index@(_ZN2at6native13reduce_kernelILi512ELi1ENS0_8ReduceOpIaNS0_9ArgMaxOpsIaEEjlLi4ELi4EEEEEvT1_)
        /*0488*/ 	.word	0x00000010


	//----- nvinfo : EIATTR_MIN_STACK_SIZE
	.align		4
.L_316:
        /*048c*/ 	.byte	0x04, 0x12
        /*048e*/ 	.short	(.L_318 - .L_317)
	.align		4
.L_317:
        /*0490*/ 	.word	index@(_ZN2at6native13reduce_kernelILi256ELi2ENS0_8ReduceOpIaNS0_9ArgMaxOpsIaEEjlLi4ELi4EEEEEvT1_)
        /*0494*/ 	.word	0x00000000


	//----- nvinfo : EIATTR_MIN_STACK_SIZE
	.align		4
.L_318:
        /*0498*/ 	.byte	0x04, 0x12
        /*049a*/ 	.short	(.L_320 - .L_319)
	.align		4
.L_319:
        /*049c*/ 	.word	index@(_ZN2at6native13reduce_kernelILi128ELi4ENS0_8ReduceOpIaNS0_9ArgMaxOpsIaEEjlLi4ELi4EEEEEvT1_)
        /*04a0*/ 	.word	0x00000000


	//----- nvinfo : EIATTR_MIN_STACK_SIZE
	.align		4
.L_320:
        /*04a4*/ 	.byte	0x04, 0x12
        /*04a6*/ 	.short	(.L_322 - .L_321)
	.align		4
.L_321:
        /*04a8*/ 	.word	index@(_ZN2at6native13reduce_kernelILi512ELi1ENS0_8ReduceOpIhNS0_9ArgMaxOpsIhEEjlLi4ELi4EEEEEvT1_)
        /*04ac*/ 	.word	0x00000010


	//----- nvinfo : EIATTR_MIN_STACK_SIZE
	.align		4
.L_322:
        /*04b0*/ 	.byte	0x04, 0x12
        /*04b2*/ 	.short	(.L_324 - .L_323)
	.align		4
.L_323:
        /*04b4*/ 	.word	index@(_ZN2at6native13reduce_kernelILi256ELi2ENS0_8ReduceOpIhNS0_9ArgMaxOpsIhEEjlLi4ELi4EEEEEvT1_)
        /*04b8*/ 	.word	0x00000000


	//----- nvinfo : EIATTR_MIN_STACK_SIZE
	.align		4
.L_324:
        /*04bc*/ 	.byte	0x04, 0x12
        /*04be*/ 	.short	(.L_326 - .L_325)
	.align		4
.L_325:
        /*04c0*/ 	.word	index@(_ZN2at6native13reduce_kernelILi128ELi4ENS0_8ReduceOpIhNS0_9ArgMaxOpsIhEEjlLi4ELi4EEEEEvT1_)
        /*04c4*/ 	.word	0x00000000


	//----- nvinfo : EIATTR_MIN_STACK_SIZE
	.align		4
.L_326:
        /*04c8*/ 	.byte	0x04, 0x12
        /*04ca*/ 	.short	(.L_328 - .L_327)
	.align		4
.L_327:
        /*04cc*/ 	.word	index@(_ZN2at6native13reduce_kernelILi512ELi1ENS0_8ReduceOpIN3c108BFloat16ENS0_9ArgMaxOpsIfEEjlLi4ELi4EEEEEvT1_)
        /*04d0*/ 	.word	0x00000010


	//----- nvinfo : EIATTR_MIN_STACK_SIZE
	.align		4
.L_328:
        /*04d4*/ 	.byte	0x04, 0x12
        /*04d6*/ 	.short	(.L_330 - .L_329)
	.align		4
.L_329:
        /*04d8*/ 	.word	index@(_ZN2at6native13reduce_kernelILi256ELi2ENS0_8ReduceOpIN3c108BFloat16ENS0_9ArgMaxOpsIfEEjlLi4ELi4EEEEEvT1_)
        /*04dc*/ 	.word	0x00000000


	//----- nvinfo : EIATTR_MIN_STACK_SIZE
	.align		4
.L_330:
        /*04e0*/ 	.byte	0x04, 0x12
        /*04e2*/ 	.short	(.L_332 - .L_331)
	.align		4
.L_331:
        /*04e4*/ 	.word	index@(_ZN2at6native13reduce_kernelILi128ELi4ENS0_8ReduceOpIN3c108BFloat16ENS0_9ArgMaxOpsIfEEjlLi4ELi4EEEEEvT1_)
        /*04e8*/ 	.word	0x00000000


	//----- nvinfo : EIATTR_MIN_STACK_SIZE
	.align		4
.L_332:
        /*04ec*/ 	.byte	0x04, 0x12
        /*04ee*/ 	.short	(.L_334 - .L_333)
	.align		4
.L_333:
        /*04f0*/ 	.word	index@(_ZN2at6native13reduce_kernelILi512ELi1ENS0_8ReduceOpIN3c104HalfENS0_9ArgMaxOpsIfEEjlLi4ELi4EEEEEvT1_)
        /*04f4*/ 	.word	0x00000010


	//----- nvinfo : EIATTR_MIN_STACK_SIZE
	.align		4
.L_334:
        /*04f8*/ 	.byte	0x04, 0x12
        /*04fa*/ 	.short	(.L_336 - .L_335)
	.align		4
.L_335:
        /*04fc*/ 	.word	index@(_ZN2at6native13reduce_kernelILi256ELi2ENS0_8ReduceOpIN3c104HalfENS0_9ArgMaxOpsIfEEjlLi4ELi4EEEEEvT1_)
        /*0500*/ 	.word	0x00000000


	//----- nvinfo : EIATTR_MIN_STACK_SIZE
	.align		4
.L_336:
        /*0504*/ 	.byte	0x04, 0x12
        /*0506*/ 	.short	(.L_338 - .L_337)
	.align		4
.L_337:
        /*0508*/ 	.word	index@(_ZN2at6native13reduce_kernelILi128ELi4ENS0_8ReduceOpIN3c104HalfENS0_9ArgMaxOpsIfEEjlLi4ELi4EEEEEvT1_)
        /*050c*/ 	.word	0x00000000
.L_338:


//--------------------- .nv.compat                --------------------------
	.section	.nv.compat,"",@"SHT_CUDA_COMPAT_INFO"
	.align	4
        /*0000*/ 	.byte	0x02, 0x09, 0x01, 0x00, 0x02, 0x02, 0x01, 0x00, 0x02, 0x05, 0x05, 0x00, 0x03, 0x07, 0x01, 0x01
        /*0010*/ 	.byte	0x02, 0x03, 0x00, 0x00, 0x02, 0x06, 0x01, 0x00, 0x04, 0x0b, 0x08, 0x00, 0x00, 0x00, 0x00, 0x00
        /*0020*/ 	.byte	0x00, 0x00, 0x00, 0x00


//--------------------- .nv.info._ZN2at6native13reduce_kernelILi512ELi1ENS0_8ReduceOpIfNS0_9ArgMaxOpsIfEEjlLi4ELi4EEEEEvT1_ --------------------------
	.section	.nv.info._ZN2at6native13reduce_kernelILi512ELi1ENS0_8ReduceOpIfNS0_9ArgMaxOpsIfEEjlLi4ELi4EEEEEvT1_,"",@"SHT_CUDA_INFO"
	.sectionflags	@""
	.align	4


	//----- nvinfo : EIATTR_CUDA_API_VERSION
	.align		4
        /*0000*/ 	.byte	0x04, 0x37
        /*0002*/ 	.short	(.L_340 - .L_339)
.L_339:
        /*0004*/ 	.word	0x00000082


	//----- nvinfo : EIATTR_KPARAM_INFO
	.align		4
.L_340:
        /*0008*/ 	.byte	0x04, 0x17
        /*000a*/ 	.short	(.L_342 - .L_341)
.L_341:
        /*000c*/ 	.word	0x00000000
        /*0010*/ 	.short	0x0000
        /*0012*/ 	.short	0x0000
        /*0014*/ 	.byte	0x00, 0xf0, 0xa1, 0x10


	//----- nvinfo : EIATTR_SPARSE_MMA_MASK
	.align		4
.L_342:
        /*0018*/ 	.byte	0x03, 0x50
        /*001a*/ 	.short	0x0000


	//----- nvinfo : EIATTR_MAXREG_COUNT
	.align		4
        /*001c*/ 	.byte	0x03, 0x1b
        /*001e*/ 	.short	0x0020


	//----- nvinfo : EIATTR_NUM_BARRIERS
	.align		4
        /*0020*/ 	.byte	0x02, 0x4c
        /*0022*/ 	.byte	0x01
	.zero		1


	//----- nvinfo : EIATTR_EXTERNS
	.align		4
        /*0024*/ 	.byte	0x04, 0x0f
        /*0026*/ 	.short	(.L_344 - .L_343)


	//   ....[0]....
	.align		4
.L_343:
        /*0028*/ 	.word	index@(__assertfail)


	//----- nvinfo : EIATTR_ANNOTATIONS
	.align		4
.L_344:
        /*002c*/ 	.byte	0x04, 0x55
        /*002e*/ 	.short	(.L_346 - .L_345)


	//   ....[0]....
.L_345:
        /*0030*/ 	.word	0x00000001
        /*0034*/ 	.byte	0x20, 0x01, 0x00, 0x00, 0x01, 0x00, 0x00, 0x00, 0x70, 0x01, 0x00, 0x00, 0x01, 0x00, 0x00, 0x00
        /*0044*/ 	.byte	0xd0, 0xdc, 0x00, 0x00, 0x01, 0x00, 0x00, 0x00, 0x60, 0x1e, 0x01, 0x00


	//----- nvinfo : EIATTR_MERCURY_ISA_VERSION
	.align		4
.L_346:
        /*0050*/ 	.byte	0x03, 0x5f
        /*0052*/ 	.short	0x0101


	//----- nvinfo : EIATTR_INT_WARP_WIDE_INSTR_OFFSETS
	.align		4
        /*0054*/ 	.byte	0x04, 0x31
        /*0056*/ 	.short	(.L_348 - .L_347)


	//   ....[0]....
.L_347:
        /*0058*/ 	.word	0x00010820


	//   ....[1]....
        /*005c*/ 	.word	0x00010910


	//----- nvinfo : EIATTR_COOP_GROUP_MASK_REGIDS
	.align		4
.L_348:
        /*0060*/ 	.byte	0x04, 0x29
        /*0062*/ 	.short	(.L_350 - .L_349)


	//   ....[0]....
.L_349:
        /*0064*/ 	.word	0xffffffff


	//   ....[1]....
        /*0068*/ 	.word	0xffffffff


	//   ....[2]....
        /*006c*/ 	.word	0xffffffff


	//   ....[3]....
        /*0070*/ 	.word	0xffffffff


	//   ....[4]....
        /*0074*/ 	.word	0xffffffff


	//   ....[5]....
        /*0078*/ 	.word	0xffffffff


	//----- nvinfo : EIATTR_COOP_GROUP_INSTR_OFFSETS
	.align		4
.L_350:
        /*007c*/ 	.byte	0x04, 0x28
        /*007e*/ 	.short	(.L_352 - .L_351)


	//   ....[0]....
.L_351:
        /*0080*/ 	.word	0x0000db40


	//   ....[1]....
        /*0084*/ 	.word	0x0000db70


	//   ....[2]....
        /*0088*/ 	.word	0x0000db80


	//   ....[3]....
        /*008c*/ 	.word	0x000115a0


	//   ....[4]....
        /*0090*/ 	.word	0x000115d0


	//   ....[5]....
        /*0094*/ 	.word	0x000115e0


	//----- nvinfo : EIATTR_VRC_CTA_INIT_COUNT
	.align		4
.L_352:
        /*0098*/ 	.byte	0x02, 0x4a
	.zero		1
	.zero		1


	//----- nvinfo : EIATTR_SYSCALL_OFFSETS
	.align		4
        /*009c*/ 	.byte	0x04, 0x46
        /*009e*/ 	.short	(.L_354 - .L_353)


	//   ....[0]....
.L_353:
        /*00a0*/ 	.word	0x00011880


	//   ....[1]....
        /*00a4*/ 	.word	0x000119f0


	//   ....[2]....
        /*00a8*/ 	.word	0x00011b40


	//   ....[3]....
        /*00ac*/ 	.word	0x00011dd0


	//   ....[4]....
        /*00b0*/ 	.word	0x000120a0


	//   ....[5]....
        /*00b4*/ 	.word	0x00012210


	//   ....[6]....
        /*00b8*/ 	.word	0x00012360


	//   ....[7]....
        /*00bc*/ 	.word	0x000125f0


	//----- nvinfo : EIATTR_EXIT_INSTR_OFFSETS
	.align		4
.L_354:
        /*00c0*/ 	.byte	0x04, 0x1c
        /*00c2*/ 	.short	(.L_356 - .L_355)


	//   ....[0]....
.L_355:
        /*00c4*/ 	.word	0x000109d0


	//   ....[1]....
        /*00c8*/ 	.word	0x000116f0


	//   ....[2]....
        /*00cc*/ 	.word	0x00011a40


	//   ....[3]....
        /*00d0*/ 	.word	0x00011b50


	//   ....[4]....
        /*00d4*/ 	.word	0x00011e20


	//   ....[5]....
        /*00d8*/ 	.word	0x00011e50


	//   ....[6]....
        /*00dc*/ 	.word	0x00011e90


	//   ....[7]....
        /*00e0*/ 	.word	0x00011ed0


	//   ....[8]....
        /*00e4*/ 	.word	0x00011f10


	//   ....[9]....
        /*00e8*/ 	.word	0x00012260


	//   ....[10]....
        /*00ec*/ 	.word	0x00012370


	//   ....[11]....
        /*00f0*/ 	.word	0x00012640


	//   ....[12]....
        /*00f4*/ 	.word	0x00012670


	//----- nvinfo : EIATTR_MAX_THREADS
	.align		4
.L_356:
        /*00f8*/ 	.byte	0x04, 0x05
        /*00fa*/ 	.short	(.L_358 - .L_357)
.L_357:
        /*00fc*/ 	.word	0x00000200
        /*0100*/ 	.word	0x00000001
        /*0104*/ 	.word	0x00000001


	//----- nvinfo : EIATTR_CRS_STACK_SIZE
	.align		4
.L_358:
        /*0108*/ 	.byte	0x04, 0x1e
        /*010a*/ 	.short	(.L_360 - .L_359)
.L_359:
        /*010c*/ 	.word	0x00000000


	//----- nvinfo : EIATTR_CBANK_PARAM_SIZE
	.align		4
.L_360:
        /*0110*/ 	.byte	0x03, 0x19
        /*0112*/ 	.short	0x0428


	//----- nvinfo : EIATTR_PARAM_CBANK
	.align		4
        /*0114*/ 	.byte	0x04, 0x0a
        /*0116*/ 	.short	(.L_362 - .L_361)
	.align		4
.L_361:
        /*0118*/ 	.word	index@(.nv.constant0._ZN2at6native13reduce_kernelILi512ELi1ENS0_8ReduceOpIfNS0_9ArgMaxOpsIfEEjlLi4ELi4EEEEEvT1_)
        /*011c*/ 	.short	0x0380
        /*011e*/ 	.short	0x0428


	//----- nvinfo : EIATTR_SW_WAR
	.align		4
.L_362:
        /*0120*/ 	.byte	0x04, 0x36
        /*0122*/ 	.short	(.L_364 - .L_363)
.L_363:
        /*0124*/ 	.word	0x00000008
.L_364:


//--------------------- .nv.info._ZN2at6native13reduce_kernelILi256ELi2ENS0_8ReduceOpIfNS0_9ArgMaxOpsIfEEjlLi4ELi4EEEEEvT1_ --------------------------
	.section	.nv.info._ZN2at6native13reduce_kernelILi256ELi2ENS0_8ReduceOpIfNS0_9ArgMaxOpsIfEEjlLi4ELi4EEEEEvT1_,"",@"SHT_CUDA_INFO"
	.sectionflags	@""
	.align	4


	//----- nvinfo : EIATTR_CUDA_API_VERSION
	.align		4
        /*0000*/ 	.byte	0x04, 0x37
        /*0002*/ 	.short	(.L_366 - .L_365)
.L_365:
        /*0004*/ 	.word	0x00000082


	//----- nvinfo : EIATTR_KPARAM_INFO
	.align		4
.L_366:
        /*0008*/ 	.byte	0x04, 0x17
        /*000a*/ 	.short	(.L_368 - .L_367)
.L_367:
        /*000c*/ 	.word	0x00000000
        /*0010*/ 	.short	0x0000
        /*0012*/ 	.short	0x0000
        /*0014*/ 	.byte	0x00, 0xf0, 0xa1, 0x10


	//----- nvinfo : EIATTR_SPARSE_MMA_MASK
	.align		4
.L_368:
        /*0018*/ 	.byte	0x03, 0x50
        /*001a*/ 	.short	0x0000


	//----- nvinfo : EIATTR_MAXREG_COUNT
	.align		4
        /*001c*/ 	.byte	0x03, 0x1b
        /*001e*/ 	.short	0x0040


	//----- nvinfo : EIATTR_NUM_BARRIERS
	.align		4
        /*0020*/ 	.byte	0x02, 0x4c
        /*0022*/ 	.byte	0x01
	.zero		1


	//----- nvinfo : EIATTR_EXTERNS
	.align		4
        /*0024*/ 	.byte	0x04, 0x0f
        /*0026*/ 	.short	(.L_370 - .L_369)


	//   ....[0]....
	.align		4
.L_369:
        /*0028*/ 	.word	index@(__assertfail)


	//----- nvinfo : EIATTR_MERCURY_ISA_VERSION
	.align		4
.L_370:
        /*002c*/ 	.byte	0x03, 0x5f
        /*002e*/ 	.short	0x0101


	//----- nvinfo : EIATTR_INT_WARP_WIDE_INSTR_OFFSETS
	.align		4
        /*0030*/ 	.byte	0x04, 0x31
        /*0032*/ 	.short	(.L_372 - .L_371)


	//   ....[0]....
.L_371:
        /*0034*/ 	.word	0x00015640


	//   ....[1]....
        /*0038*/ 	.word	0x00015730


	//----- nvinfo : EIATTR_COOP_GROUP_MASK_REGIDS
	.align		4
.L_372:
        /*003c*/ 	.byte	0x04, 0x29
        /*003e*/ 	.short	(.L_374 - .L_373)


	//   ....[0]....
.L_373:
        /*0040*/ 	.word	0xffffffff


	//   ....[1]....
        /*0044*/ 	.word	0xffffffff


	//   ....[2]....
        /*0048*/ 	.word	0xffffffff


	//   ....[3]....
        /*004c*/ 	.word	0xffffffff


	//   ....[4]....
        /*0050*/ 	.word	0xffffffff


	//   ....[5]....
        /*0054*/ 	.word	0xffffffff


	//   ....[6]....
        /*0058*/ 	.word	0xffffffff


	//   ....[7]....
        /*005c*/ 	.word	0xffffffff


	//   ....[8]....
        /*0060*/ 	.word	0xffffffff


	//   ....[9]....
        /*0064*/ 	.word	0xffffffff


	//   ....[10]....
        /*0068*/ 	.word	0xffffffff


	//   ....[11]....
        /*006c*/ 	.word	0xffffffff


	//----- nvinfo : EIATTR_COOP_GROUP_INSTR_OFFSETS
	.align		4
.L_374:
        /*0070*/ 	.byte	0x04, 0x28
        /*0072*/ 	.short	(.L_376 - .L_375)


	//   ....[0]....
.L_375:
        /*0074*/ 	.word	0x000105d0


	//   ....[1]....
        /*0078*/ 	.word	0x00010600


	//   ....[2]....
        /*007c*/ 	.word	0x00010610


	//   ....[3]....
        /*0080*/ 	.word	0x000106c0


	//   ....[4]....
        /*0084*/ 	.word	0x00010700


	//   ....[5]....
        /*0088*/ 	.word	0x00010730


	//   ....[6]....
        /*008c*/ 	.word	0x00016940


	//   ....[7]....
        /*0090*/ 	.word	0x00016970


	//   ....[8]....
        /*0094*/ 	.word	0x00016980


	//   ....[9]....
        /*0098*/ 	.word	0x00016a30


	//   ....[10]....
        /*009c*/ 	.word	0x00016a70


	//   ....[11]....
        /*00a0*/ 	.word	0x00016aa0


	//----- nvinfo : EIATTR_VRC_CTA_INIT_COUNT
	.align		4
.L_376:
        /*00a4*/ 	.byte	0x02, 0x4a
	.zero		1
	.zero		1


	//----- nvinfo : EIATTR_SYSCALL_OFFSETS
	.align		4
        /*00a8*/ 	.byte	0x04, 0x46
        /*00aa*/ 	.short	(.L_378 - .L_377)


	//   ....[0]....
.L_377:
        /*00ac*/ 	.word	0x00001500


	//   ....[1]....
        /*00b0*/ 	.word	0x00016d40


	//   ....[2]....
        /*00b4*/ 	.word	0x00016f20


	//   ....[3]....
        /*00b8*/ 	.word	0x00017050


	//   ....[4]....
        /*00bc*/ 	.word	0x000171f0


	//   ....[5]....
        /*00c0*/ 	.word	0x000172e0


	//   ....[6]....
        /*00c4*/ 	.word	0x000176b0


	//   ....[7]....
        /*00c8*/ 	.word	0x000177e0


	//   ....[8]....
        /*00cc*/ 	.word	0x00017b10


	//   ....[9]....
        /*00d0*/ 	.word	0x00017cf0


	//   ....[10]....
        /*00d4*/ 	.word	0x00017e20


	//   ....[11]....
        /*00d8*/ 	.word	0x00017fc0


	//   ....[12]....
        /*00dc*/ 	.word	0x000180b0


	//   ....[13]....
        /*00e0*/ 	.word	0x00018480


	//   ....[14]....
        /*00e4*/ 	.word	0x000185b0


	//----- nvinfo : EIATTR_EXIT_INSTR_OFFSETS
	.align		4
.L_378:
        /*00e8*/ 	.byte	0x04, 0x1c
        /*00ea*/ 	.short	(.L_380 - .L_379)


	//   ....[0]....
.L_379:
        /*00ec*/ 	.word	0x000157f0


	//   ....[1]....
        /*00f0*/ 	.word	0x00016bb0


	//   ....[2]....
        /*00f4*/ 	.word	0x000170f0


	//   ....[3]....
        /*00f8*/ 	.word	0x000172f0


	//   ....[4]....
        /*00fc*/ 	.word	0x00017880


	//   ....[5]....
        /*0100*/ 	.word	0x000178d0


	//   ....[6]....
        /*0104*/ 	.word	0x00017900


	//   ....[7]....
        /*0108*/ 	.word	0x00017940


	//   ....[8]....
        /*010c*/ 	.word	0x00017980


	//   ....[9]....
        /*0110*/ 	.word	0x00017ec0


	//   ....[10]....
        /*0114*/ 	.word	0x000180c0


	//   ....[11]....
        /*0118*/ 	.word	0x00018650


	//   ....[12]....
        /*011c*/ 	.word	0x000186a0


	//----- nvinfo : EIATTR_MAX_THREADS
	.align		4
.L_380:
        /*0120*/ 	.byte	0x04, 0x05
        /*0122*/ 	.short	(.L_382 - .L_381)
.L_381:
        /*0124*/ 	.word	0x00000100
        /*0128*/ 	.word	0x00000001
        /*012c*/ 	.word	0x00000001


	//----- nvinfo : EIATTR_CRS_STACK_SIZE
	.align		4
.L_382:
        /*0130*/ 	.byte	0x04, 0x1e
        /*0132*/ 	.short	(.L_384 - .L_383)
.L_383:
        /*0134*/ 	.word	0x00000000


	//----- nvinfo : EIATTR_CBANK_PARAM_SIZE
	.align		4
.L_384:
        /*0138*/ 	.byte	0x03, 0x19
        /*013a*/ 	.short	0x0428


	//----- nvinfo : EIATTR_PARAM_CBANK
	.align		4
        /*013c*/ 	.byte	0x04, 0x0a
        /*013e*/ 	.short	(.L_386 - .L_385)
	.align		4
.L_385:
        /*0140*/ 	.word	index@(.nv.constant0._ZN2at6native13reduce_kernelILi256ELi2ENS0_8ReduceOpIfNS0_9ArgMaxOpsIfEEjlLi4ELi4EEEEEvT1_)
        /*0144*/ 	.short	0x0380
        /*0146*/ 	.short	0x0428


	//----- nvinfo : EIATTR_SW_WAR
	.align		4
.L_386:
        /*0148*/ 	.byte	0x04, 0x36
        /*014a*/ 	.short	(.L_388 - .L_387)
.L_387:
        /*014c*/ 	.word	0x00000008
.L_388:


//--------------------- .nv.info._ZN2at6native13reduce_kernelILi128ELi4ENS0_8ReduceOpIfNS0_9ArgMaxOpsIfEEjlLi4ELi4EEEEEvT1_ --------------------------
	.section	.nv.info._ZN2at6native13reduce_kernelILi128ELi4ENS0_8ReduceOpIfNS0_9ArgMaxOpsIfEEjlLi4ELi4EEEEEvT1_,"",@"SHT_CUDA_INFO"
	.sectionflags	@""
	.align	4


	//----- nvinfo : EIATTR_CUDA_API_VERSION
	.align		4
        /*0000*/ 	.byte	0x04, 0x37
        /*0002*/ 	.short	(.L_390 - .L_389)
.L_389:
        /*0004*/ 	.word	0x00000082


	//----- nvinfo : EIATTR_KPARAM_INFO
	.align		4
.L_390:
        /*0008*/ 	.byte	0x04, 0x17
        /*000a*/ 	.short	(.L_392 - .L_391)
.L_391:
        /*000c*/ 	.word	0x00000000
        /*0010*/ 	.short	0x0000
        /*0012*/ 	.short	0x0000
        /*0014*/ 	.byte	0x00, 0xf0, 0xa1, 0x10


	//----- nvinfo : EIATTR_SPARSE_MMA_MASK
	.align		4
.L_392:
        /*0018*/ 	.byte	0x03, 0x50
        /*001a*/ 	.short	0x0000


	//----- nvinfo : EIATTR_MAXREG_COUNT
	.align		4
        /*001c*/ 	.byte	0x03, 0x1b
        /*001e*/ 	.short	0x0080


	//----- nvinfo : EIATTR_NUM_BARRIERS
	.align		4
        /*0020*/ 	.byte	0x02, 0x4c
        /*0022*/ 	.byte	0x01
	.zero		1


	//----- nvinfo : EIATTR_EXTERNS
	.align		4
        /*0024*/ 	.byte	0x04, 0x0f
        /*0026*/ 	.short	(.L_394 - .L_393)


	//   ....[0]....
	.align		4
.L_393:
        /*0028*/ 	.word	index@(__assertfail)


	//----- nvinfo : EIATTR_MERCURY_ISA_VERSION
	.align		4
.L_394:
        /*002c*/ 	.byte	0x03, 0x5f
        /*002e*/ 	.short	0x0101


	//----- nvinfo : EIATTR_INT_WARP_WIDE_INSTR_OFFSETS
	.align		4
        /*0030*/ 	.byte	0x04, 0x31
        /*0032*/ 	.short	(.L_396 - .L_395)


	//   ....[0]....
.L_395:
        /*0034*/ 	.word	0x0001f170


	//   ....[1]....
        /*0038*/ 	.word	0x0001f260


	//----- nvinfo : EIATTR_COOP_GROUP_MASK_REGIDS
	.align		4
.L_396:
        /*003c*/ 	.byte	0x04, 0x29
        /*003e*/ 	.short	(.L_398 - .L_397)


	//   ....[0]....
.L_397:
        /*0040*/ 	.word	0xffffffff


	//   ....[1]....
        /*0044*/ 	.word	0xffffffff


	//   ....[2]....
        /*0048*/ 	.word	0xffffffff


	//   ....[3]....
        /*004c*/ 	.word	0xffffffff


	//   ....[4]....
        /*0050*/ 	.word	0xffffffff


	//   ....[5]....
        /*0054*/ 	.word	0xffffffff


	//   ....[6]....
        /*0058*/ 	.word	0xffffffff


	//   ....[7]....
        /*005c*/ 	.word	0xffffffff


	//   ....[8]....
        /*0060*/ 	.word	0xffffffff


	//   ....[9]....
        /*0064*/ 	.word	0xffffffff


	//   ....[10]....
        /*0068*/ 	.word	0xffffffff


	//   ....[11]....
        /*006c*/ 	.word	0xffffffff


	//   ....[12]....
        /*0070*/ 	.word	0xffffffff


	//   ....[13]....
        /*0074*/ 	.word	0xffffffff


	//   ....[14]....
        /*0078*/ 	.word	0xffffffff


	//   ....[15]....
        /*007c*/ 	.word	0xffffffff


	//   ....[16]....
        /*0080*/ 	.word	0xffffffff


	//   ....[17]....
        /*0084*/ 	.word	0xffffffff


	//   ....[18]....
        /*0088*/ 	.word	0xffffffff


	//   ....[19]....
        /*008c*/ 	.word	0xffffffff


	//   ....[20]....
        /*0090*/ 	.word	0xffffffff


	//   ....[21]....
        /*0094*/ 	.word	0xffffffff


	//   ....[22]....
        /*0098*/ 	.word	0xffffffff


	//   ....[23]....
        /*009c*/ 	.word	0xffffffff


	//----- nvinfo : EIATTR_COOP_GROUP_INSTR_OFFSETS
	.align		4
.L_398:
        /*00a0*/ 	.byte	0x04, 0x28
        /*00a2*/ 	.short	(.L_400 - .L_399)


	//   ....[0]....
.L_399:
        /*00a4*/ 	.word	0x00015960


	//   ....[1]....
        /*00a8*/ 	.word	0x00015990


	//   ....[2]....
        /*00ac*/ 	.word	0x000159a0


	//   ....[3]....
        /*00b0*/ 	.word	0x00015a50


	//   ....[4]....
        /*00b4*/ 	.word	0x00015a80


	//   ....[5]....
        /*00b8*/ 	.word	0x00015a90


	//   ....[6]....
        /*00bc*/ 	.word	0x00015b40


	//   ....[7]....
        /*00c0*/ 	.word	0x00015b70


	//   ....[8]....
        /*00c4*/ 	.word	0x00015b80


	//   ....[9]....
        /*00c8*/ 	.word	0x00015c30


	//   ....[10]....
        /*00cc*/ 	.word	0x00015c70


	//   ....[11]....
        /*00d0*/ 	.word	0x00015ca0


	//   ....[12]....
        /*00d4*/ 	.word	0x00021070


	//   ....[13]....
        /*00d8*/ 	.word	0x000210a0


	//   ....[14]....
        /*00dc*/ 	.word	0x000210b0


	//   ....[15]....
        /*00e0*/ 	.word	0x00021160


	//   ....[16]....
        /*00e4*/ 	.word	0x00021190


	//   ....[17]....
        /*00e8*/ 	.word	0x000211a0


	//   ....[18]....
        /*00ec*/ 	.word	0x00021250


	//   ....[19]....
        /*00f0*/ 	.word	0x00021280


	//   ....[20]....
        /*00f4*/ 	.word	0x00021290


	//   ....[21]....
        /*00f8*/ 	.word	0x00021340


	//   ....[22]....
        /*00fc*/ 	.word	0x00021380


	//   ....[23]....
        /*0100*/ 	.word	0x000213b0


	//----- nvinfo : EIATTR_VRC_CTA_INIT_COUNT
	.align		4
.L_400:
        /*0104*/ 	.byte	0x02, 0x4a
	.zero		1
	.zero		1


	//----- nvinfo : EIATTR_SYSCALL_OFFSETS
	.align		4
        /*0108*/ 	.byte	0x04, 0x46
        /*010a*/ 	.short	(.L_402 - .L_401)


	//   ....[0]....
.L_401:
        /*010c*/ 	.word	0x00001530


	//   ....[1]....
        /*0110*/ 	.word	0x00021700


	//   ....[2]....
        /*0114*/ 	.word	0x00021940


	//   ....[3]....
        /*0118*/ 	.word	0x00021a70


	//   ....[4]....
        /*011c*/ 	.word	0x00021c30


	//   ....[5]....
        /*0120*/ 	.word	0x00021d60


	//   ....[6]....
        /*0124*/ 	.word	0x00021ef0


	//   ....[7]....
        /*0128*/ 	.word	0x00021fe0


	//   ....[8]....
        /*012c*/ 	.word	0x000220d0


	//   ....[9]....
        /*0130*/ 	.word	0x000221c0


	//   ....[10]....
        /*0134*/ 	.word	0x000227f0


	//   ....[11]....
        /*0138*/ 	.word	0x00022920


	//   ....[12]....
        /*013c*/ 	.word	0x00022ae0


	//   ....[13]....
        /*0140*/ 	.word	0x00022c10


	//   ....[14]....
        /*0144*/ 	.word	0x00022fc0


	//   ....[15]....
        /*0148*/ 	.word	0x000231e0


	//   ....[16]....
        /*014c*/ 	.word	0x00023310


	//   ....[17]....
        /*0150*/ 	.word	0x000234d0


	//   ....[18]....
        /*0154*/ 	.word	0x00023600


	//   ....[19]....
        /*0158*/ 	.word	0x00023790


	//   ....[20]....
        /*015c*/ 	.word	0x00023880


	//   ....[21]....
        /*0160*/ 	.word	0x00023970


	//   ....[22]....
        /*0164*/ 	.word	0x00023a60


	//   ....[23]....
        /*0168*/ 	.word	0x00024080


	//   ....[24]....
        /*016c*/ 	.word	0x000241b0


	//   ....[25]....
        /*0170*/ 	.word	0x00024370


	//   ....[26]....
        /*0174*/ 	.word	0x000244a0


	//----- nvinfo : EIATTR_EXIT_INSTR_OFFSETS
	.align		4
.L_402:
        /*0178*/ 	.byte	0x04, 0x1c
        /*017a*/ 	.short	(.L_404 - .L_403)


	//   ....[0]....
.L_403:
        /*017c*/ 	.word	0x0001f320


	//   ....[1]....
        /*0180*/ 	.word	0x00021520


	//   ....[2]....
        /*0184*/ 	.word	0x00021df0


	//   ....[3]....
        /*0188*/ 	.word	0x000221d0


	//   ....[4]....
        /*018c*/ 	.word	0x00022ca0


	//   ....[5]....
        /*0190*/ 	.word	0x00022d30


	//   ....[6]....
        /*0194*/ 	.word	0x00022d60


	//   ....[7]....
        /*0198*/ 	.word	0x00022da0


	//   ....[8]....
        /*019c*/ 	.word	0x00022de0


	//   ....[9]....
        /*01a0*/ 	.word	0x00023690


	//   ....[10]....
        /*01a4*/ 	.word	0x00023a70


	//   ....[11]....
        /*01a8*/ 	.word	0x00024530


	//   ....[12]....
        /*01ac*/ 	.word	0x000245c0


	//----- nvinfo : EIATTR_MAX_THREADS
	.align		4
.L_404:
        /*01b0*/ 	.byte	0x04, 0x05
        /*01b2*/ 	.short	(.L_406 - .L_405)
.L_405:
        /*01b4*/ 	.word	0x00000080
        /*01b8*/ 	.word	0x00000001
        /*01bc*/ 	.word	0x00000001


	//----- nvinfo : EIATTR_CRS_STACK_SIZE
	.align		4
.L_406:
        /*01c0*/ 	.byte	0x04, 0x1e
        /*01c2*/ 	.short	(.L_408 - .L_407)
.L_407:
        /*01c4*/ 	.word	0x00000000


	//----- nvinfo : EIATTR_CBANK_PARAM_SIZE
	.align		4
.L_408:
        /*01c8*/ 	.byte	0x03, 0x19
        /*01ca*/ 	.short	0x0428


	//----- nvinfo : EIATTR_PARAM_CBANK
	.align		4
        /*01cc*/ 	.byte	0x04, 0x0a
        /*01ce*/ 	.short	(.L_410 - .L_409)
	.align		4
.L_409:
        /*01d0*/ 	.word	index@(.nv.constant0._ZN2at6native13reduce_kernelILi128ELi4ENS0_8ReduceOpIfNS0_9ArgMaxOpsIfEEjlLi4ELi4EEEEEvT1_)
        /*01d4*/ 	.short	0x0380
        /*01d6*/ 	.short	0x0428


	//----- nvinfo : EIATTR_SW_WAR
	.align		4
.L_410:
        /*01d8*/ 	.byte	0x04, 0x36
        /*01da*/ 	.short	(.L_412 - .L_411)
.L_411:
        /*01dc*/ 	.word	0x00000008
.L_412:


//--------------------- .nv.info._ZN2at6native13reduce_kernelILi512ELi1ENS0_8ReduceOpIdNS0_9ArgMaxOpsIdEEjlLi4ELi4EEEEEvT1_ --------------------------
	.section	.nv.info._ZN2at6native13reduce_kernelILi512ELi1ENS0_8ReduceOpIdNS0_9ArgMaxOpsIdEEjlLi4ELi4EEEEEvT1_,"",@"SHT_CUDA_INFO"
	.sectionflags	@""
	.align	4


	//----- nvinfo : EIATTR_CUDA_API_VERSION
	.align		4
        /*0000*/ 	.byte	0x04, 0x37
        /*0002*/ 	.short	(.L_414 - .L_413)
.L_413:
        /*0004*/ 	.word	0x00000082


	//----- nvinfo : EIATTR_KPARAM_INFO
	.align		4
.L_414:
        /*0008*/ 	.byte	0x04, 0x17
        /*000a*/ 	.short	(.L_416 - .L_415)
.L_415:
        /*000c*/ 	.word	0x00000000
        /*0010*/ 	.short	0x0000
        /*0012*/ 	.short	0x0000
        /*0014*/ 	.byte	0x00, 0xf0, 0xa1, 0x10


	//----- nvinfo : EIATTR_SPARSE_MMA_MASK
	.align		4
.L_416:
        /*0018*/ 	.byte	0x03, 0x50
        /*001a*/ 	.short	0x0000


	//----- nvinfo : EIATTR_MAXREG_COUNT
	.align		4
        /*001c*/ 	.byte	0x03, 0x1b
        /*001e*/ 	.short	0x0020


	//----- nvinfo : EIATTR_NUM_BARRIERS
	.align		4
        /*0020*/ 	.byte	0x02, 0x4c
        /*0022*/ 	.byte	0x01
	.zero		1


	//----- nvinfo : EIATTR_EXTERNS
	.align		4
        /*0024*/ 	.byte	0x04, 0x0f
        /*0026*/ 	.short	(.L_418 - .L_417)


	//   ....[0]....
	.align		4
.L_417:
        /*0028*/ 	.word	index@(__assertfail)


	//----- nvinfo : EIATTR_ANNOTATIONS
	.align		4
.L_418:
        /*002c*/ 	.byte	0x04, 0x55
        /*002e*/ 	.short	(.L_420 - .L_419)


	//   ....[0]....
.L_419:
        /*0030*/ 	.word	0x00000001
        /*0034*/ 	.byte	0x20, 0x01, 0x00, 0x00, 0x01, 0x00, 0x00, 0x00, 0x40, 0x01, 0x00, 0x00, 0x01, 0x00, 0x00, 0x00
        /* <DEDUP_REMOVED lines=55> */
        /*03b4*/ 	.byte	0x10, 0xfc, 0x00, 0x00, 0x01, 0x00, 0x00, 0x00, 0x00, 0x40, 0x01, 0x00


	//----- nvinfo : EIATTR_MERCURY_ISA_VERSION
	.align		4
.L_420:
        /*03c0*/ 	.byte	0x03, 0x5f
        /*03c2*/ 	.short	0x0101


	//----- nvinfo : EIATTR_INT_WARP_WIDE_INSTR_OFFSETS
	.align		4
        /*03c4*/ 	.byte	0x04, 0x31
        /*03c6*/ 	.short	(.L_422 - .L_421)


	//   ....[0]....
.L_421:
        /*03c8*/ 	.word	0x00012760


	//   ....[1]....
        /*03cc*/ 	.word	0x00012850


	//----- nvinfo : EIATTR_COOP_GROUP_MASK_REGIDS
	.align		4
.L_422:
        /*03d0*/ 	.byte	0x04, 0x29
        /*03d2*/ 	.short	(.L_424 - .L_423)


	//   ....[0]....
.L_423:
        /*03d4*/ 	.word	0xffffffff


	//   ....[1]....
        /*03d8*/ 	.word	0xffffffff


	//   ....[2]....
        /*03dc*/ 	.word	0xffffffff


	//   ....[3]....
        /*03e0*/ 	.word	0xffffffff


	//   ....[4]....
        /*03e4*/ 	.word	0xffffffff


	//   ....[5]....
        /*03e8*/ 	.word	0xffffffff


	//   ....[6]....
        /*03ec*/ 	.word	0xffffffff


	//   ....[7]....
        /*03f0*/ 	.word	0xffffffff


	//----- nvinfo : EIATTR_COOP_GROUP_INSTR_OFFSETS
	.align		4
.L_424:
        /*03f4*/ 	.byte	0x04, 0x28
        /*03f6*/ 	.short	(.L_426 - .L_425)


	//   ....[0]....
.L_425:
        /*03f8*/ 	.word	0x0000fa10


	//   ....[1]....
        /*03fc*/ 	.word	0x0000fa40


	//   ....[2]....
        /*0400*/ 	.word	0x0000fa50


	//   ....[3]....
        /*0404*/ 	.word	0x0000fa60


	//   ....[4]....
        /*0408*/ 	.word	0x00013660


	//   ....[5]....
        /*040c*/ 	.word	0x00013690


	//   ....[6]....
        /*0410*/ 	.word	0x000136a0


	//   ....[7]....
        /*0414*/ 	.word	0x000136b0


	//----- nvinfo : EIATTR_VRC_CTA_INIT_COUNT
	.align		4
.L_426:
        /*0418*/ 	.byte	0x02, 0x4a
	.zero		1
	.zero		1


	//----- nvinfo : EIATTR_SYSCALL_OFFSETS
	.align		4
        /*041c*/ 	.byte	0x04, 0x46
        /*041e*/ 	.short	(.L_428 - .L_427)


	//   ....[0]....
.L_427:
        /*0420*/ 	.word	0x000139b0


	//   ....[1]....
        /*0424*/ 	.word	0x00013b20


	//   ....[2]....
        /*0428*/ 	.word	0x00013c70


	//   ....[3]....
        /*042c*/ 	.word	0x00013f70


	//   ....[4]....
        /*0430*/ 	.word	0x00014240


	//   ....[5]....
        /*0434*/ 	.word	0x000143b0


	//   ....[6]....
        /*0438*/ 	.word	0x00014500


	//   ....[7]....
        /*043c*/ 	.word	0x00014800


	//----- nvinfo : EIATTR_EXIT_INSTR_OFFSETS
	.align		4
.L_428:
        /*0440*/ 	.byte	0x04, 0x1c
        /*0442*/ 	.short	(.L_430 - .L_429)


	//   ....[0]....
.L_429:
        /*0444*/ 	.word	0x00012910


	//   ....[1]....
        /*0448*/ 	.word	0x00013820


	//   ....[2]....
        /*044c*/ 	.word	0x00013b70


	//   ....[3]....
        /*0450*/ 	.word	0x00013c80


	//   ....[4]....
        /*0454*/ 	.word	0x00013fc0


	//   ....[5]....
        /*0458*/ 	.word	0x00013ff0


	//   ....[6]....
        /*045c*/ 	.word	0x00014030


	//   ....[7]....
        /*0460*/ 	.word	0x00014070


	//   ....[8]....
        /*0464*/ 	.word	0x000140b0


	//   ....[9]....
        /*0468*/ 	.word	0x00014400


	//   ....[10]....
        /*046c*/ 	.word	0x00014510


	//   ....[11]....
        /*0470*/ 	.word	0x00014850


	//   ....[12]....
        /*0474*/ 	.word	0x00014880


	//----- nvinfo : EIATTR_MAX_THREADS
	.align		4
.L_430:
        /*0478*/ 	.byte	0x04, 0x05
        /*047a*/ 	.short	(.L_432 - .L_431)
.L_431:
        /*047c*/ 	.word	0x00000200
        /*0480*/ 	.word	0x00000001
        /*0484*/ 	.word	0x00000001


	//----- nvinfo : EIATTR_CRS_STACK_SIZE
	.align		4
.L_432:
        /*0488*/ 	.byte	0x04, 0x1e
        /*048a*/ 	.short	(.L_434 - .L_433)
.L_433:
        /*048c*/ 	.word	0x00000000


	//----- nvinfo : EIATTR_CBANK_PARAM_SIZE
	.align		4
.L_434:
        /*0490*/ 	.byte	0x03, 0x19
        /*0492*/ 	.short	0x0428


	//----- nvinfo : EIATTR_PARAM_CBANK
	.align		4
        /*0494*/ 	.byte	0x04, 0x0a
        /*0496*/ 	.short	(.L_436 - .L_435)
	.align		4
.L_435:
        /*0498*/ 	.word	index@(.nv.constant0._ZN2at6native13reduce_kernelILi512ELi1ENS0_8ReduceOpIdNS0_9ArgMaxOpsIdEEjlLi4ELi4EEEEEvT1_)
        /*049c*/ 	.short	0x0380
        /*049e*/ 	.short	0x0428


	//----- nvinfo : EIATTR_SW_WAR
	.align		4
.L_436:
        /*04a0*/ 	.byte	0x04, 0x36
        /*04a2*/ 	.short	(.L_438 - .L_437)
.L_437:
        /*04a4*/ 	.word	0x00000008
.L_438:


//--------------------- .nv.info._ZN2at6native13reduce_kernelILi256ELi2ENS0_8ReduceOpIdNS0_9ArgMaxOpsIdEEjlLi4ELi4EEEEEvT1_ --------------------------
	.section	.nv.info._ZN2at6native13reduce_kernelILi256ELi2ENS0_8ReduceOpIdNS0_9ArgMaxOpsIdEEjlLi4ELi4EEEEEvT1_,"",@"SHT_CUDA_INFO"
	.sectionflags	@""
	.align	4


	//----- nvinfo : EIATTR_CUDA_API_VERSION
	.align		4
        /*0000*/ 	.byte	0x04, 0x37
        /*0002*/ 	.short	(.L_440 - .L_439)
.L_439:
        /*0004*/ 	.word	0x00000082


	//----- nvinfo : EIATTR_KPARAM_INFO
	.align		4
.L_440:
        /*0008*/ 	.byte	0x04, 0x17
        /*000a*/ 	.short	(.L_442 - .L_441)
.L_441:
        /*000c*/ 	.word	0x00000000
        /*0010*/ 	.short	0x0000
        /*0012*/ 	.short	0x0000
        /*0014*/ 	.byte	0x00, 0xf0, 0xa1, 0x10


	//----- nvinfo : EIATTR_SPARSE_MMA_MASK
	.align		4
.L_442:
        /*0018*/ 	.byte	0x03, 0x50
        /*001a*/ 	.short	0x0000


	//----- nvinfo : EIATTR_MAXREG_COUNT
	.align		4
        /*001c*/ 	.byte	0x03, 0x1b
        /*001e*/ 	.short	0x0040


	//----- nvinfo : EIATTR_NUM_BARRIERS
	.align		4
        /*0020*/ 	.byte	0x02, 0x4c
        /*0022*/ 	.byte	0x01
	.zero		1


	//----- nvinfo : EIATTR_EXTERNS
	.align		4
        /*0024*/ 	.byte	0x04, 0x0f
        /*0026*/ 	.short	(.L_444 - .L_443)


	//   ....[0]....
	.align		4
.L_443:
        /*0028*/ 	.word	index@(__assertfail)


	//----- nvinfo : EIATTR_ANNOTATIONS
	.align		4
.L_444:
        /*002c*/ 	.byte	0x04, 0x55
        /*002e*/ 	.short	(.L_446 - .L_445)


	//   ....[0]....
.L_445:
        /*0030*/ 	.word	0x00000001
        /*0034*/ 	.byte	0x30, 0x01, 0x00, 0x00, 0x01, 0x00, 0x00, 0x00, 0x80, 0x01, 0x00, 0x00, 0x01, 0x00, 0x00, 0x00
        /*0044*/ 	.byte	0xb0, 0x12, 0x00, 0x00, 0x01, 0x00, 0x00, 0x00, 0xf0, 0xc7, 0x00, 0x00, 0x01, 0x00, 0x00, 0x00
        /*0054*/ 	.byte	0x20, 0xc8, 0x00, 0x00, 0x01, 0x00, 0x00, 0x00, 0x60, 0x0f, 0x01, 0x00, 0x01, 0x00, 0x00, 0x00
        /*0064*/ 	.byte	0x70, 0x0f, 0x01, 0x00, 0x01, 0x00, 0x00, 0x00, 0x90, 0x18, 0x01, 0x00, 0x01, 0x00, 0x00, 0x00
        /*0074*/ 	.byte	0x20, 0x1a, 0x01, 0x00, 0x01, 0x00, 0x00, 0x00, 0xb0, 0x32, 0x01, 0x00, 0x01, 0x00, 0x00, 0x00
        /*0084*/ 	.byte	0x00, 0x44, 0x01, 0x00, 0x01, 0x00, 0x00, 0x00, 0xc0, 0xa7, 0x01, 0x00


	//----- nvinfo : EIATTR_MERCURY_ISA_VERSION
	.align		4
.L_446:
        /*0090*/ 	.byte	0x03, 0x5f
        /*0092*/ 	.short	0x0101


	//----- nvinfo : EIATTR_INT_WARP_WIDE_INSTR_OFFSETS
	.align		4
        /*0094*/ 	.byte	0x04, 0x31
        /*0096*/ 	.short	(.L_448 - .L_447)


	//   ....[0]....
.L_447:
        /*0098*/ 	.word	0x00018060


	//   ....[1]....
        /*009c*/ 	.word	0x00018150


	//----- nvinfo : EIATTR_COOP_GROUP_MASK_REGIDS
	.align		4
.L_448:
        /*00a0*/ 	.byte	0x04, 0x29
        /*00a2*/ 	.short	(.L_450 - .L_449)


	//   ....[0]....
.L_449:
        /*00a4*/ 	.word	0xffffffff


	//   ....[1]....
        /*00a8*/ 	.word	0xffffffff


	//   ....[2]....
        /*00ac*/ 	.word	0xffffffff


	//   ....[3]....
        /*00b0*/ 	.word	0xffffffff


	//   ....[4]....
        /*00b4*/ 	.word	0xffffffff


	//   ....[5]....
        /*00b8*/ 	.word	0xffffffff


	//   ....[6]....
        /*00bc*/ 	.word	0xffffffff


	//   ....[7]....
        /*00c0*/ 	.word	0xffffffff


	//   ....[8]....
        /*00c4*/ 	.word	0xffffffff


	//   ....[9]....
        /*00c8*/ 	.word	0xffffffff


	//   ....[10]....
        /*00cc*/ 	.word	0xffffffff


	//   ....[11]....
        /*00d0*/ 	.word	0xffffffff


	//   ....[12]....
        /*00d4*/ 	.word	0xffffffff


	//   ....[13]....
        /*00d8*/ 	.word	0xffffffff


	//   ....[14]....
        /*00dc*/ 	.word	0xffffffff


	//   ....[15]....
        /*00e0*/ 	.word	0xffffffff


	//----- nvinfo : EIATTR_COOP_GROUP_INSTR_OFFSETS
	.align		4
.L_450:
        /*00e4*/ 	.byte	0x04, 0x28
        /*00e6*/ 	.short	(.L_452 - .L_451)


	//   ....[0]....
.L_451:
        /*00e8*/ 	.word	0x00012ec0


	//   ....[1]....
        /*00ec*/ 	.word	0x00012ef0


	//   ....[2]....
        /*00f0*/ 	.word	0x00012f00


	//   ....[3]....
        /*00f4*/ 	.word	0x00012f10


	//   ....[4]....
        /*00f8*/ 	.word	0x00013070


	//   ....[5]....
        /*00fc*/ 	.word	0x000130b0


	//   ....[6]....
        /*0100*/ 	.word	0x000130e0


	//   ....[7]....
        /*0104*/ 	.word	0x000130f0


	//   ....[8]....
        /*0108*/ 	.word	0x00019680


	//   ....[9]....
        /*010c*/ 	.word	0x000196b0


	//   ....[10]....
        /*0110*/ 	.word	0x000196c0


	//   ....[11]....
        /*0114*/ 	.word	0x000196d0


	//   ....[12]....
        /*0118*/ 	.word	0x00019830


	//   ....[13]....
        /*011c*/ 	.word	0x00019870


	//   ....[14]....
        /*0120*/ 	.word	0x000198a0


	//   ....[15]....
        /*0124*/ 	.word	0x000198b0


	//----- nvinfo : EIATTR_VRC_CTA_INIT_COUNT
	.align		4
.L_452:
        /*0128*/ 	.byte	0x02, 0x4a
	.zero		1
	.zero		1


	//----- nvinfo : EIATTR_SYSCALL_OFFSETS
	.align		4
        /*012c*/ 	.byte	0x04, 0x46
        /*012e*/ 	.short	(.L_454 - .L_453)


	//   ....[0]....
.L_453:
        /*0130*/ 	.word	0x00001520


	//   ....[1]....
        /*0134*/ 	.word	0x00019b90


	//   ....[2]....
        /*0138*/ 	.word	0x00019d30


	//   ....[3]....
        /*013c*/ 	.word	0x00019e60


	//   ....[4]....
        /*0140*/ 	.word	0x0001a000


	//   ....[5]....
        /*0144*/ 	.word	0x0001a0f0


	//   ....[6]....
        /*0148*/ 	.word	0x0001a590


	//   ....[7]....
        /*014c*/ 	.word	0x0001a6c0


	//   ....[8]....
        /*0150*/ 	.word	0x0001aa00


	//   ....[9]....
        /*0154*/ 	.word	0x0001ab80


	//   ....[10]....
        /*0158*/ 	.word	0x0001acb0


	//   ....[11]....
        /*015c*/ 	.word	0x0001ae50


	//   ....[12]....
        /*0160*/ 	.word	0x0001af40


	//   ....[13]....
        /*0164*/ 	.word	0x0001b3c0


	//   ....[14]....
        /*0168*/ 	.word	0x0001b4f0


	//----- nvinfo : EIATTR_EXIT_INSTR_OFFSETS
	.align		4
.L_454:
        /*016c*/ 	.byte	0x04, 0x1c
        /*016e*/ 	.short	(.L_456 - .L_455)


	//   ....[0]....
.L_455:
        /*0170*/ 	.word	0x00018210


	//   ....[1]....
        /*0174*/ 	.word	0x00019a00


	//   ....[2]....
        /*0178*/ 	.word	0x00019f00


	//   ....[3]....
        /*017c*/ 	.word	0x0001a100


	//   ....[4]....
        /*0180*/ 	.word	0x0001a760


	//   ....[5]....
        /*0184*/ 	.word	0x0001a7b0


	//   ....[6]....
        /*0188*/ 	.word	0x0001a7f0


	//   ....[7]....
        /*018c*/ 	.word	0x0001a830


	//   ....[8]....
        /*0190*/ 	.word	0x0001a870


	//   ....[9]....
        /*0194*/ 	.word	0x0001ad50


	//   ....[10]....
        /*0198*/ 	.word	0x0001af50


	//   ....[11]....
        /*019c*/ 	.word	0x0001b590


	//   ....[12]....
        /*01a0*/ 	.word	0x0001b5e0


	//----- nvinfo : EIATTR_MAX_THREADS
	.align		4
.L_456:
        /*01a4*/ 	.byte	0x04, 0x05
        /*01a6*/ 	.short	(.L_458 - .L_457)
.L_457:
        /*01a8*/ 	.word	0x00000100
        /*01ac*/ 	.word	0x00000001
        /*01b0*/ 	.word	0x00000001


	//----- nvinfo : EIATTR_CRS_STACK_SIZE
	.align		4
.L_458:
        /*01b4*/ 	.byte	0x04, 0x1e
        /*01b6*/ 	.short	(.L_460 - .L_459)
.L_459:
        /*01b8*/ 	.word	0x00000000


	//----- nvinfo : EIATTR_CBANK_PARAM_SIZE
	.align		4
.L_460:
        /*01bc*/ 	.byte	0x03, 0x19
        /*01be*/ 	.short	0x0428


	//----- nvinfo : EIATTR_PARAM_CBANK
	.align		4
        /*01c0*/ 	.byte	0x04, 0x0a
        /*01c2*/ 	.short	(.L_462 - .L_461)
	.align		4
.L_461:
        /*01c4*/ 	.word	index@(.nv.constant0._ZN2at6native13reduce_kernelILi256ELi2ENS0_8ReduceOpIdNS0_9ArgMaxOpsIdEEjlLi4ELi4EEEEEvT1_)
        /*01c8*/ 	.short	0x0380
        /*01ca*/ 	.short	0x0428


	//----- nvinfo : EIATTR_SW_WAR
	.align		4
.L_462:
        /*01cc*/ 	.byte	0x04, 0x36
        /*01ce*/ 	.short	(.L_464 - .L_463)
.L_463:
        /*01d0*/ 	.word	0x00000008
.L_464:


//--------------------- .nv.info._ZN2at6native13reduce_kernelILi128ELi4ENS0_8ReduceOpIdNS0_9ArgMaxOpsIdEEjlLi4ELi4EEEEEvT1_ --------------------------
	.section	.nv.info._ZN2at6native13reduce_kernelILi128ELi4ENS0_8ReduceOpIdNS0_9ArgMaxOpsIdEEjlLi4ELi4EEEEEvT1_,"",@"SHT_CUDA_INFO"
	.sectionflags	@""
	.align	4


	//----- nvinfo : EIATTR_CUDA_API_VERSION
	.align		4
        /*0000*/ 	.byte	0x04, 0x37
        /*0002*/ 	.short	(.L_466 - .L_465)
.L_465:
        /*0004*/ 	.word	0x00000082


	//----- nvinfo : EIATTR_KPARAM_INFO
	.align		4
.L_466:
        /*0008*/ 	.byte	0x04, 0x17
        /*000a*/ 	.short	(.L_468 - .L_467)
.L_467:
        /*000c*/ 	.word	0x00000000
        /*0010*/ 	.short	0x0000
        /*0012*/ 	.short	0x0000
        /*0014*/ 	.byte	0x00, 0xf0, 0xa1, 0x10


	//----- nvinfo : EIATTR_SPARSE_MMA_MASK
	.align		4
.L_468:
        /*0018*/ 	.byte	0x03, 0x50
        /*001a*/ 	.short	0x0000


	//----- nvinfo : EIATTR_MAXREG_COUNT
	.align		4
        /*001c*/ 	.byte	0x03, 0x1b
        /*001e*/ 	.short	0x0080


	//----- nvinfo : EIATTR_NUM_BARRIERS
	.align		4
        /*0020*/ 	.byte	0x02, 0x4c
        /*0022*/ 	.byte	0x01
	.zero		1


	//----- nvinfo : EIATTR_EXTERNS
	.align		4
        /*0024*/ 	.byte	0x04, 0x0f
        /*0026*/ 	.short	(.L_470 - .L_469)


	//   ....[0]....
	.align		4
.L_469:
        /*0028*/ 	.word	index@(__assertfail)


	//----- nvinfo : EIATTR_MERCURY_ISA_VERSION
	.align		4
.L_470:
        /*002c*/ 	.byte	0x03, 0x5f
        /*002e*/ 	.short	0x0101


	//----- nvinfo : EIATTR_INT_WARP_WIDE_INSTR_OFFSETS
	.align		4
        /*0030*/ 	.byte	0x04, 0x31
        /*0032*/ 	.short	(.L_472 - .L_471)


	//   ....[0]....
.L_471:
        /*0034*/ 	.word	0x00024240


	//   ....[1]....
        /*0038*/ 	.word	0x00024330


	//----- nvinfo : EIATTR_COOP_GROUP_MASK_REGIDS
	.align		4
.L_472:
        /*003c*/ 	.byte	0x04, 0x29
        /*003e*/ 	.short	(.L_474 - .L_473)


	//   ....[0]....
.L_473:
        /*0040*/ 	.word	0xffffffff


	//   ....[1]....
        /*0044*/ 	.word	0xffffffff


	//   ....[2]....
        /*0048*/ 	.word	0xffffffff


	//   ....[3]....
        /*004c*/ 	.word	0xffffffff


	//   ....[4]....
        /*0050*/ 	.word	0xffffffff


	//   ....[5]....
        /*0054*/ 	.word	0xffffffff


	//   ....[6]....
        /*0058*/ 	.word	0xffffffff


	//   ....[7]....
        /*005c*/ 	.word	0xffffffff


	//   ....[8]....
        /*0060*/ 	.word	0xffffffff


	//   ....[9]....
        /*0064*/ 	.word	0xffffffff


	//   ....[10]....
        /*0068*/ 	.word	0xffffffff


	//   ....[11]....
        /*006c*/ 	.word	0xffffffff


	//   ....[12]....
        /*0070*/ 	.word	0xffffffff


	//   ....[13]....
        /*0074*/ 	.word	0xffffffff


	//   ....[14]....
        /*0078*/ 	.word	0xffffffff


	//   ....[15]....
        /*007c*/ 	.word	0xffffffff


	//   ....[16]....
        /*0080*/ 	.word	0xffffffff


	//   ....[17]....
        /*0084*/ 	.word	0xffffffff


	//   ....[18]....
        /*0088*/ 	.word	0xffffffff


	//   ....[19]....
        /*008c*/ 	.word	0xffffffff


	//   ....[20]....
        /*0090*/ 	.word	0xffffffff


	//   ....[21]....
        /*0094*/ 	.word	0xffffffff


	//   ....[22]....
        /*0098*/ 	.word	0xffffffff


	//   ....[23]....
        /*009c*/ 	.word	0xffffffff


	//   ....[24]....
        /*00a0*/ 	.word	0xffffffff


	//   ....[25]....
        /*00a4*/ 	.word	0xffffffff


	//   ....[26]....
        /*00a8*/ 	.word	0xffffffff


	//   ....[27]....
        /*00ac*/ 	.word	0xffffffff


	//   ....[28]....
        /*00b0*/ 	.word	0xffffffff


	//   ....[29]....
        /*00b4*/ 	.word	0xffffffff


	//   ....[30]....
        /*00b8*/ 	.word	0xffffffff


	//   ....[31]....
        /*00bc*/ 	.word	0xffffffff


	//----- nvinfo : EIATTR_COOP_GROUP_INSTR_OFFSETS
	.align		4
.L_474:
        /*00c0*/ 	.byte	0x04, 0x28
        /*00c2*/ 	.short	(.L_476 - .L_475)


	//   ....[0]....
.L_475:
        /*00c4*/ 	.word	0x0001a820


	//   ....[1]....
        /*00c8*/ 	.word	0x0001a850


	//   ....[2]....
        /*00cc*/ 	.word	0x0001a860


	//   ....[3]....
        /*00d0*/ 	.word	0x0001a870


	//   ....[4]....
        /*00d4*/ 	.word	0x0001aa70


	//   ....[5]....
        /*00d8*/ 	.word	0x0001aa90


	//   ....[6]....
        /*00dc*/ 	.word	0x0001aaa0


	//   ....[7]....
        /*00e0*/ 	.word	0x0001aab0


	//   ....[8]....
        /*00e4*/ 	.word	0x0001ab90


	//   ....[9]....
        /*00e8*/ 	.word	0x0001abb0


	//   ....[10]....
        /*00ec*/ 	.word	0x0001abc0


	//   ....[11]....
        /*00f0*/ 	.word	0x0001abd0


	//   ....[12]....
        /*00f4*/ 	.word	0x0001acb0


	//   ....[13]....
        /*00f8*/ 	.word	0x0001acf0


	//   ....[14]....
        /*00fc*/ 	.word	0x0001ad20


	//   ....[15]....
        /*0100*/ 	.word	0x0001ad50


	//   ....[16]....
        /*0104*/ 	.word	0x00026830


	//   ....[17]....
        /*0108*/ 	.word	0x00026860


	//   ....[18]....
        /*010c*/ 	.word	0x00026870


	//   ....[19]....
        /*0110*/ 	.word	0x00026880


	//   ....[20]....
        /*0114*/ 	.word	0x00026a30


	//   ....[21]....
        /*0118*/ 	.word	0x00026a50


	//   ....[22]....
        /*011c*/ 	.word	0x00026a60


	//   ....[23]....
        /*0120*/ 	.word	0x00026a70


	//   ....[24]....
        /*0124*/ 	.word	0x00026b50


	//   ....[25]....
        /*0128*/ 	.word	0x00026b70


	//   ....[26]....
        /*012c*/ 	.word	0x00026b80


	//   ....[27]....
        /*0130*/ 	.word	0x00026b90


	//   ....[28]....
        /*0134*/ 	.word	0x00026c70


	//   ....[29]....
        /*0138*/ 	.word	0x00026cb0


	//   ....[30]....
        /*013c*/ 	.word	0x00026ce0


	//   ....[31]....
        /*0140*/ 	.word	0x00026d10


	//----- nvinfo : EIATTR_VRC_CTA_INIT_COUNT
	.align		4
.L_476:
        /*0144*/ 	.byte	0x02, 0x4a
	.zero		1
	.zero		1


	//----- nvinfo : EIATTR_SYSCALL_OFFSETS
	.align		4
        /*0148*/ 	.byte	0x04, 0x46
        /*014a*/ 	.short	(.L_478 - .L_477)


	//   ....[0]....
.L_477:
        /*014c*/ 	.word	0x00001520


	//   ....[1]....
        /*0150*/ 	.word	0x000270d0


	//   ....[2]....
        /*0154*/ 	.word	0x000272b0


	//   ....[3]....
        /*0158*/ 	.word	0x000273e0


	//   ....[4]....
        /*015c*/ 	.word	0x000275a0


	//   ....[5]....
        /*0160*/ 	.word	0x000276d0


	//   ....[6]....
        /*0164*/ 	.word	0x00027860


	//   ....[7]....
        /*0168*/ 	.word	0x00027950


	//   ....[8]....
        /*016c*/ 	.word	0x00027a40


	//   ....[9]....
        /*0170*/ 	.word	0x00027b30


	//   ....[10]....
        /*0174*/ 	.word	0x00028380


	//   ....[11]....
        /*0178*/ 	.word	0x000284b0


	//   ....[12]....
        /*017c*/ 	.word	0x00028670


	//   ....[13]....
        /*0180*/ 	.word	0x000287a0


	//   ....[14]....
        /*0184*/ 	.word	0x00028b50


	//   ....[15]....
        /*0188*/ 	.word	0x00028d50


	//   ....[16]....
        /*018c*/ 	.word	0x00028e80


	//   ....[17]....
        /*0190*/ 	.word	0x00029040


	//   ....[18]....
        /*0194*/ 	.word	0x00029170


	//   ....[19]....
        /*0198*/ 	.word	0x00029300


	//   ....[20]....
        /*019c*/ 	.word	0x000293f0


	//   ....[21]....
        /*01a0*/ 	.word	0x000294e0


	//   ....[22]....
        /*01a4*/ 	.word	0x000295d0


	//   ....[23]....
        /*01a8*/ 	.word	0x00029e20


	//   ....[24]....
        /*01ac*/ 	.word	0x00029f50


	//   ....[25]....
        /*01b0*/ 	.word	0x0002a110


	//   ....[26]....
        /*01b4*/ 	.word	0x0002a240


	//----- nvinfo : EIATTR_EXIT_INSTR_OFFSETS
	.align		4
.L_478:
        /*01b8*/ 	.byte	0x04, 0x1c
        /*01ba*/ 	.short	(.L_480 - .L_479)


	//   ....[0]....
.L_479:
        /*01bc*/ 	.word	0x000243f0


	//   ....[1]....
        /*01c0*/ 	.word	0x00026ef0


	//   ....[2]....
        /*01c4*/ 	.word	0x00027760


	//   ....[3]....
        /*01c8*/ 	.word	0x00027b40


	//   ....[4]....
        /*01cc*/ 	.word	0x00028830


	//   ....[5]....
        /*01d0*/ 	.word	0x000288c0


	//   ....[6]....
        /*01d4*/ 	.word	0x000288f0


	//   ....[7]....
        /*01d8*/ 	.word	0x00028930


	//   ....[8]....
        /*01dc*/ 	.word	0x00028970


	//   ....[9]....
        /*01e0*/ 	.word	0x00029200


	//   ....[10]....
        /*01e4*/ 	.word	0x000295e0


	//   ....[11]....
        /*01e8*/ 	.word	0x0002a2d0


	//   ....[12]....
        /*01ec*/ 	.word	0x0002a360


	//----- nvinfo : EIATTR_MAX_THREADS
	.align		4
.L_480:
        /*01f0*/ 	.byte	0x04, 0x05
        /*01f2*/ 	.short	(.L_482 - .L_481)
.L_481:
        /*01f4*/ 	.word	0x00000080
        /*01f8*/ 	.word	0x00000001
        /*01fc*/ 	.word	0x00000001


	//----- nvinfo : EIATTR_CRS_STACK_SIZE
	.align		4
.L_482:
        /*0200*/ 	.byte	0x04, 0x1e
        /*0202*/ 	.short	(.L_484 - .L_483)
.L_483:
        /*0204*/ 	.word	0x00000000


	//----- nvinfo : EIATTR_CBANK_PARAM_SIZE
	.align		4
.L_484:
        /*0208*/ 	.byte	0x03, 0x19
        /*020a*/ 	.short	0x0428


	//----- nvinfo : EIATTR_PARAM_CBANK
	.align		4
        /*020c*/ 	.byte	0x04, 0x0a
        /*020e*/ 	.short	(.L_486 - .L_485)
	.align		4
.L_485:
        /*0210*/ 	.word	index@(.nv.constant0._ZN2at6native13reduce_kernelILi128ELi4ENS0_8ReduceOpIdNS0_9ArgMaxOpsIdEEjlLi4ELi4EEEEEvT1_)
        /*0214*/ 	.short	0x0380
        /*0216*/ 	.short	0x0428


	//----- nvinfo : EIATTR_SW_WAR
	.align		4
.L_486:
        /*0218*/ 	.byte	0x04, 0x36
        /*021a*/ 	.short	(.L_488 - .L_487)
.L_487:
        /*021c*/ 	.word	0x00000008
.L_488:


//--------------------- .nv.info._ZN2at6native13reduce_kernelILi512ELi1ENS0_8ReduceOpIsNS0_9ArgMaxOpsIsEEjlLi4ELi4EEEEEvT1_ --------------------------
	.section	.nv.info._ZN2at6native13reduce_kernelILi512ELi1ENS0_8ReduceOpIsNS0_9ArgMaxOpsIsEEjlLi4ELi4EEEEEvT1_,"",@"SHT_CUDA_INFO"
	.sectionflags	@""
	.align	4


	//----- nvinfo : EIATTR_CUDA_API_VERSION
	.align		4
        /*0000*/ 	.byte	0x04, 0x37
        /*0002*/ 	.short	(.L_490 - .L_489)
.L_489:
        /*0004*/ 	.word	0x00000082


	//----- nvinfo : EIATTR_KPARAM_INFO
	.align		4
.L_490:
        /*0008*/ 	.byte	0x04, 0x17
        /*000a*/ 	.short	(.L_492 - .L_491)
.L_491:
        /*000c*/ 	.word	0x00000000
        /*0010*/ 	.short	0x0000
        /*0012*/ 	.short	0x0000
        /*0014*/ 	.byte	0x00, 0xf0, 0xa1, 0x10


	//----- nvinfo : EIATTR_SPARSE_MMA_MASK
	.align		4
.L_492:
        /*0018*/ 	.byte	0x03, 0x50
        /*001a*/ 	.short	0x0000


	//----- nvinfo : EIATTR_MAXREG_COUNT
	.align		4
        /*001c*/ 	.byte	0x03, 0x1b
        /*001e*/ 	.short	0x0020


	//----- nvinfo : EIATTR_NUM_BARRIERS
	.align		4
        /*0020*/ 	.byte	0x02, 0x4c
        /*0022*/ 	.byte	0x01
	.zero		1


	//----- nvinfo : EIATTR_EXTERNS
	.align		4
        /*0024*/ 	.byte	0x04, 0x0f
        /*0026*/ 	.short	(.L_494 - .L_493)


	//   ....[0]....
	.align		4
.L_493:
        /*0028*/ 	.word	index@(__assertfail)


	//----- nvinfo : EIATTR_ANNOTATIONS
	.align		4
.L_494:
        /*002c*/ 	.byte	0x04, 0x55
        /*002e*/ 	.short	(.L_496 - .L_495)


	//   ....[0]....
.L_495:
        /*0030*/ 	.word	0x00000001
        /*0034*/ 	.byte	0x60, 0x81, 0x00, 0x00, 0x01, 0x00, 0x00, 0x00, 0xa0, 0x81, 0x00, 0x00, 0x01, 0x00, 0x00, 0x00
        /*0044*/ 	.byte	0xc0, 0x81, 0x00, 0x00, 0x01, 0x00, 0x00, 0x00, 0x10, 0x94, 0x00, 0x00, 0x01, 0x00, 0x00, 0x00
        /*0054*/ 	.byte	0xf0, 0xa5, 0x00, 0x00, 0x01, 0x00, 0x00, 0x00, 0x80, 0xc9, 0x00, 0x00, 0x01, 0x00, 0x00, 0x00
        /*0064*/ 	.byte	0xd0, 0xc9, 0x00, 0x00, 0x01, 0x00, 0x00, 0x00, 0xe0, 0xca, 0x00, 0x00, 0x01, 0x00, 0x00, 0x00
        /*0074*/ 	.byte	0xf0, 0xcc, 0x00, 0x00


	//----- nvinfo : EIATTR_MERCURY_ISA_VERSION
	.align		4
.L_496:
        /*0078*/ 	.byte	0x03, 0x5f
        /*007a*/ 	.short	0x0101


	//----- nvinfo : EIATTR_INT_WARP_WIDE_INSTR_OFFSETS
	.align		4
        /*007c*/ 	.byte	0x04, 0x31
        /*007e*/ 	.short	(.L_498 - .L_497)


	//   ....[0]....
.L_497:
        /*0080*/ 	.word	0x000103a0


	//   ....[1]....
        /*0084*/ 	.word	0x00010490


	//----- nvinfo : EIATTR_COOP_GROUP_MASK_REGIDS
	.align		4
.L_498:
        /*0088*/ 	.byte	0x04, 0x29
        /*008a*/ 	.short	(.L_500 - .L_499)


	//   ....[0]....
.L_499:
        /*008c*/ 	.word	0xffffffff


	//   ....[1]....
        /*0090*/ 	.word	0xffffffff


	//   ....[2]....
        /*0094*/ 	.word	0xffffffff


	//   ....[3]....
        /*0098*/ 	.word	0xffffffff


	//   ....[4]....
        /*009c*/ 	.word	0xffffffff


	//   ....[5]....
        /*00a0*/ 	.word	0xffffffff


	//----- nvinfo : EIATTR_COOP_GROUP_INSTR_OFFSETS
	.align		4
.L_500:
        /*00a4*/ 	.byte	0x04, 0x28
        /*00a6*/ 	.short	(.L_502 - .L_501)


	//   ....[0]....
.L_501:
        /*00a8*/ 	.word	0x0000d6e0


	//   ....[1]....
        /*00ac*/ 	.word	0x0000d6f0


	//   ....[2]....
        /*00b0*/ 	.word	0x0000d700


	//   ....[3]....
        /*00b4*/ 	.word	0x00011030


	//   ....[4]....
        /*00b8*/ 	.word	0x00011040


	//   ....[5]....
        /*00bc*/ 	.word	0x00011050


	//----- nvinfo : EIATTR_VRC_CTA_INIT_COUNT
	.align		4
.L_502:
        /*00c0*/ 	.byte	0x02, 0x4a
	.zero		1
	.zero		1


	//----- nvinfo : EIATTR_SYSCALL_OFFSETS
	.align		4
        /*00c4*/ 	.byte	0x04, 0x46
        /*00c6*/ 	.short	(.L_504 - .L_503)


	//   ....[0]....
.L_503:
        /*00c8*/ 	.word	0x000112e0


	//   ....[1]....
        /*00cc*/ 	.word	0x00011450


	//   ....[2]....
        /*00d0*/ 	.word	0x000115a0


	//   ....[3]....
        /*00d4*/ 	.word	0x00011810


	//   ....[4]....
        /*00d8*/ 	.word	0x00011ad0


	//   ....[5]....
        /*00dc*/ 	.word	0x00011c40


	//   ....[6]....
        /*00e0*/ 	.word	0x00011d90


	//   ....[7]....
        /*00e4*/ 	.word	0x00012000


	//----- nvinfo : EIATTR_EXIT_INSTR_OFFSETS
	.align		4
.L_504:
        /*00e8*/ 	.byte	0x04, 0x1c
        /*00ea*/ 	.short	(.L_506 - .L_505)


	//   ....[0]....
.L_505:
        /*00ec*/ 	.word	0x00010530


	//   ....[1]....
        /*00f0*/ 	.word	0x00011150


	//   ....[2]....
        /*00f4*/ 	.word	0x000114a0


	//   ....[3]....
        /*00f8*/ 	.word	0x000115b0


	//   ....[4]....
        /*00fc*/ 	.word	0x00011860


	//   ....[5]....
        /*0100*/ 	.word	0x00011890


	//   ....[6]....
        /*0104*/ 	.word	0x000118c0


	//   ....[7]....
        /*0108*/ 	.word	0x00011900


	//   ....[8]....
        /*010c*/ 	.word	0x00011940


	//   ....[9]....
        /*0110*/ 	.word	0x00011c90


	//   ....[10]....
        /*0114*/ 	.word	0x00011da0


	//   ....[11]....
        /*0118*/ 	.word	0x00012050


	//   ....[12]....
        /*011c*/ 	.word	0x00012080


	//----- nvinfo : EIATTR_MAX_THREADS
	.align		4
.L_506:
        /*0120*/ 	.byte	0x04, 0x05
        /*0122*/ 	.short	(.L_508 - .L_507)
.L_507:
        /*0124*/ 	.word	0x00000200
        /*0128*/ 	.word	0x00000001
        /*012c*/ 	.word	0x00000001


	//----- nvinfo : EIATTR_CRS_STACK_SIZE
	.align		4
.L_508:
        /*0130*/ 	.byte	0x04, 0x1e
        /*0132*/ 	.short	(.L_510 - .L_509)
.L_509:
        /*0134*/ 	.word	0x00000000


	//----- nvinfo : EIATTR_CBANK_PARAM_SIZE
	.align		4
.L_510:
        /*0138*/ 	.byte	0x03, 0x19
        /*013a*/ 	.short	0x0428


	//----- nvinfo : EIATTR_PARAM_CBANK
	.align		4
        /*013c*/ 	.byte	0x04, 0x0a
        /*013e*/ 	.short	(.L_512 - .L_511)
	.align		4
.L_511:
        /*0140*/ 	.word	index@(.nv.constant0._ZN2at6native13reduce_kernelILi512ELi1ENS0_8ReduceOpIsNS0_9ArgMaxOpsIsEEjlLi4ELi4EEEEEvT1_)
        /*0144*/ 	.short	0x0380
        /*0146*/ 	.short	0x0428


	//----- nvinfo : EIATTR_SW_WAR
	.align		4
.L_512:
        /*0148*/ 	.byte	0x04, 0x36
        /*014a*/ 	.short	(.L_514 - .L_513)
.L_513:
        /*014c*/ 	.word	0x00000008
.L_514:


//--------------------- .nv.info._ZN2at6native13reduce_kernelILi256ELi2ENS0_8ReduceOpIsNS0_9ArgMaxOpsIsEEjlLi4ELi4EEEEEvT1_ --------------------------
	.section	.nv.info._ZN2at6native13reduce_kernelILi256ELi2ENS0_8ReduceOpIsNS0_9ArgMaxOpsIsEEjlLi4ELi4EEEEEvT1_,"",@"SHT_CUDA_INFO"
	.sectionflags	@""
	.align	4


	//----- nvinfo : EIATTR_CUDA_API_VERSION
	.align		4
        /*0000*/ 	.byte	0x04, 0x37
        /*0002*/ 	.short	(.L_516 - .L_515)
.L_515:
        /*0004*/ 	.word	0x00000082


	//----- nvinfo : EIATTR_KPARAM_INFO
	.align		4
.L_516:
        /*0008*/ 	.byte	0x04, 0x17
        /*000a*/ 	.short	(.L_518 - .L_517)
.L_517:
        /*000c*/ 	.word	0x00000000
        /*0010*/ 	.short	0x0000
        /*0012*/ 	.short	0x0000
        /*0014*/ 	.byte	0x00, 0xf0, 0xa1, 0x10


	//----- nvinfo : EIATTR_SPARSE_MMA_MASK
	.align		4
.L_518:
        /*0018*/ 	.byte	0x03, 0x50
        /*001a*/ 	.short	0x0000


	//----- nvinfo : EIATTR_MAXREG_COUNT
	.align		4
        /*001c*/ 	.byte	0x03, 0x1b
        /*001e*/ 	.short	0x0040


	//----- nvinfo : EIATTR_NUM_BARRIERS
	.align		4
        /*0020*/ 	.byte	0x02, 0x4c
        /*0022*/ 	.byte	0x01
	.zero		1


	//----- nvinfo : EIATTR_EXTERNS
	.align		4
        /*0024*/ 	.byte	0x04, 0x0f
        /*0026*/ 	.short	(.L_520 - .L_519)


	//   ....[0]....
	.align		4
.L_519:
        /*0028*/ 	.word	index@(__assertfail)


	//----- nvinfo : EIATTR_MERCURY_ISA_VERSION
	.align		4
.L_520:
        /*002c*/ 	.byte	0x03, 0x5f
        /*002e*/ 	.short	0x0101


	//----- nvinfo : EIATTR_INT_WARP_WIDE_INSTR_OFFSETS
	.align		4
        /*0030*/ 	.byte	0x04, 0x31
        /*0032*/ 	.short	(.L_522 - .L_521)


	//   ....[0]....
.L_521:
        /*0034*/ 	.word	0x00014e60


	//   ....[1]....
        /*0038*/ 	.word	0x00014f50


	//----- nvinfo : EIATTR_COOP_GROUP_MASK_REGIDS
	.align		4
.L_522:
        /*003c*/ 	.byte	0x04, 0x29
        /*003e*/ 	.short	(.L_524 - .L_523)


	//   ....[0]....
.L_523:
        /*0040*/ 	.word	0xffffffff


	//   ....[1]....
        /*0044*/ 	.word	0xffffffff


	//   ....[2]....
        /*0048*/ 	.word	0xffffffff


	//   ....[3]....
        /*004c*/ 	.word	0xffffffff


	//   ....[4]....
        /*0050*/ 	.word	0xffffffff


	//   ....[5]....
        /*0054*/ 	.word	0xffffffff


	//   ....[6]....
        /*0058*/ 	.word	0xffffffff


	//   ....[7]....
        /*005c*/ 	.word	0xffffffff


	//   ....[8]....
        /*0060*/ 	.word	0xffffffff


	//   ....[9]....
        /*0064*/ 	.word	0xffffffff


	//   ....[10]....
        /*0068*/ 	.word	0xffffffff


	//   ....[11]....
        /*006c*/ 	.word	0xffffffff


	//----- nvinfo : EIATTR_COOP_GROUP_INSTR_OFFSETS
	.align		4
.L_524:
        /*0070*/ 	.byte	0x04, 0x28
        /*0072*/ 	.short	(.L_526 - .L_525)


	//   ....[0]....
.L_525:
        /*0074*/ 	.word	0x0000fe40


	//   ....[1]....
        /*0078*/ 	.word	0x0000fe60


	//   ....[2]....
        /*007c*/ 	.word	0x0000fe70


	//   ....[3]....
        /*0080*/ 	.word	0x0000fe80


	//   ....[4]....
        /*0084*/ 	.word	0x0000fe90


	//   ....[5]....
        /*0088*/ 	.word	0x0000fea0


	//   ....[6]....
        /*008c*/ 	.word	0x00016050


	//   ....[7]....
        /*0090*/ 	.word	0x00016070


	//   ....[8]....
        /*0094*/ 	.word	0x00016080


	//   ....[9]....
        /*0098*/ 	.word	0x00016090


	//   ....[10]....
        /*009c*/ 	.word	0x000160a0


	//   ....[11]....
        /*00a0*/ 	.word	0x000160b0


	//----- nvinfo : EIATTR_VRC_CTA_INIT_COUNT
	.align		4
.L_526:
        /*00a4*/ 	.byte	0x02, 0x4a
	.zero		1
	.zero		1


	//----- nvinfo : EIATTR_SYSCALL_OFFSETS
	.align		4
        /*00a8*/ 	.byte	0x04, 0x46
        /*00aa*/ 	.short	(.L_528 - .L_527)


	//   ....[0]....
.L_527:
        /*00ac*/ 	.word	0x000014b0


	//   ....[1]....
        /*00b0*/ 	.word	0x00016400


	//   ....[2]....
        /*00b4*/ 	.word	0x000165d0


	//   ....[3]....
        /*00b8*/ 	.word	0x00016700


	//   ....[4]....
        /*00bc*/ 	.word	0x000168a0


	//   ....[5]....
        /*00c0*/ 	.word	0x00016990


	//   ....[6]....
        /*00c4*/ 	.word	0x00016d30


	//   ....[7]....
        /*00c8*/ 	.word	0x00016e60


	//   ....[8]....
        /*00cc*/ 	.word	0x00017190


	//   ....[9]....
        /*00d0*/ 	.word	0x00017330


	//   ....[10]....
        /*00d4*/ 	.word	0x00017460


	//   ....[11]....
        /*00d8*/ 	.word	0x00017600


	//   ....[12]....
        /*00dc*/ 	.word	0x000176f0


	//   ....[13]....
        /*00e0*/ 	.word	0x00017a70


	//   ....[14]....
        /*00e4*/ 	.word	0x00017ba0


	//----- nvinfo : EIATTR_EXIT_INSTR_OFFSETS
	.align		4
.L_528:
        /*00e8*/ 	.byte	0x04, 0x1c
        /*00ea*/ 	.short	(.L_530 - .L_529)


	//   ....[0]....
.L_529:
        /*00ec*/ 	.word	0x00015010


	//   ....[1]....
        /*00f0*/ 	.word	0x00016270


	//   ....[2]....
        /*00f4*/ 	.word	0x000167a0


	//   ....[3]....
        /*00f8*/ 	.word	0x000169a0


	//   ....[4]....
        /*00fc*/ 	.word	0x00016f00


	//   ....[5]....
        /*0100*/ 	.word	0x00016f50


	//   ....[6]....
        /*0104*/ 	.word	0x00016f80


	//   ....[7]....
        /*0108*/ 	.word	0x00016fc0


	//   ....[8]....
        /*010c*/ 	.word	0x00017000


	//   ....[9]....
        /*0110*/ 	.word	0x00017500


	//   ....[10]....
        /*0114*/ 	.word	0x00017700


	//   ....[11]....
        /*0118*/ 	.word	0x00017c40


	//   ....[12]....
        /*011c*/ 	.word	0x00017c90


	//----- nvinfo : EIATTR_MAX_THREADS
	.align		4
.L_530:
        /*0120*/ 	.byte	0x04, 0x05
        /*0122*/ 	.short	(.L_532 - .L_531)
.L_531:
        /*0124*/ 	.word	0x00000100
        /*0128*/ 	.word	0x00000001
        /*012c*/ 	.word	0x00000001


	//----- nvinfo : EIATTR_CRS_STACK_SIZE
	.align		4
.L_532:
        /*0130*/ 	.byte	0x04, 0x1e
        /*0132*/ 	.short	(.L_534 - .L_533)
.L_533:
        /*0134*/ 	.word	0x00000000


	//----- nvinfo : EIATTR_CBANK_PARAM_SIZE
	.align		4
.L_534:
        /*0138*/ 	.byte	0x03, 0x19
        /*013a*/ 	.short	0x0428


	//----- nvinfo : EIATTR_PARAM_CBANK
	.align		4
        /*013c*/ 	.byte	0x04, 0x0a
        /*013e*/ 	.short	(.L_536 - .L_535)
	.align		4
.L_535:
        /*0140*/ 	.word	index@(.nv.constant0._ZN2at6native13reduce_kernelILi256ELi2ENS0_8ReduceOpIsNS0_9ArgMaxOpsIsEEjlLi4ELi4EEEEEvT1_)
        /*0144*/ 	.short	0x0380
        /*0146*/ 	.short	0x0428


	//----- nvinfo : EIATTR_SW_WAR
	.align		4
.L_536:
        /*0148*/ 	.byte	0x04, 0x36
        /*014a*/ 	.short	(.L_538 - .L_537)
.L_537:
        /*014c*/ 	.word	0x00000008
.L_538:


//--------------------- .nv.info._ZN2at6native13reduce_kernelILi128ELi4ENS0_8ReduceOpIsNS0_9ArgMaxOpsIsEEjlLi4ELi4EEEEEvT1_ --------------------------
	.section	.nv.info._ZN2at6native13reduce_kernelILi128ELi4ENS0_8ReduceOpIsNS0_9ArgMaxOpsIsEEjlLi4ELi4EEEEEvT1_,"",@"SHT_CUDA_INFO"
	.sectionflags	@""
	.align	4


	//----- nvinfo : EIATTR_CUDA_API_VERSION
	.align		4
        /*0000*/ 	.byte	0x04, 0x37
        /*0002*/ 	.short	(.L_540 - .L_539)
.L_539:
        /*0004*/ 	.word	0x00000082


	//----- nvinfo : EIATTR_KPARAM_INFO
	.align		4
.L_540:
        /*0008*/ 	.byte	0x04, 0x17
        /*000a*/ 	.short	(.L_542 - .L_541)
.L_541:
        /*000c*/ 	.word	0x00000000
        /*0010*/ 	.short	0x0000
        /*0012*/ 	.short	0x0000
        /*0014*/ 	.byte	0x00, 0xf0, 0xa1, 0x10


	//----- nvinfo : EIATTR_SPARSE_MMA_MASK
	.align		4
.L_542:
        /*0018*/ 	.byte	0x03, 0x50
        /*001a*/ 	.short	0x0000


	//----- nvinfo : EIATTR_MAXREG_COUNT
	.align		4
        /*001c*/ 	.byte	0x03, 0x1b
        /*001e*/ 	.short	0x0080


	//----- nvinfo : EIATTR_NUM_BARRIERS
	.align		4
        /*0020*/ 	.byte	0x02, 0x4c
        /*0022*/ 	.byte	0x01
	.zero		1


	//----- nvinfo : EIATTR_EXTERNS
	.align		4
        /*0024*/ 	.byte	0x04, 0x0f
        /*0026*/ 	.short	(.L_544 - .L_543)


	//   ....[0]....
	.align		4
.L_543:
        /*0028*/ 	.word	index@(__assertfail)


	//----- nvinfo : EIATTR_MERCURY_ISA_VERSION
	.align		4
.L_544:
        /*002c*/ 	.byte	0x03, 0x5f
        /*002e*/ 	.short	0x0101


	//----- nvinfo : EIATTR_INT_WARP_WIDE_INSTR_OFFSETS
	.align		4
        /*0030*/ 	.byte	0x04, 0x31
        /*0032*/ 	.short	(.L_546 - .L_545)


	//   ....[0]....
.L_545:
        /*0034*/ 	.word	0x0001e020


	//   ....[1]....
        /*0038*/ 	.word	0x0001e110


	//----- nvinfo : EIATTR_COOP_GROUP_MASK_REGIDS
	.align		4
.L_546:
        /*003c*/ 	.byte	0x04, 0x29
        /*003e*/ 	.short	(.L_548 - .L_547)


	//   ....[0]....
.L_547:
        /*0040*/ 	.word	0xffffffff


	//   ....[1]....
        /*0044*/ 	.word	0xffffffff


	//   ....[2]....
        /*0048*/ 	.word	0xffffffff


	//   ....[3]....
        /*004c*/ 	.word	0xffffffff


	//   ....[4]....
        /*0050*/ 	.word	0xffffffff


	//   ....[5]....
        /*0054*/ 	.word	0xffffffff


	//   ....[6]....
        /*0058*/ 	.word	0xffffffff


	//   ....[7]....
        /*005c*/ 	.word	0xffffffff


	//   ....[8]....
        /*0060*/ 	.word	0xffffffff


	//   ....[9]....
        /*0064*/ 	.word	0xffffffff


	//   ....[10]....
        /*0068*/ 	.word	0xffffffff


	//   ....[11]....
        /*006c*/ 	.word	0xffffffff


	//   ....[12]....
        /*0070*/ 	.word	0xffffffff


	//   ....[13]....
        /*0074*/ 	.word	0xffffffff


	//   ....[14]....
        /*0078*/ 	.word	0xffffffff


	//   ....[15]....
        /*007c*/ 	.word	0xffffffff


	//   ....[16]....
        /*0080*/ 	.word	0xffffffff


	//   ....[17]....
        /*0084*/ 	.word	0xffffffff


	//   ....[18]....
        /*0088*/ 	.word	0xffffffff


	//   ....[19]....
        /*008c*/ 	.word	0xffffffff


	//   ....[20]....
        /*0090*/ 	.word	0xffffffff


	//   ....[21]....
        /*0094*/ 	.word	0xffffffff


	//   ....[22]....
        /*0098*/ 	.word	0xffffffff


	//   ....[23]....
        /*009c*/ 	.word	0xffffffff


	//----- nvinfo : EIATTR_COOP_GROUP_INSTR_OFFSETS
	.align		4
.L_548:
        /*00a0*/ 	.byte	0x04, 0x28
        /*00a2*/ 	.short	(.L_550 - .L_549)


	//   ....[0]....
.L_549:
        /*00a4*/ 	.word	0x00014880


	//   ....[1]....
        /*00a8*/ 	.word	0x000148b0


	//   ....[2]....
        /*00ac*/ 	.word	0x000148d0


	//   ....[3]....
        /*00b0*/ 	.word	0x000148e0


	//   ....[4]....
        /*00b4*/ 	.word	0x000148f0


	//   ....[5]....
        /*00b8*/ 	.word	0x00014900


	//   ....[6]....
        /*00bc*/ 	.word	0x00014910


	//   ....[7]....
        /*00c0*/ 	.word	0x00014930


	//   ....[8]....
        /*00c4*/ 	.word	0x00014950


	//   ....[9]....
        /*00c8*/ 	.word	0x00014980


	//   ....[10]....
        /*00cc*/ 	.word	0x000149b0


	//   ....[11]....
        /*00d0*/ 	.word	0x000149e0


	//   ....[12]....
        /*00d4*/ 	.word	0x0001fc70


	//   ....[13]....
        /*00d8*/ 	.word	0x0001fca0


	//   ....[14]....
        /*00dc*/ 	.word	0x0001fcc0


	//   ....[15]....
        /*00e0*/ 	.word	0x0001fcd0


	//   ....[16]....
        /*00e4*/ 	.word	0x0001fce0


	//   ....[17]....
        /*00e8*/ 	.word	0x0001fcf0


	//   ....[18]....
        /*00ec*/ 	.word	0x0001fd00


	//   ....[19]....
        /*00f0*/ 	.word	0x0001fd20


	//   ....[20]....
        /*00f4*/ 	.word	0x0001fd40


	//   ....[21]....
        /*00f8*/ 	.word	0x0001fd70


	//   ....[22]....
        /*00fc*/ 	.word	0x0001fda0


	//   ....[23]....
        /*0100*/ 	.word	0x0001fdd0


	//----- nvinfo : EIATTR_VRC_CTA_INIT_COUNT
	.align		4
.L_550:
        /*0104*/ 	.byte	0x02, 0x4a
	.zero		1
	.zero		1


	//----- nvinfo : EIATTR_SYSCALL_OFFSETS
	.align		4
        /*0108*/ 	.byte	0x04, 0x46
        /*010a*/ 	.short	(.L_552 - .L_551)


	//   ....[0]....
.L_551:
        /*010c*/ 	.word	0x00001530


	//   ....[1]....
        /*0110*/ 	.word	0x00020280


	//   ....[2]....
        /*0114*/ 	.word	0x00020490


	//   ....[3]....
        /*0118*/ 	.word	0x000205c0


	//   ....[4]....
        /*011c*/ 	.word	0x00020780


	//   ....[5]....
        /*0120*/ 	.word	0x000208b0


	//   ....[6]....
        /*0124*/ 	.word	0x00020a40


	//   ....[7]....
        /*0128*/ 	.word	0x00020b30


	//   ....[8]....
        /*012c*/ 	.word	0x00020c20


	//   ....[9]....
        /*0130*/ 	.word	0x00020d10


	//   ....[10]....
        /*0134*/ 	.word	0x000212b0


	//   ....[11]....
        /*0138*/ 	.word	0x000213e0


	//   ....[12]....
        /*013c*/ 	.word	0x000215a0


	//   ....[13]....
        /*0140*/ 	.word	0x000216d0


	//   ....[14]....
        /*0144*/ 	.word	0x00021a80


	//   ....[15]....
        /*0148*/ 	.word	0x00021cb0


	//   ....[16]....
        /*014c*/ 	.word	0x00021de0


	//   ....[17]....
        /*0150*/ 	.word	0x00021fa0


	//   ....[18]....
        /*0154*/ 	.word	0x000220d0


	//   ....[19]....
        /*0158*/ 	.word	0x00022260


	//   ....[20]....
        /*015c*/ 	.word	0x00022350


	//   ....[21]....
        /*0160*/ 	.word	0x00022440


	//   ....[22]....
        /*0164*/ 	.word	0x00022530


	//   ....[23]....
        /*0168*/ 	.word	0x00022af0


	//   ....[24]....
        /*016c*/ 	.word	0x00022c20


	//   ....[25]....
        /*0170*/ 	.word	0x00022de0


	//   ....[26]....
        /*0174*/ 	.word	0x00022f10


	//----- nvinfo : EIATTR_EXIT_INSTR_OFFSETS
	.align		4
.L_552:
        /*0178*/ 	.byte	0x04, 0x1c
        /*017a*/ 	.short	(.L_554 - .L_553)


	//   ....[0]....
.L_553:
        /*017c*/ 	.word	0x0001e1d0


	//   ....[1]....
        /*0180*/ 	.word	0x000200a0


	//   ....[2]....
        /*0184*/ 	.word	0x00020940


	//   ....[3]....
        /*0188*/ 	.word	0x00020d20


	//   ....[4]....
        /*018c*/ 	.word	0x00021760


	//   ....[5]....
        /*0190*/ 	.word	0x000217f0


	//   ....[6]....
        /*0194*/ 	.word	0x00021820


	//   ....[7]....
        /*0198*/ 	.word	0x00021860


	//   ....[8]....
        /*019c*/ 	.word	0x000218a0


	//   ....[9]....
        /*01a0*/ 	.word	0x00022160


	//   ....[10]....
        /*01a4*/ 	.word	0x00022540


	//   ....[11]....
        /*01a8*/ 	.word	0x00022fa0


	//   ....[12]....
        /*01ac*/ 	.word	0x00023030


	//----- nvinfo : EIATTR_MAX_THREADS
	.align		4
.L_554:
        /*01b0*/ 	.byte	0x04, 0x05
        /*01b2*/ 	.short	(.L_556 - .L_555)
.L_555:
        /*01b4*/ 	.word	0x00000080
        /*01b8*/ 	.word	0x00000001
        /*01bc*/ 	.word	0x00000001


	//----- nvinfo : EIATTR_CRS_STACK_SIZE
	.align		4
.L_556:
        /*01c0*/ 	.byte	0x04, 0x1e
        /*01c2*/ 	.short	(.L_558 - .L_557)
.L_557:
        /*01c4*/ 	.word	0x00000000


	//----- nvinfo : EIATTR_CBANK_PARAM_SIZE
	.align		4
.L_558:
        /*01c8*/ 	.byte	0x03, 0x19
        /*01ca*/ 	.short	0x0428


	//----- nvinfo : EIATTR_PARAM_CBANK
	.align		4
        /*01cc*/ 	.byte	0x04, 0x0a
        /*01ce*/ 	.short	(.L_560 - .L_559)
	.align		4
.L_559:
        /*01d0*/ 	.word	index@(.nv.constant0._ZN2at6native13reduce_kernelILi128ELi4ENS0_8ReduceOpIsNS0_9ArgMaxOpsIsEEjlLi4ELi4EEEEEvT1_)
        /*01d4*/ 	.short	0x0380
        /*01d6*/ 	.short	0x0428


	//----- nvinfo : EIATTR_SW_WAR
	.align		4
.L_560:
        /*01d8*/ 	.byte	0x04, 0x36
        /*01da*/ 	.short	(.L_562 - .L_561)
.L_561:
        /*01dc*/ 	.word	0x00000008
.L_562:


//--------------------- .nv.info._ZN2at6native13reduce_kernelILi512ELi1ENS0_8ReduceOpIlNS0_9ArgMaxOpsIlEEjlLi4ELi4EEEEEvT1_ --------------------------
	.section	.nv.info._ZN2at6native13reduce_kernelILi512ELi1ENS0_8ReduceOpIlNS0_9ArgMaxOpsIlEEjlLi4ELi4EEEEEvT1_,"",@"SHT_CUDA_INFO"
	.sectionflags	@""
	.align	4


	//----- nvinfo : EIATTR_CUDA_API_VERSION
	.align		4
        /*0000*/ 	.byte	0x04, 0x37
        /*0002*/ 	.short	(.L_564 - .L_563)
.L_563:
        /*0004*/ 	.word	0x00000082


	//----- nvinfo : EIATTR_KPARAM_INFO
	.align		4
.L_564:
        /*0008*/ 	.byte	0x04, 0x17
        /*000a*/ 	.short	(.L_566 - .L_565)
.L_565:
        /*000c*/ 	.word	0x00000000
        /*0010*/ 	.short	0x0000
        /*0012*/ 	.short	0x0000
        /*0014*/ 	.byte	0x00, 0xf0, 0xa1, 0x10


	//----- nvinfo : EIATTR_SPARSE_MMA_MASK
	.align		4
.L_566:
        /*0018*/ 	.byte	0x03, 0x50
        /*001a*/ 	.short	0x0000


	//----- nvinfo : EIATTR_MAXREG_COUNT
	.align		4
        /*001c*/ 	.byte	0x03, 0x1b
        /*001e*/ 	.short	0x0020


	//----- nvinfo : EIATTR_NUM_BARRIERS
	.align		4
        /*0020*/ 	.byte	0x02, 0x4c
        /*0022*/ 	.byte	0x01
	.zero		1


	//----- nvinfo : EIATTR_EXTERNS
	.align		4
        /*0024*/ 	.byte	0x04, 0x0f
        /*0026*/ 	.short	(.L_568 - .L_567)


	//   ....[0]....
	.align		4
.L_567:
        /*0028*/ 	.word	index@(__assertfail)


	//----- nvinfo : EIATTR_ANNOTATIONS
	.align		4
.L_568:
        /*002c*/ 	.byte	0x04, 0x55
        /*002e*/ 	.short	(.L_570 - .L_569)


	//   ....[0]....
.L_569:
        /* <DEDUP_REMOVED lines=44> */


	//----- nvinfo : EIATTR_MERCURY_ISA_VERSION
	.align		4
.L_570:
        /*02e0*/ 	.byte	0x03, 0x5f
        /*02e2*/ 	.short	0x0101


	//----- nvinfo : EIATTR_INT_WARP_WIDE_INSTR_OFFSETS
	.align		4
        /*02e4*/ 	.byte	0x04, 0x31
        /*02e6*/ 	.short	(.L_572 - .L_571)


	//   ....[0]....
.L_571:
        /*02e8*/ 	.word	0x00010eb0


	//   ....[1]....
        /*02ec*/ 	.word	0x00010fa0


	//----- nvinfo : EIATTR_COOP_GROUP_MASK_REGIDS
	.align		4
.L_572:
        /*02f0*/ 	.byte	0x04, 0x29
        /*02f2*/ 	.short	(.L_574 - .L_573)


	//   ....[0]....
.L_573:
        /*02f4*/ 	.word	0xffffffff


	//   ....[1]....
        /*02f8*/ 	.word	0xffffffff


	//   ....[2]....
        /*02fc*/ 	.word	0xffffffff


	//   ....[3]....
        /*0300*/ 	.word	0xffffffff


	//   ....[4]....
        /*0304*/ 	.word	0xffffffff


	//   ....[5]....
        /*0308*/ 	.word	0xffffffff


	//   ....[6]....
        /*030c*/ 	.word	0xffffffff


	//   ....[7]....
        /*0310*/ 	.word	0xffffffff


	//----- nvinfo : EIATTR_COOP_GROUP_INSTR_OFFSETS
	.align		4
.L_574:
        /*0314*/ 	.byte	0x04, 0x28
        /*0316*/ 	.short	(.L_576 - .L_575)


	//   ....[0]....
.L_575:
        /*0318*/ 	.word	0x0000e180


	//   ....[1]....
        /*031c*/ 	.word	0x0000e190


	//   ....[2]....
        /*0320*/ 	.word	0x0000e1a0


	//   ....[3]....
        /*0324*/ 	.word	0x0000e1b0


	//   ....[4]....
        /*0328*/ 	.word	0x00011bd0


	//   ....[5]....
        /*032c*/ 	.word	0x00011be0


	//   ....[6]....
        /*0330*/ 	.word	0x00011bf0


	//   ....[7]....
        /*0334*/ 	.word	0x00011c00


	//----- nvinfo : EIATTR_VRC_CTA_INIT_COUNT
	.align		4
.L_576:
        /*0338*/ 	.byte	0x02, 0x4a
	.zero		1
	.zero		1


	//----- nvinfo : EIATTR_SYSCALL_OFFSETS
	.align		4
        /*033c*/ 	.byte	0x04, 0x46
        /*033e*/ 	.short	(.L_578 - .L_577)


	//   ....[0]....
.L_577:
        /*0340*/ 	.word	0x00011eb0


	//   ....[1]....
        /*0344*/ 	.word	0x00012020


	//   ....[2]....
        /*0348*/ 	.word	0x00012170


	//   ....[3]....
        /*034c*/ 	.word	0x000123f0


	//   ....[4]....
        /*0350*/ 	.word	0x000126c0


	//   ....[5]....
        /*0354*/ 	.word	0x00012830


	//   ....[6]....
        /*0358*/ 	.word	0x00012980


	//   ....[7]....
        /*035c*/ 	.word	0x00012c10


	//----- nvinfo : EIATTR_EXIT_INSTR_OFFSETS
	.align		4
.L_578:
        /*0360*/ 	.byte	0x04, 0x1c
        /*0362*/ 	.short	(.L_580 - .L_579)


	//   ....[0]....
.L_579:
        /*0364*/ 	.word	0x00011040


	//   ....[1]....
        /*0368*/ 	.word	0x00011d20


	//   ....[2]....
        /*036c*/ 	.word	0x00012070


	//   ....[3]....
        /*0370*/ 	.word	0x00012180


	//   ....[4]....
        /*0374*/ 	.word	0x00012440


	//   ....[5]....
        /*0378*/ 	.word	0x00012470


	//   ....[6]....
        /*037c*/ 	.word	0x000124b0


	//   ....[7]....
        /*0380*/ 	.word	0x000124f0


	//   ....[8]....
        /*0384*/ 	.word	0x00012530


	//   ....[9]....
        /*0388*/ 	.word	0x00012880


	//   ....[10]....
        /*038c*/ 	.word	0x00012990


	//   ....[11]....
        /*0390*/ 	.word	0x00012c60


	//   ....[12]....
        /*0394*/ 	.word	0x00012c90


	//----- nvinfo : EIATTR_MAX_THREADS
	.align		4
.L_580:
        /*0398*/ 	.byte	0x04, 0x05
        /*039a*/ 	.short	(.L_582 - .L_581)
.L_581:
        /*039c*/ 	.word	0x00000200
        /*03a0*/ 	.word	0x00000001
        /*03a4*/ 	.word	0x00000001


	//----- nvinfo : EIATTR_CRS_STACK_SIZE
	.align		4
.L_582:
        /*03a8*/ 	.byte	0x04, 0x1e
        /*03aa*/ 	.short	(.L_584 - .L_583)
.L_583:
        /*03ac*/ 	.word	0x00000000


	//----- nvinfo : EIATTR_CBANK_PARAM_SIZE
	.align		4
.L_584:
        /*03b0*/ 	.byte	0x03, 0x19
        /*03b2*/ 	.short	0x0428


	//----- nvinfo : EIATTR_PARAM_CBANK
	.align		4
        /*03b4*/ 	.byte	0x04, 0x0a
        /*03b6*/ 	.short	(.L_586 - .L_585)
	.align		4
.L_585:
        /*03b8*/ 	.word	index@(.nv.constant0._ZN2at6native13reduce_kernelILi512ELi1ENS0_8ReduceOpIlNS0_9ArgMaxOpsIlEEjlLi4ELi4EEEEEvT1_)
        /*03bc*/ 	.short	0x0380
        /*03be*/ 	.short	0x0428


	//----- nvinfo : EIATTR_SW_WAR
	.align		4
.L_586:
        /*03c0*/ 	.byte	0x04, 0x36
        /*03c2*/ 	.short	(.L_588 - .L_587)
.L_587:
        /*03c4*/ 	.word	0x00000008
.L_588:


//--------------------- .nv.info._ZN2at6native13reduce_kernelILi256ELi2ENS0_8ReduceOpIlNS0_9ArgMaxOpsIlEEjlLi4ELi4EEEEEvT1_ --------------------------
	.section	.nv.info._ZN2at6native13reduce_kernelILi256ELi2ENS0_8ReduceOpIlNS0_9ArgMaxOpsIlEEjlLi4ELi4EEEEEvT1_,"",@"SHT_CUDA_INFO"
	.sectionflags	@""
	.align	4


	//----- nvinfo : EIATTR_CUDA_API_VERSION
	.align		4
        /*0000*/ 	.byte	0x04, 0x37
        /*0002*/ 	.short	(.L_590 - .L_589)
.L_589:
        /*0004*/ 	.word	0x00000082


	//----- nvinfo : EIATTR_KPARAM_INFO
	.align		4
.L_590:
        /*0008*/ 	.byte	0x04, 0x17
        /*000a*/ 	.short	(.L_592 - .L_591)
.L_591:
        /*000c*/ 	.word	0x00000000
        /*0010*/ 	.short	0x0000
        /*0012*/ 	.short	0x0000
        /*0014*/ 	.byte	0x00, 0xf0, 0xa1, 0x10


	//----- nvinfo : EIATTR_SPARSE_MMA_MASK
	.align		4
.L_592:
        /*0018*/ 	.byte	0x03, 0x50
        /*001a*/ 	.short	0x0000


	//----- nvinfo : EIATTR_MAXREG_COUNT
	.align		4
        /*001c*/ 	.byte	0x03, 0x1b
        /*001e*/ 	.short	0x0040


	//----- nvinfo : EIATTR_NUM_BARRIERS
	.align		4
        /*0020*/ 	.byte	0x02, 0x4c
        /*0022*/ 	.byte	0x01
	.zero		1


	//----- nvinfo : EIATTR_EXTERNS
	.align		4
        /*0024*/ 	.byte	0x04, 0x0f
        /*0026*/ 	.short	(.L_594 - .L_593)


	//   ....[0]....
	.align		4
.L_593:
        /*0028*/ 	.word	index@(__assertfail)


	//----- nvinfo : EIATTR_ANNOTATIONS
	.align		4
.L_594:
        /*002c*/ 	.byte	0x04, 0x55
        /*002e*/ 	.short	(.L_596 - .L_595)


	//   ....[0]....
.L_595:
        /* <DEDUP_REMOVED lines=14> */


	//----- nvinfo : EIATTR_MERCURY_ISA_VERSION
	.align		4
.L_596:
        /*0100*/ 	.byte	0x03, 0x5f
        /*0102*/ 	.short	0x0101


	//----- nvinfo : EIATTR_INT_WARP_WIDE_INSTR_OFFSETS
	.align		4
        /*0104*/ 	.byte	0x04, 0x31
        /*0106*/ 	.short	(.L_598 - .L_597)


	//   ....[0]....
.L_597:
        /*0108*/ 	.word	0x00015900


	//   ....[1]....
        /*010c*/ 	.word	0x000159f0


	//----- nvinfo : EIATTR_COOP_GROUP_MASK_REGIDS
	.align		4
.L_598:
        /*0110*/ 	.byte	0x04, 0x29
        /*0112*/ 	.short	(.L_600 - .L_599)


	//   ....[0]....
.L_599:
        /*0114*/ 	.word	0xffffffff


	//   ....[1]....
        /*0118*/ 	.word	0xffffffff


	//   ....[2]....
        /*011c*/ 	.word	0xffffffff


	//   ....[3]....
        /*0120*/ 	.word	0xffffffff


	//   ....[4]....
        /*0124*/ 	.word	0xffffffff


	//   ....[5]....
        /*0128*/ 	.word	0xffffffff


	//   ....[6]....
        /*012c*/ 	.word	0xffffffff


	//   ....[7]....
        /*0130*/ 	.word	0xffffffff


	//   ....[8]....
        /*0134*/ 	.word	0xffffffff


	//   ....[9]....
        /*0138*/ 	.word	0xffffffff


	//   ....[10]....
        /*013c*/ 	.word	0xffffffff


	//   ....[11]....
        /*0140*/ 	.word	0xffffffff


	//   ....[12]....
        /*0144*/ 	.word	0xffffffff


	//   ....[13]....
        /*0148*/ 	.word	0xffffffff


	//   ....[14]....
        /*014c*/ 	.word	0xffffffff


	//   ....[15]....
        /*0150*/ 	.word	0xffffffff


	//----- nvinfo : EIATTR_COOP_GROUP_INSTR_OFFSETS
	.align		4
.L_600:
        /*0154*/ 	.byte	0x04, 0x28
        /*0156*/ 	.short	(.L_602 - .L_601)


	//   ....[0]....
.L_601:
        /*0158*/ 	.word	0x00010820


	//   ....[1]....
        /*015c*/ 	.word	0x00010830


	//   ....[2]....
        /*0160*/ 	.word	0x00010840


	//   ....[3]....
        /*0164*/ 	.word	0x00010850


	//   ....[4]....
        /*0168*/ 	.word	0x00010860


	//   ....[5]....
        /*016c*/ 	.word	0x00010870


	//   ....[6]....
        /*0170*/ 	.word	0x00010880


	//   ....[7]....
        /*0174*/ 	.word	0x000108b0


	//   ....[8]....
        /*0178*/ 	.word	0x00016c50


	//   ....[9]....
        /*017c*/ 	.word	0x00016c60


	//   ....[10]....
        /*0180*/ 	.word	0x00016c70


	//   ....[11]....
        /*0184*/ 	.word	0x00016c80


	//   ....[12]....
        /*0188*/ 	.word	0x00016c90


	//   ....[13]....
        /*018c*/ 	.word	0x00016ca0


	//   ....[14]....
        /*0190*/ 	.word	0x00016cb0


	//   ....[15]....
        /*0194*/ 	.word	0x00016ce0


	//----- nvinfo : EIATTR_VRC_CTA_INIT_COUNT
	.align		4
.L_602:
        /*0198*/ 	.byte	0x02, 0x4a
	.zero		1
	.zero		1


	//----- nvinfo : EIATTR_SYSCALL_OFFSETS
	.align		4
        /*019c*/ 	.byte	0x04, 0x46
        /*019e*/ 	.short	(.L_604 - .L_603)


	//   ....[0]....
.L_603:
        /*01a0*/ 	.word	0x00001520


	//   ....[1]....
        /*01a4*/ 	.word	0x00017050


	//   ....[2]....
        /*01a8*/ 	.word	0x00017220


	//   ....[3]....
        /*01ac*/ 	.word	0x00017350


	//   ....[4]....
        /*01b0*/ 	.word	0x000174f0


	//   ....[5]....
        /*01b4*/ 	.word	0x000175e0


	//   ....[6]....
        /*01b8*/ 	.word	0x000179a0


	//   ....[7]....
        /*01bc*/ 	.word	0x00017ad0


	//   ....[8]....
        /*01c0*/ 	.word	0x00017e10


	//   ....[9]....
        /*01c4*/ 	.word	0x00017fe0


	//   ....[10]....
        /*01c8*/ 	.word	0x00018110


	//   ....[11]....
        /*01cc*/ 	.word	0x000182b0


	//   ....[12]....
        /*01d0*/ 	.word	0x000183a0


	//   ....[13]....
        /*01d4*/ 	.word	0x00018760


	//   ....[14]....
        /*01d8*/ 	.word	0x00018890


	//----- nvinfo : EIATTR_EXIT_INSTR_OFFSETS
	.align		4
.L_604:
        /*01dc*/ 	.byte	0x04, 0x1c
        /*01de*/ 	.short	(.L_606 - .L_605)


	//   ....[0]....
.L_605:
        /*01e0*/ 	.word	0x00015ab0


	//   ....[1]....
        /*01e4*/ 	.word	0x00016ec0


	//   ....[2]....
        /*01e8*/ 	.word	0x000173f0


	//   ....[3]....
        /*01ec*/ 	.word	0x000175f0


	//   ....[4]....
        /*01f0*/ 	.word	0x00017b70


	//   ....[5]....
        /*01f4*/ 	.word	0x00017bc0


	//   ....[6]....
        /*01f8*/ 	.word	0x00017c00


	//   ....[7]....
        /*01fc*/ 	.word	0x00017c40


	//   ....[8]....
        /*0200*/ 	.word	0x00017c80


	//   ....[9]....
        /*0204*/ 	.word	0x000181b0


	//   ....[10]....
        /*0208*/ 	.word	0x000183b0


	//   ....[11]....
        /*020c*/ 	.word	0x00018930


	//   ....[12]....
        /*0210*/ 	.word	0x00018980


	//----- nvinfo : EIATTR_MAX_THREADS
	.align		4
.L_606:
        /*0214*/ 	.byte	0x04, 0x05
        /*0216*/ 	.short	(.L_608 - .L_607)
.L_607:
        /*0218*/ 	.word	0x00000100
        /*021c*/ 	.word	0x00000001
        /*0220*/ 	.word	0x00000001


	//----- nvinfo : EIATTR_CRS_STACK_SIZE
	.align		4
.L_608:
        /*0224*/ 	.byte	0x04, 0x1e
        /*0226*/ 	.short	(.L_610 - .L_609)
.L_609:
        /*0228*/ 	.word	0x00000000


	//----- nvinfo : EIATTR_CBANK_PARAM_SIZE
	.align		4
.L_610:
        /*022c*/ 	.byte	0x03, 0x19
        /*022e*/ 	.short	0x0428


	//----- nvinfo : EIATTR_PARAM_CBANK
	.align		4
        /*0230*/ 	.byte	0x04, 0x0a
        /*0232*/ 	.short	(.L_612 - .L_611)
	.align		4
.L_611:
        /*0234*/ 	.word	index@(.nv.constant0._ZN2at6native13reduce_kernelILi256ELi2ENS0_8ReduceOpIlNS0_9ArgMaxOpsIlEEjlLi4ELi4EEEEEvT1_)
        /*0238*/ 	.short	0x0380
        /*023a*/ 	.short	0x0428


	//----- nvinfo : EIATTR_SW_WAR
	.align		4
.L_612:
        /*023c*/ 	.byte	0x04, 0x36
        /*023e*/ 	.short	(.L_614 - .L_613)
.L_613:
        /*0240*/ 	.word	0x00000008
.L_614:


//--------------------- .nv.info._ZN2at6native13reduce_kernelILi128ELi4ENS0_8ReduceOpIlNS0_9ArgMaxOpsIlEEjlLi4ELi4EEEEEvT1_ --------------------------
	.section	.nv.info._ZN2at6native13reduce_kernelILi128ELi4ENS0_8ReduceOpIlNS0_9ArgMaxOpsIlEEjlLi4ELi4EEEEEvT1_,"",@"SHT_CUDA_INFO"
	.sectionflags	@""
	.align	4


	//----- nvinfo : EIATTR_CUDA_API_VERSION
	.align		4
        /*0000*/ 	.byte	0x04, 0x37
        /*0002*/ 	.short	(.L_616 - .L_615)
.L_615:
        /*0004*/ 	.word	0x00000082


	//----- nvinfo : EIATTR_KPARAM_INFO
	.align		4
.L_616:
        /*0008*/ 	.byte	0x04, 0x17
        /*000a*/ 	.short	(.L_618 - .L_617)
.L_617:
        /*000c*/ 	.word	0x00000000
        /*0010*/ 	.short	0x0000
        /*0012*/ 	.short	0x0000
        /*0014*/ 	.byte	0x00, 0xf0, 0xa1, 0x10


	//----- nvinfo : EIATTR_SPARSE_MMA_MASK
	.align		4
.L_618:
        /*0018*/ 	.byte	0x03, 0x50
        /*001a*/ 	.short	0x0000


	//----- nvinfo : EIATTR_MAXREG_COUNT
	.align		4
        /*001c*/ 	.byte	0x03, 0x1b
        /*001e*/ 	.short	0x0080


	//----- nvinfo : EIATTR_NUM_BARRIERS
	.align		4
        /*0020*/ 	.byte	0x02, 0x4c
        /*0022*/ 	.byte	0x01
	.zero		1


	//----- nvinfo : EIATTR_EXTERNS
	.align		4
        /*0024*/ 	.byte	0x04, 0x0f
        /*0026*/ 	.short	(.L_620 - .L_619)


	//   ....[0]....
	.align		4
.L_619:
        /*0028*/ 	.word	index@(__assertfail)


	//----- nvinfo : EIATTR_MERCURY_ISA_VERSION
	.align		4
.L_620:
        /*002c*/ 	.byte	0x03, 0x5f
        /*002e*/ 	.short	0x0101


	//----- nvinfo : EIATTR_INT_WARP_WIDE_INSTR_OFFSETS
	.align		4
        /*0030*/ 	.byte	0x04, 0x31
        /*0032*/ 	.short	(.L_622 - .L_621)


	//   ....[0]....
.L_621:
        /*0034*/ 	.word	0x0001ec30


	//   ....[1]....
        /*0038*/ 	.word	0x0001ed20


	//----- nvinfo : EIATTR_COOP_GROUP_MASK_REGIDS
	.align		4
.L_622:
        /*003c*/ 	.byte	0x04, 0x29
        /*003e*/ 	.short	(.L_624 - .L_623)


	//   ....[0]....
.L_623:
        /*0040*/ 	.word	0xffffffff


	//   ....[1]....
        /*0044*/ 	.word	0xffffffff


	//   ....[2]....
        /*0048*/ 	.word	0xffffffff


	//   ....[3]....
        /*004c*/ 	.word	0xffffffff


	//   ....[4]....
        /*0050*/ 	.word	0xffffffff


	//   ....[5]....
        /*0054*/ 	.word	0xffffffff


	//   ....[6]....
        /*0058*/ 	.word	0xffffffff


	//   ....[7]....
        /*005c*/ 	.word	0xffffffff


	//   ....[8]....
        /*0060*/ 	.word	0xffffffff


	//   ....[9]....
        /*0064*/ 	.word	0xffffffff


	//   ....[10]....
        /*0068*/ 	.word	0xffffffff


	//   ....[11]....
        /*006c*/ 	.word	0xffffffff


	//   ....[12]....
        /*0070*/ 	.word	0xffffffff


	//   ....[13]....
        /*0074*/ 	.word	0xffffffff


	//   ....[14]....
        /*0078*/ 	.word	0xffffffff


	//   ....[15]....
        /*007c*/ 	.word	0xffffffff


	//   ....[16]....
        /*0080*/ 	.word	0xffffffff


	//   ....[17]....
        /*0084*/ 	.word	0xffffffff


	//   ....[18]....
        /*0088*/ 	.word	0xffffffff


	//   ....[19]....
        /*008c*/ 	.word	0xffffffff


	//   ....[20]....
        /*0090*/ 	.word	0xffffffff


	//   ....[21]....
        /*0094*/ 	.word	0xffffffff


	//   ....[22]....
        /*0098*/ 	.word	0xffffffff


	//   ....[23]....
        /*009c*/ 	.word	0xffffffff


	//   ....[24]....
        /*00a0*/ 	.word	0xffffffff


	//   ....[25]....
        /*00a4*/ 	.word	0xffffffff


	//   ....[26]....
        /*00a8*/ 	.word	0xffffffff


	//   ....[27]....
        /*00ac*/ 	.word	0xffffffff


	//   ....[28]....
        /*00b0*/ 	.word	0xffffffff


	//   ....[29]....
        /*00b4*/ 	.word	0xffffffff


	//   ....[30]....
        /*00b8*/ 	.word	0xffffffff


	//   ....[31]....
        /*00bc*/ 	.word	0xffffffff


	//----- nvinfo : EIATTR_COOP_GROUP_INSTR_OFFSETS
	.align		4
.L_624:
        /*00c0*/ 	.byte	0x04, 0x28
        /*00c2*/ 	.short	(.L_626 - .L_625)


	//   ....[0]....
.L_625:
        /*00c4*/ 	.word	0x000153d0


	//   ....[1]....
        /*00c8*/ 	.word	0x000153e0


	//   ....[2]....
        /*00cc*/ 	.word	0x000153f0


	//   ....[3]....
        /*00d0*/ 	.word	0x00015400


	//   ....[4]....
        /*00d4*/ 	.word	0x00015410


	//   ....[5]....
        /*00d8*/ 	.word	0x00015420


	//   ....[6]....
        /*00dc*/ 	.word	0x00015430


	//   ....[7]....
        /*00e0*/ 	.word	0x00015460


	//   ....[8]....
        /*00e4*/ 	.word	0x00015490


	//   ....[9]....
        /*00e8*/ 	.word	0x000154c0


	//   ....[10]....
        /*00ec*/ 	.word	0x000154f0


	//   ....[11]....
        /*00f0*/ 	.word	0x00015510


	//   ....[12]....
        /*00f4*/ 	.word	0x00015540


	//   ....[13]....
        /*00f8*/ 	.word	0x00015570


	//   ....[14]....
        /*00fc*/ 	.word	0x000155a0


	//   ....[15]....
        /*0100*/ 	.word	0x000155d0


	//   ....[16]....
        /*0104*/ 	.word	0x00020bc0


	//   ....[17]....
        /*0108*/ 	.word	0x00020bd0


	//   ....[18]....
        /*010c*/ 	.word	0x00020be0


	//   ....[19]....
        /*0110*/ 	.word	0x00020bf0


	//   ....[20]....
        /*0114*/ 	.word	0x00020c00


	//   ....[21]....
        /*0118*/ 	.word	0x00020c10


	//   ....[22]....
        /*011c*/ 	.word	0x00020c20


	//   ....[23]....
        /*0120*/ 	.word	0x00020c50


	//   ....[24]....
        /*0124*/ 	.word	0x00020c80


	//   ....[25]....
        /*0128*/ 	.word	0x00020cb0


	//   ....[26]....
        /*012c*/ 	.word	0x00020ce0


	//   ....[27]....
        /*0130*/ 	.word	0x00020d10


	//   ....[28]....
        /*0134*/ 	.word	0x00020d40


	//   ....[29]....
        /*0138*/ 	.word	0x00020d70


	//   ....[30]....
        /*013c*/ 	.word	0x00020da0


	//   ....[31]....
        /*0140*/ 	.word	0x00020dd0


	//----- nvinfo : EIATTR_VRC_CTA_INIT_COUNT
	.align		4
.L_626:
        /*0144*/ 	.byte	0x02, 0x4a
	.zero		1
	.zero		1


	//----- nvinfo : EIATTR_SYSCALL_OFFSETS
	.align		4
        /*0148*/ 	.byte	0x04, 0x46
        /*014a*/ 	.short	(.L_628 - .L_627)


	//   ....[0]....
.L_627:
        /*014c*/ 	.word	0x00001540


	//   ....[1]....
        /*0150*/ 	.word	0x00021250


	//   ....[2]....
        /*0154*/ 	.word	0x00021460


	//   ....[3]....
        /*0158*/ 	.word	0x00021590


	//   ....[4]....
        /*015c*/ 	.word	0x00021750


	//   ....[5]....
        /*0160*/ 	.word	0x00021880


	//   ....[6]....
        /*0164*/ 	.word	0x00021a10


	//   ....[7]....
        /*0168*/ 	.word	0x00021b00


	//   ....[8]....
        /*016c*/ 	.word	0x00021bf0


	//   ....[9]....
        /*0170*/ 	.word	0x00021ce0


	//   ....[10]....
        /*0174*/ 	.word	0x00022300


	//   ....[11]....
        /*0178*/ 	.word	0x00022430


	//   ....[12]....
        /*017c*/ 	.word	0x000225f0


	//   ....[13]....
        /*0180*/ 	.word	0x00022720


	//   ....[14]....
        /*0184*/ 	.word	0x00022ad0


	//   ....[15]....
        /*0188*/ 	.word	0x00022c90


	//   ....[16]....
        /*018c*/ 	.word	0x00022dc0


	//   ....[17]....
        /*0190*/ 	.word	0x00022f80


	//   ....[18]....
        /*0194*/ 	.word	0x000230b0


	//   ....[19]....
        /*0198*/ 	.word	0x00023240


	//   ....[20]....
        /*019c*/ 	.word	0x00023330


	//   ....[21]....
        /*01a0*/ 	.word	0x00023420


	//   ....[22]....
        /*01a4*/ 	.word	0x00023510


	//   ....[23]....
        /*01a8*/ 	.word	0x00023ad0


	//   ....[24]....
        /*01ac*/ 	.word	0x00023c00


	//   ....[25]....
        /*01b0*/ 	.word	0x00023dc0


	//   ....[26]....
        /*01b4*/ 	.word	0x00023ef0


	//----- nvinfo : EIATTR_EXIT_INSTR_OFFSETS
	.align		4
.L_628:
        /*01b8*/ 	.byte	0x04, 0x1c
        /*01ba*/ 	.short	(.L_630 - .L_629)


	//   ....[0]....
.L_629:
        /*01bc*/ 	.word	0x0001ede0


	//   ....[1]....
        /*01c0*/ 	.word	0x00021070


	//   ....[2]....
        /*01c4*/ 	.word	0x00021910


	//   ....[3]....
        /*01c8*/ 	.word	0x00021cf0


	//   ....[4]....
        /*01cc*/ 	.word	0x000227b0


	//   ....[5]....
        /*01d0*/ 	.word	0x00022840


	//   ....[6]....
        /*01d4*/ 	.word	0x00022870


	//   ....[7]....
        /*01d8*/ 	.word	0x000228b0


	//   ....[8]....
        /*01dc*/ 	.word	0x000228f0


	//   ....[9]....
        /*01e0*/ 	.word	0x00023140


	//   ....[10]....
        /*01e4*/ 	.word	0x00023520


	//   ....[11]....
        /*01e8*/ 	.word	0x00023f80


	//   ....[12]....
        /*01ec*/ 	.word	0x00024010


	//----- nvinfo : EIATTR_MAX_THREADS
	.align		4
.L_630:
        /*01f0*/ 	.byte	0x04, 0x05
        /*01f2*/ 	.short	(.L_632 - .L_631)
.L_631:
        /*01f4*/ 	.word	0x00000080
        /*01f8*/ 	.word	0x00000001
        /*01fc*/ 	.word	0x00000001


	//----- nvinfo : EIATTR_CRS_STACK_SIZE
	.align		4
.L_632:
        /*0200*/ 	.byte	0x04, 0x1e
        /*0202*/ 	.short	(.L_634 - .L_633)
.L_633:
        /*0204*/ 	.word	0x00000000


	//----- nvinfo : EIATTR_CBANK_PARAM_SIZE
	.align		4
.L_634:
        /*0208*/ 	.byte	0x03, 0x19
        /*020a*/ 	.short	0x0428


	//----- nvinfo : EIATTR_PARAM_CBANK
	.align		4
        /*020c*/ 	.byte	0x04, 0x0a
        /*020e*/ 	.short	(.L_636 - .L_635)
	.align		4
.L_635:
        /*0210*/ 	.word	index@(.nv.constant0._ZN2at6native13reduce_kernelILi128ELi4ENS0_8ReduceOpIlNS0_9ArgMaxOpsIlEEjlLi4ELi4EEEEEvT1_)
        /*0214*/ 	.short	0x0380
        /*0216*/ 	.short	0x0428


	//----- nvinfo : EIATTR_SW_WAR
	.align		4
.L_636:
        /*0218*/ 	.byte	0x04, 0x36
        /*021a*/ 	.short	(.L_638 - .L_637)
.L_637:
        /*021c*/ 	.word	0x00000008
.L_638:


//--------------------- .nv.info._ZN2at6native13reduce_kernelILi512ELi1ENS0_8ReduceOpIiNS0_9ArgMaxOpsIiEEjlLi4ELi4EEEEEvT1_ --------------------------
	.section	.nv.info._ZN2at6native13reduce_kernelILi512ELi1ENS0_8ReduceOpIiNS0_9ArgMaxOpsIiEEjlLi4ELi4EEEEEvT1_,"",@"SHT_CUDA_INFO"
	.sectionflags	@""
	.align	4


	//----- nvinfo : EIATTR_CUDA_API_VERSION
	.align		4
        /*0000*/ 	.byte	0x04, 0x37
        /*0002*/ 	.short	(.L_640 - .L_639)
.L_639:
        /*0004*/ 	.word	0x00000082


	//----- nvinfo : EIATTR_KPARAM_INFO
	.align		4
.L_640:
        /*0008*/ 	.byte	0x04, 0x17
        /*000a*/ 	.short	(.L_642 - .L_641)
.L_641:
        /*000c*/ 	.word	0x00000000
        /*0010*/ 	.short	0x0000
        /*0012*/ 	.short	0x0000
        /*0014*/ 	.byte	0x00, 0xf0, 0xa1, 0x10


	//----- nvinfo : EIATTR_SPARSE_MMA_MASK
	.align		4
.L_642:
        /*0018*/ 	.byte	0x03, 0x50
        /*001a*/ 	.short	0x0000


	//----- nvinfo : EIATTR_MAXREG_COUNT
	.align		4
        /*001c*/ 	.byte	0x03, 0x1b
        /*001e*/ 	.short	0x0020


	//----- nvinfo : EIATTR_NUM_BARRIERS
	.align		4
        /*0020*/ 	.byte	0x02, 0x4c
        /*0022*/ 	.byte	0x01
	.zero		1


	//----- nvinfo : EIATTR_EXTERNS
	.align		4
        /*0024*/ 	.byte	0x04, 0x0f
        /*0026*/ 	.short	(.L_644 - .L_643)


	//   ....[0]....
	.align		4
.L_643:
        /*0028*/ 	.word	index@(__assertfail)


	//----- nvinfo : EIATTR_ANNOTATIONS
	.align		4
.L_644:
        /*002c*/ 	.byte	0x04, 0x55
        /*002e*/ 	.short	(.L_646 - .L_645)


	//   ....[0]....
.L_645:
        /*0030*/ 	.word	0x00000001
        /*0034*/ 	.byte	0x70, 0x7c, 0x00, 0x00, 0x01, 0x00, 0x00, 0x00, 0xb0, 0x7c, 0x00, 0x00, 0x01, 0x00, 0x00, 0x00
        /*0044*/ 	.byte	0xd0, 0x8e, 0x00, 0x00, 0x01, 0x00, 0x00, 0x00, 0xa0, 0xa0, 0x00, 0x00, 0x01, 0x00, 0x00, 0x00
        /*0054*/ 	.byte	0x00, 0xa1, 0x00, 0x00, 0x01, 0x00, 0x00, 0x00, 0x90, 0xb2, 0x00, 0x00, 0x01, 0x00, 0x00, 0x00
        /*0064*/ 	.byte	0xa0, 0xc4, 0x00, 0x00, 0x01, 0x00, 0x00, 0x00, 0xd0, 0xc5, 0x00, 0x00, 0x01, 0x00, 0x00, 0x00
        /*0074*/ 	.byte	0xa0, 0xc7, 0x00, 0x00


	//----- nvinfo : EIATTR_MERCURY_ISA_VERSION
	.align		4
.L_646:
        /*0078*/ 	.byte	0x03, 0x5f
        /*007a*/ 	.short	0x0101


	//----- nvinfo : EIATTR_INT_WARP_WIDE_INSTR_OFFSETS
	.align		4
        /*007c*/ 	.byte	0x04, 0x31
        /*007e*/ 	.short	(.L_648 - .L_647)


	//   ....[0]....
.L_647:
        /*0080*/ 	.word	0x0000fd30


	//   ....[1]....
        /*0084*/ 	.word	0x0000fe20


	//----- nvinfo : EIATTR_COOP_GROUP_MASK_REGIDS
	.align		4
.L_648:
        /*0088*/ 	.byte	0x04, 0x29
        /*008a*/ 	.short	(.L_650 - .L_649)


	//   ....[0]....
.L_649:
        /*008c*/ 	.word	0xffffffff


	//   ....[1]....
        /*0090*/ 	.word	0xffffffff


	//   ....[2]....
        /*0094*/ 	.word	0xffffffff


	//   ....[3]....
        /*0098*/ 	.word	0xffffffff


	//   ....[4]....
        /*009c*/ 	.word	0xffffffff


	//   ....[5]....
        /*00a0*/ 	.word	0xffffffff


	//----- nvinfo : EIATTR_COOP_GROUP_INSTR_OFFSETS
	.align		4
.L_650:
        /*00a4*/ 	.byte	0x04, 0x28
        /*00a6*/ 	.short	(.L_652 - .L_651)


	//   ....[0]....
.L_651:
        /*00a8*/ 	.word	0x0000d090


	//   ....[1]....
        /*00ac*/ 	.word	0x0000d0a0


	//   ....[2]....
        /*00b0*/ 	.word	0x0000d0b0


	//   ....[3]....
        /*00b4*/ 	.word	0x00010910


	//   ....[4]....
        /*00b8*/ 	.word	0x00010920


	//   ....[5]....
        /*00bc*/ 	.word	0x00010930


	//----- nvinfo : EIATTR_VRC_CTA_INIT_COUNT
	.align		4
.L_652:
        /*00c0*/ 	.byte	0x02, 0x4a
	.zero		1
	.zero		1


	//----- nvinfo : EIATTR_SYSCALL_OFFSETS
	.align		4
        /*00c4*/ 	.byte	0x04, 0x46
        /*00c6*/ 	.short	(.L_654 - .L_653)


	//   ....[0]....
.L_653:
        /*00c8*/ 	.word	0x00010bb0


	//   ....[1]....
        /*00cc*/ 	.word	0x00010d20


	//   ....[2]....
        /*00d0*/ 	.word	0x00010e70


	//   ....[3]....
        /*00d4*/ 	.word	0x000110c0


	//   ....[4]....
        /*00d8*/ 	.word	0x00011380


	//   ....[5]....
        /*00dc*/ 	.word	0x000114f0


	//   ....[6]....
        /*00e0*/ 	.word	0x00011640


	//   ....[7]....
        /*00e4*/ 	.word	0x00011890


	//----- nvinfo : EIATTR_EXIT_INSTR_OFFSETS
	.align		4
.L_654:
        /*00e8*/ 	.byte	0x04, 0x1c
        /*00ea*/ 	.short	(.L_656 - .L_655)


	//   ....[0]....
.L_655:
        /*00ec*/ 	.word	0x0000fec0


	//   ....[1]....
        /*00f0*/ 	.word	0x00010a20


	//   ....[2]....
        /*00f4*/ 	.word	0x00010d70


	//   ....[3]....
        /*00f8*/ 	.word	0x00010e80


	//   ....[4]....
        /*00fc*/ 	.word	0x00011110


	//   ....[5]....
        /*0100*/ 	.word	0x00011140


	//   ....[6]....
        /*0104*/ 	.word	0x00011170


	//   ....[7]....
        /*0108*/ 	.word	0x000111b0


	//   ....[8]....
        /*010c*/ 	.word	0x000111f0


	//   ....[9]....
        /*0110*/ 	.word	0x00011540


	//   ....[10]....
        /*0114*/ 	.word	0x00011650


	//   ....[11]....
        /*0118*/ 	.word	0x000118e0


	//   ....[12]....
        /*011c*/ 	.word	0x00011910


	//----- nvinfo : EIATTR_MAX_THREADS
	.align		4
.L_656:
        /*0120*/ 	.byte	0x04, 0x05
        /*0122*/ 	.short	(.L_658 - .L_657)
.L_657:
        /*0124*/ 	.word	0x00000200
        /*0128*/ 	.word	0x00000001
        /*012c*/ 	.word	0x00000001


	//----- nvinfo : EIATTR_CRS_STACK_SIZE
	.align		4
.L_658:
        /*0130*/ 	.byte	0x04, 0x1e
        /*0132*/ 	.short	(.L_660 - .L_659)
.L_659:
        /*0134*/ 	.word	0x00000000


	//----- nvinfo : EIATTR_CBANK_PARAM_SIZE
	.align		4
.L_660:
        /*0138*/ 	.byte	0x03, 0x19
        /*013a*/ 	.short	0x0428


	//----- nvinfo : EIATTR_PARAM_CBANK
	.align		4
        /*013c*/ 	.byte	0x04, 0x0a
        /*013e*/ 	.short	(.L_662 - .L_661)
	.align		4
.L_661:
        /*0140*/ 	.word	index@(.nv.constant0._ZN2at6native13reduce_kernelILi512ELi1ENS0_8ReduceOpIiNS0_9ArgMaxOpsIiEEjlLi4ELi4EEEEEvT1_)
        /*0144*/ 	.short	0x0380
        /*0146*/ 	.short	0x0428


	//----- nvinfo : EIATTR_SW_WAR
	.align		4
.L_662:
        /*0148*/ 	.byte	0x04, 0x36
        /*014a*/ 	.short	(.L_664 - .L_663)
.L_663:
        /*014c*/ 	.word	0x00000008
.L_664:


//--------------------- .nv.info._ZN2at6native13reduce_kernelILi256ELi2ENS0_8ReduceOpIiNS0_9ArgMaxOpsIiEEjlLi4ELi4EEEEEvT1_ --------------------------
	.section	.nv.info._ZN2at6native13reduce_kernelILi256ELi2ENS0_8ReduceOpIiNS0_9ArgMaxOpsIiEEjlLi4ELi4EEEEEvT1_,"",@"SHT_CUDA_INFO"
	.sectionflags	@""
	.align	4


	//----- nvinfo : EIATTR_CUDA_API_VERSION
	.align		4
        /*0000*/ 	.byte	0x04, 0x37
        /*0002*/ 	.short	(.L_666 - .L_665)
.L_665:
        /*0004*/ 	.word	0x00000082


	//----- nvinfo : EIATTR_KPARAM_INFO
	.align		4
.L_666:
        /*0008*/ 	.byte	0x04, 0x17
        /*000a*/ 	.short	(.L_668 - .L_667)
.L_667:
        /*000c*/ 	.word	0x00000000
        /*0010*/ 	.short	0x0000
        /*0012*/ 	.short	0x0000
        /*0014*/ 	.byte	0x00, 0xf0, 0xa1, 0x10


	//----- nvinfo : EIATTR_SPARSE_MMA_MASK
	.align		4
.L_668:
        /*0018*/ 	.byte	0x03, 0x50
        /*001a*/ 	.short	0x0000


	//----- nvinfo : EIATTR_MAXREG_COUNT
	.align		4
        /*001c*/ 	.byte	0x03, 0x1b
        /*001e*/ 	.short	0x0040


	//----- nvinfo : EIATTR_NUM_BARRIERS
	.align		4
        /*0020*/ 	.byte	0x02, 0x4c
        /*0022*/ 	.byte	0x01
	.zero		1


	//----- nvinfo : EIATTR_EXTERNS
	.align		4
        /*0024*/ 	.byte	0x04, 0x0f
        /*0026*/ 	.short	(.L_670 - .L_669)


	//   ....[0]....
	.align		4
.L_669:
        /*0028*/ 	.word	index@(__assertfail)


	//----- nvinfo : EIATTR_MERCURY_ISA_VERSION
	.align		4
.L_670:
        /*002c*/ 	.byte	0x03, 0x5f
        /*002e*/ 	.short	0x0101


	//----- nvinfo : EIATTR_INT_WARP_WIDE_INSTR_OFFSETS
	.align		4
        /*0030*/ 	.byte	0x04, 0x31
        /*0032*/ 	.short	(.L_672 - .L_671)


	//   ....[0]....
.L_671:
        /*0034*/ 	.word	0x000142a0


	//   ....[1]....
        /*0038*/ 	.word	0x00014390


	//----- nvinfo : EIATTR_COOP_GROUP_MASK_REGIDS
	.align		4
.L_672:
        /*003c*/ 	.byte	0x04, 0x29
        /*003e*/ 	.short	(.L_674 - .L_673)


	//   ....[0]....
.L_673:
        /*0040*/ 	.word	0xffffffff


	//   ....[1]....
        /*0044*/ 	.word	0xffffffff


	//   ....[2]....
        /*0048*/ 	.word	0xffffffff


	//   ....[3]....
        /*004c*/ 	.word	0xffffffff


	//   ....[4]....
        /*0050*/ 	.word	0xffffffff


	//   ....[5]....
        /*0054*/ 	.word	0xffffffff


	//   ....[6]....
        /*0058*/ 	.word	0xffffffff


	//   ....[7]....
        /*005c*/ 	.word	0xffffffff


	//   ....[8]....
        /*0060*/ 	.word	0xffffffff


	//   ....[9]....
        /*0064*/ 	.word	0xffffffff


	//   ....[10]....
        /*0068*/ 	.word	0xffffffff


	//   ....[11]....
        /*006c*/ 	.word	0xffffffff


	//----- nvinfo : EIATTR_COOP_GROUP_INSTR_OFFSETS
	.align		4
.L_674:
        /*0070*/ 	.byte	0x04, 0x28
        /*0072*/ 	.short	(.L_676 - .L_675)


	//   ....[0]....
.L_675:
        /*0074*/ 	.word	0x0000f2a0


	//   ....[1]....
        /*0078*/ 	.word	0x0000f2b0


	//   ....[2]....
        /*007c*/ 	.word	0x0000f2c0


	//   ....[3]....
        /*0080*/ 	.word	0x0000f2d0


	//   ....[4]....
        /*0084*/ 	.word	0x0000f2e0


	//   ....[5]....
        /*0088*/ 	.word	0x0000f2f0


	//   ....[6]....
        /*008c*/ 	.word	0x00015320


	//   ....[7]....
        /*0090*/ 	.word	0x00015330


	//   ....[8]....
        /*0094*/ 	.word	0x00015340


	//   ....[9]....
        /*0098*/ 	.word	0x00015350


	//   ....[10]....
        /*009c*/ 	.word	0x00015360


	//   ....[11]....
        /*00a0*/ 	.word	0x00015370


	//----- nvinfo : EIATTR_VRC_CTA_INIT_COUNT
	.align		4
.L_676:
        /*00a4*/ 	.byte	0x02, 0x4a
	.zero		1
	.zero		1


	//----- nvinfo : EIATTR_SYSCALL_OFFSETS
	.align		4
        /*00a8*/ 	.byte	0x04, 0x46
        /*00aa*/ 	.short	(.L_678 - .L_677)


	//   ....[0]....
.L_677:
        /*00ac*/ 	.word	0x000014e0


	//   ....[1]....
        /*00b0*/ 	.word	0x000156a0


	//   ....[2]....
        /*00b4*/ 	.word	0x00015860


	//   ....[3]....
        /*00b8*/ 	.word	0x00015990


	//   ....[4]....
        /*00bc*/ 	.word	0x00015b30


	//   ....[5]....
        /*00c0*/ 	.word	0x00015c20


	//   ....[6]....
        /*00c4*/ 	.word	0x00015f50


	//   ....[7]....
        /*00c8*/ 	.word	0x00016080


	//   ....[8]....
        /*00cc*/ 	.word	0x000163b0


	//   ....[9]....
        /*00d0*/ 	.word	0x00016560


	//   ....[10]....
        /*00d4*/ 	.word	0x00016690


	//   ....[11]....
        /*00d8*/ 	.word	0x00016830


	//   ....[12]....
        /*00dc*/ 	.word	0x00016920


	//   ....[13]....
        /*00e0*/ 	.word	0x00016c80


	//   ....[14]....
        /*00e4*/ 	.word	0x00016db0


	//----- nvinfo : EIATTR_EXIT_INSTR_OFFSETS
	.align		4
.L_678:
        /*00e8*/ 	.byte	0x04, 0x1c
        /*00ea*/ 	.short	(.L_680 - .L_679)


	//   ....[0]....
.L_679:
        /*00ec*/ 	.word	0x00014450


	//   ....[1]....
        /*00f0*/ 	.word	0x00015510


	//   ....[2]....
        /*00f4*/ 	.word	0x00015a30


	//   ....[3]....
        /*00f8*/ 	.word	0x00015c30


	//   ....[4]....
        /*00fc*/ 	.word	0x00016120


	//   ....[5]....
        /*0100*/ 	.word	0x00016170


	//   ....[6]....
        /*0104*/ 	.word	0x000161a0


	//   ....[7]....
        /*0108*/ 	.word	0x000161e0


	//   ....[8]....
        /*010c*/ 	.word	0x00016220


	//   ....[9]....
        /*0110*/ 	.word	0x00016730


	//   ....[10]....
        /*0114*/ 	.word	0x00016930


	//   ....[11]....
        /*0118*/ 	.word	0x00016e50


	//   ....[12]....
        /*011c*/ 	.word	0x00016ea0


	//----- nvinfo : EIATTR_MAX_THREADS
	.align		4
.L_680:
        /*0120*/ 	.byte	0x04, 0x05
        /*0122*/ 	.short	(.L_682 - .L_681)
.L_681:
        /*0124*/ 	.word	0x00000100
        /*0128*/ 	.word	0x00000001
        /*012c*/ 	.word	0x00000001


	//----- nvinfo : EIATTR_CRS_STACK_SIZE
	.align		4
.L_682:
        /*0130*/ 	.byte	0x04, 0x1e
        /*0132*/ 	.short	(.L_684 - .L_683)
.L_683:
        /*0134*/ 	.word	0x00000000


	//----- nvinfo : EIATTR_CBANK_PARAM_SIZE
	.align		4
.L_684:
        /*0138*/ 	.byte	0x03, 0x19
        /*013a*/ 	.short	0x0428


	//----- nvinfo : EIATTR_PARAM_CBANK
	.align		4
        /*013c*/ 	.byte	0x04, 0x0a
        /*013e*/ 	.short	(.L_686 - .L_685)
	.align		4
.L_685:
        /*0140*/ 	.word	index@(.nv.constant0._ZN2at6native13reduce_kernelILi256ELi2ENS0_8ReduceOpIiNS0_9ArgMaxOpsIiEEjlLi4ELi4EEEEEvT1_)
        /*0144*/ 	.short	0x0380
        /*0146*/ 	.short	0x0428


	//----- nvinfo : EIATTR_SW_WAR
	.align		4
.L_686:
        /*0148*/ 	.byte	0x04, 0x36
        /*014a*/ 	.short	(.L_688 - .L_687)
.L_687:
        /*014c*/ 	.word	0x00000008
.L_688:


//--------------------- .nv.info._ZN2at6native13reduce_kernelILi128ELi4ENS0_8ReduceOpIiNS0_9ArgMaxOpsIiEEjlLi4ELi4EEEEEvT1_ --------------------------
	.section	.nv.info._ZN2at6native13reduce_kernelILi128ELi4ENS0_8ReduceOpIiNS0_9ArgMaxOpsIiEEjlLi4ELi4EEEEEvT1_,"",@"SHT_CUDA_INFO"
	.sectionflags	@""
	.align	4


	//----- nvinfo : EIATTR_CUDA_API_VERSION
	.align		4
        /*0000*/ 	.byte	0x04, 0x37
        /*0002*/ 	.short	(.L_690 - .L_689)
.L_689:
        /*0004*/ 	.word	0x00000082


	//----- nvinfo : EIATTR_KPARAM_INFO
	.align		4
.L_690:
        /*0008*/ 	.byte	0x04, 0x17
        /*000a*/ 	.short	(.L_692 - .L_691)
.L_691:
        /*000c*/ 	.word	0x00000000
        /*0010*/ 	.short	0x0000
        /*0012*/ 	.short	0x0000
        /*0014*/ 	.byte	0x00, 0xf0, 0xa1, 0x10


	//----- nvinfo : EIATTR_SPARSE_MMA_MASK
	.align		4
.L_692:
        /*0018*/ 	.byte	0x03, 0x50
        /*001a*/ 	.short	0x0000


	//----- nvinfo : EIATTR_MAXREG_COUNT
	.align		4
        /*001c*/ 	.byte	0x03, 0x1b
        /*001e*/ 	.short	0x0080


	//----- nvinfo : EIATTR_NUM_BARRIERS
	.align		4
        /*0020*/ 	.byte	0x02, 0x4c
        /*0022*/ 	.byte	0x01
	.zero		1


	//----- nvinfo : EIATTR_EXTERNS
	.align		4
        /*0024*/ 	.byte	0x04, 0x0f
        /*0026*/ 	.short	(.L_694 - .L_693)


	//   ....[0]....
	.align		4
.L_693:
        /*0028*/ 	.word	index@(__assertfail)


	//----- nvinfo : EIATTR_MERCURY_ISA_VERSION
	.align		4
.L_694:
        /*002c*/ 	.byte	0x03, 0x5f
        /*002e*/ 	.short	0x0101


	//----- nvinfo : EIATTR_INT_WARP_WIDE_INSTR_OFFSETS
	.align		4
        /*0030*/ 	.byte	0x04, 0x31
        /*0032*/ 	.short	(.L_696 - .L_695)


	//   ....[0]....
.L_695:
        /*0034*/ 	.word	0x0001c500


	//   ....[1]....
        /*0038*/ 	.word	0x0001c5f0


	//----- nvinfo : EIATTR_COOP_GROUP_MASK_REGIDS
	.align		4
.L_696:
        /*003c*/ 	.byte	0x04, 0x29
        /*003e*/ 	.short	(.L_698 - .L_697)


	//   ....[0]....
.L_697:
        /*0040*/ 	.word	0xffffffff


	//   ....[1]....
        /*0044*/ 	.word	0xffffffff


	//   ....[2]....
        /*0048*/ 	.word	0xffffffff


	//   ....[3]....
        /*004c*/ 	.word	0xffffffff


	//   ....[4]....
        /*0050*/ 	.word	0xffffffff


	//   ....[5]....
        /*0054*/ 	.word	0xffffffff


	//   ....[6]....
        /*0058*/ 	.word	0xffffffff


	//   ....[7]....
        /*005c*/ 	.word	0xffffffff


	//   ....[8]....
        /*0060*/ 	.word	0xffffffff


	//   ....[9]....
        /*0064*/ 	.word	0xffffffff


	//   ....[10]....
        /*0068*/ 	.word	0xffffffff


	//   ....[11]....
        /*006c*/ 	.word	0xffffffff


	//   ....[12]....
        /*0070*/ 	.word	0xffffffff


	//   ....[13]....
        /*0074*/ 	.word	0xffffffff


	//   ....[14]....
        /*0078*/ 	.word	0xffffffff


	//   ....[15]....
        /*007c*/ 	.word	0xffffffff


	//   ....[16]....
        /*0080*/ 	.word	0xffffffff


	//   ....[17]....
        /*0084*/ 	.word	0xffffffff


	//   ....[18]....
        /*0088*/ 	.word	0xffffffff


	//   ....[19]....
        /*008c*/ 	.word	0xffffffff


	//   ....[20]....
        /*0090*/ 	.word	0xffffffff


	//   ....[21]....
        /*0094*/ 	.word	0xffffffff


	//   ....[22]....
        /*0098*/ 	.word	0xffffffff


	//   ....[23]....
        /*009c*/ 	.word	0xffffffff


	//----- nvinfo : EIATTR_COOP_GROUP_INSTR_OFFSETS
	.align		4
.L_698:
        /*00a0*/ 	.byte	0x04, 0x28
        /*00a2*/ 	.short	(.L_700 - .L_699)


	//   ....[0]....
.L_699:
        /*00a4*/ 	.word	0x00012dd0


	//   ....[1]....
        /*00a8*/ 	.word	0x00012de0


	//   ....[2]....
        /*00ac*/ 	.word	0x00012df0


	//   ....[3]....
        /*00b0*/ 	.word	0x00012e00


	//   ....[4]....
        /*00b4*/ 	.word	0x00012e10


	//   ....[5]....
        /*00b8*/ 	.word	0x00012e20


	//   ....[6]....
        /*00bc*/ 	.word	0x00012e30


	//   ....[7]....
        /*00c0*/ 	.word	0x00012e60


	//   ....[8]....
        /*00c4*/ 	.word	0x00012e80


	//   ....[9]....
        /*00c8*/ 	.word	0x00012ea0


	//   ....[10]....
        /*00cc*/ 	.word	0x00012ec0


	//   ....[11]....
        /*00d0*/ 	.word	0x00012ee0


	//   ....[12]....
        /*00d4*/ 	.word	0x0001dee0


	//   ....[13]....
        /*00d8*/ 	.word	0x0001def0


	//   ....[14]....
        /*00dc*/ 	.word	0x0001df00


	//   ....[15]....
        /*00e0*/ 	.word	0x0001df10


	//   ....[16]....
        /*00e4*/ 	.word	0x0001df20


	//   ....[17]....
        /*00e8*/ 	.word	0x0001df30


	//   ....[18]....
        /*00ec*/ 	.word	0x0001df40


	//   ....[19]....
        /*00f0*/ 	.word	0x0001df70


	//   ....[20]....
        /*00f4*/ 	.word	0x0001df90


	//   ....[21]....
        /*00f8*/ 	.word	0x0001dfb0


	//   ....[22]....
        /*00fc*/ 	.word	0x0001dfd0


	//   ....[23]....
        /*0100*/ 	.word	0x0001dff0


	//----- nvinfo : EIATTR_VRC_CTA_INIT_COUNT
	.align		4
.L_700:
        /*0104*/ 	.byte	0x02, 0x4a
	.zero		1
	.zero		1


	//----- nvinfo : EIATTR_SYSCALL_OFFSETS
	.align		4
        /*0108*/ 	.byte	0x04, 0x46
        /*010a*/ 	.short	(.L_702 - .L_701)


	//   ....[0]....
.L_701:
        /*010c*/ 	.word	0x00001530


	//   ....[1]....
        /*0110*/ 	.word	0x0001e470


	//   ....[2]....
        /*0114*/ 	.word	0x0001e690


	//   ....[3]....
        /*0118*/ 	.word	0x0001e7c0


	//   ....[4]....
        /*011c*/ 	.word	0x0001e980


	//   ....[5]....
        /*0120*/ 	.word	0x0001eab0


	//   ....[6]....
        /*0124*/ 	.word	0x0001ec40


	//   ....[7]....
        /*0128*/ 	.word	0x0001ed30


	//   ....[8]....
        /*012c*/ 	.word	0x0001ee20


	//   ....[9]....
        /*0130*/ 	.word	0x0001ef10


	//   ....[10]....
        /*0134*/ 	.word	0x0001f430


	//   ....[11]....
        /*0138*/ 	.word	0x0001f560


	//   ....[12]....
        /*013c*/ 	.word	0x0001f720


	//   ....[13]....
        /*0140*/ 	.word	0x0001f850


	//   ....[14]....
        /*0144*/ 	.word	0x0001fc00


	//   ....[15]....
        /*0148*/ 	.word	0x0001fe30


	//   ....[16]....
        /*014c*/ 	.word	0x0001ff60


	//   ....[17]....
        /*0150*/ 	.word	0x00020120


	//   ....[18]....
        /*0154*/ 	.word	0x00020250


	//   ....[19]....
        /*0158*/ 	.word	0x000203e0


	//   ....[20]....
        /*015c*/ 	.word	0x000204d0


	//   ....[21]....
        /*0160*/ 	.word	0x000205c0


	//   ....[22]....
        /*0164*/ 	.word	0x000206b0


	//   ....[23]....
        /*0168*/ 	.word	0x00020bd0


	//   ....[24]....
        /*016c*/ 	.word	0x00020d00


	//   ....[25]....
        /*0170*/ 	.word	0x00020ec0


	//   ....[26]....
        /*0174*/ 	.word	0x00020ff0


	//----- nvinfo : EIATTR_EXIT_INSTR_OFFSETS
	.align		4
.L_702:
        /*0178*/ 	.byte	0x04, 0x1c
        /*017a*/ 	.short	(.L_704 - .L_703)


	//   ....[0]....
.L_703:
        /*017c*/ 	.word	0x0001c6b0


	//   ....[1]....
        /*0180*/ 	.word	0x0001e290


	//   ....[2]....
        /*0184*/ 	.word	0x0001eb40


	//   ....[3]....
        /*0188*/ 	.word	0x0001ef20


	//   ....[4]....
        /*018c*/ 	.word	0x0001f8e0


	//   ....[5]....
        /*0190*/ 	.word	0x0001f970


	//   ....[6]....
        /*0194*/ 	.word	0x0001f9a0


	//   ....[7]....
        /*0198*/ 	.word	0x0001f9e0


	//   ....[8]....
        /*019c*/ 	.word	0x0001fa20


	//   ....[9]....
        /*01a0*/ 	.word	0x000202e0


	//   ....[10]....
        /*01a4*/ 	.word	0x000206c0


	//   ....[11]....
        /*01a8*/ 	.word	0x00021080


	//   ....[12]....
        /*01ac*/ 	.word	0x00021110


	//----- nvinfo : EIATTR_MAX_THREADS
	.align		4
.L_704:
        /*01b0*/ 	.byte	0x04, 0x05
        /*01b2*/ 	.short	(.L_706 - .L_705)
.L_705:
        /*01b4*/ 	.word	0x00000080
        /*01b8*/ 	.word	0x00000001
        /*01bc*/ 	.word	0x00000001


	//----- nvinfo : EIATTR_CRS_STACK_SIZE
	.align		4
.L_706:
        /*01c0*/ 	.byte	0x04, 0x1e
        /*01c2*/ 	.short	(.L_708 - .L_707)
.L_707:
        /*01c4*/ 	.word	0x00000000


	//----- nvinfo : EIATTR_CBANK_PARAM_SIZE
	.align		4
.L_708:
        /*01c8*/ 	.byte	0x03, 0x19
        /*01ca*/ 	.short	0x0428


	//----- nvinfo : EIATTR_PARAM_CBANK
	.align		4
        /*01cc*/ 	.byte	0x04, 0x0a
        /*01ce*/ 	.short	(.L_710 - .L_709)
	.align		4
.L_709:
        /*01d0*/ 	.word	index@(.nv.constant0._ZN2at6native13reduce_kernelILi128ELi4ENS0_8ReduceOpIiNS0_9ArgMaxOpsIiEEjlLi4ELi4EEEEEvT1_)
        /*01d4*/ 	.short	0x0380
        /*01d6*/ 	.short	0x0428


	//----- nvinfo : EIATTR_SW_WAR
	.align		4
.L_710:
        /*01d8*/ 	.byte	0x04, 0x36
        /*01da*/ 	.short	(.L_712 - .L_711)
.L_711:
        /*01dc*/ 	.word	0x00000008
.L_712:


//--------------------- .nv.info._ZN2at6native13reduce_kernelILi512ELi1ENS0_8ReduceOpIaNS0_9ArgMaxOpsIaEEjlLi4ELi4EEEEEvT1_ --------------------------
	.section	.nv.info._ZN2at6native13reduce_kernelILi512ELi1ENS0_8ReduceOpIaNS0_9ArgMaxOpsIaEEjlLi4ELi4EEEEEvT1_,"",@"SHT_CUDA_INFO"
	.sectionflags	@""
	.align	4


	//----- nvinfo : EIATTR_CUDA_API_VERSION
	.align		4
        /*0000*/ 	.byte	0x04, 0x37
        /*0002*/ 	.short	(.L_714 - .L_713)
.L_713:
        /*0004*/ 	.word	0x00000082


	//----- nvinfo : EIATTR_KPARAM_INFO
	.align		4
.L_714:
        /*0008*/ 	.byte	0x04, 0x17
        /*000a*/ 	.short	(.L_716 - .L_715)
.L_715:
        /*000c*/ 	.word	0x00000000
        /*0010*/ 	.short	0x0000
        /*0012*/ 	.short	0x0000
        /*0014*/ 	.byte	0x00, 0xf0, 0xa1, 0x10


	//----- nvinfo : EIATTR_SPARSE_MMA_MASK
	.align		4
.L_716:
        /*0018*/ 	.byte	0x03, 0x50
        /*001a*/ 	.short	0x0000


	//----- nvinfo : EIATTR_MAXREG_COUNT
	.align		4
        /*001c*/ 	.byte	0x03, 0x1b
        /*001e*/ 	.short	0x0020


	//----- nvinfo : EIATTR_NUM_BARRIERS
	.align		4
        /*0020*/ 	.byte	0x02, 0x4c
        /*0022*/ 	.byte	0x01
	.zero		1


	//----- nvinfo : EIATTR_EXTERNS
	.align		4
        /*0024*/ 	.byte	0x04, 0x0f
        /*0026*/ 	.short	(.L_718 - .L_717)


	//   ....[0]....
	.align		4
.L_717:
        /*0028*/ 	.word	index@(__assertfail)


	//----- nvinfo : EIATTR_ANNOTATIONS
	.align		4
.L_718:
        /*002c*/ 	.byte	0x04, 0x55
        /*002e*/ 	.short	(.L_720 - .L_719)


	//   ....[0]....
.L_719:
        /*0030*/ 	.word	0x00000001
        /*0034*/ 	.byte	0x10, 0x89, 0x00, 0x00, 0x01, 0x00, 0x00, 0x00, 0x40, 0x89, 0x00, 0x00, 0x01, 0x00, 0x00, 0x00
        /*0044*/ 	.byte	0x40, 0x9b, 0x00, 0x00, 0x01, 0x00, 0x00, 0x00, 0x00, 0xad, 0x00, 0x00, 0x01, 0x00, 0x00, 0x00
        /*0054*/ 	.byte	0x60, 0xad, 0x00, 0x00, 0x01, 0x00, 0x00, 0x00, 0xe0, 0xbe, 0x00, 0x00, 0x01, 0x00, 0x00, 0x00
        /*0064*/ 	.byte	0xe0, 0xd0, 0x00, 0x00, 0x01, 0x00, 0x00, 0x00, 0x70, 0xd2, 0x00, 0x00, 0x01, 0x00, 0x00, 0x00
        /*0074*/ 	.byte	0x00, 0xd5, 0x00, 0x00


	//----- nvinfo : EIATTR_MERCURY_ISA_VERSION
	.align		4
.L_720:
        /*0078*/ 	.byte	0x03, 0x5f
        /*007a*/ 	.short	0x0101


	//----- nvinfo : EIATTR_INT_WARP_WIDE_INSTR_OFFSETS
	.align		4
        /*007c*/ 	.byte	0x04, 0x31
        /*007e*/ 	.short	(.L_722 - .L_721)


	//   ....[0]....
.L_721:
        /*0080*/ 	.word	0x00010d10


	//   ....[1]....
        /*0084*/ 	.word	0x00010e00


	//----- nvinfo : EIATTR_COOP_GROUP_MASK_REGIDS
	.align		4
.L_722:
        /*0088*/ 	.byte	0x04, 0x29
        /*008a*/ 	.short	(.L_724 - .L_723)


	//   ....[0]....
.L_723:
        /*008c*/ 	.word	0xffffffff


	//   ....[1]....
        /*0090*/ 	.word	0xffffffff


	//   ....[2]....
        /*0094*/ 	.word	0xffffffff


	//   ....[3]....
        /*0098*/ 	.word	0xffffffff


	//   ....[4]....
        /*009c*/ 	.word	0xffffffff


	//   ....[5]....
        /*00a0*/ 	.word	0xffffffff


	//----- nvinfo : EIATTR_COOP_GROUP_INSTR_OFFSETS
	.align		4
.L_724:
        /*00a4*/ 	.byte	0x04, 0x28
        /*00a6*/ 	.short	(.L_726 - .L_725)


	//   ....[0]....
.L_725:
        /*00a8*/ 	.word	0x0000e010


	//   ....[1]....
        /*00ac*/ 	.word	0x0000e040


	//   ....[2]....
        /*00b0*/ 	.word	0x0000e060


	//   ....[3]....
        /*00b4*/ 	.word	0x000119e0


	//   ....[4]....
        /*00b8*/ 	.word	0x00011a10


	//   ....[5]....
        /*00bc*/ 	.word	0x00011a20


	//----- nvinfo : EIATTR_VRC_CTA_INIT_COUNT
	.align		4
.L_726:
        /*00c0*/ 	.byte	0x02, 0x4a
	.zero		1
	.zero		1


	//----- nvinfo : EIATTR_SYSCALL_OFFSETS
	.align		4
        /*00c4*/ 	.byte	0x04, 0x46
        /*00c6*/ 	.short	(.L_728 - .L_727)


	//   ....[0]....
.L_727:
        /*00c8*/ 	.word	0x00011cd0


	//   ....[1]....
        /*00cc*/ 	.word	0x00011e40


	//   ....[2]....
        /*00d0*/ 	.word	0x00011f90


	//   ....[3]....
        /*00d4*/ 	.word	0x00012220


	//   ....[4]....
        /*00d8*/ 	.word	0x000124e0


	//   ....[5]....
        /*00dc*/ 	.word	0x00012650


	//   ....[6]....
        /*00e0*/ 	.word	0x000127a0


	//   ....[7]....
        /*00e4*/ 	.word	0x00012a30


	//----- nvinfo : EIATTR_EXIT_INSTR_OFFSETS
	.align		4
.L_728:
        /*00e8*/ 	.byte	0x04, 0x1c
        /*00ea*/ 	.short	(.L_730 - .L_729)


	//   ....[0]....
.L_729:
        /*00ec*/ 	.word	0x00010ea0


	//   ....[1]....
        /*00f0*/ 	.word	0x00011b40


	//   ....[2]....
        /*00f4*/ 	.word	0x00011e90


	//   ....[3]....
        /*00f8*/ 	.word	0x00011fa0


	//   ....[4]....
        /*00fc*/ 	.word	0x00012270


	//   ....[5]....
        /*0100*/ 	.word	0x000122a0


	//   ....[6]....
        /*0104*/ 	.word	0x000122d0


	//   ....[7]....
        /*0108*/ 	.word	0x00012310


	//   ....[8]....
        /*010c*/ 	.word	0x00012350


	//   ....[9]....
        /*0110*/ 	.word	0x000126a0


	//   ....[10]....
        /*0114*/ 	.word	0x000127b0


	//   ....[11]....
        /*0118*/ 	.word	0x00012a80


	//   ....[12]....
        /*011c*/ 	.word	0x00012ab0


	//----- nvinfo : EIATTR_MAX_THREADS
	.align		4
.L_730:
        /*0120*/ 	.byte	0x04, 0x05
        /*0122*/ 	.short	(.L_732 - .L_731)
.L_731:
        /*0124*/ 	.word	0x00000200
        /*0128*/ 	.word	0x00000001
        /*012c*/ 	.word	0x00000001


	//----- nvinfo : EIATTR_CRS_STACK_SIZE
	.align		4
.L_732:
        /*0130*/ 	.byte	0x04, 0x1e
        /*0132*/ 	.short	(.L_734 - .L_733)
.L_733:
        /*0134*/ 	.word	0x00000000


	//----- nvinfo : EIATTR_CBANK_PARAM_SIZE
	.align		4
.L_734:
        /*0138*/ 	.byte	0x03, 0x19
        /*013a*/ 	.short	0x0428


	//----- nvinfo : EIATTR_PARAM_CBANK
	.align		4
        /*013c*/ 	.byte	0x04, 0x0a
        /*013e*/ 	.short	(.L_736 - .L_735)
	.align		4
.L_735:
        /*0140*/ 	.word	index@(.nv.constant0._ZN2at6native13reduce_kernelILi512ELi1ENS0_8ReduceOpIaNS0_9ArgMaxOpsIaEEjlLi4ELi4EEEEEvT1_)
        /*0144*/ 	.short	0x0380
        /*0146*/ 	.short	0x0428


	//----- nvinfo : EIATTR_SW_WAR
	.align		4
.L_736:
        /*0148*/ 	.byte	0x04, 0x36
        /*014a*/ 	.short	(.L_738 - .L_737)
.L_737:
        /*014c*/ 	.word	0x00000008
.L_738:


//--------------------- .nv.info._ZN2at6native13reduce_kernelILi256ELi2ENS0_8ReduceOpIaNS0_9ArgMaxOpsIaEEjlLi4ELi4EEEEEvT1_ --------------------------
	.section	.nv.info._ZN2at6native13reduce_kernelILi256ELi2ENS0_8ReduceOpIaNS0_9ArgMaxOpsIaEEjlLi4ELi4EEEEEvT1_,"",@"SHT_CUDA_INFO"
	.sectionflags	@""
	.align	4


	//----- nvinfo : EIATTR_CUDA_API_VERSION
	.align		4
        /*0000*/ 	.byte	0x04, 0x37
        /*0002*/ 	.short	(.L_740 - .L_739)
.L_739:
        /*0004*/ 	.word	0x00000082


	//----- nvinfo : EIATTR_KPARAM_INFO
	.align		4
.L_740:
        /*0008*/ 	.byte	0x04, 0x17
        /*000a*/ 	.short	(.L_742 - .L_741)
.L_741:
        /*000c*/ 	.word	0x00000000
        /*0010*/ 	.short	0x0000
        /*0012*/ 	.short	0x0000
        /*0014*/ 	.byte	0x00, 0xf0, 0xa1, 0x10


	//----- nvinfo : EIATTR_SPARSE_MMA_MASK
	.align		4
.L_742:
        /*0018*/ 	.byte	0x03, 0x50
        /*001a*/ 	.short	0x0000


	//----- nvinfo : EIATTR_MAXREG_COUNT
	.align		4
        /*001c*/ 	.byte	0x03, 0x1b
        /*001e*/ 	.short	0x0040


	//----- nvinfo : EIATTR_NUM_BARRIERS
	.align		4
        /*0020*/ 	.byte	0x02, 0x4c
        /*0022*/ 	.byte	0x01
	.zero		1


	//----- nvinfo : EIATTR_EXTERNS
	.align		4
        /*0024*/ 	.byte	0x04, 0x0f
        /*0026*/ 	.short	(.L_744 - .L_743)


	//   ....[0]....
	.align		4
.L_743:
        /*0028*/ 	.word	index@(__assertfail)


	//----- nvinfo : EIATTR_MERCURY_ISA_VERSION
	.align		4
.L_744:
        /*002c*/ 	.byte	0x03, 0x5f
        /*002e*/ 	.short	0x0101


	//----- nvinfo : EIATTR_INT_WARP_WIDE_INSTR_OFFSETS
	.align		4
        /*0030*/ 	.byte	0x04, 0x31
        /*0032*/ 	.short	(.L_746 - .L_745)


	//   ....[0]....
.L_745:
        /*0034*/ 	.word	0x00015cb0


	//   ....[1]....
        /*0038*/ 	.word	0x00015da0


	//----- nvinfo : EIATTR_COOP_GROUP_MASK_REGIDS
	.align		4
.L_746:
        /*003c*/ 	.byte	0x04, 0x29
        /*003e*/ 	.short	(.L_748 - .L_747)


	//   ....[0]....
.L_747:
        /*0040*/ 	.word	0xffffffff


	//   ....[1]....
        /*0044*/ 	.word	0xffffffff


	//   ....[2]....
        /*0048*/ 	.word	0xffffffff


	//   ....[3]....
        /*004c*/ 	.word	0xffffffff


	//   ....[4]....
        /*0050*/ 	.word	0xffffffff


	//   ....[5]....
        /*0054*/ 	.word	0xffffffff


	//   ....[6]....
        /*0058*/ 	.word	0xffffffff


	//   ....[7]....
        /*005c*/ 	.word	0xffffffff


	//   ....[8]....
        /*0060*/ 	.word	0xffffffff


	//   ....[9]....
        /*0064*/ 	.word	0xffffffff


	//   ....[10]....
        /*0068*/ 	.word	0xffffffff


	//   ....[11]....
        /*006c*/ 	.word	0xffffffff


	//----- nvinfo : EIATTR_COOP_GROUP_INSTR_OFFSETS
	.align		4
.L_748:
        /*0070*/ 	.byte	0x04, 0x28
        /*0072*/ 	.short	(.L_750 - .L_749)


	//   ....[0]....
.L_749:
        /*0074*/ 	.word	0x00010bc0


	//   ....[1]....
        /*0078*/ 	.word	0x00010bf0


	//   ....[2]....
        /*007c*/ 	.word	0x00010c30


	//   ....[3]....
        /*0080*/ 	.word	0x00010c60


	//   ....[4]....
        /*0084*/ 	.word	0x00010c70


	//   ....[5]....
        /*0088*/ 	.word	0x00010c80


	//   ....[6]....
        /*008c*/ 	.word	0x00016fd0


	//   ....[7]....
        /*0090*/ 	.word	0x00017000


	//   ....[8]....
        /*0094*/ 	.word	0x00017030


	//   ....[9]....
        /*0098*/ 	.word	0x00017060


	//   ....[10]....
        /*009c*/ 	.word	0x00017070


	//   ....[11]....
        /*00a0*/ 	.word	0x00017080


	//----- nvinfo : EIATTR_VRC_CTA_INIT_COUNT
	.align		4
.L_750:
        /*00a4*/ 	.byte	0x02, 0x4a
	.zero		1
	.zero		1


	//----- nvinfo : EIATTR_SYSCALL_OFFSETS
	.align		4
        /*00a8*/ 	.byte	0x04, 0x46
        /*00aa*/ 	.short	(.L_752 - .L_751)


	//   ....[0]....
.L_751:
        /*00ac*/ 	.word	0x000014e0


	//   ....[1]....
        /*00b0*/ 	.word	0x00017410


	//   ....[2]....
        /*00b4*/ 	.word	0x000175e0


	//   ....[3]....
        /*00b8*/ 	.word	0x00017710


	//   ....[4]....
        /*00bc*/ 	.word	0x000178b0


	//   ....[5]....
        /*00c0*/ 	.word	0x000179a0


	//   ....[6]....
        /*00c4*/ 	.word	0x00017d60


	//   ....[7]....
        /*00c8*/ 	.word	0x00017e90


	//   ....[8]....
        /*00cc*/ 	.word	0x000181c0


	//   ....[9]....
        /*00d0*/ 	.word	0x00018370


	//   ....[10]....
        /*00d4*/ 	.word	0x000184a0


	//   ....[11]....
        /*00d8*/ 	.word	0x00018640


	//   ....[12]....
        /*00dc*/ 	.word	0x00018730


	//   ....[13]....
        /*00e0*/ 	.word	0x00018af0


	//   ....[14]....
        /*00e4*/ 	.word	0x00018c20


	//----- nvinfo : EIATTR_EXIT_INSTR_OFFSETS
	.align		4
.L_752:
        /*00e8*/ 	.byte	0x04, 0x1c
        /*00ea*/ 	.short	(.L_754 - .L_753)


	//   ....[0]....
.L_753:
        /*00ec*/ 	.word	0x00015e60


	//   ....[1]....
        /*00f0*/ 	.word	0x00017280


	//   ....[2]....
        /*00f4*/ 	.word	0x000177b0


	//   ....[3]....
        /*00f8*/ 	.word	0x000179b0


	//   ....[4]....
        /*00fc*/ 	.word	0x00017f30


	//   ....[5]....
        /*0100*/ 	.word	0x00017f80


	//   ....[6]....
        /*0104*/ 	.word	0x00017fb0


	//   ....[7]....
        /*0108*/ 	.word	0x00017ff0


	//   ....[8]....
        /*010c*/ 	.word	0x00018030


	//   ....[9]....
        /*0110*/ 	.word	0x00018540


	//   ....[10]....
        /*0114*/ 	.word	0x00018740


	//   ....[11]....
        /*0118*/ 	.word	0x00018cc0


	//   ....[12]....
        /*011c*/ 	.word	0x00018d10


	//----- nvinfo : EIATTR_MAX_THREADS
	.align		4
.L_754:
        /*0120*/ 	.byte	0x04, 0x05
        /*0122*/ 	.short	(.L_756 - .L_755)
.L_755:
        /*0124*/ 	.word	0x00000100
        /*0128*/ 	.word	0x00000001
        /*012c*/ 	.word	0x00000001


	//----- nvinfo : EIATTR_CRS_STACK_SIZE
	.align		4
.L_756:
        /*0130*/ 	.byte	0x04, 0x1e
        /*0132*/ 	.short	(.L_758 - .L_757)
.L_757:
        /*0134*/ 	.word	0x00000000


	//----- nvinfo : EIATTR_CBANK_PARAM_SIZE
	.align		4
.L_758:
        /*0138*/ 	.byte	0x03, 0x19
        /*013a*/ 	.short	0x0428


	//----- nvinfo : EIATTR_PARAM_CBANK
	.align		4
        /*013c*/ 	.byte	0x04, 0x0a
        /*013e*/ 	.short	(.L_760 - .L_759)
	.align		4
.L_759:
        /*0140*/ 	.word	index@(.nv.constant0._ZN2at6native13reduce_kernelILi256ELi2ENS0_8ReduceOpIaNS0_9ArgMaxOpsIaEEjlLi4ELi4EEEEEvT1_)
        /*0144*/ 	.short	0x0380
        /*0146*/ 	.short	0x0428


	//----- nvinfo : EIATTR_SW_WAR
	.align		4
.L_760:
        /*0148*/ 	.byte	0x04, 0x36
        /*014a*/ 	.short	(.L_762 - .L_761)
.L_761:
        /*014c*/ 	.word	0x00000008
.L_762:


//--------------------- .nv.info._ZN2at6native13reduce_kernelILi128ELi4ENS0_8ReduceOpIaNS0_9ArgMaxOpsIaEEjlLi4ELi4EEEEEvT1_ --------------------------
	.section	.nv.info._ZN2at6native13reduce_kernelILi128ELi4ENS0_8ReduceOpIaNS0_9ArgMaxOpsIaEEjlLi4ELi4EEEEEvT1_,"",@"SHT_CUDA_INFO"
	.sectionflags	@""
	.align	4


	//----- nvinfo : EIATTR_CUDA_API_VERSION
	.align		4
        /*0000*/ 	.byte	0x04, 0x37
        /*0002*/ 	.short	(.L_764 - .L_763)
.L_763:
        /*0004*/ 	.word	0x00000082


	//----- nvinfo : EIATTR_KPARAM_INFO
	.align		4
.L_764:
        /*0008*/ 	.byte	0x04, 0x17
        /*000a*/ 	.short	(.L_766 - .L_765)
.L_765:
        /*000c*/ 	.word	0x00000000
        /*0010*/ 	.short	0x0000
        /*0012*/ 	.short	0x0000
        /*0014*/ 	.byte	0x00, 0xf0, 0xa1, 0x10


	//----- nvinfo : EIATTR_SPARSE_MMA_MASK
	.align		4
.L_766:
        /*0018*/ 	.byte	0x03, 0x50
        /*001a*/ 	.short	0x0000


	//----- nvinfo : EIATTR_MAXREG_COUNT
	.align		4
        /*001c*/ 	.byte	0x03, 0x1b
        /*001e*/ 	.short	0x0080


	//----- nvinfo : EIATTR_NUM_BARRIERS
	.align		4
        /*0020*/ 	.byte	0x02, 0x4c
        /*0022*/ 	.byte	0x01
	.zero		1


	//----- nvinfo : EIATTR_EXTERNS
	.align		4
        /*0024*/ 	.byte	0x04, 0x0f
        /*0026*/ 	.short	(.L_768 - .L_767)


	//   ....[0]....
	.align		4
.L_767:
        /*0028*/ 	.word	index@(__assertfail)


	//----- nvinfo : EIATTR_MERCURY_ISA_VERSION
	.align		4
.L_768:
        /*002c*/ 	.byte	0x03, 0x5f
        /*002e*/ 	.short	0x0101


	//----- nvinfo : EIATTR_INT_WARP_WIDE_INSTR_OFFSETS
	.align		4
        /*0030*/ 	.byte	0x04, 0x31
        /*0032*/ 	.short	(.L_770 - .L_769)


	//   ....[0]....
.L_769:
        /*0034*/ 	.word	0x0001fa90


	//   ....[1]....
        /*0038*/ 	.word	0x0001fb80


	//----- nvinfo : EIATTR_COOP_GROUP_MASK_REGIDS
	.align		4
.L_770:
        /*003c*/ 	.byte	0x04, 0x29
        /*003e*/ 	.short	(.L_772 - .L_771)


	//   ....[0]....
.L_771:
        /*0040*/ 	.word	0xffffffff


	//   ....[1]....
        /*0044*/ 	.word	0xffffffff


	//   ....[2]....
        /*0048*/ 	.word	0xffffffff


	//   ....[3]....
        /*004c*/ 	.word	0xffffffff


	//   ....[4]....
        /*0050*/ 	.word	0xffffffff


	//   ....[5]....
        /*0054*/ 	.word	0xffffffff


	//   ....[6]....
        /*0058*/ 	.word	0xffffffff


	//   ....[7]....
        /*005c*/ 	.word	0xffffffff


	//   ....[8]....
        /*0060*/ 	.word	0xffffffff


	//   ....[9]....
        /*0064*/ 	.word	0xffffffff


	//   ....[10]....
        /*0068*/ 	.word	0xffffffff


	//   ....[11]....
        /*006c*/ 	.word	0xffffffff


	//   ....[12]....
        /*0070*/ 	.word	0xffffffff


	//   ....[13]....
        /*0074*/ 	.word	0xffffffff


	//   ....[14]....
        /*0078*/ 	.word	0xffffffff


	//   ....[15]....
        /*007c*/ 	.word	0xffffffff


	//   ....[16]....
        /*0080*/ 	.word	0xffffffff


	//   ....[17]....
        /*0084*/ 	.word	0xffffffff


	//   ....[18]....
        /*0088*/ 	.word	0xffffffff


	//   ....[19]....
        /*008c*/ 	.word	0xffffffff


	//   ....[20]....
        /*0090*/ 	.word	0xffffffff


	//   ....[21]....
        /*0094*/ 	.word	0xffffffff


	//   ....[22]....
        /*0098*/ 	.word	0xffffffff


	//   ....[23]....
        /*009c*/ 	.word	0xffffffff


	//----- nvinfo : EIATTR_COOP_GROUP_INSTR_OFFSETS
	.align		4
.L_772:
        /*00a0*/ 	.byte	0x04, 0x28
        /*00a2*/ 	.short	(.L_774 - .L_773)


	//   ....[0]....
.L_773:
        /*00a4*/ 	.word	0x00016200


	//   ....[1]....
        /*00a8*/ 	.word	0x00016230


	//   ....[2]....
        /*00ac*/ 	.word	0x00016280


	//   ....[3]....
        /*00b0*/ 	.word	0x000162b0


	//   ....[4]....
        /*00b4*/ 	.word	0x000162e0


	//   ....[5]....
        /*00b8*/ 	.word	0x00016310


	//   ....[6]....
        /*00bc*/ 	.word	0x00016340


	//   ....[7]....
        /*00c0*/ 	.word	0x00016370


	//   ....[8]....
        /*00c4*/ 	.word	0x00016380


	//   ....[9]....
        /*00c8*/ 	.word	0x000163c0


	//   ....[10]....
        /*00cc*/ 	.word	0x000163f0


	//   ....[11]....
        /*00d0*/ 	.word	0x00016420


	//   ....[12]....
        /*00d4*/ 	.word	0x00021830


	//   ....[13]....
        /*00d8*/ 	.word	0x00021860


	//   ....[14]....
        /*00dc*/ 	.word	0x00021890


	//   ....[15]....
        /*00e0*/ 	.word	0x000218c0


	//   ....[16]....
        /*00e4*/ 	.word	0x000218f0


	//   ....[17]....
        /*00e8*/ 	.word	0x00021920


	//   ....[18]....
        /*00ec*/ 	.word	0x00021950


	//   ....[19]....
        /*00f0*/ 	.word	0x00021970


	//   ....[20]....
        /*00f4*/ 	.word	0x00021990


	//   ....[21]....
        /*00f8*/ 	.word	0x000219c0


	//   ....[22]....
        /*00fc*/ 	.word	0x000219f0


	//   ....[23]....
        /*0100*/ 	.word	0x00021a20


	//----- nvinfo : EIATTR_VRC_CTA_INIT_COUNT
	.align		4
.L_774:
        /*0104*/ 	.byte	0x02, 0x4a
	.zero		1
	.zero		1


	//----- nvinfo : EIATTR_SYSCALL_OFFSETS
	.align		4
        /*0108*/ 	.byte	0x04, 0x46
        /*010a*/ 	.short	(.L_776 - .L_775)


	//   ....[0]....
.L_775:
        /*010c*/ 	.word	0x00001520


	//   ....[1]....
        /*0110*/ 	.word	0x00021f30


	//   ....[2]....
        /*0114*/ 	.word	0x00022140


	//   ....[3]....
        /*0118*/ 	.word	0x00022270


	//   ....[4]....
        /*011c*/ 	.word	0x00022430


	//   ....[5]....
        /*0120*/ 	.word	0x00022560


	//   ....[6]....
        /*0124*/ 	.word	0x000226f0


	//   ....[7]....
        /*0128*/ 	.word	0x000227e0


	//   ....[8]....
        /*012c*/ 	.word	0x000228d0


	//   ....[9]....
        /*0130*/ 	.word	0x000229c0


	//   ....[10]....
        /*0134*/ 	.word	0x00022fa0


	//   ....[11]....
        /*0138*/ 	.word	0x000230d0


	//   ....[12]....
        /*013c*/ 	.word	0x00023290


	//   ....[13]....
        /*0140*/ 	.word	0x000233c0


	//   ....[14]....
        /*0144*/ 	.word	0x00023770


	//   ....[15]....
        /*0148*/ 	.word	0x00023990


	//   ....[16]....
        /*014c*/ 	.word	0x00023ac0


	//   ....[17]....
        /*0150*/ 	.word	0x00023c80


	//   ....[18]....
        /*0154*/ 	.word	0x00023db0


	//   ....[19]....
        /*0158*/ 	.word	0x00023f40


	//   ....[20]....
        /*015c*/ 	.word	0x00024030


	//   ....[21]....
        /*0160*/ 	.word	0x00024120


	//   ....[22]....
        /*0164*/ 	.word	0x00024210


	//   ....[23]....
        /*0168*/ 	.word	0x00024810


	//   ....[24]....
        /*016c*/ 	.word	0x00024940


	//   ....[25]....
        /*0170*/ 	.word	0x00024b00


	//   ....[26]....
        /*0174*/ 	.word	0x00024c30


	//----- nvinfo : EIATTR_EXIT_INSTR_OFFSETS
	.align		4
.L_776:
        /*0178*/ 	.byte	0x04, 0x1c
        /*017a*/ 	.short	(.L_778 - .L_777)


	//   ....[0]....
.L_777:
        /*017c*/ 	.word	0x0001fc40


	//   ....[1]....
        /*0180*/ 	.word	0x00021d50


	//   ....[2]....
        /*0184*/ 	.word	0x000225f0


	//   ....[3]....
        /*0188*/ 	.word	0x000229d0


	//   ....[4]....
        /*018c*/ 	.word	0x00023450


	//   ....[5]....
        /*0190*/ 	.word	0x000234e0


	//   ....[6]....
        /*0194*/ 	.word	0x00023510


	//   ....[7]....
        /*0198*/ 	.word	0x00023550


	//   ....[8]....
        /*019c*/ 	.word	0x00023590


	//   ....[9]....
        /*01a0*/ 	.word	0x00023e40


	//   ....[10]....
        /*01a4*/ 	.word	0x00024220


	//   ....[11]....
        /*01a8*/ 	.word	0x00024cc0


	//   ....[12]....
        /*01ac*/ 	.word	0x00024d50


	//----- nvinfo : EIATTR_MAX_THREADS
	.align		4
.L_778:
        /*01b0*/ 	.byte	0x04, 0x05
        /*01b2*/ 	.short	(.L_780 - .L_779)
.L_779:
        /*01b4*/ 	.word	0x00000080
        /*01b8*/ 	.word	0x00000001
        /*01bc*/ 	.word	0x00000001


	//----- nvinfo : EIATTR_CRS_STACK_SIZE
	.align		4
.L_780:
        /*01c0*/ 	.byte	0x04, 0x1e
        /*01c2*/ 	.short	(.L_782 - .L_781)
.L_781:
        /*01c4*/ 	.word	0x00000000


	//----- nvinfo : EIATTR_CBANK_PARAM_SIZE
	.align		4
.L_782:
        /*01c8*/ 	.byte	0x03, 0x19
        /*01ca*/ 	.short	0x0428


	//----- nvinfo : EIATTR_PARAM_CBANK
	.align		4
        /*01cc*/ 	.byte	0x04, 0x0a
        /*01ce*/ 	.short	(.L_784 - .L_783)
	.align		4
.L_783:
        /*01d0*/ 	.word	index@(.nv.constant0._ZN2at6native13reduce_kernelILi128ELi4ENS0_8ReduceOpIaNS0_9ArgMaxOpsIaEEjlLi4ELi4EEEEEvT1_)
        /*01d4*/ 	.short	0x0380
        /*01d6*/ 	.short	0x0428


	//----- nvinfo : EIATTR_SW_WAR
	.align		4
.L_784:
        /*01d8*/ 	.byte	0x04, 0x36
        /*01da*/ 	.short	(.L_786 - .L_785)
.L_785:
        /*01dc*/ 	.word	0x00000008
.L_786:


//--------------------- .nv.info._ZN2at6native13reduce_kernelILi512ELi1ENS0_8ReduceOpIhNS0_9ArgMaxOpsIhEEjlLi4ELi4EEEEEvT1_ --------------------------
	.section	.nv.info._ZN2at6native13reduce_kernelILi512ELi1ENS0_8ReduceOpIhNS0_9ArgMaxOpsIhEEjlLi4ELi4EEEEEvT1_,"",@"SHT_CUDA_INFO"
	.sectionflags	@""
	.align	4


	//----- nvinfo : EIATTR_CUDA_API_VERSION
	.align		4
        /*0000*/ 	.byte	0x04, 0x37
        /*0002*/ 	.short	(.L_788 - .L_787)
.L_787:
        /*0004*/ 	.word	0x00000082


	//----- nvinfo : EIATTR_KPARAM_INFO
	.align		4
.L_788:
        /*0008*/ 	.byte	0x04, 0x17
        /*000a*/ 	.short	(.L_790 - .L_789)
.L_789:
        /*000c*/ 	.word	0x00000000
        /*0010*/ 	.short	0x0000
        /*0012*/ 	.short	0x0000
        /*0014*/ 	.byte	0x00, 0xf0, 0xa1, 0x10


	//----- nvinfo : EIATTR_SPARSE_MMA_MASK
	.align		4
.L_790:
        /*0018*/ 	.byte	0x03, 0x50
        /*001a*/ 	.short	0x0000


	//----- nvinfo : EIATTR_MAXREG_COUNT
	.align		4
        /*001c*/ 	.byte	0x03, 0x1b
        /*001e*/ 	.short	0x0020


	//----- nvinfo : EIATTR_NUM_BARRIERS
	.align		4
        /*0020*/ 	.byte	0x02, 0x4c
        /*0022*/ 	.byte	0x01
	.zero		1


	//----- nvinfo : EIATTR_EXTERNS
	.align		4
        /*0024*/ 	.byte	0x04, 0x0f
        /*0026*/ 	.short	(.L_792 - .L_791)


	//   ....[0]....
	.align		4
.L_791:
        /*0028*/ 	.word	index@(__assertfail)


	//----- nvinfo : EIATTR_ANNOTATIONS
	.align		4
.L_792:
        /*002c*/ 	.byte	0x04, 0x55
        /*002e*/ 	.short	(.L_794 - .L_793)


	//   ....[0]....
.L_793:
        /*0030*/ 	.word	0x00000001
        /*0034*/ 	.byte	0x80, 0x82, 0x00, 0x00, 0x01, 0x00, 0x00, 0x00, 0xc0, 0x82, 0x00, 0x00, 0x01, 0x00, 0x00, 0x00
        /*0044*/ 	.byte	0xe0, 0x82, 0x00, 0x00, 0x01, 0x00, 0x00, 0x00, 0x20, 0x95, 0x00, 0x00, 0x01, 0x00, 0x00, 0x00
        /*0054*/ 	.byte	0xf0, 0xa6, 0x00, 0x00, 0x01, 0x00, 0x00, 0x00, 0x60, 0xca, 0x00, 0x00, 0x01, 0x00, 0x00, 0x00
        /*0064*/ 	.byte	0xb0, 0xca, 0x00, 0x00, 0x01, 0x00, 0x00, 0x00, 0xc0, 0xcb, 0x00, 0x00, 0x01, 0x00, 0x00, 0x00
        /*0074*/ 	.byte	0xd0, 0xcd, 0x00, 0x00


	//----- nvinfo : EIATTR_MERCURY_ISA_VERSION
	.align		4
.L_794:
        /*0078*/ 	.byte	0x03, 0x5f
        /*007a*/ 	.short	0x0101


	//----- nvinfo : EIATTR_INT_WARP_WIDE_INSTR_OFFSETS
	.align		4
        /*007c*/ 	.byte	0x04, 0x31
        /*007e*/ 	.short	(.L_796 - .L_795)


	//   ....[0]....
.L_795:
        /*0080*/ 	.word	0x000104c0


	//   ....[1]....
        /*0084*/ 	.word	0x000105b0


	//----- nvinfo : EIATTR_COOP_GROUP_MASK_REGIDS
	.align		4
.L_796:
        /*0088*/ 	.byte	0x04, 0x29
        /*008a*/ 	.short	(.L_798 - .L_797)


	//   ....[0]....
.L_797:
        /*008c*/ 	.word	0xffffffff


	//   ....[1]....
        /*0090*/ 	.word	0xffffffff


	//   ....[2]....
        /*0094*/ 	.word	0xffffffff


	//   ....[3]....
        /*0098*/ 	.word	0xffffffff


	//   ....[4]....
        /*009c*/ 	.word	0xffffffff


	//   ....[5]....
        /*00a0*/ 	.word	0xffffffff


	//----- nvinfo : EIATTR_COOP_GROUP_INSTR_OFFSETS
	.align		4
.L_798:
        /*00a4*/ 	.byte	0x04, 0x28
        /*00a6*/ 	.short	(.L_800 - .L_799)


	//   ....[0]....
.L_799:
        /*00a8*/ 	.word	0x0000d7e0


	//   ....[1]....
        /*00ac*/ 	.word	0x0000d800


	//   ....[2]....
        /*00b0*/ 	.word	0x0000d810


	//   ....[3]....
        /*00b4*/ 	.word	0x00011110


	//   ....[4]....
        /*00b8*/ 	.word	0x00011130


	//   ....[5]....
        /*00bc*/ 	.word	0x00011140


	//----- nvinfo : EIATTR_VRC_CTA_INIT_COUNT
	.align		4
.L_800:
        /*00c0*/ 	.byte	0x02, 0x4a
	.zero		1
	.zero		1


	//----- nvinfo : EIATTR_SYSCALL_OFFSETS
	.align		4
        /*00c4*/ 	.byte	0x04, 0x46
        /*00c6*/ 	.short	(.L_802 - .L_801)


	//   ....[0]....
.L_801:
        /*00c8*/ 	.word	0x000113d0


	//   ....[1]....
        /*00cc*/ 	.word	0x00011540


	//   ....[2]....
        /*00d0*/ 	.word	0x00011690


	//   ....[3]....
        /*00d4*/ 	.word	0x000118f0


	//   ....[4]....
        /*00d8*/ 	.word	0x00011bb0


	//   ....[5]....
        /*00dc*/ 	.word	0x00011d20


	//   ....[6]....
        /*00e0*/ 	.word	0x00011e70


	//   ....[7]....
        /*00e4*/ 	.word	0x000120d0


	//----- nvinfo : EIATTR_EXIT_INSTR_OFFSETS
	.align		4
.L_802:
        /*00e8*/ 	.byte	0x04, 0x1c
        /*00ea*/ 	.short	(.L_804 - .L_803)


	//   ....[0]....
.L_803:
        /*00ec*/ 	.word	0x00010650


	//   ....[1]....
        /*00f0*/ 	.word	0x00011240


	//   ....[2]....
        /*00f4*/ 	.word	0x00011590


	//   ....[3]....
        /*00f8*/ 	.word	0x000116a0


	//   ....[4]....
        /*00fc*/ 	.word	0x00011940


	//   ....[5]....
        /*0100*/ 	.word	0x00011970


	//   ....[6]....
        /*0104*/ 	.word	0x000119a0


	//   ....[7]....
        /*0108*/ 	.word	0x000119e0


	//   ....[8]....
        /*010c*/ 	.word	0x00011a20


	//   ....[9]....
        /*0110*/ 	.word	0x00011d70


	//   ....[10]....
        /*0114*/ 	.word	0x00011e80


	//   ....[11]....
        /*0118*/ 	.word	0x00012120


	//   ....[12]....
        /*011c*/ 	.word	0x00012150


	//----- nvinfo : EIATTR_MAX_THREADS
	.align		4
.L_804:
        /*0120*/ 	.byte	0x04, 0x05
        /*0122*/ 	.short	(.L_806 - .L_805)
.L_805:
        /*0124*/ 	.word	0x00000200
        /*0128*/ 	.word	0x00000001
        /*012c*/ 	.word	0x00000001


	//----- nvinfo : EIATTR_CRS_STACK_SIZE
	.align		4
.L_806:
        /*0130*/ 	.byte	0x04, 0x1e
        /*0132*/ 	.short	(.L_808 - .L_807)
.L_807:
        /*0134*/ 	.word	0x00000000


	//----- nvinfo : EIATTR_CBANK_PARAM_SIZE
	.align		4
.L_808:
        /*0138*/ 	.byte	0x03, 0x19
        /*013a*/ 	.short	0x0428


	//----- nvinfo : EIATTR_PARAM_CBANK
	.align		4
        /*013c*/ 	.byte	0x04, 0x0a
        /*013e*/ 	.short	(.L_810 - .L_809)
	.align		4
.L_809:
        /*0140*/ 	.word	index@(.nv.constant0._ZN2at6native13reduce_kernelILi512ELi1ENS0_8ReduceOpIhNS0_9ArgMaxOpsIhEEjlLi4ELi4EEEEEvT1_)
        /*0144*/ 	.short	0x0380
        /*0146*/ 	.short	0x0428


	//----- nvinfo : EIATTR_SW_WAR
	.align		4
.L_810:
        /*0148*/ 	.byte	0x04, 0x36
        /*014a*/ 	.short	(.L_812 - .L_811)
.L_811:
        /*014c*/ 	.word	0x00000008
.L_812:


//--------------------- .nv.info._ZN2at6native13reduce_kernelILi256ELi2ENS0_8ReduceOpIhNS0_9ArgMaxOpsIhEEjlLi4ELi4EEEEEvT1_ --------------------------
	.section	.nv.info._ZN2at6native13reduce_kernelILi256ELi2ENS0_8ReduceOpIhNS0_9ArgMaxOpsIhEEjlLi4ELi4EEEEEvT1_,"",@"SHT_CUDA_INFO"
	.sectionflags	@""
	.align	4


	//----- nvinfo : EIATTR_CUDA_API_VERSION
	.align		4
        /*0000*/ 	.byte	0x04, 0x37
        /*0002*/ 	.short	(.L_814 - .L_813)
.L_813:
        /*0004*/ 	.word	0x00000082


	//----- nvinfo : EIATTR_KPARAM_INFO
	.align		4
.L_814:
        /*0008*/ 	.byte	0x04, 0x17
        /*000a*/ 	.short	(.L_816 - .L_815)
.L_815:
        /*000c*/ 	.word	0x00000000
        /*0010*/ 	.short	0x0000
        /*0012*/ 	.short	0x0000
        /*0014*/ 	.byte	0x00, 0xf0, 0xa1, 0x10


	//----- nvinfo : EIATTR_SPARSE_MMA_MASK
	.align		4
.L_816:
        /*0018*/ 	.byte	0x03, 0x50
        /*001a*/ 	.short	0x0000


	//----- nvinfo : EIATTR_MAXREG_COUNT
	.align		4
        /*001c*/ 	.byte	0x03, 0x1b
        /*001e*/ 	.short	0x0040


	//----- nvinfo : EIATTR_NUM_BARRIERS
	.align		4
        /*0020*/ 	.byte	0x02, 0x4c
        /*0022*/ 	.byte	0x01
	.zero		1


	//----- nvinfo : EIATTR_EXTERNS
	.align		4
        /*0024*/ 	.byte	0x04, 0x0f
        /*0026*/ 	.short	(.L_818 - .L_817)


	//   ....[0]....
	.align		4
.L_817:
        /*0028*/ 	.word	index@(__assertfail)


	//----- nvinfo : EIATTR_MERCURY_ISA_VERSION
	.align		4
.L_818:
        /*002c*/ 	.byte	0x03, 0x5f
        /*002e*/ 	.short	0x0101


	//----- nvinfo : EIATTR_INT_WARP_WIDE_INSTR_OFFSETS
	.align		4
        /*0030*/ 	.byte	0x04, 0x31
        /*0032*/ 	.short	(.L_820 - .L_819)


	//   ....[0]....
.L_819:
        /*0034*/ 	.word	0x00014f80


	//   ....[1]....
        /*0038*/ 	.word	0x00015070


	//----- nvinfo : EIATTR_COOP_GROUP_MASK_REGIDS
	.align		4
.L_820:
        /*003c*/ 	.byte	0x04, 0x29
        /*003e*/ 	.short	(.L_822 - .L_821)


	//   ....[0]....
.L_821:
        /*0040*/ 	.word	0xffffffff


	//   ....[1]....
        /*0044*/ 	.word	0xffffffff


	//   ....[2]....
        /*0048*/ 	.word	0xffffffff


	//   ....[3]....
        /*004c*/ 	.word	0xffffffff


	//   ....[4]....
        /*0050*/ 	.word	0xffffffff


	//   ....[5]....
        /*0054*/ 	.word	0xffffffff


	//   ....[6]....
        /*0058*/ 	.word	0xffffffff


	//   ....[7]....
        /*005c*/ 	.word	0xffffffff


	//   ....[8]....
        /*0060*/ 	.word	0xffffffff


	//   ....[9]....
        /*0064*/ 	.word	0xffffffff


	//   ....[10]....
        /*0068*/ 	.word	0xffffffff


	//   ....[11]....
        /*006c*/ 	.word	0xffffffff


	//----- nvinfo : EIATTR_COOP_GROUP_INSTR_OFFSETS
	.align		4
.L_822:
        /*0070*/ 	.byte	0x04, 0x28
        /*0072*/ 	.short	(.L_824 - .L_823)


	//   ....[0]....
.L_823:
        /*0074*/ 	.word	0x0000ff30


	//   ....[1]....
        /*0078*/ 	.word	0x0000ff60


	//   ....[2]....
        /*007c*/ 	.word	0x0000ff80


	//   ....[3]....
        /*0080*/ 	.word	0x0000ff90


	//   ....[4]....
        /*0084*/ 	.word	0x0000ffa0


	//   ....[5]....
        /*0088*/ 	.word	0x0000ffb0


	//   ....[6]....
        /*008c*/ 	.word	0x00016170


	//   ....[7]....
        /*0090*/ 	.word	0x000161a0


	//   ....[8]....
        /*0094*/ 	.word	0x000161c0


	//   ....[9]....
        /*0098*/ 	.word	0x000161d0


	//   ....[10]....
        /*009c*/ 	.word	0x000161e0


	//   ....[11]....
        /*00a0*/ 	.word	0x000161f0


	//----- nvinfo : EIATTR_VRC_CTA_INIT_COUNT
	.align		4
.L_824:
        /*00a4*/ 	.byte	0x02, 0x4a
	.zero		1
	.zero		1


	//----- nvinfo : EIATTR_SYSCALL_OFFSETS
	.align		4
        /*00a8*/ 	.byte	0x04, 0x46
        /*00aa*/ 	.short	(.L_826 - .L_825)


	//   ....[0]....
.L_825:
        /*00ac*/ 	.word	0x000014e0


	//   ....[1]....
        /*00b0*/ 	.word	0x00016540


	//   ....[2]....
        /*00b4*/ 	.word	0x00016710


	//   ....[3]....
        /*00b8*/ 	.word	0x00016840


	//   ....[4]....
        /*00bc*/ 	.word	0x000169e0


	//   ....[5]....
        /*00c0*/ 	.word	0x00016ad0


	//   ....[6]....
        /*00c4*/ 	.word	0x00016e40


	//   ....[7]....
        /*00c8*/ 	.word	0x00016f70


	//   ....[8]....
        /*00cc*/ 	.word	0x000172a0


	//   ....[9]....
        /*00d0*/ 	.word	0x00017450


	//   ....[10]....
        /*00d4*/ 	.word	0x00017580


	//   ....[11]....
        /*00d8*/ 	.word	0x00017720


	//   ....[12]....
        /*00dc*/ 	.word	0x00017810


	//   ....[13]....
        /*00e0*/ 	.word	0x00017b70


	//   ....[14]....
        /*00e4*/ 	.word	0x00017ca0


	//----- nvinfo : EIATTR_EXIT_INSTR_OFFSETS
	.align		4
.L_826:
        /*00e8*/ 	.byte	0x04, 0x1c
        /*00ea*/ 	.short	(.L_828 - .L_827)


	//   ....[0]....
.L_827:
        /*00ec*/ 	.word	0x00015130


	//   ....[1]....
        /*00f0*/ 	.word	0x000163b0


	//   ....[2]....
        /*00f4*/ 	.word	0x000168e0


	//   ....[3]....
        /*00f8*/ 	.word	0x00016ae0


	//   ....[4]....
        /*00fc*/ 	.word	0x00017010


	//   ....[5]....
        /*0100*/ 	.word	0x00017060


	//   ....[6]....
        /*0104*/ 	.word	0x00017090


	//   ....[7]....
        /*0108*/ 	.word	0x000170d0


	//   ....[8]....
        /*010c*/ 	.word	0x00017110


	//   ....[9]....
        /*0110*/ 	.word	0x00017620


	//   ....[10]....
        /*0114*/ 	.word	0x00017820


	//   ....[11]....
        /*0118*/ 	.word	0x00017d40


	//   ....[12]....
        /*011c*/ 	.word	0x00017d90


	//----- nvinfo : EIATTR_MAX_THREADS
	.align		4
.L_828:
        /*0120*/ 	.byte	0x04, 0x05
        /*0122*/ 	.short	(.L_830 - .L_829)
.L_829:
        /*0124*/ 	.word	0x00000100
        /*0128*/ 	.word	0x00000001
        /*012c*/ 	.word	0x00000001


	//----- nvinfo : EIATTR_CRS_STACK_SIZE
	.align		4
.L_830:
        /*0130*/ 	.byte	0x04, 0x1e
        /*0132*/ 	.short	(.L_832 - .L_831)
.L_831:
        /*0134*/ 	.word	0x00000000


	//----- nvinfo : EIATTR_CBANK_PARAM_SIZE
	.align		4
.L_832:
        /*0138*/ 	.byte	0x03, 0x19
        /*013a*/ 	.short	0x0428


	//----- nvinfo : EIATTR_PARAM_CBANK
	.align		4
        /*013c*/ 	.byte	0x04, 0x0a
        /*013e*/ 	.short	(.L_834 - .L_833)
	.align		4
.L_833:
        /*0140*/ 	.word	index@(.nv.constant0._ZN2at6native13reduce_kernelILi256ELi2ENS0_8ReduceOpIhNS0_9ArgMaxOpsIhEEjlLi4ELi4EEEEEvT1_)
        /*0144*/ 	.short	0x0380
        /*0146*/ 	.short	0x0428


	//----- nvinfo : EIATTR_SW_WAR
	.align		4
.L_834:
        /*0148*/ 	.byte	0x04, 0x36
        /*014a*/ 	.short	(.L_836 - .L_835)
.L_835:
        /*014c*/ 	.word	0x00000008
.L_836:


//--------------------- .nv.info._ZN2at6native13reduce_kernelILi128ELi4ENS0_8ReduceOpIhNS0_9ArgMaxOpsIhEEjlLi4ELi4EEEEEvT1_ --------------------------
	.section	.nv.info._ZN2at6native13reduce_kernelILi128ELi4ENS0_8ReduceOpIhNS0_9ArgMaxOpsIhEEjlLi4ELi4EEEEEvT1_,"",@"SHT_CUDA_INFO"
	.sectionflags	@""
	.align	4


	//----- nvinfo : EIATTR_CUDA_API_VERSION
	.align		4
        /*0000*/ 	.byte	0x04, 0x37
        /*0002*/ 	.short	(.L_838 - .L_837)
.L_837:
        /*0004*/ 	.word	0x00000082


	//----- nvinfo : EIATTR_KPARAM_INFO
	.align		4
.L_838:
        /*0008*/ 	.byte	0x04, 0x17
        /*000a*/ 	.short	(.L_840 - .L_839)
.L_839:
        /*000c*/ 	.word	0x00000000
        /*0010*/ 	.short	0x0000
        /*0012*/ 	.short	0x0000
        /*0014*/ 	.byte	0x00, 0xf0, 0xa1, 0x10


	//----- nvinfo : EIATTR_SPARSE_MMA_MASK
	.align		4
.L_840:
        /*0018*/ 	.byte	0x03, 0x50
        /*001a*/ 	.short	0x0000


	//----- nvinfo : EIATTR_MAXREG_COUNT
	.align		4
        /*001c*/ 	.byte	0x03, 0x1b
        /*001e*/ 	.short	0x0080


	//----- nvinfo : EIATTR_NUM_BARRIERS
	.align		4
        /*0020*/ 	.byte	0x02, 0x4c
        /*0022*/ 	.byte	0x01
	.zero		1


	//----- nvinfo : EIATTR_EXTERNS
	.align		4
        /*0024*/ 	.byte	0x04, 0x0f
        /*0026*/ 	.short	(.L_842 - .L_841)


	//   ....[0]....
	.align		4
.L_841:
        /*0028*/ 	.word	index@(__assertfail)


	//----- nvinfo : EIATTR_MERCURY_ISA_VERSION
	.align		4
.L_842:
        /*002c*/ 	.byte	0x03, 0x5f
        /*002e*/ 	.short	0x0101


	//----- nvinfo : EIATTR_INT_WARP_WIDE_INSTR_OFFSETS
	.align		4
        /*0030*/ 	.byte	0x04, 0x31
        /*0032*/ 	.short	(.L_844 - .L_843)


	//   ....[0]....
.L_843:
        /*0034*/ 	.word	0x0001e270


	//   ....[1]....
        /*0038*/ 	.word	0x0001e360


	//----- nvinfo : EIATTR_COOP_GROUP_MASK_REGIDS
	.align		4
.L_844:
        /*003c*/ 	.byte	0x04, 0x29
        /*003e*/ 	.short	(.L_846 - .L_845)


	//   ....[0]....
.L_845:
        /*0040*/ 	.word	0xffffffff


	//   ....[1]....
        /*0044*/ 	.word	0xffffffff


	//   ....[2]....
        /*0048*/ 	.word	0xffffffff


	//   ....[3]....
        /*004c*/ 	.word	0xffffffff


	//   ....[4]....
        /*0050*/ 	.word	0xffffffff


	//   ....[5]....
        /*0054*/ 	.word	0xffffffff


	//   ....[6]....
        /*0058*/ 	.word	0xffffffff


	//   ....[7]....
        /*005c*/ 	.word	0xffffffff


	//   ....[8]....
        /*0060*/ 	.word	0xffffffff


	//   ....[9]....
        /*0064*/ 	.word	0xffffffff


	//   ....[10]....
        /*0068*/ 	.word	0xffffffff


	//   ....[11]....
        /*006c*/ 	.word	0xffffffff


	//   ....[12]....
        /*0070*/ 	.word	0xffffffff


	//   ....[13]....
        /*0074*/ 	.word	0xffffffff


	//   ....[14]....
        /*0078*/ 	.word	0xffffffff


	//   ....[15]....
        /*007c*/ 	.word	0xffffffff


	//   ....[16]....
        /*0080*/ 	.word	0xffffffff


	//   ....[17]....
        /*0084*/ 	.word	0xffffffff


	//   ....[18]....
        /*0088*/ 	.word	0xffffffff


	//   ....[19]....
        /*008c*/ 	.word	0xffffffff


	//   ....[20]....
        /*0090*/ 	.word	0xffffffff


	//   ....[21]....
        /*0094*/ 	.word	0xffffffff


	//   ....[22]....
        /*0098*/ 	.word	0xffffffff


	//   ....[23]....
        /*009c*/ 	.word	0xffffffff


	//----- nvinfo : EIATTR_COOP_GROUP_INSTR_OFFSETS
	.align		4
.L_846:
        /*00a0*/ 	.byte	0x04, 0x28
        /*00a2*/ 	.short	(.L_848 - .L_847)


	//   ....[0]....
.L_847:
        /*00a4*/ 	.word	0x00014a90


	//   ....[1]....
        /*00a8*/ 	.word	0x00014ac0


	//   ....[2]....
        /*00ac*/ 	.word	0x00014af0


	//   ....[3]....
        /*00b0*/ 	.word	0x00014b10


	//   ....[4]....
        /*00b4*/ 	.word	0x00014b20


	//   ....[5]....
        /*00b8*/ 	.word	0x00014b30


	//   ....[6]....
        /*00bc*/ 	.word	0x00014b40


	//   ....[7]....
        /*00c0*/ 	.word	0x00014b60


	//   ....[8]....
        /*00c4*/ 	.word	0x00014b80


	//   ....[9]....
        /*00c8*/ 	.word	0x00014bb0


	//   ....[10]....
        /*00cc*/ 	.word	0x00014be0


	//   ....[11]....
        /*00d0*/ 	.word	0x00014c10


	//   ....[12]....
        /*00d4*/ 	.word	0x0001fde0


	//   ....[13]....
        /*00d8*/ 	.word	0x0001fe10


	//   ....[14]....
        /*00dc*/ 	.word	0x0001fe40


	//   ....[15]....
        /*00e0*/ 	.word	0x0001fe70


	//   ....[16]....
        /*00e4*/ 	.word	0x0001fe80


	//   ....[17]....
        /*00e8*/ 	.word	0x0001fe90


	//   ....[18]....
        /*00ec*/ 	.word	0x0001fea0


	//   ....[19]....
        /*00f0*/ 	.word	0x0001fec0


	//   ....[20]....
        /*00f4*/ 	.word	0x0001fee0


	//   ....[21]....
        /*00f8*/ 	.word	0x0001ff10


	//   ....[22]....
        /*00fc*/ 	.word	0x0001ff40


	//   ....[23]....
        /*0100*/ 	.word	0x0001ff70


	//----- nvinfo : EIATTR_VRC_CTA_INIT_COUNT
	.align		4
.L_848:
        /*0104*/ 	.byte	0x02, 0x4a
	.zero		1
	.zero		1


	//----- nvinfo : EIATTR_SYSCALL_OFFSETS
	.align		4
        /*0108*/ 	.byte	0x04, 0x46
        /*010a*/ 	.short	(.L_850 - .L_849)


	//   ....[0]....
.L_849:
        /*010c*/ 	.word	0x00001530


	//   ....[1]....
        /*0110*/ 	.word	0x00020410


	//   ....[2]....
        /*0114*/ 	.word	0x00020620


	//   ....[3]....
        /*0118*/ 	.word	0x00020750


	//   ....[4]....
        /*011c*/ 	.word	0x00020910


	//   ....[5]....
        /*0120*/ 	.word	0x00020a40


	//   ....[6]....
        /*0124*/ 	.word	0x00020bd0


	//   ....[7]....
        /*0128*/ 	.word	0x00020cc0


	//   ....[8]....
        /*012c*/ 	.word	0x00020db0


	//   ....[9]....
        /*0130*/ 	.word	0x00020ea0


	//   ....[10]....
        /*0134*/ 	.word	0x000213f0


	//   ....[11]....
        /*0138*/ 	.word	0x00021520


	//   ....[12]....
        /*013c*/ 	.word	0x000216e0


	//   ....[13]....
        /*0140*/ 	.word	0x00021810


	//   ....[14]....
        /*0144*/ 	.word	0x00021bc0


	//   ....[15]....
        /*0148*/ 	.word	0x00021df0


	//   ....[16]....
        /*014c*/ 	.word	0x00021f20


	//   ....[17]....
        /*0150*/ 	.word	0x000220e0


	//   ....[18]....
        /*0154*/ 	.word	0x00022210


	//   ....[19]....
        /*0158*/ 	.word	0x000223a0


	//   ....[20]....
        /*015c*/ 	.word	0x00022490


	//   ....[21]....
        /*0160*/ 	.word	0x00022580


	//   ....[22]....
        /*0164*/ 	.word	0x00022670


	//   ....[23]....
        /*0168*/ 	.word	0x00022be0


	//   ....[24]....
        /*016c*/ 	.word	0x00022d10


	//   ....[25]....
        /*0170*/ 	.word	0x00022ed0


	//   ....[26]....
        /*0174*/ 	.word	0x00023000


	//----- nvinfo : EIATTR_EXIT_INSTR_OFFSETS
	.align		4
.L_850:
        /*0178*/ 	.byte	0x04, 0x1c
        /*017a*/ 	.short	(.L_852 - .L_851)


	//   ....[0]....
.L_851:
        /*017c*/ 	.word	0x0001e420


	//   ....[1]....
        /*0180*/ 	.word	0x00020230


	//   ....[2]....
        /*0184*/ 	.word	0x00020ad0


	//   ....[3]....
        /*0188*/ 	.word	0x00020eb0


	//   ....[4]....
        /*018c*/ 	.word	0x000218a0


	//   ....[5]....
        /*0190*/ 	.word	0x00021930


	//   ....[6]....
        /*0194*/ 	.word	0x00021960


	//   ....[7]....
        /*0198*/ 	.word	0x000219a0


	//   ....[8]....
        /*019c*/ 	.word	0x000219e0


	//   ....[9]....
        /*01a0*/ 	.word	0x000222a0


	//   ....[10]....
        /*01a4*/ 	.word	0x00022680


	//   ....[11]....
        /*01a8*/ 	.word	0x00023090


	//   ....[12]....
        /*01ac*/ 	.word	0x00023120


	//----- nvinfo : EIATTR_MAX_THREADS
	.align		4
.L_852:
        /*01b0*/ 	.byte	0x04, 0x05
        /*01b2*/ 	.short	(.L_854 - .L_853)
.L_853:
        /*01b4*/ 	.word	0x00000080
        /*01b8*/ 	.word	0x00000001
        /*01bc*/ 	.word	0x00000001


	//----- nvinfo : EIATTR_CRS_STACK_SIZE
	.align		4
.L_854:
        /*01c0*/ 	.byte	0x04, 0x1e
        /*01c2*/ 	.short	(.L_856 - .L_855)
.L_855:
        /*01c4*/ 	.word	0x00000000


	//----- nvinfo : EIATTR_CBANK_PARAM_SIZE
	.align		4
.L_856:
        /*01c8*/ 	.byte	0x03, 0x19
        /*01ca*/ 	.short	0x0428


	//----- nvinfo : EIATTR_PARAM_CBANK
	.align		4
        /*01cc*/ 	.byte	0x04, 0x0a
        /*01ce*/ 	.short	(.L_858 - .L_857)
	.align		4
.L_857:
        /*01d0*/ 	.word	index@(.nv.constant0._ZN2at6native13reduce_kernelILi128ELi4ENS0_8ReduceOpIhNS0_9ArgMaxOpsIhEEjlLi4ELi4EEEEEvT1_)
        /*01d4*/ 	.short	0x0380
        /*01d6*/ 	.short	0x0428


	//----- nvinfo : EIATTR_SW_WAR
	.align		4
.L_858:
        /*01d8*/ 	.byte	0x04, 0x36
        /*01da*/ 	.short	(.L_860 - .L_859)
.L_859:
        /*01dc*/ 	.word	0x00000008
.L_860:


//--------------------- .nv.info._ZN2at6native13reduce_kernelILi512ELi1ENS0_8ReduceOpIN3c108BFloat16ENS0_9ArgMaxOpsIfEEjlLi4ELi4EEEEEvT1_ --------------------------
	.section	.nv.info._ZN2at6native13reduce_kernelILi512ELi1ENS0_8ReduceOpIN3c108BFloat16ENS0_9ArgMaxOpsIfEEjlLi4ELi4EEEEEvT1_,"",@"SHT_CUDA_INFO"
	.sectionflags	@""
	.align	4


	//----- nvinfo : EIATTR_CUDA_API_VERSION
	.align		4
        /*0000*/ 	.byte	0x04, 0x37
        /*0002*/ 	.short	(.L_862 - .L_861)
.L_861:
        /*0004*/ 	.word	0x00000082


	//----- nvinfo : EIATTR_KPARAM_INFO
	.align		4
.L_862:
        /*0008*/ 	.byte	0x04, 0x17
        /*000a*/ 	.short	(.L_864 - .L_863)
.L_863:
        /*000c*/ 	.word	0x00000000
        /*0010*/ 	.short	0x0000
        /*0012*/ 	.short	0x0000
        /*0014*/ 	.byte	0x00, 0xf0, 0xa1, 0x10


	//----- nvinfo : EIATTR_SPARSE_MMA_MASK
	.align		4
.L_864:
        /*0018*/ 	.byte	0x03, 0x50
        /*001a*/ 	.short	0x0000


	//----- nvinfo : EIATTR_MAXREG_COUNT
	.align		4
        /*001c*/ 	.byte	0x03, 0x1b
        /*001e*/ 	.short	0x0020


	//----- nvinfo : EIATTR_NUM_BARRIERS
	.align		4
        /*0020*/ 	.byte	0x02, 0x4c
        /*0022*/ 	.byte	0x01
	.zero		1


	//----- nvinfo : EIATTR_EXTERNS
	.align		4
        /*0024*/ 	.byte	0x04, 0x0f
        /*0026*/ 	.short	(.L_866 - .L_865)


	//   ....[0]....
	.align		4
.L_865:
        /*0028*/ 	.word	index@(__assertfail)


	//----- nvinfo : EIATTR_ANNOTATIONS
	.align		4
.L_866:
        /*002c*/ 	.byte	0x04, 0x55
        /*002e*/ 	.short	(.L_868 - .L_867)


	//   ....[0]....
.L_867:
        /*0030*/ 	.word	0x00000001
        /*0034*/ 	.byte	0x50, 0x87, 0x00, 0x00, 0x01, 0x00, 0x00, 0x00, 0x80, 0x87, 0x00, 0x00, 0x01, 0x00, 0x00, 0x00
        /*0044*/ 	.byte	0x90, 0x87, 0x00, 0x00, 0x01, 0x00, 0x00, 0x00, 0xe0, 0x99, 0x00, 0x00, 0x01, 0x00, 0x00, 0x00
        /*0054*/ 	.byte	0xc0, 0xab, 0x00, 0x00, 0x01, 0x00, 0x00, 0x00, 0x50, 0xcf, 0x00, 0x00, 0x01, 0x00, 0x00, 0x00
        /*0064*/ 	.byte	0xa0, 0xcf, 0x00, 0x00, 0x01, 0x00, 0x00, 0x00, 0xe0, 0xd0, 0x00, 0x00, 0x01, 0x00, 0x00, 0x00
        /*0074*/ 	.byte	0x50, 0xd3, 0x00, 0x00


	//----- nvinfo : EIATTR_MERCURY_ISA_VERSION
	.align		4
.L_868:
        /*0078*/ 	.byte	0x03, 0x5f
        /*007a*/ 	.short	0x0101


	//----- nvinfo : EIATTR_INT_WARP_WIDE_INSTR_OFFSETS
	.align		4
        /*007c*/ 	.byte	0x04, 0x31
        /*007e*/ 	.short	(.L_870 - .L_869)


	//   ....[0]....
.L_869:
        /*0080*/ 	.word	0x00010aa0


	//   ....[1]....
        /*0084*/ 	.word	0x00010b90


	//----- nvinfo : EIATTR_COOP_GROUP_MASK_REGIDS
	.align		4
.L_870:
        /*0088*/ 	.byte	0x04, 0x29
        /*008a*/ 	.short	(.L_872 - .L_871)


	//   ....[0]....
.L_871:
        /*008c*/ 	.word	0xffffffff


	//   ....[1]....
        /*0090*/ 	.word	0xffffffff


	//   ....[2]....
        /*0094*/ 	.word	0xffffffff


	//   ....[3]....
        /*0098*/ 	.word	0xffffffff


	//   ....[4]....
        /*009c*/ 	.word	0xffffffff


	//   ....[5]....
        /*00a0*/ 	.word	0xffffffff


	//----- nvinfo : EIATTR_COOP_GROUP_INSTR_OFFSETS
	.align		4
.L_872:
        /*00a4*/ 	.byte	0x04, 0x28
        /*00a6*/ 	.short	(.L_874 - .L_873)


	//   ....[0]....
.L_873:
        /*00a8*/ 	.word	0x0000ddd0


	//   ....[1]....
        /*00ac*/ 	.word	0x0000de00


	//   ....[2]....
        /*00b0*/ 	.word	0x0000de10


	//   ....[3]....
        /*00b4*/ 	.word	0x000117a0


	//   ....[4]....
        /*00b8*/ 	.word	0x000117d0


	//   ....[5]....
        /*00bc*/ 	.word	0x000117e0


	//----- nvinfo : EIATTR_VRC_CTA_INIT_COUNT
	.align		4
.L_874:
        /*00c0*/ 	.byte	0x02, 0x4a
	.zero		1
	.zero		1


	//----- nvinfo : EIATTR_SYSCALL_OFFSETS
	.align		4
        /*00c4*/ 	.byte	0x04, 0x46
        /*00c6*/ 	.short	(.L_876 - .L_875)


	//   ....[0]....
.L_875:
        /*00c8*/ 	.word	0x00011a80


	//   ....[1]....
        /*00cc*/ 	.word	0x00011bf0


	//   ....[2]....
        /*00d0*/ 	.word	0x00011d40


	//   ....[3]....
        /*00d4*/ 	.word	0x00011fd0


	//   ....[4]....
        /*00d8*/ 	.word	0x00012290


	//   ....[5]....
        /*00dc*/ 	.word	0x00012400


	//   ....[6]....
        /*00e0*/ 	.word	0x00012550


	//   ....[7]....
        /*00e4*/ 	.word	0x000127e0


	//----- nvinfo : EIATTR_EXIT_INSTR_OFFSETS
	.align		4
.L_876:
        /*00e8*/ 	.byte	0x04, 0x1c
        /*00ea*/ 	.short	(.L_878 - .L_877)


	//   ....[0]....
.L_877:
        /*00ec*/ 	.word	0x00010c50


	//   ....[1]....
        /*00f0*/ 	.word	0x000118f0


	//   ....[2]....
        /*00f4*/ 	.word	0x00011c40


	//   ....[3]....
        /*00f8*/ 	.word	0x00011d50


	//   ....[4]....
        /*00fc*/ 	.word	0x00012020


	//   ....[5]....
        /*0100*/ 	.word	0x00012050


	//   ....[6]....
        /*0104*/ 	.word	0x00012080


	//   ....[7]....
        /*0108*/ 	.word	0x000120c0


	//   ....[8]....
        /*010c*/ 	.word	0x00012100


	//   ....[9]....
        /*0110*/ 	.word	0x00012450


	//   ....[10]....
        /*0114*/ 	.word	0x00012560


	//   ....[11]....
        /*0118*/ 	.word	0x00012830


	//   ....[12]....
        /*011c*/ 	.word	0x00012860


	//----- nvinfo : EIATTR_MAX_THREADS
	.align		4
.L_878:
        /*0120*/ 	.byte	0x04, 0x05
        /*0122*/ 	.short	(.L_880 - .L_879)
.L_879:
        /*0124*/ 	.word	0x00000200
        /*0128*/ 	.word	0x00000001
        /*012c*/ 	.word	0x00000001


	//----- nvinfo : EIATTR_CRS_STACK_SIZE
	.align		4
.L_880:
        /*0130*/ 	.byte	0x04, 0x1e
        /*0132*/ 	.short	(.L_882 - .L_881)
.L_881:
        /*0134*/ 	.word	0x00000000


	//----- nvinfo : EIATTR_CBANK_PARAM_SIZE
	.align		4
.L_882:
        /*0138*/ 	.byte	0x03, 0x19
        /*013a*/ 	.short	0x0428


	//----- nvinfo : EIATTR_PARAM_CBANK
	.align		4
        /*013c*/ 	.byte	0x04, 0x0a
        /*013e*/ 	.short	(.L_884 - .L_883)
	.align		4
.L_883:
        /*0140*/ 	.word	index@(.nv.constant0._ZN2at6native13reduce_kernelILi512ELi1ENS0_8ReduceOpIN3c108BFloat16ENS0_9ArgMaxOpsIfEEjlLi4ELi4EEEEEvT1_)
        /*0144*/ 	.short	0x0380
        /*0146*/ 	.short	0x0428


	//----- nvinfo : EIATTR_SW_WAR
	.align		4
.L_884:
        /*0148*/ 	.byte	0x04, 0x36
        /*014a*/ 	.short	(.L_886 - .L_885)
.L_885:
        /*014c*/ 	.word	0x00000008
.L_886:


//--------------------- .nv.info._ZN2at6native13reduce_kernelILi256ELi2ENS0_8ReduceOpIN3c108BFloat16ENS0_9ArgMaxOpsIfEEjlLi4ELi4EEEEEvT1_ --------------------------
	.section	.nv.info._ZN2at6native13reduce_kernelILi256ELi2ENS0_8ReduceOpIN3c108BFloat16ENS0_9ArgMaxOpsIfEEjlLi4ELi4EEEEEvT1_,"",@"SHT_CUDA_INFO"
	.sectionflags	@""
	.align	4


	//----- nvinfo : EIATTR_CUDA_API_VERSION
	.align		4
        /*0000*/ 	.byte	0x04, 0x37
        /*0002*/ 	.short	(.L_888 - .L_887)
.L_887:
        /*0004*/ 	.word	0x00000082


	//----- nvinfo : EIATTR_KPARAM_INFO
	.align		4
.L_888:
        /*0008*/ 	.byte	0x04, 0x17
        /*000a*/ 	.short	(.L_890 - .L_889)
.L_889:
        /*000c*/ 	.word	0x00000000
        /*0010*/ 	.short	0x0000
        /*0012*/ 	.short	0x0000
        /*0014*/ 	.byte	0x00, 0xf0, 0xa1, 0x10


	//----- nvinfo : EIATTR_SPARSE_MMA_MASK
	.align		4
.L_890:
        /*0018*/ 	.byte	0x03, 0x50
        /*001a*/ 	.short	0x0000


	//----- nvinfo : EIATTR_MAXREG_COUNT
	.align		4
        /*001c*/ 	.byte	0x03, 0x1b
        /*001e*/ 	.short	0x0040


	//----- nvinfo : EIATTR_NUM_BARRIERS
	.align		4
        /*0020*/ 	.byte	0x02, 0x4c
        /*0022*/ 	.byte	0x01
	.zero		1


	//----- nvinfo : EIATTR_EXTERNS
	.align		4
        /*0024*/ 	.byte	0x04, 0x0f
        /*0026*/ 	.short	(.L_892 - .L_891)


	//   ....[0]....
	.align		4
.L_891:
        /*0028*/ 	.word	index@(__assertfail)


	//----- nvinfo : EIATTR_MERCURY_ISA_VERSION
	.align		4
.L_892:
        /*002c*/ 	.byte	0x03, 0x5f
        /*002e*/ 	.short	0x0101


	//----- nvinfo : EIATTR_INT_WARP_WIDE_INSTR_OFFSETS
	.align		4
        /*0030*/ 	.byte	0x04, 0x31
        /*0032*/ 	.short	(.L_894 - .L_893)


	//   ....[0]....
.L_893:
        /*0034*/ 	.word	0x00015e40


	//   ....[1]....
        /*0038*/ 	.word	0x00015f30


	//----- nvinfo : EIATTR_COOP_GROUP_MASK_REGIDS
	.align		4
.L_894:
        /*003c*/ 	.byte	0x04, 0x29
        /*003e*/ 	.short	(.L_896 - .L_895)


	//   ....[0]....
.L_895:
        /*0040*/ 	.word	0xffffffff


	//   ....[1]....
        /*0044*/ 	.word	0xffffffff


	//   ....[2]....
        /*0048*/ 	.word	0xffffffff


	//   ....[3]....
        /*004c*/ 	.word	0xffffffff


	//   ....[4]....
        /*0050*/ 	.word	0xffffffff


	//   ....[5]....
        /*0054*/ 	.word	0xffffffff


	//   ....[6]....
        /*0058*/ 	.word	0xffffffff


	//   ....[7]....
        /*005c*/ 	.word	0xffffffff


	//   ....[8]....
        /*0060*/ 	.word	0xffffffff


	//   ....[9]....
        /*0064*/ 	.word	0xffffffff


	//   ....[10]....
        /*0068*/ 	.word	0xffffffff


	//   ....[11]....
        /*006c*/ 	.word	0xffffffff


	//----- nvinfo : EIATTR_COOP_GROUP_INSTR_OFFSETS
	.align		4
.L_896:
        /*0070*/ 	.byte	0x04, 0x28
        /*0072*/ 	.short	(.L_898 - .L_897)


	//   ....[0]....
.L_897:
        /*0074*/ 	.word	0x00010df0


	//   ....[1]....
        /*0078*/ 	.word	0x00010e20


	//   ....[2]....
        /*007c*/ 	.word	0x00010e30


	//   ....[3]....
        /*0080*/ 	.word	0x00010ee0


	//   ....[4]....
        /*0084*/ 	.word	0x00010f20


	//   ....[5]....
        /*0088*/ 	.word	0x00010f50


	//   ....[6]....
        /*008c*/ 	.word	0x00017140


	//   ....[7]....
        /*0090*/ 	.word	0x00017170


	//   ....[8]....
        /*0094*/ 	.word	0x00017180


	//   ....[9]....
        /*0098*/ 	.word	0x00017230


	//   ....[10]....
        /*009c*/ 	.word	0x00017270


	//   ....[11]....
        /*00a0*/ 	.word	0x000172a0


	//----- nvinfo : EIATTR_VRC_CTA_INIT_COUNT
	.align		4
.L_898:
        /*00a4*/ 	.byte	0x02, 0x4a
	.zero		1
	.zero		1


	//----- nvinfo : EIATTR_SYSCALL_OFFSETS
	.align		4
        /*00a8*/ 	.byte	0x04, 0x46
        /*00aa*/ 	.short	(.L_900 - .L_899)


	//   ....[0]....
.L_899:
        /*00ac*/ 	.word	0x000014c0


	//   ....[1]....
        /*00b0*/ 	.word	0x00017540


	//   ....[2]....
        /*00b4*/ 	.word	0x00017720


	//   ....[3]....
        /*00b8*/ 	.word	0x00017850


	//   ....[4]....
        /*00bc*/ 	.word	0x000179f0


	//   ....[5]....
        /*00c0*/ 	.word	0x00017ae0


	//   ....[6]....
        /*00c4*/ 	.word	0x00017ec0


	//   ....[7]....
        /*00c8*/ 	.word	0x00017ff0


	//   ....[8]....
        /*00cc*/ 	.word	0x00018320


	//   ....[9]....
        /*00d0*/ 	.word	0x000184c0


	//   ....[10]....
        /*00d4*/ 	.word	0x000185f0


	//   ....[11]....
        /*00d8*/ 	.word	0x00018790


	//   ....[12]....
        /*00dc*/ 	.word	0x00018880


	//   ....[13]....
        /*00e0*/ 	.word	0x00018c40


	//   ....[14]....
        /*00e4*/ 	.word	0x00018d70


	//----- nvinfo : EIATTR_EXIT_INSTR_OFFSETS
	.align		4
.L_900:
        /*00e8*/ 	.byte	0x04, 0x1c
        /*00ea*/ 	.short	(.L_902 - .L_901)


	//   ....[0]....
.L_901:
        /*00ec*/ 	.word	0x00015ff0


	//   ....[1]....
        /*00f0*/ 	.word	0x000173b0


	//   ....[2]....
        /*00f4*/ 	.word	0x000178f0


	//   ....[3]....
        /*00f8*/ 	.word	0x00017af0


	//   ....[4]....
        /*00fc*/ 	.word	0x00018090


	//   ....[5]....
        /*0100*/ 	.word	0x000180e0


	//   ....[6]....
        /*0104*/ 	.word	0x00018110


	//   ....[7]....
        /*0108*/ 	.word	0x00018150


	//   ....[8]....
        /*010c*/ 	.word	0x00018190


	//   ....[9]....
        /*0110*/ 	.word	0x00018690


	//   ....[10]....
        /*0114*/ 	.word	0x00018890


	//   ....[11]....
        /*0118*/ 	.word	0x00018e10


	//   ....[12]....
        /*011c*/ 	.word	0x00018e60


	//----- nvinfo : EIATTR_MAX_THREADS
	.align		4
.L_902:
        /*0120*/ 	.byte	0x04, 0x05
        /*0122*/ 	.short	(.L_904 - .L_903)
.L_903:
        /*0124*/ 	.word	0x00000100
        /*0128*/ 	.word	0x00000001
        /*012c*/ 	.word	0x00000001


	//----- nvinfo : EIATTR_CRS_STACK_SIZE
	.align		4
.L_904:
        /*0130*/ 	.byte	0x04, 0x1e
        /*0132*/ 	.short	(.L_906 - .L_905)
.L_905:
        /*0134*/ 	.word	0x00000000


	//----- nvinfo : EIATTR_CBANK_PARAM_SIZE
	.align		4
.L_906:
        /*0138*/ 	.byte	0x03, 0x19
        /*013a*/ 	.short	0x0428


	//----- nvinfo : EIATTR_PARAM_CBANK
	.align		4
        /*013c*/ 	.byte	0x04, 0x0a
        /*013e*/ 	.short	(.L_908 - .L_907)
	.align		4
.L_907:
        /*0140*/ 	.word	index@(.nv.constant0._ZN2at6native13reduce_kernelILi256ELi2ENS0_8ReduceOpIN3c108BFloat16ENS0_9ArgMaxOpsIfEEjlLi4ELi4EEEEEvT1_)
        /*0144*/ 	.short	0x0380
        /*0146*/ 	.short	0x0428


	//----- nvinfo : EIATTR_SW_WAR
	.align		4
.L_908:
        /*0148*/ 	.byte	0x04, 0x36
        /*014a*/ 	.short	(.L_910 - .L_909)
.L_909:
        /*014c*/ 	.word	0x00000008
.L_910:


//--------------------- .nv.info._ZN2at6native13reduce_kernelILi128ELi4ENS0_8ReduceOpIN3c108BFloat16ENS0_9ArgMaxOpsIfEEjlLi4ELi4EEEEEvT1_ --------------------------
	.section	.nv.info._ZN2at6native13reduce_kernelILi128ELi4ENS0_8ReduceOpIN3c108BFloat16ENS0_9ArgMaxOpsIfEEjlLi4ELi4EEEEEvT1_,"",@"SHT_CUDA_INFO"
	.sectionflags	@""
	.align	4


	//----- nvinfo : EIATTR_CUDA_API_VERSION
	.align		4
        /*0000*/ 	.byte	0x04, 0x37
        /*0002*/ 	.short	(.L_912 - .L_911)
.L_911:
        /*0004*/ 	.word	0x00000082


	//----- nvinfo : EIATTR_KPARAM_INFO
	.align		4
.L_912:
        /*0008*/ 	.byte	0x04, 0x17
        /*000a*/ 	.short	(.L_914 - .L_913)
.L_913:
        /*000c*/ 	.word	0x00000000
        /*0010*/ 	.short	0x0000
        /*0012*/ 	.short	0x0000
        /*0014*/ 	.byte	0x00, 0xf0, 0xa1, 0x10


	//----- nvinfo : EIATTR_SPARSE_MMA_MASK
	.align		4
.L_914:
        /*0018*/ 	.byte	0x03, 0x50
        /*001a*/ 	.short	0x0000


	//----- nvinfo : EIATTR_MAXREG_COUNT
	.align		4
        /*001c*/ 	.byte	0x03, 0x1b
        /*001e*/ 	.short	0x0080


	//----- nvinfo : EIATTR_NUM_BARRIERS
	.align		4
        /*0020*/ 	.byte	0x02, 0x4c
        /*0022*/ 	.byte	0x01
	.zero		1


	//----- nvinfo : EIATTR_EXTERNS
	.align		4
        /*0024*/ 	.byte	0x04, 0x0f
        /*0026*/ 	.short	(.L_916 - .L_915)


	//   ....[0]....
	.align		4
.L_915:
        /*0028*/ 	.word	index@(__assertfail)


	//----- nvinfo : EIATTR_MERCURY_ISA_VERSION
	.align		4
.L_916:
        /*002c*/ 	.byte	0x03, 0x5f
        /*002e*/ 	.short	0x0101


	//----- nvinfo : EIATTR_INT_WARP_WIDE_INSTR_OFFSETS
	.align		4
        /*0030*/ 	.byte	0x04, 0x31
        /*0032*/ 	.short	(.L_918 - .L_917)


	//   ....[0]....
.L_917:
        /*0034*/ 	.word	0x0001fd50


	//   ....[1]....
        /*0038*/ 	.word	0x0001fe40


	//----- nvinfo : EIATTR_COOP_GROUP_MASK_REGIDS
	.align		4
.L_918:
        /*003c*/ 	.byte	0x04, 0x29
        /*003e*/ 	.short	(.L_920 - .L_919)


	//   ....[0]....
.L_919:
        /*0040*/ 	.word	0xffffffff


	//   ....[1]....
        /*0044*/ 	.word	0xffffffff


	//   ....[2]....
        /*0048*/ 	.word	0xffffffff


	//   ....[3]....
        /*004c*/ 	.word	0xffffffff


	//   ....[4]....
        /*0050*/ 	.word	0xffffffff


	//   ....[5]....
        /*0054*/ 	.word	0xffffffff


	//   ....[6]....
        /*0058*/ 	.word	0xffffffff


	//   ....[7]....
        /*005c*/ 	.word	0xffffffff


	//   ....[8]....
        /*0060*/ 	.word	0xffffffff


	//   ....[9]....
        /*0064*/ 	.word	0xffffffff


	//   ....[10]....
        /*0068*/ 	.word	0xffffffff


	//   ....[11]....
        /*006c*/ 	.word	0xffffffff


	//   ....[12]....
        /*0070*/ 	.word	0xffffffff


	//   ....[13]....
        /*0074*/ 	.word	0xffffffff


	//   ....[14]....
        /*0078*/ 	.word	0xffffffff


	//   ....[15]....
        /*007c*/ 	.word	0xffffffff


	//   ....[16]....
        /*0080*/ 	.word	0xffffffff


	//   ....[17]....
        /*0084*/ 	.word	0xffffffff


	//   ....[18]....
        /*0088*/ 	.word	0xffffffff


	//   ....[19]....
        /*008c*/ 	.word	0xffffffff


	//   ....[20]....
        /*0090*/ 	.word	0xffffffff


	//   ....[21]....
        /*0094*/ 	.word	0xffffffff


	//   ....[22]....
        /*0098*/ 	.word	0xffffffff


	//   ....[23]....
        /*009c*/ 	.word	0xffffffff


	//----- nvinfo : EIATTR_COOP_GROUP_INSTR_OFFSETS
	.align		4
.L_920:
        /*00a0*/ 	.byte	0x04, 0x28
        /*00a2*/ 	.short	(.L_922 - .L_921)


	//   ....[0]....
.L_921:
        /*00a4*/ 	.word	0x00016530


	//   ....[1]....
        /*00a8*/ 	.word	0x00016560


	//   ....[2]....
        /*00ac*/ 	.word	0x00016570


	//   ....[3]....
        /*00b0*/ 	.word	0x00016620


	//   ....[4]....
        /*00b4*/ 	.word	0x00016650


	//   ....[5]....
        /*00b8*/ 	.word	0x00016660


	//   ....[6]....
        /*00bc*/ 	.word	0x00016710


	//   ....[7]....
        /*00c0*/ 	.word	0x00016740


	//   ....[8]....
        /*00c4*/ 	.word	0x00016750


	//   ....[9]....
        /*00c8*/ 	.word	0x00016800


	//   ....[10]....
        /*00cc*/ 	.word	0x00016840


	//   ....[11]....
        /*00d0*/ 	.word	0x00016870


	//   ....[12]....
        /*00d4*/ 	.word	0x00021bd0


	//   ....[13]....
        /*00d8*/ 	.word	0x00021c00


	//   ....[14]....
        /*00dc*/ 	.word	0x00021c10


	//   ....[15]....
        /*00e0*/ 	.word	0x00021cc0


	//   ....[16]....
        /*00e4*/ 	.word	0x00021cf0


	//   ....[17]....
        /*00e8*/ 	.word	0x00021d00


	//   ....[18]....
        /*00ec*/ 	.word	0x00021db0


	//   ....[19]....
        /*00f0*/ 	.word	0x00021de0


	//   ....[20]....
        /*00f4*/ 	.word	0x00021df0


	//   ....[21]....
        /*00f8*/ 	.word	0x00021ea0


	//   ....[22]....
        /*00fc*/ 	.word	0x00021ee0


	//   ....[23]....
        /*0100*/ 	.word	0x00021f10


	//----- nvinfo : EIATTR_VRC_CTA_INIT_COUNT
	.align		4
.L_922:
        /*0104*/ 	.byte	0x02, 0x4a
	.zero		1
	.zero		1


	//----- nvinfo : EIATTR_SYSCALL_OFFSETS
	.align		4
        /*0108*/ 	.byte	0x04, 0x46
        /*010a*/ 	.short	(.L_924 - .L_923)


	//   ....[0]....
.L_923:
        /*010c*/ 	.word	0x00001510


	//   ....[1]....
        /*0110*/ 	.word	0x00022260


	//   ....[2]....
        /*0114*/ 	.word	0x00022490


	//   ....[3]....
        /*0118*/ 	.word	0x000225c0


	//   ....[4]....
        /*011c*/ 	.word	0x00022780


	//   ....[5]....
        /*0120*/ 	.word	0x000228b0


	//   ....[6]....
        /*0124*/ 	.word	0x00022a40


	//   ....[7]....
        /*0128*/ 	.word	0x00022b30


	//   ....[8]....
        /*012c*/ 	.word	0x00022c20


	//   ....[9]....
        /*0130*/ 	.word	0x00022d10


	//   ....[10]....
        /*0134*/ 	.word	0x00023330


	//   ....[11]....
        /*0138*/ 	.word	0x00023460


	//   ....[12]....
        /*013c*/ 	.word	0x00023620


	//   ....[13]....
        /*0140*/ 	.word	0x00023750


	//   ....[14]....
        /*0144*/ 	.word	0x00023b00


	//   ....[15]....
        /*0148*/ 	.word	0x00023d10


	//   ....[16]....
        /*014c*/ 	.word	0x00023e40


	//   ....[17]....
        /*0150*/ 	.word	0x00024000


	//   ....[18]....
        /*0154*/ 	.word	0x00024130


	//   ....[19]....
        /*0158*/ 	.word	0x000242c0


	//   ....[20]....
        /*015c*/ 	.word	0x000243b0


	//   ....[21]....
        /*0160*/ 	.word	0x000244a0


	//   ....[22]....
        /*0164*/ 	.word	0x00024590


	//   ....[23]....
        /*0168*/ 	.word	0x00024ba0


	//   ....[24]....
        /*016c*/ 	.word	0x00024cd0


	//   ....[25]....
        /*0170*/ 	.word	0x00024e90


	//   ....[26]....
        /*0174*/ 	.word	0x00024fc0


	//----- nvinfo : EIATTR_EXIT_INSTR_OFFSETS
	.align		4
.L_924:
        /*0178*/ 	.byte	0x04, 0x1c
        /*017a*/ 	.short	(.L_926 - .L_925)


	//   ....[0]....
.L_925:
        /*017c*/ 	.word	0x0001ff00


	//   ....[1]....
        /*0180*/ 	.word	0x00022080


	//   ....[2]....
        /*0184*/ 	.word	0x00022940


	//   ....[3]....
        /*0188*/ 	.word	0x00022d20


	//   ....[4]....
        /*018c*/ 	.word	0x000237e0


	//   ....[5]....
        /*0190*/ 	.word	0x00023870


	//   ....[6]....
        /*0194*/ 	.word	0x000238a0


	//   ....[7]....
        /*0198*/ 	.word	0x000238e0


	//   ....[8]....
        /*019c*/ 	.word	0x00023920


	//   ....[9]....
        /*01a0*/ 	.word	0x000241c0


	//   ....[10]....
        /*01a4*/ 	.word	0x000245a0


	//   ....[11]....
        /*01a8*/ 	.word	0x00025050


	//   ....[12]....
        /*01ac*/ 	.word	0x000250e0


	//----- nvinfo : EIATTR_MAX_THREADS
	.align		4
.L_926:
        /*01b0*/ 	.byte	0x04, 0x05
        /*01b2*/ 	.short	(.L_928 - .L_927)
.L_927:
        /*01b4*/ 	.word	0x00000080
        /*01b8*/ 	.word	0x00000001
        /*01bc*/ 	.word	0x00000001


	//----- nvinfo : EIATTR_CRS_STACK_SIZE
	.align		4
.L_928:
        /*01c0*/ 	.byte	0x04, 0x1e
        /*01c2*/ 	.short	(.L_930 - .L_929)
.L_929:
        /*01c4*/ 	.word	0x00000000


	//----- nvinfo : EIATTR_CBANK_PARAM_SIZE
	.align		4
.L_930:
        /*01c8*/ 	.byte	0x03, 0x19
        /*01ca*/ 	.short	0x0428


	//----- nvinfo : EIATTR_PARAM_CBANK
	.align		4
        /*01cc*/ 	.byte	0x04, 0x0a
        /*01ce*/ 	.short	(.L_932 - .L_931)
	.align		4
.L_931:
        /*01d0*/ 	.word	index@(.nv.constant0._ZN2at6native13reduce_kernelILi128ELi4ENS0_8ReduceOpIN3c108BFloat16ENS0_9ArgMaxOpsIfEEjlLi4ELi4EEEEEvT1_)
        /*01d4*/ 	.short	0x0380
        /*01d6*/ 	.short	0x0428


	//----- nvinfo : EIATTR_SW_WAR
	.align		4
.L_932:
        /*01d8*/ 	.byte	0x04, 0x36
        /*01da*/ 	.short	(.L_934 - .L_933)
.L_933:
        /*01dc*/ 	.word	0x00000008
.L_934:


//--------------------- .nv.info._ZN2at6native13reduce_kernelILi512ELi1ENS0_8ReduceOpIN3c104HalfENS0_9ArgMaxOpsIfEEjlLi4ELi4EEEEEvT1_ --------------------------
	.section	.nv.info._ZN2at6native13reduce_kernelILi512ELi1ENS0_8ReduceOpIN3c104HalfENS0_9ArgMaxOpsIfEEjlLi4ELi4EEEEEvT1_,"",@"SHT_CUDA_INFO"
	.sectionflags	@""
	.align	4


	//----- nvinfo : EIATTR_CUDA_API_VERSION
	.align		4
        /*0000*/ 	.byte	0x04, 0x37
        /*0002*/ 	.short	(.L_936 - .L_935)
.L_935:
        /*0004*/ 	.word	0x00000082


	//----- nvinfo : EIATTR_KPARAM_INFO
	.align		4
.L_936:
        /*0008*/ 	.byte	0x04, 0x17
        /*000a*/ 	.short	(.L_938 - .L_937)
.L_937:
        /*000c*/ 	.word	0x00000000
        /*0010*/ 	.short	0x0000
        /*0012*/ 	.short	0x0000
        /*0014*/ 	.byte	0x00, 0xf0, 0xa1, 0x10


	//----- nvinfo : EIATTR_SPARSE_MMA_MASK
	.align		4
.L_938:
        /*0018*/ 	.byte	0x03, 0x50
        /*001a*/ 	.short	0x0000


	//----- nvinfo : EIATTR_MAXREG_COUNT
	.align		4
        /*001c*/ 	.byte	0x03, 0x1b
        /*001e*/ 	.short	0x0020


	//----- nvinfo : EIATTR_NUM_BARRIERS
	.align		4
        /*0020*/ 	.byte	0x02, 0x4c
        /*0022*/ 	.byte	0x01
	.zero		1


	//----- nvinfo : EIATTR_EXTERNS
	.align		4
        /*0024*/ 	.byte	0x04, 0x0f
        /*0026*/ 	.short	(.L_940 - .L_939)


	//   ....[0]....
	.align		4
.L_939:
        /*0028*/ 	.word	index@(__assertfail)


	//----- nvinfo : EIATTR_ANNOTATIONS
	.align		4
.L_940:
        /*002c*/ 	.byte	0x04, 0x55
        /*002e*/ 	.short	(.L_942 - .L_941)


	//   ....[0]....
.L_941:
        /*0030*/ 	.word	0x00000001
        /*0034*/ 	.byte	0x30, 0x87, 0x00, 0x00, 0x01, 0x00, 0x00, 0x00, 0x60, 0x87, 0x00, 0x00, 0x01, 0x00, 0x00, 0x00
        /*0044*/ 	.byte	0x70, 0x87, 0x00, 0x00, 0x01, 0x00, 0x00, 0x00, 0xc0, 0x99, 0x00, 0x00, 0x01, 0x00, 0x00, 0x00
        /*0054*/ 	.byte	0xa0, 0xab, 0x00, 0x00, 0x01, 0x00, 0x00, 0x00, 0x30, 0xcf, 0x00, 0x00, 0x01, 0x00, 0x00, 0x00
        /*0064*/ 	.byte	0x80, 0xcf, 0x00, 0x00, 0x01, 0x00, 0x00, 0x00, 0xc0, 0xd0, 0x00, 0x00, 0x01, 0x00, 0x00, 0x00
        /*0074*/ 	.byte	0x30, 0xd3, 0x00, 0x00


	//----- nvinfo : EIATTR_MERCURY_ISA_VERSION
	.align		4
.L_942:
        /*0078*/ 	.byte	0x03, 0x5f
        /*007a*/ 	.short	0x0101


	//----- nvinfo : EIATTR_INT_WARP_WIDE_INSTR_OFFSETS
	.align		4
        /*007c*/ 	.byte	0x04, 0x31
        /*007e*/ 	.short	(.L_944 - .L_943)


	//   ....[0]....
.L_943:
        /*0080*/ 	.word	0x00010a80


	//   ....[1]....
        /*0084*/ 	.word	0x00010b70


	//----- nvinfo : EIATTR_COOP_GROUP_MASK_REGIDS
	.align		4
.L_944:
        /*0088*/ 	.byte	0x04, 0x29
        /*008a*/ 	.short	(.L_946 - .L_945)


	//   ....[0]....
.L_945:
        /*008c*/ 	.word	0xffffffff


	//   ....[1]....
        /*0090*/ 	.word	0xffffffff


	//   ....[2]....
        /*0094*/ 	.word	0xffffffff


	//   ....[3]....
        /*0098*/ 	.word	0xffffffff


	//   ....[4]....
        /*009c*/ 	.word	0xffffffff


	//   ....[5]....
        /*00a0*/ 	.word	0xffffffff


	//----- nvinfo : EIATTR_COOP_GROUP_INSTR_OFFSETS
	.align		4
.L_946:
        /*00a4*/ 	.byte	0x04, 0x28
        /*00a6*/ 	.short	(.L_948 - .L_947)


	//   ....[0]....
.L_947:
        /*00a8*/ 	.word	0x0000ddb0


	//   ....[1]....
        /*00ac*/ 	.word	0x0000dde0


	//   ....[2]....
        /*00b0*/ 	.word	0x0000ddf0


	//   ....[3]....
        /*00b4*/ 	.word	0x00011780


	//   ....[4]....
        /*00b8*/ 	.word	0x000117b0


	//   ....[5]....
        /*00bc*/ 	.word	0x000117c0


	//----- nvinfo : EIATTR_VRC_CTA_INIT_COUNT
	.align		4
.L_948:
        /*00c0*/ 	.byte	0x02, 0x4a
	.zero		1
	.zero		1


	//----- nvinfo : EIATTR_SYSCALL_OFFSETS
	.align		4
        /*00c4*/ 	.byte	0x04, 0x46
        /*00c6*/ 	.short	(.L_950 - .L_949)


	//   ....[0]....
.L_949:
        /*00c8*/ 	.word	0x00011a60


	//   ....[1]....
        /*00cc*/ 	.word	0x00011bd0


	//   ....[2]....
        /*00d0*/ 	.word	0x00011d20


	//   ....[3]....
        /*00d4*/ 	.word	0x00011fb0


	//   ....[4]....
        /*00d8*/ 	.word	0x00012270


	//   ....[5]....
        /*00dc*/ 	.word	0x000123e0


	//   ....[6]....
        /*00e0*/ 	.word	0x00012530


	//   ....[7]....
        /*00e4*/ 	.word	0x000127c0


	//----- nvinfo : EIATTR_EXIT_INSTR_OFFSETS
	.align		4
.L_950:
        /*00e8*/ 	.byte	0x04, 0x1c
        /*00ea*/ 	.short	(.L_952 - .L_951)


	//   ....[0]....
.L_951:
        /*00ec*/ 	.word	0x00010c30


	//   ....[1]....
        /*00f0*/ 	.word	0x000118d0


	//   ....[2]....
        /*00f4*/ 	.word	0x00011c20


	//   ....[3]....
        /*00f8*/ 	.word	0x00011d30


	//   ....[4]....
        /*00fc*/ 	.word	0x00012000


	//   ....[5]....
        /*0100*/ 	.word	0x00012030


	//   ....[6]....
        /*0104*/ 	.word	0x00012060


	//   ....[7]....
        /*0108*/ 	.word	0x000120a0


	//   ....[8]....
        /*010c*/ 	.word	0x000120e0


	//   ....[9]....
        /*0110*/ 	.word	0x00012430


	//   ....[10]....
        /*0114*/ 	.word	0x00012540


	//   ....[11]....
        /*0118*/ 	.word	0x00012810


	//   ....[12]....
        /*011c*/ 	.word	0x00012840


	//----- nvinfo : EIATTR_MAX_THREADS
	.align		4
.L_952:
        /*0120*/ 	.byte	0x04, 0x05
        /*0122*/ 	.short	(.L_954 - .L_953)
.L_953:
        /*0124*/ 	.word	0x00000200
        /*0128*/ 	.word	0x00000001
        /*012c*/ 	.word	0x00000001


	//----- nvinfo : EIATTR_CRS_STACK_SIZE
	.align		4
.L_954:
        /*0130*/ 	.byte	0x04, 0x1e
        /*0132*/ 	.short	(.L_956 - .L_955)
.L_955:
        /*0134*/ 	.word	0x00000000


	//----- nvinfo : EIATTR_CBANK_PARAM_SIZE
	.align		4
.L_956:
        /*0138*/ 	.byte	0x03, 0x19
        /*013a*/ 	.short	0x0428


	//----- nvinfo : EIATTR_PARAM_CBANK
	.align		4
        /*013c*/ 	.byte	0x04, 0x0a
        /*013e*/ 	.short	(.L_958 - .L_957)
	.align		4
.L_957:
        /*0140*/ 	.word	index@(.nv.constant0._ZN2at6native13reduce_kernelILi512ELi1ENS0_8ReduceOpIN3c104HalfENS0_9ArgMaxOpsIfEEjlLi4ELi4EEEEEvT1_)
        /*0144*/ 	.short	0x0380
        /*0146*/ 	.short	0x0428


	//----- nvinfo : EIATTR_SW_WAR
	.align		4
.L_958:
        /*0148*/ 	.byte	0x04, 0x36
        /*014a*/ 	.short	(.L_960 - .L_959)
.L_959:
        /*014c*/ 	.word	0x00000008
.L_960:


//--------------------- .nv.info._ZN2at6native13reduce_kernelILi256ELi2ENS0_8ReduceOpIN3c104HalfENS0_9ArgMaxOpsIfEEjlLi4ELi4EEEEEvT1_ --------------------------
	.section	.nv.info._ZN2at6native13reduce_kernelILi256ELi2ENS0_8ReduceOpIN3c104HalfENS0_9ArgMaxOpsIfEEjlLi4ELi4EEEEEvT1_,"",@"SHT_CUDA_INFO"
	.sectionflags	@""
	.align	4


	//----- nvinfo : EIATTR_CUDA_API_VERSION
	.align		4
        /*0000*/ 	.byte	0x04, 0x37
        /*0002*/ 	.short	(.L_962 - .L_961)
.L_961:
        /*0004*/ 	.word	0x00000082


	//----- nvinfo : EIATTR_KPARAM_INFO
	.align		4
.L_962:
        /*0008*/ 	.byte	0x04, 0x17
        /*000a*/ 	.short	(.L_964 - .L_963)
.L_963:
        /*000c*/ 	.word	0x00000000
        /*0010*/ 	.short	0x0000
        /*0012*/ 	.short	0x0000
        /*0014*/ 	.byte	0x00, 0xf0, 0xa1, 0x10


	//----- nvinfo : EIATTR_SPARSE_MMA_MASK
	.align		4
.L_964:
        /*0018*/ 	.byte	0x03, 0x50
        /*001a*/ 	.short	0x0000


	//----- nvinfo : EIATTR_MAXREG_COUNT
	.align		4
        /*001c*/ 	.byte	0x03, 0x1b
        /*001e*/ 	.short	0x0040


	//----- nvinfo : EIATTR_NUM_BARRIERS
	.align		4
        /*0020*/ 	.byte	0x02, 0x4c
        /*0022*/ 	.byte	0x01
	.zero		1


	//----- nvinfo : EIATTR_EXTERNS
	.align		4
        /*0024*/ 	.byte	0x04, 0x0f
        /*0026*/ 	.short	(.L_966 - .L_965)


	//   ....[0]....
	.align		4
.L_965:
        /*0028*/ 	.word	index@(__assertfail)


	//----- nvinfo : EIATTR_MERCURY_ISA_VERSION
	.align		4
.L_966:
        /*002c*/ 	.byte	0x03, 0x5f
        /*002e*/ 	.short	0x0101


	//----- nvinfo : EIATTR_INT_WARP_WIDE_INSTR_OFFSETS
	.align		4
        /*0030*/ 	.byte	0x04, 0x31
        /*0032*/ 	.short	(.L_968 - .L_967)


	//   ....[0]....
.L_967:
        /*0034*/ 	.word	0x00015d80


	//   ....[1]....
        /*0038*/ 	.word	0x00015e70


	//----- nvinfo : EIATTR_COOP_GROUP_MASK_REGIDS
	.align		4
.L_968:
        /*003c*/ 	.byte	0x04, 0x29
        /*003e*/ 	.short	(.L_970 - .L_969)


	//   ....[0]....
.L_969:
        /*0040*/ 	.word	0xffffffff


	//   ....[1]....
        /*0044*/ 	.word	0xffffffff


	//   ....[2]....
        /*0048*/ 	.word	0xffffffff


	//   ....[3]....
        /*004c*/ 	.word	0xffffffff


	//   ....[4]....
        /*0050*/ 	.word	0xffffffff


	//   ....[5]....
        /*0054*/ 	.word	0xffffffff


	//   ....[6]....
        /*0058*/ 	.word	0xffffffff


	//   ....[7]....
        /*005c*/ 	.word	0xffffffff


	//   ....[8]....
        /*0060*/ 	.word	0xffffffff


	//   ....[9]....
        /*0064*/ 	.word	0xffffffff


	//   ....[10]....
        /*0068*/ 	.word	0xffffffff


	//   ....[11]....
        /*006c*/ 	.word	0xffffffff


	//----- nvinfo : EIATTR_COOP_GROUP_INSTR_OFFSETS
	.align		4
.L_970:
        /*0070*/ 	.byte	0x04, 0x28
        /*0072*/ 	.short	(.L_972 - .L_971)


	//   ....[0]....
.L_971:
        /*0074*/ 	.word	0x00010d20


	//   ....[1]....
        /*0078*/ 	.word	0x00010d50


	//   ....[2]....
        /*007c*/ 	.word	0x00010d60


	//   ....[3]....
        /*0080*/ 	.word	0x00010e10


	//   ....[4]....
        /*0084*/ 	.word	0x00010e50


	//   ....[5]....
        /*0088*/ 	.word	0x00010e80


	//   ....[6]....
        /*008c*/ 	.word	0x00017080


	//   ....[7]....
        /*0090*/ 	.word	0x000170b0


	//   ....[8]....
        /*0094*/ 	.word	0x000170c0


	//   ....[9]....
        /*0098*/ 	.word	0x00017170


	//   ....[10]....
        /*009c*/ 	.word	0x000171b0


	//   ....[11]....
        /*00a0*/ 	.word	0x000171e0


	//----- nvinfo : EIATTR_VRC_CTA_INIT_COUNT
	.align		4
.L_972:
        /*00a4*/ 	.byte	0x02, 0x4a
	.zero		1
	.zero		1


	//----- nvinfo : EIATTR_SYSCALL_OFFSETS
	.align		4
        /*00a8*/ 	.byte	0x04, 0x46
        /*00aa*/ 	.short	(.L_974 - .L_973)


	//   ....[0]....
.L_973:
        /*00ac*/ 	.word	0x000014d0


	//   ....[1]....
        /*00b0*/ 	.word	0x00017480


	//   ....[2]....
        /*00b4*/ 	.word	0x00017660


	//   ....[3]....
        /*00b8*/ 	.word	0x00017790


	//   ....[4]....
        /*00bc*/ 	.word	0x00017930


	//   ....[5]....
        /*00c0*/ 	.word	0x00017a20


	//   ....[6]....
        /*00c4*/ 	.word	0x00017df0


	//   ....[7]....
        /*00c8*/ 	.word	0x00017f20


	//   ....[8]....
        /*00cc*/ 	.word	0x00018250


	//   ....[9]....
        /*00d0*/ 	.word	0x00018420


	//   ....[10]....
        /*00d4*/ 	.word	0x00018550


	//   ....[11]....
        /*00d8*/ 	.word	0x000186f0


	//   ....[12]....
        /*00dc*/ 	.word	0x000187e0


	//   ....[13]....
        /*00e0*/ 	.word	0x00018bb0


	//   ....[14]....
        /*00e4*/ 	.word	0x00018ce0


	//----- nvinfo : EIATTR_EXIT_INSTR_OFFSETS
	.align		4
.L_974:
        /*00e8*/ 	.byte	0x04, 0x1c
        /*00ea*/ 	.short	(.L_976 - .L_975)


	//   ....[0]....
.L_975:
        /*00ec*/ 	.word	0x00015f30


	//   ....[1]....
        /*00f0*/ 	.word	0x000172f0


	//   ....[2]....
        /*00f4*/ 	.word	0x00017830


	//   ....[3]....
        /*00f8*/ 	.word	0x00017a30


	//   ....[4]....
        /*00fc*/ 	.word	0x00017fc0


	//   ....[5]....
        /*0100*/ 	.word	0x00018010


	//   ....[6]....
        /*0104*/ 	.word	0x00018040


	//   ....[7]....
        /*0108*/ 	.word	0x00018080


	//   ....[8]....
        /*010c*/ 	.word	0x000180c0


	//   ....[9]....
        /*0110*/ 	.word	0x000185f0


	//   ....[10]....
        /*0114*/ 	.word	0x000187f0


	//   ....[11]....
        /*0118*/ 	.word	0x00018d80


	//   ....[12]....
        /*011c*/ 	.word	0x00018dd0


	//----- nvinfo : EIATTR_MAX_THREADS
	.align		4
.L_976:
        /*0120*/ 	.byte	0x04, 0x05
        /*0122*/ 	.short	(.L_978 - .L_977)
.L_977:
        /*0124*/ 	.word	0x00000100
        /*0128*/ 	.word	0x00000001
        /*012c*/ 	.word	0x00000001


	//----- nvinfo : EIATTR_CRS_STACK_SIZE
	.align		4
.L_978:
        /*0130*/ 	.byte	0x04, 0x1e
        /*0132*/ 	.short	(.L_980 - .L_979)
.L_979:
        /*0134*/ 	.word	0x00000000


	//----- nvinfo : EIATTR_CBANK_PARAM_SIZE
	.align		4
.L_980:
        /*0138*/ 	.byte	0x03, 0x19
        /*013a*/ 	.short	0x0428


	//----- nvinfo : EIATTR_PARAM_CBANK
	.align		4
        /*013c*/ 	.byte	0x04, 0x0a
        /*013e*/ 	.short	(.L_982 - .L_981)
	.align		4
.L_981:
        /*0140*/ 	.word	index@(.nv.constant0._ZN2at6native13reduce_kernelILi256ELi2ENS0_8ReduceOpIN3c104HalfENS0_9ArgMaxOpsIfEEjlLi4ELi4EEEEEvT1_)
        /*0144*/ 	.short	0x0380
        /*0146*/ 	.short	0x0428


	//----- nvinfo : EIATTR_SW_WAR
	.align		4
.L_982:
        /*0148*/ 	.byte	0x04, 0x36
        /*014a*/ 	.short	(.L_984 - .L_983)
.L_983:
        /*014c*/ 	.word	0x00000008
.L_984:


//--------------------- .nv.info._ZN2at6native13reduce_kernelILi128ELi4ENS0_8ReduceOpIN3c104HalfENS0_9ArgMaxOpsIfEEjlLi4ELi4EEEEEvT1_ --------------------------
	.section	.nv.info._ZN2at6native13reduce_kernelILi128ELi4ENS0_8ReduceOpIN3c104HalfENS0_9ArgMaxOpsIfEEjlLi4ELi4EEEEEvT1_,"",@"SHT_CUDA_INFO"
	.sectionflags	@""
	.align	4


	//----- nvinfo : EIATTR_CUDA_API_VERSION
	.align		4
        /*0000*/ 	.byte	0x04, 0x37
        /*0002*/ 	.short	(.L_986 - .L_985)
.L_985:
        /*0004*/ 	.word	0x00000082


	//----- nvinfo : EIATTR_KPARAM_INFO
	.align		4
.L_986:
        /*0008*/ 	.byte	0x04, 0x17
        /*000a*/ 	.short	(.L_988 - .L_987)
.L_987:
        /*000c*/ 	.word	0x00000000
        /*0010*/ 	.short	0x0000
        /*0012*/ 	.short	0x0000
        /*0014*/ 	.byte	0x00, 0xf0, 0xa1, 0x10


	//----- nvinfo : EIATTR_SPARSE_MMA_MASK
	.align		4
.L_988:
        /*0018*/ 	.byte	0x03, 0x50
        /*001a*/ 	.short	0x0000


	//----- nvinfo : EIATTR_MAXREG_COUNT
	.align		4
        /*001c*/ 	.byte	0x03, 0x1b
        /*001e*/ 	.short	0x0080


	//----- nvinfo : EIATTR_NUM_BARRIERS
	.align		4
        /*0020*/ 	.byte	0x02, 0x4c
        /*0022*/ 	.byte	0x01
	.zero		1


	//----- nvinfo : EIATTR_EXTERNS
	.align		4
        /*0024*/ 	.byte	0x04, 0x0f
        /*0026*/ 	.short	(.L_990 - .L_989)


	//   ....[0]....
	.align		4
.L_989:
        /*0028*/ 	.word	index@(__assertfail)


	//----- nvinfo : EIATTR_MERCURY_ISA_VERSION
	.align		4
.L_990:
        /*002c*/ 	.byte	0x03, 0x5f
        /*002e*/ 	.short	0x0101


	//----- nvinfo : EIATTR_INT_WARP_WIDE_INSTR_OFFSETS
	.align		4
        /*0030*/ 	.byte	0x04, 0x31
        /*0032*/ 	.short	(.L_992 - .L_991)


	//   ....[0]....
.L_991:
        /*0034*/ 	.word	0x0001fc20


	//   ....[1]....
        /*0038*/ 	.word	0x0001fd10


	//----- nvinfo : EIATTR_COOP_GROUP_MASK_REGIDS
	.align		4
.L_992:
        /*003c*/ 	.byte	0x04, 0x29
        /*003e*/ 	.short	(.L_994 - .L_993)


	//   ....[0]....
.L_993:
        /*0040*/ 	.word	0xffffffff


	//   ....[1]....
        /*0044*/ 	.word	0xffffffff


	//   ....[2]....
        /*0048*/ 	.word	0xffffffff


	//   ....[3]....
        /*004c*/ 	.word	0xffffffff


	//   ....[4]....
        /*0050*/ 	.word	0xffffffff


	//   ....[5]....
        /*0054*/ 	.word	0xffffffff


	//   ....[6]....
        /*0058*/ 	.word	0xffffffff


	//   ....[7]....
        /*005c*/ 	.word	0xffffffff


	//   ....[8]....
        /*0060*/ 	.word	0xffffffff


	//   ....[9]....
        /*0064*/ 	.word	0xffffffff


	//   ....[10]....
        /*0068*/ 	.word	0xffffffff


	//   ....[11]....
        /*006c*/ 	.word	0xffffffff


	//   ....[12]....
        /*0070*/ 	.word	0xffffffff


	//   ....[13]....
        /*0074*/ 	.word	0xffffffff


	//   ....[14]....
        /*0078*/ 	.word	0xffffffff


	//   ....[15]....
        /*007c*/ 	.word	0xffffffff


	//   ....[16]....
        /*0080*/ 	.word	0xffffffff


	//   ....[17]....
        /*0084*/ 	.word	0xffffffff


	//   ....[18]....
        /*0088*/ 	.word	0xffffffff


	//   ....[19]....
        /*008c*/ 	.word	0xffffffff


	//   ....[20]....
        /*0090*/ 	.word	0xffffffff


	//   ....[21]....
        /*0094*/ 	.word	0xffffffff


	//   ....[22]....
        /*0098*/ 	.word	0xffffffff


	//   ....[23]....
        /*009c*/ 	.word	0xffffffff


	//----- nvinfo : EIATTR_COOP_GROUP_INSTR_OFFSETS
	.align		4
.L_994:
        /*00a0*/ 	.byte	0x04, 0x28
        /*00a2*/ 	.short	(.L_996 - .L_995)


	//   ....[0]....
.L_995:
        /*00a4*/ 	.word	0x00016400


	//   ....[1]....
        /*00a8*/ 	.word	0x00016430


	//   ....[2]....
        /*00ac*/ 	.word	0x00016440


	//   ....[3]....
        /*00b0*/ 	.word	0x000164f0


	//   ....[4]....
        /*00b4*/ 	.word	0x00016520


	//   ....[5]....
        /*00b8*/ 	.word	0x00016530


	//   ....[6]....
        /*00bc*/ 	.word	0x000165e0


	//   ....[7]....
        /*00c0*/ 	.word	0x00016610


	//   ....[8]....
        /*00c4*/ 	.word	0x00016620


	//   ....[9]....
        /*00c8*/ 	.word	0x000166d0


	//   ....[10]....
        /*00cc*/ 	.word	0x00016710


	//   ....[11]....
        /*00d0*/ 	.word	0x00016740


	//   ....[12]....
        /*00d4*/ 	.word	0x00021aa0


	//   ....[13]....
        /*00d8*/ 	.word	0x00021ad0


	//   ....[14]....
        /*00dc*/ 	.word	0x00021ae0


	//   ....[15]....
        /*00e0*/ 	.word	0x00021b90


	//   ....[16]....
        /*00e4*/ 	.word	0x00021bc0


	//   ....[17]....
        /*00e8*/ 	.word	0x00021bd0


	//   ....[18]....
        /*00ec*/ 	.word	0x00021c80


	//   ....[19]....
        /*00f0*/ 	.word	0x00021cb0


	//   ....[20]....
        /*00f4*/ 	.word	0x00021cc0


	//   ....[21]....
        /*00f8*/ 	.word	0x00021d70


	//   ....[22]....
        /*00fc*/ 	.word	0x00021db0


	//   ....[23]....
        /*0100*/ 	.word	0x00021de0


	//----- nvinfo : EIATTR_VRC_CTA_INIT_COUNT
	.align		4
.L_996:
        /*0104*/ 	.byte	0x02, 0x4a
	.zero		1
	.zero		1


	//----- nvinfo : EIATTR_SYSCALL_OFFSETS
	.align		4
        /*0108*/ 	.byte	0x04, 0x46
        /*010a*/ 	.short	(.L_998 - .L_997)


	//   ....[0]....
.L_997:
        /*010c*/ 	.word	0x00001510


	//   ....[1]....
        /*0110*/ 	.word	0x00022130


	//   ....[2]....
        /*0114*/ 	.word	0x00022360


	//   ....[3]....
        /*0118*/ 	.word	0x00022490


	//   ....[4]....
        /*011c*/ 	.word	0x00022650


	//   ....[5]....
        /*0120*/ 	.word	0x00022780


	//   ....[6]....
        /*0124*/ 	.word	0x00022910


	//   ....[7]....
        /*0128*/ 	.word	0x00022a00


	//   ....[8]....
        /*012c*/ 	.word	0x00022af0


	//   ....[9]....
        /*0130*/ 	.word	0x00022be0


	//   ....[10]....
        /*0134*/ 	.word	0x00023200


	//   ....[11]....
        /*0138*/ 	.word	0x00023330


	//   ....[12]....
        /*013c*/ 	.word	0x000234f0


	//   ....[13]....
        /*0140*/ 	.word	0x00023620


	//   ....[14]....
        /*0144*/ 	.word	0x000239d0


	//   ....[15]....
        /*0148*/ 	.word	0x00023be0


	//   ....[16]....
        /*014c*/ 	.word	0x00023d10


	//   ....[17]....
        /*0150*/ 	.word	0x00023ed0


	//   ....[18]....
        /*0154*/ 	.word	0x00024000


	//   ....[19]....
        /*0158*/ 	.word	0x00024190


	//   ....[20]....
        /*015c*/ 	.word	0x00024280


	//   ....[21]....
        /*0160*/ 	.word	0x00024370


	//   ....[22]....
        /*0164*/ 	.word	0x00024460


	//   ....[23]....
        /*0168*/ 	.word	0x00024a70


	//   ....[24]....
        /*016c*/ 	.word	0x00024ba0


	//   ....[25]....
        /*0170*/ 	.word	0x00024d60


	//   ....[26]....
        /*0174*/ 	.word	0x00024e90


	//----- nvinfo : EIATTR_EXIT_INSTR_OFFSETS
	.align		4
.L_998:
        /*0178*/ 	.byte	0x04, 0x1c
        /*017a*/ 	.short	(.L_1000 - .L_999)


	//   ....[0]....
.L_999:
        /*017c*/ 	.word	0x0001fdd0


	//   ....[1]....
        /*0180*/ 	.word	0x00021f50


	//   ....[2]....
        /*0184*/ 	.word	0x00022810


	//   ....[3]....
        /*0188*/ 	.word	0x00022bf0


	//   ....[4]....
        /*018c*/ 	.word	0x000236b0


	//   ....[5]....
        /*0190*/ 	.word	0x00023740


	//   ....[6]....
        /*0194*/ 	.word	0x00023770


	//   ....[7]....
        /*0198*/ 	.word	0x000237b0


	//   ....[8]....
        /*019c*/ 	.word	0x000237f0


	//   ....[9]....
        /*01a0*/ 	.word	0x00024090


	//   ....[10]....
        /*01a4*/ 	.word	0x00024470


	//   ....[11]....
        /*01a8*/ 	.word	0x00024f20


	//   ....[12]....
        /*01ac*/ 	.word	0x00024fb0


	//----- nvinfo : EIATTR_MAX_THREADS
	.align		4
.L_1000:
        /*01b0*/ 	.byte	0x04, 0x05
        /*01b2*/ 	.short	(.L_1002 - .L_1001)
.L_1001:
        /*01b4*/ 	.word	0x00000080
        /*01b8*/ 	.word	0x00000001
        /*01bc*/ 	.word	0x00000001


	//----- nvinfo : EIATTR_CRS_STACK_SIZE
	.align		4
.L_1002:
        /*01c0*/ 	.byte	0x04, 0x1e
        /*01c2*/ 	.short	(.L_1004 - .L_1003)
.L_1003:
        /*01c4*/ 	.word	0x00000000


	//----- nvinfo : EIATTR_CBANK_PARAM_SIZE
	.align		4
.L_1004:
        /*01c8*/ 	.byte	0x03, 0x19
        /*01ca*/ 	.short	0x0428


	//----- nvinfo : EIATTR_PARAM_CBANK
	.align		4
        /*01cc*/ 	.byte	0x04, 0x0a
        /*01ce*/ 	.short	(.L_1006 - .L_1005)
	.align		4
.L_1005:
        /*01d0*/ 	.word	index@(.nv.constant0._ZN2at6native13reduce_kernelILi128ELi4ENS0_8ReduceOpIN3c104HalfENS0_9ArgMaxOpsIfEEjlLi4ELi4EEEEEvT1_)
        /*01d4*/ 	.short	0x0380
        /*01d6*/ 	.short	0x0428


	//----- nvinfo : EIATTR_SW_WAR
	.align		4
.L_1006:
        /*01d8*/ 	.byte	0x04, 0x36
        /*01da*/ 	.short	(.L_1008 - .L_1007)
.L_1007:
        /*01dc*/ 	.word	0x00000008
.L_1008:


//--------------------- .nv.callgraph             --------------------------
	.section	.nv.callgraph,"",@"SHT_CUDA_CALLGRAPH"
	.align	4
	.sectionentsize	8
	.align		4
        /*0000*/ 	.word	0x00000000
	.align		4
        /*0004*/ 	.word	0xffffffff
	.align		4
        /*0008*/ 	.word	index@(_ZN2at6native13reduce_kernelILi512ELi1ENS0_8ReduceOpIfNS0_9ArgMaxOpsIfEEjlLi4ELi4EEEEEvT1_)
	.align		4
        /*000c*/ 	.word	index@(__assertfail)
	.align		4
        /*0010*/ 	.word	index@(_ZN2at6native13reduce_kernelILi256ELi2ENS0_8ReduceOpIfNS0_9ArgMaxOpsIfEEjlLi4ELi4EEEEEvT1_)
	.align		4
        /*0014*/ 	.word	index@(__assertfail)
	.align		4
        /*0018*/ 	.word	index@(_ZN2at6native13reduce_kernelILi128ELi4ENS0_8ReduceOpIfNS0_9ArgMaxOpsIfEEjlLi4ELi4EEEEEvT1_)
	.align		4
        /*001c*/ 	.word	index@(__assertfail)
	.align		4
        /*0020*/ 	.word	index@(_ZN2at6native13reduce_kernelILi512ELi1ENS0_8ReduceOpIdNS0_9ArgMaxOpsIdEEjlLi4ELi4EEEEEvT1_)
	.align		4
        /*0024*/ 	.word	index@(__assertfail)
	.align		4
        /*0028*/ 	.word	index@(_ZN2at6native13reduce_kernelILi256ELi2ENS0_8ReduceOpIdNS0_9ArgMaxOpsIdEEjlLi4ELi4EEEEEvT1_)
	.align		4
        /*002c*/ 	.word	index@(__assertfail)
	.align		4
        /*0030*/ 	.word	index@(_ZN2at6native13reduce_kernelILi128ELi4ENS0_8ReduceOpIdNS0_9ArgMaxOpsIdEEjlLi4ELi4EEEEEvT1_)
	.align		4
        /*0034*/ 	.word	index@(__assertfail)
	.align		4
        /*0038*/ 	.word	index@(_ZN2at6native13reduce_kernelILi512ELi1ENS0_8ReduceOpIsNS0_9ArgMaxOpsIsEEjlLi4ELi4EEEEEvT1_)
	.align		4
        /*003c*/ 	.word	index@(__assertfail)
	.align		4
        /*0040*/ 	.word	index@(_ZN2at6native13reduce_kernelILi256ELi2ENS0_8ReduceOpIsNS0_9ArgMaxOpsIsEEjlLi4ELi4EEEEEvT1_)
	.align		4
        /*0044*/ 	.word	index@(__assertfail)
	.align		4
        /*0048*/ 	.word	index@(_ZN2at6native13reduce_kernelILi128ELi4ENS0_8ReduceOpIsNS0_9ArgMaxOpsIsEEjlLi4ELi4EEEEEvT1_)
	.align		4
        /*004c*/ 	.word	index@(__assertfail)
	.align		4
        /*0050*/ 	.word	index@(_ZN2at6native13reduce_kernelILi512ELi1ENS0_8ReduceOpIlNS0_9ArgMaxOpsIlEEjlLi4ELi4EEEEEvT1_)
	.align		4
        /*0054*/ 	.word	index@(__assertfail)
	.align		4
        /*0058*/ 	.word	index@(_ZN2at6native13reduce_kernelILi256ELi2ENS0_8ReduceOpIlNS0_9ArgMaxOpsIlEEjlLi4ELi4EEEEEvT1_)
	.align		4
        /*005c*/ 	.word	index@(__assertfail)
	.align		4
        /*0060*/ 	.word	index@(_ZN2at6native13reduce_kernelILi128ELi4ENS0_8ReduceOpIlNS0_9ArgMaxOpsIlEEjlLi4ELi4EEEEEvT1_)
	.align		4
        /*0064*/ 	.word	index@(__assertfail)
	.align		4
        /*0068*/ 	.word	index@(_ZN2at6native13reduce_kernelILi512ELi1ENS0_8ReduceOpIiNS0_9ArgMaxOpsIiEEjlLi4ELi4EEEEEvT1_)
	.align		4
        /*006c*/ 	.word	index@(__assertfail)
	.align		4
        /*0070*/ 	.word	index@(_ZN2at6native13reduce_kernelILi256ELi2ENS0_8ReduceOpIiNS0_9ArgMaxOpsIiEEjlLi4ELi4EEEEEvT1_)
	.align		4
        /*0074*/ 	.word	index@(__assertfail)
	.align		4
        /*0078*/ 	.word	index@(_ZN2at6native13reduce_kernelILi128ELi4ENS0_8ReduceOpIiNS0_9ArgMaxOpsIiEEjlLi4ELi4EEEEEvT1_)
	.align		4
        /*007c*/ 	.word	index@(__assertfail)
	.align		4
        /*0080*/ 	.word	index@(_ZN2at6native13reduce_kernelILi512ELi1ENS0_8ReduceOpIaNS0_9ArgMaxOpsIaEEjlLi4ELi4EEEEEvT1_)
	.align		4
        /*0084*/ 	.word	index@(__assertfail)
	.align		4
        /*0088*/ 	.word	index@(_ZN2at6native13reduce_kernelILi256ELi2ENS0_8ReduceOpIaNS0_9ArgMaxOpsIaEEjlLi4ELi4EEEEEvT1_)
	.align		4
        /*008c*/ 	.word	index@(__assertfail)
	.align		4
        /*0090*/ 	.word	index@(_ZN2at6native13reduce_kernelILi128ELi4ENS0_8ReduceOpIaNS0_9ArgMaxOpsIaEEjlLi4ELi4EEEEEvT1_)
	.align		4
        /*0094*/ 	.word	index@(__assertfail)
	.align		4
        /*0098*/ 	.word	index@(_ZN2at6native13reduce_kernelILi512ELi1ENS0_8ReduceOpIhNS0_9ArgMaxOpsIhEEjlLi4ELi4EEEEEvT1_)
	.align		4
        /*009c*/ 	.word	index@(__assertfail)
	.align		4
        /*00a0*/ 	.word	index@(_ZN2at6native13reduce_kernelILi256ELi2ENS0_8ReduceOpIhNS0_9ArgMaxOpsIhEEjlLi4ELi4EEEEEvT1_)
	.align		4
        /*00a4*/ 	.word	index@(__assertfail)
	.align		4
        /*00a8*/ 	.word	index@(_ZN2at6native13reduce_kernelILi128ELi4ENS0_8ReduceOpIhNS0_9ArgMaxOpsIhEEjlLi4ELi4EEEEEvT1_)
	.align		4
        /*00ac*/ 	.word	index@(__assertfail)
	.align		4
        /*00b0*/ 	.word	index@(_ZN2at6native13reduce_kernelILi512ELi1ENS0_8ReduceOpIN3c108BFloat16ENS0_9ArgMaxOpsIfEEjlLi4ELi4EEEEEvT1_)
	.align		4
        /*00b4*/ 	.word	index@(__assertfail)
	.align		4
        /*00b8*/ 	.word	index@(_ZN2at6native13reduce_kernelILi256ELi2ENS0_8ReduceOpIN3c108BFloat16ENS0_9ArgMaxOpsIfEEjlLi4ELi4EEEEEvT1_)
	.align		4
        /*00bc*/ 	.word	index@(__assertfail)
	.align		4
        /*00c0*/ 	.word	index@(_ZN2at6native13reduce_kernelILi128ELi4ENS0_8ReduceOpIN3c108BFloat16ENS0_9ArgMaxOpsIfEEjlLi4ELi4EEEEEvT1_)
	.align		4
        /*00c4*/ 	.word	index@(__assertfail)
	.align		4
        /*00c8*/ 	.word	index@(_ZN2at6native13reduce_kernelILi512ELi1ENS0_8ReduceOpIN3c104HalfENS0_9ArgMaxOpsIfEEjlLi4ELi4EEEEEvT1_)
	.align		4
        /*00cc*/ 	.word	index@(__assertfail)
	.align		4
        /*00d0*/ 	.word	index@(_ZN2at6native13reduce_kernelILi256ELi2ENS0_8ReduceOpIN3c104HalfENS0_9ArgMaxOpsIfEEjlLi4ELi4EEEEEvT1_)
	.align		4
        /*00d4*/ 	.word	index@(__assertfail)
	.align		4
        /*00d8*/ 	.word	index@(_ZN2at6native13reduce_kernelILi128ELi4ENS0_8ReduceOpIN3c104HalfENS0_9ArgMaxOpsIfEEjlLi4ELi4EEEEEvT1_)
	.align		4
        /*00dc*/ 	.word	index@(__assertfail)
	.align		4
        /*00e0*/ 	.word	0x00000000
	.align		4
        /*00e4*/ 	.word	0xfffffffe
	.align		4
        /*00e8*/ 	.word	0x00000000
	.align		4
        /*00ec*/ 	.word	0xfffffffd
	.align		4
        /*00f0*/ 	.word	0x00000000
	.align		4
        /*00f4*/ 	.word	0xfffffffc


//--------------------- .nv.constant4             --------------------------
	.section	.nv.constant4,"a",@progbits
	.align	8
	.align		8
.nv.constant4:
        /*0000*/ 	.dword	__assertfail
	.align		8
        /*0008*/ 	.dword	__unnamed_1
	.align		8
        /*0010*/ 	.dword	__unnamed_2
	.align		8
        /*0018*/ 	.dword	__unnamed_3
	.align		8
        /*0020*/ 	.dword	__unnamed_4
	.align		8
        /*0028*/ 	.dword	__unnamed_5
	.align		8
        /*0030*/ 	.dword	__unnamed_6
	.align		8
        /*0038*/ 	.dword	__unnamed_7
	.align		8
        /*0040*/ 	.dword	__unnamed_8
	.align		8
        /*0048*/ 	.dword	__unnamed_9
	.align		8
        /*0050*/ 	.dword	__unnamed_10
	.align		8
        /*0058*/ 	.dword	__unnamed_11
	.align		8
        /*0060*/ 	.dword	__unnamed_12
	.align		8
        /*0068*/ 	.dword	__unnamed_13
	.align		8
        /*0070*/ 	.dword	__unnamed_14
	.align		8
        /*0078*/ 	.dword	__unnamed_15
	.align		8
        /*0080*/ 	.dword	__unnamed_16
	.align		8
        /*0088*/ 	.dword	__unnamed_17
	.align		8
        /*0090*/ 	.dword	__unnamed_18
	.align		8
        /*0098*/ 	.dword	__unnamed_19
	.align		8
        /*00a0*/ 	.dword	__unnamed_20
	.align		8
        /*00a8*/ 	.dword	__unnamed_21
	.align		8
        /*00b0*/ 	.dword	__unnamed_22
	.align		8
        /*00b8*/ 	.dword	__unnamed_23
	.align		8
        /*00c0*/ 	.dword	__unnamed_24
	.align		8
        /*00c8*/ 	.dword	__unnamed_25
	.align		8
        /*00d0*/ 	.dword	__unnamed_26
	.align		8
        /*00d8*/ 	.dword	__unnamed_27
	.align		8
        /*00e0*/ 	.dword	__unnamed_28
	.align		8
        /*00e8*/ 	.dword	__unnamed_29
	.align		8
        /*00f0*/ 	.dword	__unnamed_30
	.align		8
        /*00f8*/ 	.dword	__unnamed_31
	.align		8
        /*0100*/ 	.dword	__unnamed_32
	.align		8
        /*0108*/ 	.dword	__unnamed_33
	.align		8
        /*0110*/ 	.dword	__unnamed_34
	.align		8
        /*0118*/ 	.dword	__unnamed_35
	.align		8
        /*0120*/ 	.dword	__unnamed_36
	.align		8
        /*0128*/ 	.dword	__unnamed_37
	.align		8
        /*0130*/ 	.dword	__unnamed_38
	.align		8
        /*0138*/ 	.dword	__unnamed_39
	.align		8
        /*0140*/ 	.dword	__unnamed_40
	.align		8
        /*0148*/ 	.dword	__unnamed_41
	.align		8
        /*0150*/ 	.dword	__unnamed_42
	.align		8
        /*0158*/ 	.dword	__unnamed_43
	.align		8
        /*0160*/ 	.dword	__unnamed_44
	.align		8
        /*0168*/ 	.dword	__unnamed_45
	.align		8
        /*0170*/ 	.dword	__unnamed_46
	.align		8
        /*0178*/ 	.dword	__unnamed_47
	.align		8
        /*0180*/ 	.dword	__unnamed_48
	.align		8
        /*0188*/ 	.dword	__unnamed_49
	.align		8
        /*0190*/ 	.dword	__unnamed_50
	.align		8
        /*0198*/ 	.dword	__unnamed_51
	.align		8
        /*01a0*/ 	.dword	__unnamed_52
	.align		8
        /*01a8*/ 	.dword	__unnamed_53
	.align		8
        /*01b0*/ 	.dword	__unnamed_54
	.align		8
        /*01b8*/ 	.dword	__unnamed_55
	.align		8
        /*01c0*/ 	.dword	__unnamed_56
	.align		8
        /*01c8*/ 	.dword	__unnamed_57
	.align		8
        /*01d0*/ 	.dword	__unnamed_58
	.align		8
        /*01d8*/ 	.dword	__unnamed_59
	.align		8
        /*01e0*/ 	.dword	__unnamed_60
	.align		8
        /*01e8*/ 	.dword	__unnamed_61
	.align		8
        /*01f0*/ 	.dword	__unnamed_62
	.align		8
        /*01f8*/ 	.dword	__unnamed_63
	.align		8
        /*0200*/ 	.dword	__unnamed_64
	.align		8
        /*0208*/ 	.dword	__unnamed_65
	.align		8
        /*0210*/ 	.dword	__unnamed_66
	.align		8
        /*0218*/ 	.dword	__unnamed_67
	.align		8
        /*0220*/ 	.dword	__unnamed_68
	.align		8
        /*0228*/ 	.dword	__unnamed_69
	.align		8
        /*0230*/ 	.dword	__unnamed_70
	.align		8
        /*0238*/ 	.dword	__unnamed_71
	.align		8
        /*0240*/ 	.dword	__unnamed_72
	.align		8
        /*0248*/ 	.dword	__unnamed_73
	.align		8
        /*0250*/ 	.dword	__unnamed_74
	.align		8
        /*0258*/ 	.dword	__unnamed_75
	.align		8
        /*0260*/ 	.dword	__unnamed_76
	.align		8
        /*0268*/ 	.dword	__unnamed_77
	.align		8
        /*0270*/ 	.dword	__unnamed_78
	.align		8
        /*0278*/ 	.dword	__unnamed_79
	.align		8
        /*0280*/ 	.dword	__unnamed_80
	.align		8
        /*0288*/ 	.dword	__unnamed_81
	.align		8
        /*0290*/ 	.dword	__unnamed_82
	.align		8
        /*0298*/ 	.dword	__unnamed_83
	.align		8
        /*02a0*/ 	.dword	__unnamed_84
	.align		8
        /*02a8*/ 	.dword	__unnamed_85
	.align		8
        /*02b0*/ 	.dword	__unnamed_86
	.align		8
        /*02b8*/ 	.dword	__unnamed_87
	.align		8
        /*02c0*/ 	.dword	__unnamed_88
	.align		8
        /*02c8*/ 	.dword	__unnamed_89
	.align		8
        /*02d0*/ 	.dword	__unnamed_90
	.align		8
        /*02d8*/ 	.dword	_ZN52_INTERNAL_eb7131a8_21_ReduceArgMaxKernel_cu_9c1cc8ff4cuda3std3__45__cpo5beginE
	.align		8
        /*02e0*/ 	.dword	_ZN52_INTERNAL_eb7131a8_21_ReduceArgMaxKernel_cu_9c1cc8ff4cuda3std3__45__cpo3endE
	.align		8
        /*02e8*/ 	.dword	_ZN52_INTERNAL_eb7131a8_21_ReduceArgMaxKernel_cu_9c1cc8ff4cuda3std3__45__cpo6cbeginE
	.align		8
        /*02f0*/ 	.dword	_ZN52_INTERNAL_eb7131a8_21_ReduceArgMaxKernel_cu_9c1cc8ff4cuda3std3__45__cpo4cendE
	.align		8
        /*02f8*/ 	.dword	_ZN52_INTERNAL_eb7131a8_21_ReduceArgMaxKernel_cu_9c1cc8ff4cuda3std3__45__cpo6rbeginE
	.align		8
        /*0300*/ 	.dword	_ZN52_INTERNAL_eb7131a8_21_ReduceArgMaxKernel_cu_9c1cc8ff4cuda3std3__45__cpo4rendE
	.align		8
        /*0308*/ 	.dword	_ZN52_INTERNAL_eb7131a8_21_ReduceArgMaxKernel_cu_9c1cc8ff4cuda3std3__45__cpo7crbeginE
	.align		8
        /*0310*/ 	.dword	_ZN52_INTERNAL_eb7131a8_21_ReduceArgMaxKernel_cu_9c1cc8ff4cuda3std3__45__cpo5crendE
	.align		8
        /*0318*/ 	.dword	_ZN52_INTERNAL_eb7131a8_21_ReduceArgMaxKernel_cu_9c1cc8ff4cuda3std3__454_GLOBAL__N__eb7131a8_21_ReduceArgMaxKernel_cu_9c1cc8ff6ignoreE
	.align		8
        /*0320*/ 	.dword	_ZN52_INTERNAL_eb7131a8_21_ReduceArgMaxKernel_cu_9c1cc8ff4cuda3std3__419piecewise_constructE
	.align		8
        /*0328*/ 	.dword	_ZN52_INTERNAL_eb7131a8_21_ReduceArgMaxKernel_cu_9c1cc8ff4cuda3std3__48in_placeE
	.align		8
        /*0330*/ 	.dword	_ZN52_INTERNAL_eb7131a8_21_ReduceArgMaxKernel_cu_9c1cc8ff4cuda3std3__420unreachable_sentinelE
	.align		8
        /*0338*/ 	.dword	_ZN52_INTERNAL_eb7131a8_21_ReduceArgMaxKernel_cu_9c1cc8ff4cuda3std6ranges3__45__cpo4swapE
	.align		8
        /*0340*/ 	.dword	_ZN52_INTERNAL_eb7131a8_21_ReduceArgMaxKernel_cu_9c1cc8ff4cuda3std6ranges3__45__cpo9iter_moveE
	.align		8
        /*0348*/ 	.dword	_ZN52_INTERNAL_eb7131a8_21_ReduceArgMaxKernel_cu_9c1cc8ff4cuda3std6ranges3__45__cpo5beginE
	.align		8
        /*0350*/ 	.dword	_ZN52_INTERNAL_eb7131a8_21_ReduceArgMaxKernel_cu_9c1cc8ff4cuda3std6ranges3__45__cpo3endE
	.align		8
        /*0358*/ 	.dword	_ZN52_INTERNAL_eb7131a8_21_ReduceArgMaxKernel_cu_9c1cc8ff4cuda3std6ranges3__45__cpo6cbeginE
	.align		8
        /*0360*/ 	.dword	_ZN52_INTERNAL_eb7131a8_21_ReduceArgMaxKernel_cu_9c1cc8ff4cuda3std6ranges3__45__cpo4cendE
	.align		8
        /*0368*/ 	.dword	_ZN52_INTERNAL_eb7131a8_21_ReduceArgMaxKernel_cu_9c1cc8ff4cuda3std6ranges3__45__cpo7advanceE
	.align		8
        /*0370*/ 	.dword	_ZN52_INTERNAL_eb7131a8_21_ReduceArgMaxKernel_cu_9c1cc8ff4cuda3std6ranges3__45__cpo9iter_swapE
	.align		8
        /*0378*/ 	.dword	_ZN52_INTERNAL_eb7131a8_21_ReduceArgMaxKernel_cu_9c1cc8ff4cuda3std6ranges3__45__cpo4nextE
	.align		8
        /*0380*/ 	.dword	_ZN52_INTERNAL_eb7131a8_21_ReduceArgMaxKernel_cu_9c1cc8ff4cuda3std6ranges3__45__cpo4prevE
	.align		8
        /*0388*/ 	.dword	_ZN52_INTERNAL_eb7131a8_21_ReduceArgMaxKernel_cu_9c1cc8ff4cuda3std6ranges3__45__cpo4dataE
	.align		8
        /*0390*/ 	.dword	_ZN52_INTERNAL_eb7131a8_21_ReduceArgMaxKernel_cu_9c1cc8ff4cuda3std6ranges3__45__cpo5cdataE
	.align		8
        /*0398*/ 	.dword	_ZN52_INTERNAL_eb7131a8_21_ReduceArgMaxKernel_cu_9c1cc8ff4cuda3std6ranges3__45__cpo4sizeE
	.align		8
        /*03a0*/ 	.dword	_ZN52_INTERNAL_eb7131a8_21_ReduceArgMaxKernel_cu_9c1cc8ff4cuda3std6ranges3__45__cpo5ssizeE
	.align		8
        /*03a8*/ 	.dword	_ZN52_INTERNAL_eb7131a8_21_ReduceArgMaxKernel_cu_9c1cc8ff4cuda3std6ranges3__45__cpo8distanceE
	.align		8
        /*03b0*/ 	.dword	_ZN52_INTERNAL_eb7131a8_21_ReduceArgMaxKernel_cu_9c1cc8ff6thrust24THRUST_300001_SM_1030_NS6system6detail10sequential3seqE
	.align		8
        /*03b8*/ 	.dword	$str$5
	.align		8
        /*03c0*/ 	.dword	$str$6
	.align		8
        /*03c8*/ 	.dword	$str$7
	.align		8
        /*03d0*/ 	.dword	$str$8
	.align		8
        /*03d8*/ 	.dword	$str$9


//--------------------- .text._ZN2at6native13reduce_kernelILi512ELi1ENS0_8ReduceOpIfNS0_9ArgMaxOpsIfEEjlLi4ELi4EEEEEvT1_ --------------------------
	.section	.text._ZN2at6native13reduce_kernelILi512ELi1ENS0_8ReduceOpIfNS0_9ArgMaxOpsIfEEjlLi4ELi4EEEEEvT1_,"ax",@progbits
	.align	128
        .global         _ZN2at6native13reduce_kernelILi512ELi1ENS0_8ReduceOpIfNS0_9ArgMaxOpsIfEEjlLi4ELi4EEEEEvT1_
        .type           _ZN2at6native13reduce_kernelILi512ELi1ENS0_8ReduceOpIfNS0_9ArgMaxOpsIfEEjlLi4ELi4EEEEEvT1_,@function
        .size           _ZN2at6native13reduce_kernelILi512ELi1ENS0_8ReduceOpIfNS0_9ArgMaxOpsIfEEjlLi4ELi4EEEEEvT1_,(.L_x_6052 - _ZN2at6native13reduce_kernelILi512ELi1ENS0_8ReduceOpIfNS0_9ArgMaxOpsIfEEjlLi4ELi4EEEEEvT1_)
        .other          _ZN2at6native13reduce_kernelILi512ELi1ENS0_8ReduceOpIfNS0_9ArgMaxOpsIfEEjlLi4ELi4EEEEEvT1_,@"STO_CUDA_ENTRY STV_DEFAULT"
_ZN2at6native13reduce_kernelILi512ELi1ENS0_8ReduceOpIfNS0_9ArgMaxOpsIfEEjlLi4ELi4EEEEEvT1_:
.text._ZN2at6native13reduce_kernelILi512ELi1ENS0_8ReduceOpIfNS0_9ArgMaxOpsIfEEjlLi4ELi4EEEEEvT1_:
[----:B------:R-:W0:Y:S01]  /*0000*/  LDC R1, c[0x0][0x37c] ;  /* 0x0000df00ff017b82 */ /* 0x000e220000000800 */
[----:B------:R-:W1:Y:S01]  /*0010*/  S2R R5, SR_TID.X ;  /* 0x0000000000057919 */ /* 0x000e620000002100 */
[----:B------:R-:W1:Y:S06]  /*0020*/  LDCU.128 UR20, c[0x0][0x3b0] ;  /* 0x00007600ff1477ac */ /* 0x000e6c0008000c00 */
[----:B------:R-:W2:Y:S01]  /*0030*/  S2UR UR5, SR_CTAID.X ;  /* 0x00000000000579c3 */ /* 0x000ea20000002500 */
[----:B0-----:R-:W-:Y:S01]  /*0040*/  VIADD R1, R1, 0xfffffff8 ;  /* 0xfffffff801017836 */ /* 0x001fe20000000000 */
[----:B------:R-:W0:Y:S01]  /*0050*/  S2R R0, SR_TID.Y ;  /* 0x0000000000007919 */ /* 0x000e220000002200 */
[----:B------:R-:W0:Y:S01]  /*0060*/  LDCU UR6, c[0x0][0x3c0] ;  /* 0x00007800ff0677ac */ /* 0x000e220008000800 */
[----:B------:R-:W-:Y:S01]  /*0070*/  IMAD.MOV.U32 R22, RZ, RZ, RZ ;  /* 0x000000ffff167224 */ /* 0x000fe200078e00ff */
[----:B------:R-:W3:Y:S01]  /*0080*/  S2R R24, SR_CTAID.Y ;  /* 0x0000000000187919 */ /* 0x000ee20000002600 */
[----:B------:R-:W4:Y:S02]  /*0090*/  LDCU UR4, c[0x0][0x56c] ;  /* 0x0000ad80ff0477ac */ /* 0x000f240008000800 */
[----:B------:R-:W2:Y:S01]  /*00a0*/  LDC R2, c[0x0][0x3a8] ;  /* 0x0000ea00ff027b82 */ /* 0x000ea20000000800 */
[----:B----4-:R-:W-:Y:S01]  /*00b0*/  UISETP.NE.AND UP0, UPT, UR4, URZ, UPT ;  /* 0x000000ff0400728c */ /* 0x010fe2000bf05270 */
[----:B-1----:R-:W-:-:S02]  /*00c0*/  IMAD R3, R5, UR23, RZ ;  /* 0x0000001705037c24 */ /* 0x002fc4000f8e02ff */
[----:B------:R-:W-:Y:S02]  /*00d0*/  IMAD R7, R5, UR20, RZ ;  /* 0x0000001405077c24 */ /* 0x000fe4000f8e02ff */
[C---:B0-----:R-:W-:Y:S02]  /*00e0*/  IMAD R3, R0.reuse, UR6, R3 ;  /* 0x0000000600037c24 */ /* 0x041fe4000f8e0203 */
[----:B------:R-:W-:Y:S02]  /*00f0*/  IMAD R7, R0, UR21, R7 ;  /* 0x0000001500077c24 */ /* 0x000fe4000f8e0207 */
[----:B--2---:R-:W-:Y:S02]  /*0100*/  IMAD R9, R2, UR5, R3 ;  /* 0x0000000502097c24 */ /* 0x004fe4000f8e0203 */
[----:B---3--:R-:W-:-:S03]  /*0110*/  IMAD R4, R24, UR22, R7 ;  /* 0x0000001618047c24 */ /* 0x008fc6000f8e0207 */
[----:B------:R0:W-:Y:S01]  /*0120*/  STL [R1+0x4], R9 ;  /* 0x0000040901007387 */ /* 0x0001e20000100800 */
[----:B------:R-:W-:Y:S05]  /*0130*/  BRA.U !UP0, `(.L_x_0) ;  /* 0x0000001108587547 */ /* 0x000fea000b800000 */
[----:B------:R-:W1:Y:S01]  /*0140*/  LDCU.64 UR6, c[0x0][0x570] ;  /* 0x0000ae00ff0677ac */ /* 0x000e620008000a00 */
[----:B------:R-:W-:Y:S01]  /*0150*/  IMAD.MOV.U32 R8, RZ, RZ, RZ ;  /* 0x000000ffff087224 */ /* 0x000fe200078e00ff */
[----:B------:R-:W2:Y:S04]  /*0160*/  LDCU UR5, c[0x0][0x578] ;  /* 0x0000af00ff0577ac */ /* 0x000ea80008000800 */
[----:B------:R3:W-:Y:S01]  /*0170*/  STL.64 [R1], R8 ;  /* 0x0000000801007387 */ /* 0x0007e20000100a00 */
[----:B------:R-:W4:Y:S01]  /*0180*/  LDCU UR8, c[0x0][0x6a0] ;  /* 0x0000d400ff0877ac */ /* 0x000f220008000800 */
[----:B------:R-:W-:-:S04]  /*0190*/  UIADD3 UR4, UPT, UPT, UR4, -0x1, URZ ;  /* 0xffffffff04047890 */ /* 0x000fc8000fffe0ff */
[----:B------:R-:W-:Y:S01]  /*01a0*/  UISETP.NE.AND UP0, UPT, UR4, URZ, UPT ;  /* 0x000000ff0400728c */ /* 0x000fe2000bf05270 */
[----:B-1----:R-:W-:-:S05]  /*01b0*/  IMAD.HI.U32 R2, R9, UR7, R8 ;  /* 0x0000000709027c27 */ /* 0x002fca000f8e0008 */
[----:B--2---:R-:W-:-:S04]  /*01c0*/  SHF.R.U32.HI R3, RZ, UR5, R2 ;  /* 0x00000005ff037c19 */ /* 0x004fc80008011602 */
[----:B------:R-:W-:-:S05]  /*01d0*/  IADD3 R22, PT, PT, -R3, RZ, RZ ;  /* 0x000000ff03167210 */ /* 0x000fca0007ffe1ff */
[----:B------:R-:W-:-:S04]  /*01e0*/  IMAD R22, R22, UR6, R9 ;  /* 0x0000000616167c24 */ /* 0x000fc8000f8e0209 */
[----:B----4-:R-:W-:Y:S01]  /*01f0*/  IMAD R22, R22, UR8, RZ ;  /* 0x0000000816167c24 */ /* 0x010fe2000f8e02ff */
[----:B---3--:R-:W-:Y:S06]  /*0200*/  BRA.U !UP0, `(.L_x_0) ;  /* 0x0000001108247547 */ /* 0x008fec000b800000 */
[----:B------:R-:W1:Y:S01]  /*0210*/  LDCU.64 UR6, c[0x0][0x580] ;  /* 0x0000b000ff0677ac */ /* 0x000e620008000a00 */
[----:B------:R-:W-:Y:S01]  /*0220*/  IMAD.MOV.U32 R2, RZ, RZ, RZ ;  /* 0x000000ffff027224 */ /* 0x000fe200078e00ff */
[----:B------:R-:W-:Y:S01]  /*0230*/  UISETP.LT.U32.AND UP0, UPT, UR4, 0x18, UPT ;  /* 0x000000180400788c */ /* 0x000fe2000bf01070 */
[----:B------:R-:W2:Y:S03]  /*0240*/  LDCU UR5, c[0x0][0x57c] ;  /* 0x0000af80ff0577ac */ /* 0x000ea60008000800 */
[----:B------:R-:W-:-:S04]  /*0250*/  USEL UR4, UR4, 0x18, UP0 ;  /* 0x0000001804047887 */ /* 0x000fc80008000000 */
[----:B------:R-:W-:Y:S01]  /*0260*/  UIADD3 UR4, UPT, UPT, UR4, 0x1, URZ ;  /* 0x0000000104047890 */ /* 0x000fe2000fffe0ff */
[----:B-1----:R-:W-:Y:S01]  /*0270*/  IMAD.HI.U32 R6, R3, UR6, R2 ;  /* 0x0000000603067c27 */ /* 0x002fe2000f8e0002 */
[----:B------:R-:W1:Y:S04]  /*0280*/  LDCU UR6, c[0x0][0x6a8] ;  /* 0x0000d500ff0677ac */ /* 0x000e680008000800 */
[----:B------:R-:W-:Y:S01]  /*0290*/  SHF.R.U32.HI R7, RZ, UR7, R6 ;  /* 0x00000007ff077c19 */ /* 0x000fe20008011606 */
[----:B------:R-:W-:-:S04]  /*02a0*/  UISETP.NE.AND UP0, UPT, UR4, 0x2, UPT ;  /* 0x000000020400788c */ /* 0x000fc8000bf05270 */
[----:B------:R-:W-:-:S04]  /*02b0*/  IMAD.MOV R2, RZ, RZ, -R7 ;  /* 0x000000ffff027224 */ /* 0x000fc800078e0a07 */
[----:B--2---:R-:W-:-:S04]  /*02c0*/  IMAD R3, R2, UR5, R3 ;  /* 0x0000000502037c24 */ /* 0x004fc8000f8e0203 */
[----:B-1----:R-:W-:Y:S01]  /*02d0*/  IMAD R22, R3, UR6, R22 ;  /* 0x0000000603167c24 */ /* 0x002fe2000f8e0216 */
[----:B------:R-:W-:Y:S06]  /*02e0*/  BRA.U !UP0, `(.L_x_0) ;  /* 0x0000000d08ec7547 */ /* 0x000fec000b800000 */
[----:B------:R-:W1:Y:S01]  /*02f0*/  LDCU.64 UR6, c[0x0][0x588] ;  /* 0x0000b100ff0677ac */ /* 0x000e620008000a00 */
[----:B------:R-:W-:Y:S01]  /*0300*/  IMAD.MOV.U32 R6, RZ, RZ, RZ ;  /* 0x000000ffff067224 */ /* 0x000fe200078e00ff */
[----:B------:R-:W2:Y:S01]  /*0310*/  LDCU UR5, c[0x0][0x590] ;  /* 0x0000b200ff0577ac */ /* 0x000ea20008000800 */
[----:B------:R-:W3:Y:S01]  /*0320*/  LDCU UR8, c[0x0][0x6b0] ;  /* 0x0000d600ff0877ac */ /* 0x000ee20008000800 */
[----:B------:R-:W-:Y:S01]  /*0330*/  UISETP.NE.AND UP0, UPT, UR4, 0x3, UPT ;  /* 0x000000030400788c */ /* 0x000fe2000bf05270 */
[----:B-1----:R-:W-:-:S05]  /*0340*/  IMAD.HI.U32 R2, R7, UR7, R6 ;  /* 0x0000000707027c27 */ /* 0x002fca000f8e0006 */
[----:B--2---:R-:W-:-:S04]  /*0350*/  SHF.R.U32.HI R3, RZ, UR5, R2 ;  /* 0x00000005ff037c19 */ /* 0x004fc80008011602 */
[----:B------:R-:W-:-:S05]  /*0360*/  IADD3 R6, PT, PT, -R3, RZ, RZ ;  /* 0x000000ff03067210 */ /* 0x000fca0007ffe1ff */
[----:B------:R-:W-:-:S04]  /*0370*/  IMAD R7, R6, UR6, R7 ;  /* 0x0000000606077c24 */ /* 0x000fc8000f8e0207 */
[----:B---3--:R-:W-:Y:S01]  /*0380*/  IMAD R22, R7, UR8, R22 ;  /* 0x0000000807167c24 */ /* 0x008fe2000f8e0216 */
[----:B------:R-:W-:Y:S06]  /*0390*/  BRA.U !UP0, `(.L_x_0) ;  /* 0x0000000d08c07547 */ /* 0x000fec000b800000 */
[----:B------:R-:W1:Y:S01]  /*03a0*/  LDCU.64 UR6, c[0x0][0x598] ;  /* 0x0000b300ff0677ac */ /* 0x000e620008000a00 */
[----:B------:R-:W-:Y:S01]  /*03b0*/  IMAD.MOV.U32 R2, RZ, RZ, RZ ;  /* 0x000000ffff027224 */ /* 0x000fe200078e00ff */
[----:B------:R-:W2:Y:S01]  /*03c0*/  LDCU UR5, c[0x0][0x594] ;  /* 0x0000b280ff0577ac */ /* 0x000ea20008000800 */
[----:B------:R-:W3:Y:S01]  /*03d0*/  LDCU UR8, c[0x0][0x6b8] ;  /* 0x0000d700ff0877ac */ /* 0x000ee20008000800 */
[----:B------:R-:W-:Y:S01]  /*03e0*/  UISETP.NE.AND UP0, UPT, UR4, 0x4, UPT ;  /* 0x000000040400788c */ /* 0x000fe2000bf05270 */
[----:B-1----:R-:W-:-:S05]  /*03f0*/  IMAD.HI.U32 R6, R3, UR6, R2 ;  /* 0x0000000603067c27 */ /* 0x002fca000f8e0002 */
[----:B------:R-:W-:-:S05]  /*0400*/  SHF.R.U32.HI R7, RZ, UR7, R6 ;  /* 0x00000007ff077c19 */ /* 0x000fca0008011606 */
[----:B------:R-:W-:-:S04]  /*0410*/  IMAD.MOV R2, RZ, RZ, -R7 ;  /* 0x000000ffff027224 */ /* 0x000fc800078e0a07 */
[----:B--2---:R-:W-:-:S04]  /*0420*/  IMAD R3, R2, UR5, R3 ;  /* 0x0000000502037c24 */ /* 0x004fc8000f8e0203 */
        /* <DEDUP_REMOVED lines=225> */
[----:B------:R-:W3:Y:S02]  /*1240*/  LDCU UR5, c[0x0][0x760] ;  /* 0x0000ec00ff0577ac */ /* 0x000ee40008000800 */
[----:B-1----:R-:W-:-:S05]  /*1250*/  IMAD.HI.U32 R2, R7, UR7, R6 ;  /* 0x0000000707027c27 */ /* 0x002fca000f8e0006 */
[----:B--2---:R-:W-:-:S04]  /*1260*/  SHF.R.U32.HI R2, RZ, UR4, R2 ;  /* 0x00000004ff027c19 */ /* 0x004fc80008011602 */
[----:B------:R-:W-:-:S05]  /*1270*/  IADD3 R3, PT, PT, -R2, RZ, RZ ;  /* 0x000000ff02037210 */ /* 0x000fca0007ffe1ff */
[----:B------:R-:W-:-:S04]  /*1280*/  IMAD R7, R3, UR6, R7 ;  /* 0x0000000603077c24 */ /* 0x000fc8000f8e0207 */
[----:B---3--:R-:W-:-:S07]  /*1290*/  IMAD R22, R7, UR5, R22 ;  /* 0x0000000507167c24 */ /* 0x008fce000f8e0216 */
.L_x_0:
[----:B------:R-:W1:Y:S01]  /*12a0*/  LDCU UR5, c[0x0][0x39c] ;  /* 0x00007380ff0577ac */ /* 0x000e620008000800 */
[----:B------:R-:W-:Y:S01]  /*12b0*/  BSSY.RECONVERGENT B0, `(.L_x_1) ;  /* 0x0000c20000007945 */ /* 0x000fe20003800200 */
[----:B------:R-:W-:Y:S01]  /*12c0*/  IMAD.MOV.U32 R7, RZ, RZ, RZ ;  /* 0x000000ffff077224 */ /* 0x000fe200078e00ff */
[----:B------:R-:W-:Y:S01]  /*12d0*/  CS2R R2, SRZ ;  /* 0x0000000000027805 */ /* 0x000fe2000001ff00 */
[----:B------:R-:W2:Y:S01]  /*12e0*/  LDCU UR4, c[0x0][0x3a0] ;  /* 0x00007400ff0477ac */ /* 0x000ea20008000800 */
[----:B------:R-:W3:Y:S01]  /*12f0*/  LDCU.64 UR36, c[0x0][0x358] ;  /* 0x00006b00ff2477ac */ /* 0x000ee20008000a00 */
[----:B-1----:R-:W-:-:S05]  /*1300*/  IMAD.U32 R13, RZ, RZ, UR5 ;  /* 0x00000005ff0d7e24 */ /* 0x002fca000f8e00ff */
[----:B------:R-:W-:-:S04]  /*1310*/  ISETP.GE.U32.AND P0, PT, R4, R13, PT ;  /* 0x0000000d0400720c */ /* 0x000fc80003f06070 */
[----:B--2---:R-:W-:-:S13]  /*1320*/  ISETP.GE.U32.OR P0, PT, R9, UR4, P0 ;  /* 0x0000000409007c0c */ /* 0x004fda0008706470 */
[----:B---3--:R-:W-:Y:S05]  /*1330*/  @P0 BRA `(.L_x_2) ;  /* 0x000000c0005c0947 */ /* 0x008fea0003800000 */
[----:B------:R-:W1:Y:S01]  /*1340*/  LDCU.U8 UR6, c[0x0][0x3d0] ;  /* 0x00007a00ff0677ac */ /* 0x000e620008000000 */
[----:B------:R-:W2:Y:S01]  /*1350*/  LDCU.64 UR4, c[0x0][0x768] ;  /* 0x0000ed00ff0477ac */ /* 0x000ea20008000a00 */
[----:B-1----:R-:W-:Y:S01]  /*1360*/  UISETP.NE.AND UP0, UPT, UR6, URZ, UPT ;  /* 0x000000ff0600728c */ /* 0x002fe2000bf05270 */
[----:B--2---:R-:W-:-:S04]  /*1370*/  IADD3 R14, P0, PT, R22, UR4, RZ ;  /* 0x00000004160e7c10 */ /* 0x004fc8000ff1e0ff */
[----:B------:R-:W-:Y:S01]  /*1380*/  MOV R2, R14 ;  /* 0x0000000e00027202 */ /* 0x000fe20000000f00 */
[----:B------:R-:W-:-:S04]  /*1390*/  IMAD.X R15, RZ, RZ, UR5, P0 ;  /* 0x00000005ff0f7e24 */ /* 0x000fc800080e06ff */
[----:B------:R-:W-:Y:S01]  /*13a0*/  IMAD.MOV.U32 R3, RZ, RZ, R15 ;  /* 0x000000ffff037224 */ /* 0x000fe200078e000f */
[----:B------:R-:W-:Y:S06]  /*13b0*/  BRA.U !UP0, `(.L_x_3) ;  /* 0x0000000d08847547 */ /* 0x000fec000b800000 */
[----:B------:R-:W1:Y:S01]  /*13c0*/  LDC R19, c[0x0][0x388] ;  /* 0x0000e200ff137b82 */ /* 0x000e620000000800 */
[----:B------:R-:W2:Y:S01]  /*13d0*/  LDCU UR4, c[0x0][0x39c] ;  /* 0x00007380ff0477ac */ /* 0x000ea20008000800 */
[----:B------:R-:W-:Y:S01]  /*13e0*/  SHF.R.U32.HI R22, RZ, 0x2, R14 ;  /* 0x00000002ff167819 */ /* 0x000fe2000001160e */
[----:B------:R-:W-:Y:S01]  /*13f0*/  BSSY.RECONVERGENT B1, `(.L_x_4) ;  /* 0x000003a000017945 */ /* 0x000fe20003800200 */
[----:B------:R-:W-:Y:S02]  /*1400*/  IMAD.MOV.U32 R6, RZ, RZ, RZ ;  /* 0x000000ffff067224 */ /* 0x000fe400078e00ff */
[----:B------:R-:W-:Y:S02]  /*1410*/  LOP3.LUT P0, R22, R22, 0x3, RZ, 0xc0, !PT ;  /* 0x0000000316167812 */ /* 0x000fe4000780c0ff */
[----:B------:R-:W3:Y:S08]  /*1420*/  LDC R20, c[0x0][0x390] ;  /* 0x0000e400ff147b82 */ /* 0x000ef00000000800 */
[----:B------:R-:W4:Y:S01]  /*1430*/  LDC R18, c[0x0][0x394] ;  /* 0x0000e500ff127b82 */ /* 0x000f220000000800 */
[----:B--2---:R-:W-:Y:S01]  /*1440*/  IMAD.U32 R23, RZ, RZ, UR4 ;  /* 0x00000004ff177e24 */ /* 0x004fe2000f8e00ff */
[----:B-1----:R-:W-:Y:S01]  /*1450*/  MOV R7, R19 ;  /* 0x0000001300077202 */ /* 0x002fe20000000f00 */
[----:B------:R-:W-:-:S02]  /*1460*/  IMAD.MOV.U32 R12, RZ, RZ, R19 ;  /* 0x000000ffff0c7224 */ /* 0x000fc400078e0013 */
[--C-:B---3--:R-:W-:Y:S02]  /*1470*/  IMAD.MOV.U32 R14, RZ, RZ, R20.reuse ;  /* 0x000000ffff0e7224 */ /* 0x108fe400078e0014 */
[----:B------:R-:W-:Y:S01]  /*1480*/  IMAD.MOV.U32 R15, RZ, RZ, R20 ;  /* 0x000000ffff0f7224 */ /* 0x000fe200078e0014 */
[----:B----4-:R-:W-:Y:S01]  /*1490*/  MOV R16, R18 ;  /* 0x0000001200107202 */ /* 0x010fe20000000f00 */
[----:B------:R-:W-:Y:S01]  /*14a0*/  IMAD.MOV.U32 R17, RZ, RZ, R18 ;  /* 0x000000ffff117224 */ /* 0x000fe200078e0012 */
[----:B------:R-:W-:Y:S06]  /*14b0*/  @!P0 BRA `(.L_x_5) ;  /* 0x0000000000b48947 */ /* 0x000fec0003800000 */
[C---:B------:R-:W-:Y:S01]  /*14c0*/  ISETP.GT.U32.AND P0, PT, R5.reuse, 0x3, PT ;  /* 0x000000030500780c */ /* 0x040fe20003f04070 */
[----:B0-----:R-:W-:Y:S01]  /*14d0*/  IMAD.MOV R9, RZ, RZ, -R22 ;  /* 0x000000ffff097224 */ /* 0x001fe200078e0a16 */
[----:B------:R-:W-:Y:S01]  /*14e0*/  BSSY.RECONVERGENT B2, `(.L_x_6) ;  /* 0x0000026000027945 */ /* 0x000fe20003800200 */
[----:B------:R-:W-:Y:S01]  /*14f0*/  IMAD.MOV.U32 R12, RZ, RZ, R19 ;  /* 0x000000ffff0c7224 */ /* 0x000fe200078e0013 */
[----:B------:R-:W-:Y:S01]  /*1500*/  ISETP.LT.U32.OR P0, PT, R5, R22, P0 ;  /* 0x000000160500720c */ /* 0x000fe20000701470 */
[----:B------:R-:W-:Y:S01]  /*1510*/  IMAD.WIDE R2, R9, 0x4, R2 ;  /* 0x0000000409027825 */ /* 0x000fe200078e0202 */
[----:B------:R-:W-:-:S03]  /*1520*/  MOV R15, R20 ;  /* 0x00000014000f7202 */ /* 0x000fc60000000f00 */
[----:B------:R-:W-:-:S08]  /*1530*/  IMAD.MOV.U32 R17, RZ, RZ, R18 ;  /* 0x000000ffff117224 */ /* 0x000fd000078e0012 */
[----:B------:R-:W-:Y:S05]  /*1540*/  @P0 BRA `(.L_x_7) ;  /* 0x00000000007c0947 */ /* 0x000fea0003800000 */
[----:B------:R-:W-:Y:S01]  /*1550*/  ISETP.NE.AND P0, PT, RZ, UR21, PT ;  /* 0x00000015ff007c0c */ /* 0x000fe2000bf05270 */
[----:B------:R-:W-:Y:S01]  /*1560*/  IMAD.MOV.U32 R12, RZ, RZ, R19 ;  /* 0x000000ffff0c7224 */ /* 0x000fe200078e0013 */
[----:B------:R-:W-:Y:S01]  /*1570*/  ISETP.NE.AND P1, PT, R0, RZ, PT ;  /* 0x000000ff0000720c */ /* 0x000fe20003f25270 */
[----:B------:R-:W-:Y:S01]  /*1580*/  IMAD.MOV.U32 R15, RZ, RZ, R20 ;  /* 0x000000ffff0f7224 */ /* 0x000fe200078e0014 */
[----:B------:R-:W-:-:S11]  /*1590*/  MOV R17, R18 ;  /* 0x0000001200117202 */ /* 0x000fd60000000f00 */
[----:B------:R-:W-:Y:S05]  /*15a0*/  @P0 BRA P1, `(.L_x_7) ;  /* 0x0000000000640947 */ /* 0x000fea0000800000 */
[----:B------:R-:W-:Y:S01]  /*15b0*/  ISETP.NE.AND P0, PT, RZ, UR22, PT ;  /* 0x00000016ff007c0c */ /* 0x000fe2000bf05270 */
[----:B------:R-:W-:Y:S01]  /*15c0*/  IMAD.MOV.U32 R12, RZ, RZ, R19 ;  /* 0x000000ffff0c7224 */ /* 0x000fe200078e0013 */
[----:B------:R-:W-:Y:S01]  /*15d0*/  ISETP.NE.AND P1, PT, R24, RZ, PT ;  /* 0x000000ff1800720c */ /* 0x000fe20003f25270 */
[----:B------:R-:W-:Y:S02]  /*15e0*/  IMAD.MOV.U32 R15, RZ, RZ, R20 ;  /* 0x000000ffff0f7224 */ /* 0x000fe400078e0014 */
[----:B------:R-:W-:-:S10]  /*15f0*/  IMAD.MOV.U32 R17, RZ, RZ, R18 ;  /* 0x000000ffff117224 */ /* 0x000fd400078e0012 */
[----:B------:R-:W-:Y:S05]  /*1600*/  @P0 BRA P1, `(.L_x_7) ;  /* 0x00000000004c0947 */ /* 0x000fea0000800000 */
[----:B------:R-:W-:Y:S01]  /*1610*/  IMAD.WIDE.U32 R8, R5, 0x4, R2 ;  /* 0x0000000405087825 */ /* 0x000fe200078e0002 */
[----:B------:R-:W0:Y:S04]  /*1620*/  LDC R12, c[0x0][0x388] ;  /* 0x0000e200ff0c7b82 */ /* 0x000e280000000800 */
[----:B------:R-:W2:Y:S01]  /*1630*/  LDG.E R17, desc[UR36][R8.64] ;  /* 0x0000002408117981 */ /* 0x000ea2000c1e1900 */
[----:B------:R-:W-:-:S03]  /*1640*/  IADD3 R15, PT, PT, -R22, R5, RZ ;  /* 0x00000005160f7210 */ /* 0x000fc60007ffe1ff */
[----:B------:R-:W1:Y:S01]  /*1650*/  LDC R6, c[0x0][0x394] ;  /* 0x0000e500ff067b82 */ /* 0x000e620000000800 */
[----:B0-----:R-:W-:-:S13]  /*1660*/  FSETP.NAN.FTZ.AND P2, PT, |R12|, |R12|, PT ;  /* 0x4000000c0c00720b */ /* 0x001fda0003f58200 */
[----:B------:R-:W0:Y:S02]  /*1670*/  @P2 LDC.64 R10, c[0x0][0x390] ;  /* 0x0000e400ff0a2b82 */ /* 0x000e240000000a00 */
[----:B0-----:R-:W-:Y:S02]  /*1680*/  @P2 ISETP.GT.U32.AND P1, PT, R15, R10, PT ;  /* 0x0000000a0f00220c */ /* 0x001fe40003f24070 */
[----:B--2---:R-:W-:-:S04]  /*1690*/  @P2 FSETP.NAN.FTZ.AND P0, PT, |R17|, |R17|, PT ;  /* 0x400000111100220b */ /* 0x004fc80003f18200 */
[----:B------:R-:W-:Y:S01]  /*16a0*/  @P2 ISETP.GT.OR.EX P0, PT, RZ, R11, !P0, P1 ;  /* 0x0000000bff00220c */ /* 0x000fe20004704710 */
[----:B-1----:R-:W-:-:S12]  /*16b0*/  @P2 BRA `(.L_x_8) ;  /* 0x0000000000142947 */ /* 0x002fd80003800000 */
[----:B------:R-:W-:-:S13]  /*16c0*/  FSETP.NEU.FTZ.AND P1, PT, R17, R12, PT ;  /* 0x0000000c1100720b */ /* 0x000fda0003f3d000 */
[----:B------:R-:W0:Y:S02]  /*16d0*/  @!P1 LDC.64 R8, c[0x0][0x390] ;  /* 0x0000e400ff089b82 */ /* 0x000e240000000a00 */
[----:B0-----:R-:W-:-:S04]  /*16e0*/  @!P1 ISETP.GT.U32.AND P0, PT, R15, R8, PT ;  /* 0x000000080f00920c */ /* 0x001fc80003f04070 */
[----:B------:R-:W-:Y:S02]  /*16f0*/  @!P1 ISETP.GT.AND.EX P0, PT, RZ, R9, PT, P0 ;  /* 0x00000009ff00920c */ /* 0x000fe40003f04300 */
[----:B------:R-:W-:-:S13]  /*1700*/  @P1 FSETP.LT.FTZ.AND P0, PT, R17, R12, PT ;  /* 0x0000000c1100120b */ /* 0x000fda0003f11000 */
.L_x_8:
[----:B------:R-:W0:Y:S01]  /*1710*/  @P0 LDC R15, c[0x0][0x390] ;  /* 0x0000e400ff0f0b82 */ /* 0x000e220000000800 */
[----:B------:R-:W-:Y:S02]  /*1720*/  FSEL R12, R17, R12, !P0 ;  /* 0x0000000c110c7208 */ /* 0x000fe40004000000 */
[----:B------:R-:W-:-:S07]  /*1730*/  SEL R17, R6, RZ, P0 ;  /* 0x000000ff06117207 */ /* 0x000fce0000000000 */
.L_x_7:
[----:B------:R-:W-:Y:S05]  /*1740*/  BSYNC.RECONVERGENT B2 ;  /* 0x0000000000027941 */ /* 0x000fea0003800200 */
.L_x_6:
[----:B------:R-:W-:Y:S02]  /*1750*/  IADD3 R2, P0, PT, R2, 0x10, RZ ;  /* 0x0000001002027810 */ /* 0x000fe40007f1e0ff */
[C---:B------:R-:W-:Y:S02]  /*1760*/  IADD3 R23, PT, PT, R22.reuse, -0x4, R13 ;  /* 0xfffffffc16177810 */ /* 0x040fe40007ffe00d */
[----:B------:R-:W-:Y:S01]  /*1770*/  IADD3 R6, PT, PT, -R22, 0x4, RZ ;  /* 0x0000000416067810 */ /* 0x000fe20007ffe1ff */
[----:B------:R-:W-:-:S08]  /*1780*/  IMAD.X R3, RZ, RZ, R3, P0 ;  /* 0x000000ffff037224 */ /* 0x000fd000000e0603 */
.L_x_5:
[----:B------:R-:W-:Y:S05]  /*1790*/  BSYNC.RECONVERGENT B1 ;  /* 0x0000000000017941 */ /* 0x000fea0003800200 */
.L_x_4:
[----:B------:R-:W-:Y:S01]  /*17a0*/  IMAD.SHL.U32 R25, R4, 0x4, RZ ;  /* 0x0000000404197824 */ /* 0x000fe200078e00ff */
[----:B------:R-:W-:Y:S01]  /*17b0*/  BSSY.RECONVERGENT B1, `(.L_x_9) ;  /* 0x0000052000017945 */ /* 0x000fe20003800200 */
[----:B------:R-:W-:Y:S01]  /*17c0*/  MOV R13, R20 ;  /* 0x00000014000d7202 */ /* 0x000fe20000000f00 */
[----:B------:R-:W-:Y:S02]  /*17d0*/  IMAD.MOV.U32 R21, RZ, RZ, R18 ;  /* 0x000000ffff157224 */ /* 0x000fe400078e0012 */
[----:B------:R-:W-:Y:S02]  /*17e0*/  VIADD R8, R25, 0x3 ;  /* 0x0000000319087836 */ /* 0x000fe40000000000 */
[----:B------:R-:W-:-:S03]  /*17f0*/  IMAD.MOV.U32 R22, RZ, RZ, R19 ;  /* 0x000000ffff167224 */ /* 0x000fc600078e0013 */
[----:B------:R-:W-:-:S13]  /*1800*/  ISETP.GE.U32.AND P0, PT, R8, R23, PT ;  /* 0x000000170800720c */ /* 0x000fda0003f06070 */
[----:B------:R-:W-:Y:S05]  /*1810*/  @P0 BRA `(.L_x_10) ;  /* 0x00000004002c0947 */ /* 0x000fea0003800000 */
[----:B------:R-:W-:Y:S01]  /*1820*/  IMAD.MOV.U32 R13, RZ, RZ, R20 ;  /* 0x000000ffff0d7224 */ /* 0x000fe200078e0014 */
[----:B------:R-:W-:Y:S01]  /*1830*/  MOV R21, R18 ;  /* 0x0000001200157202 */ /* 0x000fe20000000f00 */
[----:B------:R-:W-:-:S07]  /*1840*/  IMAD.MOV.U32 R22, RZ, RZ, R19 ;  /* 0x000000ffff167224 */ /* 0x000fce00078e0013 */
.L_x_19:
[----:B0-----:R-:W-:-:S06]  /*1850*/  IMAD.WIDE.U32 R8, R4, 0x10, R2 ;  /* 0x0000001004087825 */ /* 0x001fcc00078e0002 */
[----:B------:R-:W2:Y:S01]  /*1860*/  LDG.E.128 R8, desc[UR36][R8.64] ;  /* 0x0000002408087981 */ /* 0x000ea2000c1e1d00 */
[----:B------:R-:W-:Y:S01]  /*1870*/  FSETP.NAN.FTZ.AND P3, PT, |R12|, |R12|, PT ;  /* 0x4000000c0c00720b */ /* 0x000fe20003f78200 */
[----:B------:R-:W-:Y:S01]  /*1880*/  IMAD.IADD R26, R25, 0x1, R6 ;  /* 0x00000001191a7824 */ /* 0x000fe200078e0206 */
[----:B------:R-:W-:Y:S01]  /*1890*/  BSSY.RECONVERGENT B2, `(.L_x_11) ;  /* 0x000000b000027945 */ /* 0x000fe20003800200 */
[----:B------:R-:W-:-:S10]  /*18a0*/  FSETP.NAN.FTZ.AND P2, PT, |R22|, |R22|, PT ;  /* 0x400000161600720b */ /* 0x000fd40003f58200 */
[----:B------:R-:W-:Y:S02]  /*18b0*/  @P3 ISETP.LT.U32.AND P1, PT, R15, R26, PT ;  /* 0x0000001a0f00320c */ /* 0x000fe40003f21070 */
[----:B--2---:R-:W-:-:S04]  /*18c0*/  @P3 FSETP.NAN.FTZ.AND P0, PT, |R8|, |R8|, PT ;  /* 0x400000080800320b */ /* 0x004fc80003f18200 */
[----:B------:R-:W-:Y:S01]  /*18d0*/  @P3 ISETP.LT.OR.EX P0, PT, R17, RZ, !P0, P1 ;  /* 0x000000ff1100320c */ /* 0x000fe20004701710 */
[----:B------:R-:W-:-:S12]  /*18e0*/  @P3 BRA `(.L_x_12) ;  /* 0x0000000000143947 */ /* 0x000fd80003800000 */
[----:B------:R-:W-:-:S13]  /*18f0*/  FSETP.NEU.FTZ.AND P1, PT, R12, R8, PT ;  /* 0x000000080c00720b */ /* 0x000fda0003f3d000 */
[----:B------:R-:W-:-:S04]  /*1900*/  @!P1 ISETP.GE.U32.AND P0, PT, R15, R26, PT ;  /* 0x0000001a0f00920c */ /* 0x000fc80003f06070 */
[----:B------:R-:W-:-:S04]  /*1910*/  @!P1 ISETP.GE.AND.EX P0, PT, R17, RZ, PT, P0 ;  /* 0x000000ff1100920c */ /* 0x000fc80003f06300 */
[----:B------:R-:W-:Y:S02]  /*1920*/  @!P1 PLOP3.LUT P0, PT, P0, PT, PT, 0x8, 0x80 ;  /* 0x000000000080981c */ /* 0x000fe4000070e170 */
[----:B------:R-:W-:-:S13]  /*1930*/  @P1 FSETP.GT.FTZ.AND P0, PT, R12, R8, PT ;  /* 0x000000080c00120b */ /* 0x000fda0003f14000 */
.L_x_12:
[----:B------:R-:W-:Y:S05]  /*1940*/  BSYNC.RECONVERGENT B2 ;  /* 0x0000000000027941 */ /* 0x000fea0003800200 */
.L_x_11:
[----:B------:R-:W-:Y:S01]  /*1950*/  VIADD R25, R26, 0x1 ;  /* 0x000000011a197836 */ /* 0x000fe20000000000 */
[----:B------:R-:W-:Y:S01]  /*1960*/  @P2 FSETP.NAN.FTZ.AND P1, PT, |R9|, |R9|, PT ;  /* 0x400000090900220b */ /* 0x000fe20003f38200 */
[----:B------:R-:W-:Y:S01]  /*1970*/  BSSY.RECONVERGENT B2, `(.L_x_13) ;  /* 0x000000c000027945 */ /* 0x000fe20003800200 */
[----:B------:R-:W-:Y:S02]  /*1980*/  FSEL R12, R12, R8, P0 ;  /* 0x000000080c0c7208 */ /* 0x000fe40000000000 */
[----:B------:R-:W-:Y:S02]  /*1990*/  @P2 ISETP.LT.U32.AND P3, PT, R20, R25, PT ;  /* 0x000000191400220c */ /* 0x000fe40003f61070 */
[----:B------:R-:W-:Y:S02]  /*19a0*/  FSETP.NAN.FTZ.AND P4, PT, |R19|, |R19|, PT ;  /* 0x400000131300720b */ /* 0x000fe40003f98200 */
[----:B------:R-:W-:Y:S02]  /*19b0*/  FSETP.NAN.FTZ.AND P5, PT, |R7|, |R7|, PT ;  /* 0x400000070700720b */ /* 0x000fe40003fb8200 */
[----:B------:R-:W-:Y:S01]  /*19c0*/  @P2 ISETP.LT.OR.EX P1, PT, R21, RZ, !P1, P3 ;  /* 0x000000ff1500220c */ /* 0x000fe20004f21730 */
[----:B------:R-:W-:-:S12]  /*19d0*/  @P2 BRA `(.L_x_14) ;  /* 0x0000000000142947 */ /* 0x000fd80003800000 */
[----:B------:R-:W-:-:S13]  /*19e0*/  FSETP.NEU.FTZ.AND P3, PT, R22, R9, PT ;  /* 0x000000091600720b */ /* 0x000fda0003f7d000 */
[----:B------:R-:W-:Y:S02]  /*19f0*/  @!P3 ISETP.GE.U32.AND P2, PT, R20, R25, PT ;  /* 0x000000191400b20c */ /* 0x000fe40003f46070 */
[----:B------:R-:W-:Y:S02]  /*1a00*/  @P3 FSETP.GT.FTZ.AND P1, PT, R22, R9, PT ;  /* 0x000000091600320b */ /* 0x000fe40003f34000 */
[----:B------:R-:W-:-:S04]  /*1a10*/  @!P3 ISETP.GE.AND.EX P2, PT, R21, RZ, PT, P2 ;  /* 0x000000ff1500b20c */ /* 0x000fc80003f46320 */
[----:B------:R-:W-:-:S13]  /*1a20*/  @!P3 PLOP3.LUT P1, PT, P2, PT, PT, 0x8, 0x80 ;  /* 0x000000000080b81c */ /* 0x000fda000172e170 */
.L_x_14:
[----:B------:R-:W-:Y:S05]  /*1a30*/  BSYNC.RECONVERGENT B2 ;  /* 0x0000000000027941 */ /* 0x000fea0003800200 */
.L_x_13:
[----:B------:R-:W-:Y:S01]  /*1a40*/  IADD3 R8, PT, PT, R26, 0x2, RZ ;  /* 0x000000021a087810 */ /* 0x000fe20007ffe0ff */
[----:B------:R-:W-:Y:S01]  /*1a50*/  BSSY.RECONVERGENT B2, `(.L_x_15) ;  /* 0x0000011000027945 */ /* 0x000fe20003800200 */
[----:B------:R-:W-:Y:S01]  /*1a60*/  FSEL R22, R22, R9, P1 ;  /* 0x0000000916167208 */ /* 0x000fe20000800000 */
[----:B------:R-:W-:Y:S01]  /*1a70*/  VIADD R9, R26, 0x3 ;  /* 0x000000031a097836 */ /* 0x000fe20000000000 */
[----:B------:R-:W-:Y:S02]  /*1a80*/  @P4 ISETP.LT.U32.AND P6, PT, R13, R8, PT ;  /* 0x000000080d00420c */ /* 0x000fe40003fc1070 */
[----:B------:R-:W-:Y:S02]  /*1a90*/  @P4 FSETP.NAN.FTZ.AND P2, PT, |R10|, |R10|, PT ;  /* 0x4000000a0a00420b */ /* 0x000fe40003f58200 */
[----:B------:R-:W-:Y:S02]  /*1aa0*/  @P5 ISETP.LT.U32.AND P3, PT, R14, R9, PT ;  /* 0x000000090e00520c */ /* 0x000fe40003f61070 */
[----:B------:R-:W-:-:S02]  /*1ab0*/  @P4 ISETP.LT.OR.EX P2, PT, R18, RZ, !P2, P6 ;  /* 0x000000ff1200420c */ /* 0x000fc40005741760 */
[----:B------:R-:W-:Y:S02]  /*1ac0*/  @P5 FSETP.NAN.FTZ.AND P6, PT, |R11|, |R11|, PT ;  /* 0x4000000b0b00520b */ /* 0x000fe40003fd8200 */
[----:B------:R-:W-:Y:S02]  /*1ad0*/  SEL R15, R15, R26, P0 ;  /* 0x0000001a0f0f7207 */ /* 0x000fe40000000000 */
[----:B------:R-:W-:Y:S02]  /*1ae0*/  @P5 ISETP.LT.OR.EX P3, PT, R16, RZ, !P6, P3 ;  /* 0x000000ff1000520c */ /* 0x000fe40007761730 */
[----:B------:R-:W-:Y:S01]  /*1af0*/  SEL R20, R20, R25, P1 ;  /* 0x0000001914147207 */ /* 0x000fe20000800000 */
[----:B------:R-:W-:Y:S10]  /*1b00*/  @P4 BRA `(.L_x_16) ;  /* 0x0000000000144947 */ /* 0x000ff40003800000 */
[----:B------:R-:W-:-:S13]  /*1b10*/  FSETP.NEU.FTZ.AND P6, PT, R19, R10, PT ;  /* 0x0000000a1300720b */ /* 0x000fda0003fdd000 */
[----:B------:R-:W-:Y:S02]  /*1b20*/  @!P6 ISETP.GE.U32.AND P4, PT, R13, R8, PT ;  /* 0x000000080d00e20c */ /* 0x000fe40003f86070 */
[----:B------:R-:W-:Y:S02]  /*1b30*/  @P6 FSETP.GT.FTZ.AND P2, PT, R19, R10, PT ;  /* 0x0000000a1300620b */ /* 0x000fe40003f54000 */
[----:B------:R-:W-:-:S04]  /*1b40*/  @!P6 ISETP.GE.AND.EX P4, PT, R18, RZ, PT, P4 ;  /* 0x000000ff1200e20c */ /* 0x000fc80003f86340 */
[----:B------:R-:W-:-:S13]  /*1b50*/  @!P6 PLOP3.LUT P2, PT, P4, PT, PT, 0x8, 0x80 ;  /* 0x000000000080e81c */ /* 0x000fda000274e170 */
.L_x_16:
[----:B------:R-:W-:Y:S05]  /*1b60*/  BSYNC.RECONVERGENT B2 ;  /* 0x0000000000027941 */ /* 0x000fea0003800200 */
.L_x_15:
[----:B------:R-:W-:Y:S01]  /*1b70*/  BSSY.RECONVERGENT B2, `(.L_x_17) ;  /* 0x000000c000027945 */ /* 0x000fe20003800200 */
[----:B------:R-:W-:Y:S02]  /*1b80*/  FSEL R19, R19, R10, P2 ;  /* 0x0000000a13137208 */ /* 0x000fe40001000000 */
[----:B------:R-:W-:Y:S02]  /*1b90*/  SEL R13, R13, R8, P2 ;  /* 0x000000080d0d7207 */ /* 0x000fe40001000000 */
[----:B------:R-:W-:Y:S02]  /*1ba0*/  SEL R17, R17, RZ, P0 ;  /* 0x000000ff11117207 */ /* 0x000fe40000000000 */
[----:B------:R-:W-:Y:S02]  /*1bb0*/  SEL R21, R21, RZ, P1 ;  /* 0x000000ff15157207 */ /* 0x000fe40000800000 */
[----:B------:R-:W-:Y:S01]  /*1bc0*/  SEL R18, R18, RZ, P2 ;  /* 0x000000ff12127207 */ /* 0x000fe20001000000 */
[----:B------:R-:W-:Y:S06]  /*1bd0*/  @P5 BRA `(.L_x_18) ;  /* 0x0000000000145947 */ /* 0x000fec0003800000 */
[----:B------:R-:W-:-:S13]  /*1be0*/  FSETP.NEU.FTZ.AND P1, PT, R7, R11, PT ;  /* 0x0000000b0700720b */ /* 0x000fda0003f3d000 */
[----:B------:R-:W-:Y:S02]  /*1bf0*/  @!P1 ISETP.GE.U32.AND P0, PT, R14, R9, PT ;  /* 0x000000090e00920c */ /* 0x000fe40003f06070 */
[----:B------:R-:W-:Y:S02]  /*1c00*/  @P1 FSETP.GT.FTZ.AND P3, PT, R7, R11, PT ;  /* 0x0000000b0700120b */ /* 0x000fe40003f74000 */
[----:B------:R-:W-:-:S04]  /*1c10*/  @!P1 ISETP.GE.AND.EX P0, PT, R16, RZ, PT, P0 ;  /* 0x000000ff1000920c */ /* 0x000fc80003f06300 */
[----:B------:R-:W-:-:S13]  /*1c20*/  @!P1 PLOP3.LUT P3, PT, P0, PT, PT, 0x8, 0x80 ;  /* 0x000000000080981c */ /* 0x000fda000076e170 */
.L_x_18:
[----:B------:R-:W-:Y:S05]  /*1c30*/  BSYNC.RECONVERGENT B2 ;  /* 0x0000000000027941 */ /* 0x000fea0003800200 */
.L_x_17:
[----:B------:R-:W0:Y:S01]  /*1c40*/  LDCU UR4, c[0x0][0x3a4] ;  /* 0x00007480ff0477ac */ /* 0x000e220008000800 */
[----:B------:R-:W-:Y:S02]  /*1c50*/  FSEL R7, R7, R11, P3 ;  /* 0x0000000b07077208 */ /* 0x000fe40001800000 */
[----:B------:R-:W-:Y:S02]  /*1c60*/  SEL R14, R14, R9, P3 ;  /* 0x000000090e0e7207 */ /* 0x000fe40001800000 */
[----:B------:R-:W-:Y:S01]  /*1c70*/  SEL R16, R16, RZ, P3 ;  /* 0x000000ff10107207 */ /* 0x000fe20001800000 */
[----:B0-----:R-:W-:-:S04]  /*1c80*/  VIADD R4, R4, UR4 ;  /* 0x0000000404047c36 */ /* 0x001fc80008000000 */
[----:B------:R-:W-:-:S05]  /*1c90*/  IMAD.SHL.U32 R25, R4, 0x4, RZ ;  /* 0x0000000404197824 */ /* 0x000fca00078e00ff */
[----:B------:R-:W-:-:S04]  /*1ca0*/  IADD3 R8, PT, PT, R25, 0x3, RZ ;  /* 0x0000000319087810 */ /* 0x000fc80007ffe0ff */
[----:B------:R-:W-:-:S13]  /*1cb0*/  ISETP.GE.U32.AND P0, PT, R8, R23, PT ;  /* 0x000000170800720c */ /* 0x000fda0003f06070 */
[----:B------:R-:W-:Y:S05]  /*1cc0*/  @!P0 BRA `(.L_x_19) ;  /* 0xfffffff800e08947 */ /* 0x000fea000383ffff */
.L_x_10:
[----:B------:R-:W-:Y:S05]  /*1cd0*/  BSYNC.RECONVERGENT B1 ;  /* 0x0000000000017941 */ /* 0x000fea0003800200 */
.L_x_9:
[----:B------:R-:W1:Y:S01]  /*1ce0*/  LDCU UR4, c[0x0][0x3b4] ;  /* 0x00007680ff0477ac */ /* 0x000e620008000800 */
[----:B------:R-:W-:Y:S01]  /*1cf0*/  BSSY.RECONVERGENT B1, `(.L_x_20) ;  /* 0x000001f000017945 */ /* 0x000fe20003800200 */
[----:B------:R-:W2:Y:S01]  /*1d00*/  LDCU UR5, c[0x0][0x3b8] ;  /* 0x00007700ff0577ac */ /* 0x000ea20008000800 */
[----:B-1----:R-:W-:Y:S02]  /*1d10*/  ISETP.NE.AND P0, PT, RZ, UR4, PT ;  /* 0x00000004ff007c0c */ /* 0x002fe4000bf05270 */
[----:B--2---:R-:W-:Y:S02]  /*1d20*/  ISETP.NE.AND P1, PT, RZ, UR5, PT ;  /* 0x00000005ff007c0c */ /* 0x004fe4000bf25270 */
[----:B------:R-:W-:Y:S02]  /*1d30*/  ISETP.NE.AND P0, PT, R0, RZ, P0 ;  /* 0x000000ff0000720c */ /* 0x000fe40000705270 */
[----:B------:R-:W-:-:S04]  /*1d40*/  ISETP.NE.AND P1, PT, R24, RZ, P1 ;  /* 0x000000ff1800720c */ /* 0x000fc80000f25270 */
[----:B------:R-:W-:-:S13]  /*1d50*/  PLOP3.LUT P0, PT, P0, P1, PT, 0xf8, 0x8f ;  /* 0x00000000008f781c */ /* 0x000fda0000703f70 */
[----:B------:R-:W-:Y:S05]  /*1d60*/  @P0 BRA `(.L_x_21) ;  /* 0x00000000005c0947 */ /* 0x000fea0003800000 */
[----:B------:R-:W-:-:S05]  /*1d70*/  LOP3.LUT R0, R23, 0xfffffffc, RZ, 0xc0, !PT ;  /* 0xfffffffc17007812 */ /* 0x000fca00078ec0ff */
[----:B------:R-:W-:-:S05]  /*1d80*/  IMAD.IADD R5, R0, 0x1, R5 ;  /* 0x0000000100057824 */ /* 0x000fca00078e0205 */
[----:B------:R-:W-:-:S13]  /*1d90*/  ISETP.GE.U32.AND P0, PT, R5, R23, PT ;  /* 0x000000170500720c */ /* 0x000fda0003f06070 */
[----:B------:R-:W-:Y:S05]  /*1da0*/  @P0 BRA `(.L_x_21) ;  /* 0x00000000004c0947 */ /* 0x000fea0003800000 */
[----:B------:R-:W-:-:S06]  /*1db0*/  IMAD.WIDE R2, R5, 0x4, R2 ;  /* 0x0000000405027825 */ /* 0x000fcc00078e0202 */
[----:B------:R-:W2:Y:S01]  /*1dc0*/  LDG.E R3, desc[UR36][R2.64] ;  /* 0x0000002402037981 */ /* 0x000ea2000c1e1900 */
[----:B------:R-:W-:Y:S01]  /*1dd0*/  FSETP.NAN.FTZ.AND P2, PT, |R12|, |R12|, PT ;  /* 0x4000000c0c00720b */ /* 0x000fe20003f58200 */
[----:B------:R-:W-:Y:S01]  /*1de0*/  IMAD.IADD R6, R5, 0x1, R6 ;  /* 0x0000000105067824 */ /* 0x000fe200078e0206 */
[----:B------:R-:W-:Y:S04]  /*1df0*/  BSSY.RECONVERGENT B2, `(.L_x_22) ;  /* 0x000000b000027945 */ /* 0x000fe80003800200 */
[----:B------:R-:W-:-:S07]  /*1e00*/  SHF.R.S32.HI R0, RZ, 0x1f, R6 ;  /* 0x0000001fff007819 */ /* 0x000fce0000011406 */
[----:B0-----:R-:W-:Y:S02]  /*1e10*/  @P2 ISETP.LT.U32.AND P1, PT, R15, R6, PT ;  /* 0x000000060f00220c */ /* 0x001fe40003f21070 */
[----:B--2---:R-:W-:-:S04]  /*1e20*/  @P2 FSETP.NAN.FTZ.AND P0, PT, |R3|, |R3|, PT ;  /* 0x400000030300220b */ /* 0x004fc80003f18200 */
[----:B------:R-:W-:Y:S01]  /*1e30*/  @P2 ISETP.LT.OR.EX P0, PT, R17, R0, !P0, P1 ;  /* 0x000000001100220c */ /* 0x000fe20004701710 */
[----:B------:R-:W-:-:S12]  /*1e40*/  @P2 BRA `(.L_x_23) ;  /* 0x0000000000142947 */ /* 0x000fd80003800000 */
[----:B------:R-:W-:-:S13]  /*1e50*/  FSETP.NEU.FTZ.AND P1, PT, R12, R3, PT ;  /* 0x000000030c00720b */ /* 0x000fda0003f3d000 */
[----:B------:R-:W-:-:S04]  /*1e60*/  @!P1 ISETP.GE.U32.AND P0, PT, R15, R6, PT ;  /* 0x000000060f00920c */ /* 0x000fc80003f06070 */
[----:B------:R-:W-:-:S04]  /*1e70*/  @!P1 ISETP.GE.AND.EX P0, PT, R17, R0, PT, P0 ;  /* 0x000000001100920c */ /* 0x000fc80003f06300 */
[----:B------:R-:W-:Y:S02]  /*1e80*/  @!P1 PLOP3.LUT P0, PT, P0, PT, PT, 0x8, 0x80 ;  /* 0x000000000080981c */ /* 0x000fe4000070e170 */
[----:B------:R-:W-:-:S13]  /*1e90*/  @P1 FSETP.GT.FTZ.AND P0, PT, R12, R3, PT ;  /* 0x000000030c00120b */ /* 0x000fda0003f14000 */
.L_x_23:
[----:B------:R-:W-:Y:S05]  /*1ea0*/  BSYNC.RECONVERGENT B2 ;  /* 0x0000000000027941 */ /* 0x000fea0003800200 */
.L_x_22:
[----:B------:R-:W-:Y:S02]  /*1eb0*/  FSEL R12, R12, R3, P0 ;  /* 0x000000030c0c7208 */ /* 0x000fe40000000000 */
[----:B------:R-:W-:Y:S02]  /*1ec0*/  SEL R15, R15, R6, P0 ;  /* 0x000000060f0f7207 */ /* 0x000fe40000000000 */
[----:B------:R-:W-:-:S07]  /*1ed0*/  SEL R17, R17, R0, P0 ;  /* 0x0000000011117207 */ /* 0x000fce0000000000 */
.L_x_21:
[----:B------:R-:W-:Y:S05]  /*1ee0*/  BSYNC.RECONVERGENT B1 ;  /* 0x0000000000017941 */ /* 0x000fea0003800200 */
.L_x_20:
[----:B------:R-:W-:Y:S01]  /*1ef0*/  FSETP.NAN.FTZ.AND P2, PT, |R12|, |R12|, PT ;  /* 0x4000000c0c00720b */ /* 0x000fe20003f58200 */
[----:B------:R-:W-:-:S12]  /*1f00*/  BSSY.RECONVERGENT B1, `(.L_x_24) ;  /* 0x000000a000017945 */ /* 0x000fd80003800200 */
[----:B------:R-:W-:Y:S02]  /*1f10*/  @P2 FSETP.NAN.FTZ.AND P0, PT, |R22|, |R22|, PT ;  /* 0x400000161600220b */ /* 0x000fe40003f18200 */
[----:B0-----:R-:W-:-:S04]  /*1f20*/  @P2 ISETP.LT.U32.AND P1, PT, R15, R20, PT ;  /* 0x000000140f00220c */ /* 0x001fc80003f21070 */
[----:B------:R-:W-:Y:S01]  /*1f30*/  @P2 ISETP.LT.OR.EX P0, PT, R17, R21, !P0, P1 ;  /* 0x000000151100220c */ /* 0x000fe20004701710 */
[----:B------:R-:W-:-:S12]  /*1f40*/  @P2 BRA `(.L_x_25) ;  /* 0x0000000000142947 */ /* 0x000fd80003800000 */
[----:B------:R-:W-:-:S13]  /*1f50*/  FSETP.NEU.FTZ.AND P1, PT, R12, R22, PT ;  /* 0x000000160c00720b */ /* 0x000fda0003f3d000 */
[----:B------:R-:W-:-:S04]  /*1f60*/  @!P1 ISETP.GE.U32.AND P0, PT, R15, R20, PT ;  /* 0x000000140f00920c */ /* 0x000fc80003f06070 */
[----:B------:R-:W-:-:S04]  /*1f70*/  @!P1 ISETP.GE.AND.EX P0, PT, R17, R21, PT, P0 ;  /* 0x000000151100920c */ /* 0x000fc80003f06300 */
[----:B------:R-:W-:Y:S02]  /*1f80*/  @!P1 PLOP3.LUT P0, PT, P0, PT, PT, 0x8, 0x80 ;  /* 0x000000000080981c */ /* 0x000fe4000070e170 */
[----:B------:R-:W-:-:S13]  /*1f90*/  @P1 FSETP.GT.FTZ.AND P0, PT, R12, R22, PT ;  /* 0x000000160c00120b */ /* 0x000fda0003f14000 */
.L_x_25:
[----:B------:R-:W-:Y:S05]  /*1fa0*/  BSYNC.RECONVERGENT B1 ;  /* 0x0000000000017941 */ /* 0x000fea0003800200 */
.L_x_24:
[----:B------:R-:W-:Y:S01]  /*1fb0*/  FSEL R12, R12, R22, P0 ;  /* 0x000000160c0c7208 */ /* 0x000fe20000000000 */
[----:B------:R-:W-:Y:S01]  /*1fc0*/  BSSY.RECONVERGENT B1, `(.L_x_26) ;  /* 0x000000d000017945 */ /* 0x000fe20003800200 */
[----:B------:R-:W-:Y:S02]  /*1fd0*/  SEL R20, R15, R20, P0 ;  /* 0x000000140f147207 */ /* 0x000fe40000000000 */
[----:B------:R-:W-:Y:S02]  /*1fe0*/  FSETP.NAN.FTZ.AND P2, PT, |R12|, |R12|, PT ;  /* 0x4000000c0c00720b */ /* 0x000fe40003f58200 */
[----:B------:R-:W-:-:S11]  /*1ff0*/  SEL R17, R17, R21, P0 ;  /* 0x0000001511117207 */ /* 0x000fd60000000000 */
[----:B------:R-:W-:Y:S02]  /*2000*/  @P2 FSETP.NAN.FTZ.AND P0, PT, |R19|, |R19|, PT ;  /* 0x400000131300220b */ /* 0x000fe40003f18200 */
[----:B------:R-:W-:-:S04]  /*2010*/  @P2 ISETP.LT.U32.AND P1, PT, R20, R13, PT ;  /* 0x0000000d1400220c */ /* 0x000fc80003f21070 */
[----:B------:R-:W-:Y:S01]  /*2020*/  @P2 ISETP.LT.OR.EX P0, PT, R17, R18, !P0, P1 ;  /* 0x000000121100220c */ /* 0x000fe20004701710 */
[----:B------:R-:W-:-:S12]  /*2030*/  @P2 BRA `(.L_x_27) ;  /* 0x0000000000142947 */ /* 0x000fd80003800000 */
[----:B------:R-:W-:-:S13]  /*2040*/  FSETP.NEU.FTZ.AND P2, PT, R12, R19, PT ;  /* 0x000000130c00720b */ /* 0x000fda0003f5d000 */
[----:B------:R-:W-:Y:S02]  /*2050*/  @!P2 ISETP.GE.U32.AND P1, PT, R20, R13, PT ;  /* 0x0000000d1400a20c */ /* 0x000fe40003f26070 */
[----:B------:R-:W-:Y:S02]  /*2060*/  @P2 FSETP.GT.FTZ.AND P0, PT, R12, R19, PT ;  /* 0x000000130c00220b */ /* 0x000fe40003f14000 */
[----:B------:R-:W-:-:S04]  /*2070*/  @!P2 ISETP.GE.AND.EX P1, PT, R17, R18, PT, P1 ;  /* 0x000000121100a20c */ /* 0x000fc80003f26310 */
[----:B------:R-:W-:-:S13]  /*2080*/  @!P2 PLOP3.LUT P0, PT, P1, PT, PT, 0x8, 0x80 ;  /* 0x000000000080a81c */ /* 0x000fda0000f0e170 */
.L_x_27:
[----:B------:R-:W-:Y:S05]  /*2090*/  BSYNC.RECONVERGENT B1 ;  /* 0x0000000000017941 */ /* 0x000fea0003800200 */
.L_x_26:
        /* <DEDUP_REMOVED lines=14> */
.L_x_29:
[----:B------:R-:W-:Y:S05]  /*2180*/  BSYNC.RECONVERGENT B1 ;  /* 0x0000000000017941 */ /* 0x000fea0003800200 */
.L_x_28:
[----:B------:R-:W-:Y:S02]  /*2190*/  FSEL R7, R12, R7, P0 ;  /* 0x000000070c077208 */ /* 0x000fe40000000000 */
[----:B------:R-:W-:Y:S02]  /*21a0*/  SEL R2, R13, R14, P0 ;  /* 0x0000000e0d027207 */ /* 0x000fe40000000000 */
[----:B------:R-:W-:Y:S01]  /*21b0*/  SEL R3, R3, R16, P0 ;  /* 0x0000001003037207 */ /* 0x000fe20000000000 */
[----:B------:R-:W-:Y:S06]  /*21c0*/  BRA `(.L_x_2) ;  /* 0x000000b000b87947 */ /* 0x000fec0003800000 */
.L_x_3:
[----:B------:R-:W1:Y:S08]  /*21d0*/  LDC R23, c[0x0][0x508] ;  /* 0x00014200ff177b82 */ /* 0x000e700000000800 */
[----:B------:R-:W2:Y:S01]  /*21e0*/  LDC R8, c[0x0][0x3d8] ;  /* 0x0000f600ff087b82 */ /* 0x000ea20000000800 */
[----:B-1----:R-:W-:-:S04]  /*21f0*/  SHF.R.U32.HI R23, RZ, 0x2, R23 ;  /* 0x00000002ff177819 */ /* 0x002fc80000011617 */
[----:B------:R-:W-:-:S04]  /*2200*/  ISETP.NE.AND P0, PT, R23, 0x1, PT ;  /* 0x000000011700780c */ /* 0x000fc80003f05270 */
[----:B--2---:R-:W-:-:S13]  /*2210*/  ISETP.NE.OR P0, PT, R8, 0x1, P0 ;  /* 0x000000010800780c */ /* 0x004fda0000705670 */
[----:B------:R-:W-:Y:S05]  /*2220*/  @P0 BRA `(.L_x_30) ;  /* 0x0000000c00c40947 */ /* 0x000fea0003800000 */
[----:B------:R-:W1:Y:S01]  /*2230*/  LDCU UR4, c[0x0][0x3a4] ;  /* 0x00007480ff0477ac */ /* 0x000e620008000800 */
[----:B------:R-:W2:Y:S01]  /*2240*/  LDC R7, c[0x0][0x388] ;  /* 0x0000e200ff077b82 */ /* 0x000ea20000000800 */
[----:B------:R-:W-:Y:S07]  /*2250*/  BSSY.RECONVERGENT B1, `(.L_x_31) ;  /* 0x0000064000017945 */ /* 0x000fee0003800200 */
[----:B------:R-:W0:Y:S08]  /*2260*/  LDC R10, c[0x0][0x390] ;  /* 0x0000e400ff0a7b82 */ /* 0x000e300000000800 */
[----:B------:R-:W3:Y:S01]  /*2270*/  LDC R15, c[0x0][0x394] ;  /* 0x0000e500ff0f7b82 */ /* 0x000ee20000000800 */
[----:B-1----:R-:W-:-:S04]  /*2280*/  IMAD.U32 R0, RZ, RZ, UR4 ;  /* 0x00000004ff007e24 */ /* 0x002fc8000f8e00ff */
[----:B------:R-:W-:Y:S01]  /*2290*/  IMAD R6, R0, 0x3, R4 ;  /* 0x0000000300067824 */ /* 0x000fe200078e0204 */
[----:B--2---:R-:W-:Y:S01]  /*22a0*/  MOV R5, R7 ;  /* 0x0000000700057202 */ /* 0x004fe20000000f00 */
[----:B------:R-:W-:-:S03]  /*22b0*/  IMAD.MOV.U32 R8, RZ, RZ, R7 ;  /* 0x000000ffff087224 */ /* 0x000fc600078e0007 */
[----:B------:R-:W-:Y:S01]  /*22c0*/  ISETP.GE.U32.AND P0, PT, R6, R13, PT ;  /* 0x0000000d0600720c */ /* 0x000fe20003f06070 */
[----:B------:R-:W-:Y:S02]  /*22d0*/  IMAD.MOV.U32 R6, RZ, RZ, R7 ;  /* 0x000000ffff067224 */ /* 0x000fe400078e0007 */
[--C-:B0-----:R-:W-:Y:S01]  /*22e0*/  IMAD.MOV.U32 R9, RZ, RZ, R10.reuse ;  /* 0x000000ffff097224 */ /* 0x101fe200078e000a */
[----:B------:R-:W-:Y:S01]  /*22f0*/  MOV R11, R10 ;  /* 0x0000000a000b7202 */ /* 0x000fe20000000f00 */
[----:B------:R-:W-:Y:S02]  /*2300*/  IMAD.MOV.U32 R12, RZ, RZ, R10 ;  /* 0x000000ffff0c7224 */ /* 0x000fe400078e000a */
[--C-:B---3--:R-:W-:Y:S01]  /*2310*/  IMAD.MOV.U32 R14, RZ, RZ, R15.reuse ;  /* 0x000000ffff0e7224 */ /* 0x108fe200078e000f */
[----:B------:R-:W-:Y:S01]  /*2320*/  MOV R21, R15 ;  /* 0x0000000f00157202 */ /* 0x000fe20000000f00 */
[----:B------:R-:W-:-:S04]  /*2330*/  IMAD.MOV.U32 R20, RZ, RZ, R15 ;  /* 0x000000ffff147224 */ /* 0x000fc800078e000f */
[----:B------:R-:W-:Y:S05]  /*2340*/  @P0 BRA `(.L_x_32) ;  /* 0x0000000400500947 */ /* 0x000fea0003800000 */
[----:B------:R-:W0:Y:S01]  /*2350*/  LDC R0, c[0x0][0x3a4] ;  /* 0x0000e900ff007b82 */ /* 0x000e220000000800 */
[--C-:B------:R-:W-:Y:S01]  /*2360*/  IMAD.MOV.U32 R11, RZ, RZ, R10.reuse ;  /* 0x000000ffff0b7224 */ /* 0x100fe200078e000a */
[----:B------:R-:W-:Y:S01]  /*2370*/  MOV R21, R15 ;  /* 0x0000000f00157202 */ /* 0x000fe20000000f00 */
[----:B------:R-:W-:Y:S02]  /*2380*/  IMAD.MOV.U32 R12, RZ, RZ, R10 ;  /* 0x000000ffff0c7224 */ /* 0x000fe400078e000a */
[----:B------:R-:W-:Y:S02]  /*2390*/  IMAD.MOV.U32 R20, RZ, RZ, R15 ;  /* 0x000000ffff147224 */ /* 0x000fe400078e000f */
[--C-:B------:R-:W-:Y:S02]  /*23a0*/  IMAD.MOV.U32 R6, RZ, RZ, R7.reuse ;  /* 0x000000ffff067224 */ /* 0x100fe400078e0007 */
[----:B------:R-:W-:-:S07]  /*23b0*/  IMAD.MOV.U32 R8, RZ, RZ, R7 ;  /* 0x000000ffff087224 */ /* 0x000fce00078e0007 */
.L_x_41:
[C---:B0-----:R-:W-:Y:S02]  /*23c0*/  IMAD.IADD R13, R4.reuse, 0x1, R0 ;  /* 0x00000001040d7824 */ /* 0x041fe400078e0200 */
[----:B------:R-:W-:-:S03]  /*23d0*/  IMAD.WIDE.U32 R16, R4, 0x4, R2 ;  /* 0x0000000404107825 */ /* 0x000fc600078e0002 */
[----:B------:R-:W-:Y:S02]  /*23e0*/  IADD3 R25, PT, PT, R13, R0, RZ ;  /* 0x000000000d197210 */ /* 0x000fe40007ffe0ff */
[----:B------:R0:W2:Y:S03]  /*23f0*/  LDG.E R22, desc[UR36][R16.64] ;  /* 0x0000002410167981 */ /* 0x0000a6000c1e1900 */
[C---:B------:R-:W-:Y:S02]  /*2400*/  IMAD.IADD R24, R25.reuse, 0x1, R0 ;  /* 0x0000000119187824 */ /* 0x040fe400078e0200 */
[----:B------:R-:W-:-:S04]  /*2410*/  IMAD.WIDE.U32 R18, R25, 0x4, R2 ;  /* 0x0000000419127825 */ /* 0x000fc800078e0002 */
[--C-:B0-----:R-:W-:Y:S02]  /*2420*/  IMAD.WIDE.U32 R16, R13, 0x4, R2.reuse ;  /* 0x000000040d107825 */ /* 0x101fe400078e0002 */
[----:B------:R-:W5:Y:S04]  /*2430*/  LDG.E R18, desc[UR36][R18.64] ;  /* 0x0000002412127981 */ /* 0x000f68000c1e1900 */
[----:B------:R0:W5:Y:S02]  /*2440*/  LDG.E R23, desc[UR36][R16.64] ;  /* 0x0000002410177981 */ /* 0x000164000c1e1900 */
[----:B0-----:R-:W-:-:S05]  /*2450*/  IMAD.WIDE.U32 R16, R24, 0x4, R2 ;  /* 0x0000000418107825 */ /* 0x001fca00078e0002 */
[----:B------:R0:W5:Y:S01]  /*2460*/  LDG.E R19, desc[UR36][R16.64] ;  /* 0x0000002410137981 */ /* 0x000162000c1e1900 */
[----:B------:R-:W-:Y:S02]  /*2470*/  FSETP.NAN.FTZ.AND P6, PT, |R8|, |R8|, PT ;  /* 0x400000080800720b */ /* 0x000fe40003fd8200 */
[----:B------:R-:W-:Y:S02]  /*2480*/  FSETP.NAN.FTZ.AND P3, PT, |R7|, |R7|, PT ;  /* 0x400000070700720b */ /* 0x000fe40003f78200 */
[----:B------:R-:W-:Y:S01]  /*2490*/  FSETP.NAN.FTZ.AND P4, PT, |R5|, |R5|, PT ;  /* 0x400000050500720b */ /* 0x000fe20003f98200 */
[----:B------:R-:W-:Y:S01]  /*24a0*/  BSSY.RECONVERGENT B2, `(.L_x_33) ;  /* 0x000000d000027945 */ /* 0x000fe20003800200 */
[----:B------:R-:W-:-:S07]  /*24b0*/  FSETP.NAN.FTZ.AND P5, PT, |R6|, |R6|, PT ;  /* 0x400000060600720b */ /* 0x000fce0003fb8200 */
[----:B------:R-:W-:Y:S02]  /*24c0*/  @P6 ISETP.LT.U32.AND P1, PT, R12, R4, PT ;  /* 0x000000040c00620c */ /* 0x000fe40003f21070 */
[----:B------:R-:W-:Y:S02]  /*24d0*/  @P3 ISETP.LT.U32.AND P2, PT, R11, R13, PT ;  /* 0x0000000d0b00320c */ /* 0x000fe40003f41070 */
[----:B--2---:R-:W-:-:S04]  /*24e0*/  @P6 FSETP.NAN.FTZ.AND P0, PT, |R22|, |R22|, PT ;  /* 0x400000161600620b */ /* 0x004fc80003f18200 */
[----:B------:R-:W-:Y:S02]  /*24f0*/  @P6 ISETP.LT.OR.EX P0, PT, R21, RZ, !P0, P1 ;  /* 0x000000ff1500620c */ /* 0x000fe40004701710 */
[----:B------:R-:W-:Y:S01]  /*2500*/  @P4 ISETP.LT.U32.AND P1, PT, R9, R24, PT ;  /* 0x000000180900420c */ /* 0x000fe20003f21070 */
[----:B0-----:R-:W-:-:S12]  /*2510*/  @P6 BRA `(.L_x_34) ;  /* 0x0000000000146947 */ /* 0x001fd80003800000 */
[----:B------:R-:W-:-:S13]  /*2520*/  FSETP.NEU.FTZ.AND P6, PT, R8, R22, PT ;  /* 0x000000160800720b */ /* 0x000fda0003fdd000 */
[----:B------:R-:W-:-:S04]  /*2530*/  @!P6 ISETP.GE.U32.AND P0, PT, R12, R4, PT ;  /* 0x000000040c00e20c */ /* 0x000fc80003f06070 */
[----:B------:R-:W-:-:S04]  /*2540*/  @!P6 ISETP.GE.AND.EX P0, PT, R21, RZ, PT, P0 ;  /* 0x000000ff1500e20c */ /* 0x000fc80003f06300 */
[----:B------:R-:W-:Y:S02]  /*2550*/  @!P6 PLOP3.LUT P0, PT, P0, PT, PT, 0x8, 0x80 ;  /* 0x000000000080e81c */ /* 0x000fe4000070e170 */
[----:B------:R-:W-:-:S13]  /*2560*/  @P6 FSETP.GT.FTZ.AND P0, PT, R8, R22, PT ;  /* 0x000000160800620b */ /* 0x000fda0003f14000 */
.L_x_34:
[----:B------:R-:W-:Y:S05]  /*2570*/  BSYNC.RECONVERGENT B2 ;  /* 0x0000000000027941 */ /* 0x000fea0003800200 */
.L_x_33:
[----:B-----5:R-:W-:Y:S01]  /*2580*/  @P3 FSETP.NAN.FTZ.AND P6, PT, |R23|, |R23|, PT ;  /* 0x400000171700320b */ /* 0x020fe20003fd8200 */
[----:B------:R-:W-:Y:S03]  /*2590*/  BSSY.RECONVERGENT B2, `(.L_x_35) ;  /* 0x0000008000027945 */ /* 0x000fe60003800200 */
[----:B------:R-:W-:Y:S01]  /*25a0*/  @P3 ISETP.LT.OR.EX P2, PT, R20, RZ, !P6, P2 ;  /* 0x000000ff1400320c */ /* 0x000fe20007741720 */
[----:B------:R-:W-:-:S12]  /*25b0*/  @P3 BRA `(.L_x_36) ;  /* 0x0000000000143947 */ /* 0x000fd80003800000 */
[----:B------:R-:W-:-:S13]  /*25c0*/  FSETP.NEU.FTZ.AND P6, PT, R7, R23, PT ;  /* 0x000000170700720b */ /* 0x000fda0003fdd000 */
[----:B------:R-:W-:Y:S02]  /*25d0*/  @!P6 ISETP.GE.U32.AND P3, PT, R11, R13, PT ;  /* 0x0000000d0b00e20c */ /* 0x000fe40003f66070 */
[----:B------:R-:W-:Y:S02]  /*25e0*/  @P6 FSETP.GT.FTZ.AND P2, PT, R7, R23, PT ;  /* 0x000000170700620b */ /* 0x000fe40003f54000 */
[----:B------:R-:W-:-:S04]  /*25f0*/  @!P6 ISETP.GE.AND.EX P3, PT, R20, RZ, PT, P3 ;  /* 0x000000ff1400e20c */ /* 0x000fc80003f66330 */
[----:B------:R-:W-:-:S13]  /*2600*/  @!P6 PLOP3.LUT P2, PT, P3, PT, PT, 0x8, 0x80 ;  /* 0x000000000080e81c */ /* 0x000fda0001f4e170 */
.L_x_36:
[----:B------:R-:W-:Y:S05]  /*2610*/  BSYNC.RECONVERGENT B2 ;  /* 0x0000000000027941 */ /* 0x000fea0003800200 */
.L_x_35:
[----:B------:R-:W-:Y:S01]  /*2620*/  @P5 ISETP.LT.U32.AND P6, PT, R10, R25, PT ;  /* 0x000000190a00520c */ /* 0x000fe20003fc1070 */
[----:B------:R-:W-:Y:S01]  /*2630*/  BSSY.RECONVERGENT B2, `(.L_x_37) ;  /* 0x000000a000027945 */ /* 0x000fe20003800200 */
[----:B------:R-:W-:Y:S02]  /*2640*/  @P5 FSETP.NAN.FTZ.AND P3, PT, |R18|, |R18|, PT ;  /* 0x400000121200520b */ /* 0x000fe40003f78200 */
[----:B------:R-:W-:Y:S02]  /*2650*/  SEL R12, R12, R4, P0 ;  /* 0x000000040c0c7207 */ /* 0x000fe40000000000 */
[----:B------:R-:W-:Y:S01]  /*2660*/  @P5 ISETP.LT.OR.EX P3, PT, R15, RZ, !P3, P6 ;  /* 0x000000ff0f00520c */ /* 0x000fe20005f61760 */
[----:B------:R-:W-:-:S12]  /*2670*/  @P5 BRA `(.L_x_38) ;  /* 0x0000000000145947 */ /* 0x000fd80003800000 */
[----:B------:R-:W-:-:S13]  /*2680*/  FSETP.NEU.FTZ.AND P6, PT, R6, R18, PT ;  /* 0x000000120600720b */ /* 0x000fda0003fdd000 */
[----:B------:R-:W-:Y:S02]  /*2690*/  @!P6 ISETP.GE.U32.AND P5, PT, R10, R25, PT ;  /* 0x000000190a00e20c */ /* 0x000fe40003fa6070 */
[----:B------:R-:W-:Y:S02]  /*26a0*/  @P6 FSETP.GT.FTZ.AND P3, PT, R6, R18, PT ;  /* 0x000000120600620b */ /* 0x000fe40003f74000 */
[----:B------:R-:W-:-:S04]  /*26b0*/  @!P6 ISETP.GE.AND.EX P5, PT, R15, RZ, PT, P5 ;  /* 0x000000ff0f00e20c */ /* 0x000fc80003fa6350 */
[----:B------:R-:W-:-:S13]  /*26c0*/  @!P6 PLOP3.LUT P3, PT, P5, PT, PT, 0x8, 0x80 ;  /* 0x000000000080e81c */ /* 0x000fda0002f6e170 */
.L_x_38:
[----:B------:R-:W-:Y:S05]  /*26d0*/  BSYNC.RECONVERGENT B2 ;  /* 0x0000000000027941 */ /* 0x000fea0003800200 */
.L_x_37:
[----:B------:R-:W-:Y:S01]  /*26e0*/  @P4 FSETP.NAN.FTZ.AND P5, PT, |R19|, |R19|, PT ;  /* 0x400000131300420b */ /* 0x000fe20003fb8200 */
[----:B------:R-:W-:Y:S01]  /*26f0*/  BSSY.RECONVERGENT B2, `(.L_x_39) ;  /* 0x0000010000027945 */ /* 0x000fe20003800200 */
[----:B------:R-:W-:Y:S02]  /*2700*/  SEL R11, R11, R13, P2 ;  /* 0x0000000d0b0b7207 */ /* 0x000fe40001000000 */
[----:B------:R-:W-:Y:S02]  /*2710*/  SEL R10, R10, R25, P3 ;  /* 0x000000190a0a7207 */ /* 0x000fe40001800000 */
[----:B------:R-:W-:Y:S02]  /*2720*/  @P4 ISETP.LT.OR.EX P1, PT, R14, RZ, !P5, P1 ;  /* 0x000000ff0e00420c */ /* 0x000fe40006f21710 */
[----:B------:R-:W-:Y:S02]  /*2730*/  FSEL R8, R8, R22, P0 ;  /* 0x0000001608087208 */ /* 0x000fe40000000000 */
[----:B------:R-:W-:-:S02]  /*2740*/  SEL R21, R21, RZ, P0 ;  /* 0x000000ff15157207 */ /* 0x000fc40000000000 */
[----:B------:R-:W-:Y:S02]  /*2750*/  FSEL R7, R7, R23, P2 ;  /* 0x0000001707077208 */ /* 0x000fe40001000000 */
[----:B------:R-:W-:Y:S02]  /*2760*/  SEL R20, R20, RZ, P2 ;  /* 0x000000ff14147207 */ /* 0x000fe40001000000 */
[----:B------:R-:W-:Y:S02]  /*2770*/  FSEL R6, R6, R18, P3 ;  /* 0x0000001206067208 */ /* 0x000fe40001800000 */
[----:B------:R-:W-:Y:S01]  /*2780*/  SEL R15, R15, RZ, P3 ;  /* 0x000000ff0f0f7207 */ /* 0x000fe20001800000 */
[----:B------:R-:W-:Y:S06]  /*2790*/  @P4 BRA `(.L_x_40) ;  /* 0x0000000000144947 */ /* 0x000fec0003800000 */
[----:B------:R-:W-:-:S13]  /*27a0*/  FSETP.NEU.FTZ.AND P2, PT, R5, R19, PT ;  /* 0x000000130500720b */ /* 0x000fda0003f5d000 */
[----:B------:R-:W-:Y:S02]  /*27b0*/  @!P2 ISETP.GE.U32.AND P0, PT, R9, R24, PT ;  /* 0x000000180900a20c */ /* 0x000fe40003f06070 */
[----:B------:R-:W-:Y:S02]  /*27c0*/  @P2 FSETP.GT.FTZ.AND P1, PT, R5, R19, PT ;  /* 0x000000130500220b */ /* 0x000fe40003f34000 */
[----:B------:R-:W-:-:S04]  /*27d0*/  @!P2 ISETP.GE.AND.EX P0, PT, R14, RZ, PT, P0 ;  /* 0x000000ff0e00a20c */ /* 0x000fc80003f06300 */
[----:B------:R-:W-:-:S13]  /*27e0*/  @!P2 PLOP3.LUT P1, PT, P0, PT, PT, 0x8, 0x80 ;  /* 0x000000000080a81c */ /* 0x000fda000072e170 */
.L_x_40:
[----:B------:R-:W-:Y:S05]  /*27f0*/  BSYNC.RECONVERGENT B2 ;  /* 0x0000000000027941 */ /* 0x000fea0003800200 */
.L_x_39:
[----:B------:R-:W0:Y:S01]  /*2800*/  LDCU UR4, c[0x0][0x39c] ;  /* 0x00007380ff0477ac */ /* 0x000e220008000800 */
[----:B------:R-:W-:Y:S01]  /*2810*/  IMAD.IADD R4, R24, 0x1, R0 ;  /* 0x0000000118047824 */ /* 0x000fe200078e0200 */
[----:B------:R-:W-:Y:S02]  /*2820*/  SEL R9, R9, R24, P1 ;  /* 0x0000001809097207 */ /* 0x000fe40000800000 */
[----:B------:R-:W-:Y:S01]  /*2830*/  FSEL R5, R5, R19, P1 ;  /* 0x0000001305057208 */ /* 0x000fe20000800000 */
[----:B------:R-:W-:Y:S01]  /*2840*/  IMAD R16, R0, 0x3, R4 ;  /* 0x0000000300107824 */ /* 0x000fe200078e0204 */
[----:B------:R-:W-:Y:S01]  /*2850*/  SEL R14, R14, RZ, P1 ;  /* 0x000000ff0e0e7207 */ /* 0x000fe20000800000 */
[----:B0-----:R-:W-:-:S05]  /*2860*/  IMAD.U32 R13, RZ, RZ, UR4 ;  /* 0x00000004ff0d7e24 */ /* 0x001fca000f8e00ff */
[----:B------:R-:W-:-:S13]  /*2870*/  ISETP.GE.U32.AND P0, PT, R16, R13, PT ;  /* 0x0000000d1000720c */ /* 0x000fda0003f06070 */
[----:B------:R-:W-:Y:S05]  /*2880*/  @!P0 BRA `(.L_x_41) ;  /* 0xfffffff800cc8947 */ /* 0x000fea000383ffff */
.L_x_32:
[----:B------:R-:W-:Y:S05]  /*2890*/  BSYNC.RECONVERGENT B1 ;  /* 0x0000000000017941 */ /* 0x000fea0003800200 */
.L_x_31:
[----:B------:R-:W-:Y:S01]  /*28a0*/  ISETP.GE.U32.AND P0, PT, R4, R13, PT ;  /* 0x0000000d0400720c */ /* 0x000fe20003f06070 */
[----:B------:R-:W-:-:S12]  /*28b0*/  BSSY.RECONVERGENT B1, `(.L_x_42) ;  /* 0x0000012000017945 */ /* 0x000fd80003800200 */
[----:B------:R-:W-:Y:S05]  /*28c0*/  @P0 BRA `(.L_x_43) ;  /* 0x0000000000400947 */ /* 0x000fea0003800000 */
[----:B------:R-:W-:-:S05]  /*28d0*/  IMAD.WIDE.U32 R16, R4, 0x4, R2 ;  /* 0x0000000404107825 */ /* 0x000fca00078e0002 */
[----:B------:R0:W5:Y:S01]  /*28e0*/  LDG.E R22, desc[UR36][R16.64] ;  /* 0x0000002410167981 */ /* 0x000162000c1e1900 */
[----:B------:R-:W-:-:S04]  /*28f0*/  IADD3 R25, PT, PT, R4, R0, RZ ;  /* 0x0000000004197210 */ /* 0x000fc80007ffe0ff */
[----:B------:R-:W-:-:S13]  /*2900*/  ISETP.GE.U32.AND P1, PT, R25, R13, PT ;  /* 0x0000000d1900720c */ /* 0x000fda0003f26070 */
[----:B0-----:R-:W-:Y:S05]  /*2910*/  @P1 BRA `(.L_x_43) ;  /* 0x00000000002c1947 */ /* 0x001fea0003800000 */
[----:B------:R-:W-:-:S05]  /*2920*/  IMAD.WIDE.U32 R16, R25, 0x4, R2 ;  /* 0x0000000419107825 */ /* 0x000fca00078e0002 */
[----:B------:R0:W5:Y:S01]  /*2930*/  LDG.E R23, desc[UR36][R16.64] ;  /* 0x0000002410177981 */ /* 0x000162000c1e1900 */
[----:B------:R-:W-:-:S05]  /*2940*/  IMAD.IADD R25, R25, 0x1, R0 ;  /* 0x0000000119197824 */ /* 0x000fca00078e0200 */
[----:B------:R-:W-:-:S13]  /*2950*/  ISETP.GE.U32.AND P1, PT, R25, R13, PT ;  /* 0x0000000d1900720c */ /* 0x000fda0003f26070 */
[----:B0-----:R-:W-:Y:S05]  /*2960*/  @P1 BRA `(.L_x_43) ;  /* 0x0000000000181947 */ /* 0x001fea0003800000 */
[C---:B------:R-:W-:Y:S02]  /*2970*/  IMAD.IADD R18, R25.reuse, 0x1, R0 ;  /* 0x0000000119127824 */ /* 0x040fe400078e0200 */
[----:B------:R-:W-:-:S03]  /*2980*/  IMAD.WIDE.U32 R16, R25, 0x4, R2 ;  /* 0x0000000419107825 */ /* 0x000fc600078e0002 */
[----:B------:R-:W-:-:S13]  /*2990*/  ISETP.GE.U32.AND P1, PT, R18, R13, PT ;  /* 0x0000000d1200720c */ /* 0x000fda0003f26070 */
[----:B------:R-:W-:Y:S02]  /*29a0*/  @!P1 IMAD.WIDE.U32 R2, R18, 0x4, R2 ;  /* 0x0000000412029825 */ /* 0x000fe400078e0002 */
[----:B------:R0:W5:Y:S04]  /*29b0*/  LDG.E R18, desc[UR36][R16.64] ;  /* 0x0000002410127981 */ /* 0x000168000c1e1900 */
[----:B------:R0:W5:Y:S02]  /*29c0*/  @!P1 LDG.E R19, desc[UR36][R2.64] ;  /* 0x0000002402139981 */ /* 0x000164000c1e1900 */
.L_x_43:
[----:B------:R-:W-:Y:S05]  /*29d0*/  BSYNC.RECONVERGENT B1 ;  /* 0x0000000000017941 */ /* 0x000fea0003800200 */
.L_x_42:
[----:B------:R-:W-:Y:S04]  /*29e0*/  BSSY.RECONVERGENT B1, `(.L_x_44) ;  /* 0x0000047000017945 */ /* 0x000fe80003800200 */
[----:B------:R-:W-:Y:S05]  /*29f0*/  @P0 BRA `(.L_x_45) ;  /* 0x0000000400140947 */ /* 0x000fea0003800000 */
[----:B------:R-:W-:Y:S01]  /*2a00*/  FSETP.NAN.FTZ.AND P3, PT, |R8|, |R8|, PT ;  /* 0x400000080800720b */ /* 0x000fe20003f78200 */
[----:B0-----:R-:W-:Y:S01]  /*2a10*/  IMAD.IADD R2, R4, 0x1, R0 ;  /* 0x0000000104027824 */ /* 0x001fe200078e0200 */
[----:B------:R-:W-:Y:S04]  /*2a20*/  BSSY.RECONVERGENT B2, `(.L_x_46) ;  /* 0x000000b000027945 */ /* 0x000fe80003800200 */
[----:B------:R-:W-:-:S07]  /*2a30*/  ISETP.GE.U32.AND P2, PT, R2, R13, PT ;  /* 0x0000000d0200720c */ /* 0x000fce0003f46070 */
[----:B-----5:R-:W-:Y:S02]  /*2a40*/  @P3 FSETP.NAN.FTZ.AND P0, PT, |R22|, |R22|, PT ;  /* 0x400000161600320b */ /* 0x020fe40003f18200 */
[----:B------:R-:W-:-:S04]  /*2a50*/  @P3 ISETP.LT.U32.AND P1, PT, R12, R4, PT ;  /* 0x000000040c00320c */ /* 0x000fc80003f21070 */
[----:B------:R-:W-:Y:S01]  /*2a60*/  @P3 ISETP.LT.OR.EX P0, PT, R21, RZ, !P0, P1 ;  /* 0x000000ff1500320c */ /* 0x000fe20004701710 */
[----:B------:R-:W-:-:S12]  /*2a70*/  @P3 BRA `(.L_x_47) ;  /* 0x0000000000143947 */ /* 0x000fd80003800000 */
[----:B------:R-:W-:-:S13]  /*2a80*/  FSETP.NEU.FTZ.AND P1, PT, R8, R22, PT ;  /* 0x000000160800720b */ /* 0x000fda0003f3d000 */
[----:B------:R-:W-:-:S04]  /*2a90*/  @!P1 ISETP.GE.U32.AND P0, PT, R12, R4, PT ;  /* 0x000000040c00920c */ /* 0x000fc80003f06070 */
[----:B------:R-:W-:-:S04]  /*2aa0*/  @!P1 ISETP.GE.AND.EX P0, PT, R21, RZ, PT, P0 ;  /* 0x000000ff1500920c */ /* 0x000fc80003f06300 */
[----:B------:R-:W-:Y:S02]  /*2ab0*/  @!P1 PLOP3.LUT P0, PT, P0, PT, PT, 0x8, 0x80 ;  /* 0x000000000080981c */ /* 0x000fe4000070e170 */
[----:B------:R-:W-:-:S13]  /*2ac0*/  @P1 FSETP.GT.FTZ.AND P0, PT, R8, R22, PT ;  /* 0x000000160800120b */ /* 0x000fda0003f14000 */
.L_x_47:
[----:B------:R-:W-:Y:S05]  /*2ad0*/  BSYNC.RECONVERGENT B2 ;  /* 0x0000000000027941 */ /* 0x000fea0003800200 */
.L_x_46:
[----:B------:R-:W-:Y:S02]  /*2ae0*/  FSEL R8, R8, R22, P0 ;  /* 0x0000001608087208 */ /* 0x000fe40000000000 */
[----:B------:R-:W-:Y:S02]  /*2af0*/  SEL R12, R12, R4, P0 ;  /* 0x000000040c0c7207 */ /* 0x000fe40000000000 */
[----:B------:R-:W-:Y:S01]  /*2b00*/  SEL R21, R21, RZ, P0 ;  /* 0x000000ff15157207 */ /* 0x000fe20000000000 */
[----:B------:R-:W-:Y:S06]  /*2b10*/  @P2 BRA `(.L_x_45) ;  /* 0x0000000000cc2947 */ /* 0x000fec0003800000 */
[----:B------:R-:W-:Y:S01]  /*2b20*/  FSETP.NAN.FTZ.AND P3, PT, |R7|, |R7|, PT ;  /* 0x400000070700720b */ /* 0x000fe20003f78200 */
[----:B------:R-:W-:Y:S01]  /*2b30*/  BSSY.RECONVERGENT B2, `(.L_x_48) ;  /* 0x000000c000027945 */ /* 0x000fe20003800200 */
[----:B------:R-:W-:-:S04]  /*2b40*/  IADD3 R3, PT, PT, R2, R0, RZ ;  /* 0x0000000002037210 */ /* 0x000fc80007ffe0ff */
[----:B------:R-:W-:-:S07]  /*2b50*/  ISETP.GE.U32.AND P2, PT, R3, R13, PT ;  /* 0x0000000d0300720c */ /* 0x000fce0003f46070 */
[----:B------:R-:W-:Y:S02]  /*2b60*/  @P3 FSETP.NAN.FTZ.AND P0, PT, |R23|, |R23|, PT ;  /* 0x400000171700320b */ /* 0x000fe40003f18200 */
[----:B------:R-:W-:-:S04]  /*2b70*/  @P3 ISETP.LT.U32.AND P1, PT, R11, R2, PT ;  /* 0x000000020b00320c */ /* 0x000fc80003f21070 */
[----:B------:R-:W-:Y:S01]  /*2b80*/  @P3 ISETP.LT.OR.EX P0, PT, R20, RZ, !P0, P1 ;  /* 0x000000ff1400320c */ /* 0x000fe20004701710 */
[----:B------:R-:W-:-:S12]  /*2b90*/  @P3 BRA `(.L_x_49) ;  /* 0x0000000000143947 */ /* 0x000fd80003800000 */
[----:B------:R-:W-:-:S13]  /*2ba0*/  FSETP.NEU.FTZ.AND P3, PT, R7, R23, PT ;  /* 0x000000170700720b */ /* 0x000fda0003f7d000 */
[----:B------:R-:W-:Y:S02]  /*2bb0*/  @!P3 ISETP.GE.U32.AND P1, PT, R11, R2, PT ;  /* 0x000000020b00b20c */ /* 0x000fe40003f26070 */
[----:B------:R-:W-:Y:S02]  /*2bc0*/  @P3 FSETP.GT.FTZ.AND P0, PT, R7, R23, PT ;  /* 0x000000170700320b */ /* 0x000fe40003f14000 */
[----:B------:R-:W-:-:S04]  /*2bd0*/  @!P3 ISETP.GE.AND.EX P1, PT, R20, RZ, PT, P1 ;  /* 0x000000ff1400b20c */ /* 0x000fc80003f26310 */
[----:B------:R-:W-:-:S13]  /*2be0*/  @!P3 PLOP3.LUT P0, PT, P1, PT, PT, 0x8, 0x80 ;  /* 0x000000000080b81c */ /* 0x000fda0000f0e170 */
.L_x_49:
[----:B------:R-:W-:Y:S05]  /*2bf0*/  BSYNC.RECONVERGENT B2 ;  /* 0x0000000000027941 */ /* 0x000fea0003800200 */
.L_x_48:
[----:B------:R-:W-:Y:S02]  /*2c00*/  FSEL R7, R7, R23, P0 ;  /* 0x0000001707077208 */ /* 0x000fe40000000000 */
[----:B------:R-:W-:Y:S02]  /*2c10*/  SEL R11, R11, R2, P0 ;  /* 0x000000020b0b7207 */ /* 0x000fe40000000000 */
[----:B------:R-:W-:Y:S01]  /*2c20*/  SEL R20, R20, RZ, P0 ;  /* 0x000000ff14147207 */ /* 0x000fe20000000000 */
[----:B------:R-:W-:Y:S06]  /*2c30*/  @P2 BRA `(.L_x_45) ;  /* 0x0000000000842947 */ /* 0x000fec0003800000 */
[----:B------:R-:W-:Y:S01]  /*2c40*/  FSETP.NAN.FTZ.AND P3, PT, |R6|, |R6|, PT ;  /* 0x400000060600720b */ /* 0x000fe20003f78200 */
[----:B------:R-:W-:Y:S01]  /*2c50*/  IMAD.IADD R0, R3, 0x1, R0 ;  /* 0x0000000103007824 */ /* 0x000fe200078e0200 */
[----:B------:R-:W-:Y:S04]  /*2c60*/  BSSY.RECONVERGENT B2, `(.L_x_50) ;  /* 0x000000b000027945 */ /* 0x000fe80003800200 */
        /* <DEDUP_REMOVED lines=10> */
.L_x_51:
[----:B------:R-:W-:Y:S05]  /*2d10*/  BSYNC.RECONVERGENT B2 ;  /* 0x0000000000027941 */ /* 0x000fea0003800200 */
.L_x_50:
[----:B------:R-:W-:Y:S02]  /*2d20*/  FSEL R6, R6, R18, P0 ;  /* 0x0000001206067208 */ /* 0x000fe40000000000 */
[----:B------:R-:W-:Y:S02]  /*2d30*/  SEL R10, R10, R3, P0 ;  /* 0x000000030a0a7207 */ /* 0x000fe40000000000 */
[----:B------:R-:W-:Y:S01]  /*2d40*/  SEL R15, R15, RZ, P0 ;  /* 0x000000ff0f0f7207 */ /* 0x000fe20000000000 */
[----:B------:R-:W-:Y:S06]  /*2d50*/  @P2 BRA `(.L_x_45) ;  /* 0x00000000003c2947 */ /* 0x000fec0003800000 */
[----:B------:R-:W-:Y:S01]  /*2d60*/  FSETP.NAN.FTZ.AND P2, PT, |R5|, |R5|, PT ;  /* 0x400000050500720b */ /* 0x000fe20003f58200 */
[----:B------:R-:W-:-:S12]  /*2d70*/  BSSY.RECONVERGENT B2, `(.L_x_52) ;  /* 0x000000a000027945 */ /* 0x000fd80003800200 */
        /* <DEDUP_REMOVED lines=9> */
.L_x_53:
[----:B------:R-:W-:Y:S05]  /*2e10*/  BSYNC.RECONVERGENT B2 ;  /* 0x0000000000027941 */ /* 0x000fea0003800200 */
.L_x_52:
[----:B------:R-:W-:Y:S02]  /*2e20*/  FSEL R5, R5, R19, P0 ;  /* 0x0000001305057208 */ /* 0x000fe40000000000 */
[----:B------:R-:W-:Y:S02]  /*2e30*/  SEL R9, R9, R0, P0 ;  /* 0x0000000009097207 */ /* 0x000fe40000000000 */
[----:B------:R-:W-:-:S07]  /*2e40*/  SEL R14, R14, RZ, P0 ;  /* 0x000000ff0e0e7207 */ /* 0x000fce0000000000 */
.L_x_45:
[----:B------:R-:W-:Y:S05]  /*2e50*/  BSYNC.RECONVERGENT B1 ;  /* 0x0000000000017941 */ /* 0x000fea0003800200 */
.L_x_44:
[----:B------:R-:W-:Y:S01]  /*2e60*/  FSETP.NAN.FTZ.AND P2, PT, |R8|, |R8|, PT ;  /* 0x400000080800720b */ /* 0x000fe20003f58200 */
[----:B------:R-:W-:-:S12]  /*2e70*/  BSSY.RECONVERGENT B1, `(.L_x_54) ;  /* 0x000000a000017945 */ /* 0x000fd80003800200 */
[----:B------:R-:W-:Y:S02]  /*2e80*/  @P2 FSETP.NAN.FTZ.AND P0, PT, |R7|, |R7|, PT ;  /* 0x400000070700220b */ /* 0x000fe40003f18200 */
[----:B------:R-:W-:-:S04]  /*2e90*/  @P2 ISETP.LT.U32.AND P1, PT, R12, R11, PT ;  /* 0x0000000b0c00220c */ /* 0x000fc80003f21070 */
[----:B------:R-:W-:Y:S01]  /*2ea0*/  @P2 ISETP.LT.OR.EX P0, PT, R21, R20, !P0, P1 ;  /* 0x000000141500220c */ /* 0x000fe20004701710 */
[----:B------:R-:W-:-:S12]  /*2eb0*/  @P2 BRA `(.L_x_55) ;  /* 0x0000000000142947 */ /* 0x000fd80003800000 */
[----:B------:R-:W-:-:S13]  /*2ec0*/  FSETP.NEU.FTZ.AND P1, PT, R8, R7, PT ;  /* 0x000000070800720b */ /* 0x000fda0003f3d000 */
[----:B------:R-:W-:-:S04]  /*2ed0*/  @!P1 ISETP.GE.U32.AND P0, PT, R12, R11, PT ;  /* 0x0000000b0c00920c */ /* 0x000fc80003f06070 */
[----:B------:R-:W-:-:S04]  /*2ee0*/  @!P1 ISETP.GE.AND.EX P0, PT, R21, R20, PT, P0 ;  /* 0x000000141500920c */ /* 0x000fc80003f06300 */
[----:B------:R-:W-:Y:S02]  /*2ef0*/  @!P1 PLOP3.LUT P0, PT, P0, PT, PT, 0x8, 0x80 ;  /* 0x000000000080981c */ /* 0x000fe4000070e170 */
[----:B------:R-:W-:-:S13]  /*2f00*/  @P1 FSETP.GT.FTZ.AND P0, PT, R8, R7, PT ;  /* 0x000000070800120b */ /* 0x000fda0003f14000 */
.L_x_55:
[----:B------:R-:W-:Y:S05]  /*2f10*/  BSYNC.RECONVERGENT B1 ;  /* 0x0000000000017941 */ /* 0x000fea0003800200 */
.L_x_54:
        /* <DEDUP_REMOVED lines=14> */
.L_x_57:
[----:B------:R-:W-:Y:S05]  /*3000*/  BSYNC.RECONVERGENT B1 ;  /* 0x0000000000017941 */ /* 0x000fea0003800200 */
.L_x_56:
[----:B------:R-:W-:Y:S01]  /*3010*/  FSEL R6, R7, R6, P0 ;  /* 0x0000000607067208 */ /* 0x000fe20000000000 */
[----:B------:R-:W-:Y:S01]  /*3020*/  BSSY.RECONVERGENT B1, `(.L_x_58) ;  /* 0x000000d000017945 */ /* 0x000fe20003800200 */
[----:B0-----:R-:W-:Y:S02]  /*3030*/  SEL R2, R11, R10, P0 ;  /* 0x0000000a0b027207 */ /* 0x001fe40000000000 */
        /* <DEDUP_REMOVED lines=11> */
.L_x_59:
[----:B------:R-:W-:Y:S05]  /*30f0*/  BSYNC.RECONVERGENT B1 ;  /* 0x0000000000017941 */ /* 0x000fea0003800200 */
.L_x_58:
[----:B------:R-:W-:Y:S02]  /*3100*/  FSEL R7, R6, R5, P0 ;  /* 0x0000000506077208 */ /* 0x000fe40000000000 */
[----:B------:R-:W-:Y:S02]  /*3110*/  SEL R2, R2, R9, P0 ;  /* 0x0000000902027207 */ /* 0x000fe40000000000 */
[----:B------:R-:W-:Y:S01]  /*3120*/  SEL R3, R3, R14, P0 ;  /* 0x0000000e03037207 */ /* 0x000fe20000000000 */
[----:B------:R-:W-:Y:S06]  /*3130*/  BRA `(.L_x_2) ;  /* 0x000000a000dc7947 */ /* 0x000fec0003800000 */
.L_x_30:
[----:B------:R-:W-:-:S13]  /*3140*/  ISETP.NE.AND P0, PT, R8, 0x1, PT ;  /* 0x000000010800780c */ /* 0x000fda0003f05270 */
[----:B------:R-:W-:Y:S05]  /*3150*/  @P0 BRA `(.L_x_60) ;  /* 0x0000000c00e40947 */ /* 0x000fea0003800000 */
[----:B------:R-:W1:Y:S01]  /*3160*/  LDCU UR4, c[0x0][0x3a4] ;  /* 0x00007480ff0477ac */ /* 0x000e620008000800 */
[----:B------:R-:W2:Y:S01]  /*3170*/  LDC R7, c[0x0][0x388] ;  /* 0x0000e200ff077b82 */ /* 0x000ea20000000800 */
[----:B------:R-:W-:Y:S07]  /*3180*/  BSSY.RECONVERGENT B1, `(.L_x_61) ;  /* 0x0000068000017945 */ /* 0x000fee0003800200 */
[----:B------:R-:W0:Y:S08]  /*3190*/  LDC R10, c[0x0][0x390] ;  /* 0x0000e400ff0a7b82 */ /* 0x000e300000000800 */
[----:B------:R-:W3:Y:S01]  /*31a0*/  LDC R15, c[0x0][0x394] ;  /* 0x0000e500ff0f7b82 */ /* 0x000ee20000000800 */
[----:B-1----:R-:W-:-:S04]  /*31b0*/  IMAD.U32 R0, RZ, RZ, UR4 ;  /* 0x00000004ff007e24 */ /* 0x002fc8000f8e00ff */
[----:B------:R-:W-:Y:S02]  /*31c0*/  IMAD R6, R0, 0x3, R4 ;  /* 0x0000000300067824 */ /* 0x000fe400078e0204 */
[----:B--2---:R-:W-:-:S03]  /*31d0*/  IMAD.MOV.U32 R5, RZ, RZ, R7 ;  /* 0x000000ffff057224 */ /* 0x004fc600078e0007 */
[----:B------:R-:W-:Y:S01]  /*31e0*/  ISETP.GE.U32.AND P0, PT, R6, R13, PT ;  /* 0x0000000d0600720c */ /* 0x000fe20003f06070 */
[----:B------:R-:W-:Y:S01]  /*31f0*/  IMAD.MOV.U32 R8, RZ, RZ, R7 ;  /* 0x000000ffff087224 */ /* 0x000fe200078e0007 */
[----:B------:R-:W-:Y:S01]  /*3200*/  MOV R6, R7 ;  /* 0x0000000700067202 */ /* 0x000fe20000000f00 */
[--C-:B0-----:R-:W-:Y:S01]  /*3210*/  IMAD.MOV.U32 R9, RZ, RZ, R10.reuse ;  /* 0x000000ffff097224 */ /* 0x101fe200078e000a */
[----:B------:R-:W-:Y:S01]  /*3220*/  MOV R12, R10 ;  /* 0x0000000a000c7202 */ /* 0x000fe20000000f00 */
[----:B------:R-:W-:Y:S02]  /*3230*/  IMAD.MOV.U32 R11, RZ, RZ, R10 ;  /* 0x000000ffff0b7224 */ /* 0x000fe400078e000a */
[--C-:B---3--:R-:W-:Y:S02]  /*3240*/  IMAD.MOV.U32 R14, RZ, RZ, R15.reuse ;  /* 0x000000ffff0e7224 */ /* 0x108fe400078e000f */
[--C-:B------:R-:W-:Y:S02]  /*3250*/  IMAD.MOV.U32 R20, RZ, RZ, R15.reuse ;  /* 0x000000ffff147224 */ /* 0x100fe400078e000f */
[----:B------:R-:W-:-:S02]  /*3260*/  IMAD.MOV.U32 R21, RZ, RZ, R15 ;  /* 0x000000ffff157224 */ /* 0x000fc400078e000f */
[----:B------:R-:W-:Y:S05]  /*3270*/  @P0 BRA `(.L_x_62) ;  /* 0x0000000400600947 */ /* 0x000fea0003800000 */
[----:B------:R-:W0:Y:S01]  /*3280*/  LDC R0, c[0x0][0x3a4] ;  /* 0x0000e900ff007b82 */ /* 0x000e220000000800 */
[----:B------:R-:W-:Y:S01]  /*3290*/  MOV R11, R10 ;  /* 0x0000000a000b7202 */ /* 0x000fe20000000f00 */
[----:B------:R-:W-:Y:S01]  /*32a0*/  IMAD.MOV.U32 R12, RZ, RZ, R10 ;  /* 0x000000ffff0c7224 */ /* 0x000fe200078e000a */
[----:B------:R-:W-:Y:S01]  /*32b0*/  MOV R6, R7 ;  /* 0x0000000700067202 */ /* 0x000fe20000000f00 */
[--C-:B------:R-:W-:Y:S02]  /*32c0*/  IMAD.MOV.U32 R20, RZ, RZ, R15.reuse ;  /* 0x000000ffff147224 */ /* 0x100fe400078e000f */
[----:B------:R-:W-:Y:S02]  /*32d0*/  IMAD.MOV.U32 R21, RZ, RZ, R15 ;  /* 0x000000ffff157224 */ /* 0x000fe400078e000f */
[----:B------:R-:W-:-:S07]  /*32e0*/  IMAD.MOV.U32 R8, RZ, RZ, R7 ;  /* 0x000000ffff087224 */ /* 0x000fce00078e0007 */
.L_x_71:
[--C-:B0-----:R-:W-:Y:S02]  /*32f0*/  IMAD.IADD R24, R4, 0x1, R0.reuse ;  /* 0x0000000104187824 */ /* 0x101fe400078e0200 */
[----:B------:R-:W-:Y:S02]  /*3300*/  IMAD R17, R23, R4, RZ ;  /* 0x0000000417117224 */ /* 0x000fe400078e02ff */
[----:B------:R-:W-:Y:S02]  /*3310*/  IMAD.IADD R13, R24, 0x1, R0 ;  /* 0x00000001180d7824 */ /* 0x000fe400078e0200 */
[----:B------:R-:W-:-:S04]  /*3320*/  IMAD.WIDE.U32 R16, R17, 0x4, R2 ;  /* 0x0000000411107825 */ /* 0x000fc800078e0002 */
[----:B------:R-:W-:Y:S01]  /*3330*/  IMAD R19, R23, R24, RZ ;  /* 0x0000001817137224 */ /* 0x000fe200078e02ff */
[----:B------:R-:W-:Y:S01]  /*3340*/  IADD3 R26, PT, PT, R13, R0, RZ ;  /* 0x000000000d1a7210 */ /* 0x000fe20007ffe0ff */
[----:B------:R-:W-:Y:S01]  /*3350*/  IMAD R25, R23, R13, RZ ;  /* 0x0000000d17197224 */ /* 0x000fe200078e02ff */
[----:B------:R0:W2:Y:S01]  /*3360*/  LDG.E R22, desc[UR36][R16.64] ;  /* 0x0000002410167981 */ /* 0x0000a2000c1e1900 */
[----:B------:R-:W-:-:S06]  /*3370*/  IMAD.WIDE.U32 R18, R19, 0x4, R2 ;  /* 0x0000000413127825 */ /* 0x000fcc00078e0002 */
[----:B------:R-:W5:Y:S01]  /*3380*/  LDG.E R18, desc[UR36][R18.64] ;  /* 0x0000002412127981 */ /* 0x000f62000c1e1900 */
[----:B0-----:R-:W-:-:S04]  /*3390*/  IMAD.WIDE.U32 R16, R25, 0x4, R2 ;  /* 0x0000000419107825 */ /* 0x001fc800078e0002 */
[----:B------:R-:W-:Y:S01]  /*33a0*/  IMAD R25, R23, R26, RZ ;  /* 0x0000001a17197224 */ /* 0x000fe200078e02ff */
[----:B------:R0:W5:Y:S03]  /*33b0*/  LDG.E R19, desc[UR36][R16.64] ;  /* 0x0000002410137981 */ /* 0x000166000c1e1900 */
        /* <DEDUP_REMOVED lines=18> */
.L_x_64:
[----:B------:R-:W-:Y:S05]  /*34e0*/  BSYNC.RECONVERGENT B2 ;  /* 0x0000000000027941 */ /* 0x000fea0003800200 */
.L_x_63:
        /* <DEDUP_REMOVED lines=9> */
.L_x_66:
[----:B------:R-:W-:Y:S05]  /*3580*/  BSYNC.RECONVERGENT B2 ;  /* 0x0000000000027941 */ /* 0x000fea0003800200 */
.L_x_65:
        /* <DEDUP_REMOVED lines=11> */
.L_x_68:
[----:B------:R-:W-:Y:S05]  /*3640*/  BSYNC.RECONVERGENT B2 ;  /* 0x0000000000027941 */ /* 0x000fea0003800200 */
.L_x_67:
        /* <DEDUP_REMOVED lines=17> */
.L_x_70:
[----:B------:R-:W-:Y:S05]  /*3760*/  BSYNC.RECONVERGENT B2 ;  /* 0x0000000000027941 */ /* 0x000fea0003800200 */
.L_x_69:
        /* <DEDUP_REMOVED lines=9> */
.L_x_62:
[----:B------:R-:W-:Y:S05]  /*3800*/  BSYNC.RECONVERGENT B1 ;  /* 0x0000000000017941 */ /* 0x000fea0003800200 */
.L_x_61:
[----:B------:R-:W-:Y:S01]  /*3810*/  ISETP.GE.U32.AND P0, PT, R4, R13, PT ;  /* 0x0000000d0400720c */ /* 0x000fe20003f06070 */
[----:B------:R-:W-:-:S12]  /*3820*/  BSSY.RECONVERGENT B1, `(.L_x_72) ;  /* 0x0000016000017945 */ /* 0x000fd80003800200 */
[----:B------:R-:W-:Y:S05]  /*3830*/  @P0 BRA `(.L_x_73) ;  /* 0x0000000000500947 */ /* 0x000fea0003800000 */
[----:B------:R-:W-:-:S04]  /*3840*/  IMAD R17, R23, R4, RZ ;  /* 0x0000000417117224 */ /* 0x000fc800078e02ff */
[----:B------:R-:W-:-:S05]  /*3850*/  IMAD.WIDE.U32 R16, R17, 0x4, R2 ;  /* 0x0000000411107825 */ /* 0x000fca00078e0002 */
[----:B------:R0:W5:Y:S01]  /*3860*/  LDG.E R22, desc[UR36][R16.64] ;  /* 0x0000002410167981 */ /* 0x000162000c1e1900 */
[----:B------:R-:W-:-:S05]  /*3870*/  IMAD.IADD R24, R4, 0x1, R0 ;  /* 0x0000000104187824 */ /* 0x000fca00078e0200 */
[----:B------:R-:W-:-:S13]  /*3880*/  ISETP.GE.U32.AND P1, PT, R24, R13, PT ;  /* 0x0000000d1800720c */ /* 0x000fda0003f26070 */
[----:B0-----:R-:W-:Y:S05]  /*3890*/  @P1 BRA `(.L_x_73) ;  /* 0x0000000000381947 */ /* 0x001fea0003800000 */
[----:B------:R-:W-:-:S04]  /*38a0*/  IMAD R17, R23, R24, RZ ;  /* 0x0000001817117224 */ /* 0x000fc800078e02ff */
[----:B------:R-:W-:-:S05]  /*38b0*/  IMAD.WIDE.U32 R16, R17, 0x4, R2 ;  /* 0x0000000411107825 */ /* 0x000fca00078e0002 */
[----:B------:R0:W5:Y:S01]  /*38c0*/  LDG.E R18, desc[UR36][R16.64] ;  /* 0x0000002410127981 */ /* 0x000162000c1e1900 */
[----:B------:R-:W-:-:S04]  /*38d0*/  IADD3 R24, PT, PT, R24, R0, RZ ;  /* 0x0000000018187210 */ /* 0x000fc80007ffe0ff */
[----:B------:R-:W-:-:S13]  /*38e0*/  ISETP.GE.U32.AND P1, PT, R24, R13, PT ;  /* 0x0000000d1800720c */ /* 0x000fda0003f26070 */
[----:B0-----:R-:W-:Y:S05]  /*38f0*/  @P1 BRA `(.L_x_73) ;  /* 0x0000000000201947 */ /* 0x001fea0003800000 */
[----:B------:R-:W-:Y:S02]  /*3900*/  IMAD.IADD R16, R24, 0x1, R0 ;  /* 0x0000000118107824 */ /* 0x000fe400078e0200 */
[----:B------:R-:W-:-:S03]  /*3910*/  IMAD R17, R23, R24, RZ ;  /* 0x0000001817117224 */ /* 0x000fc600078e02ff */
[----:B------:R-:W-:-:S13]  /*3920*/  ISETP.GE.U32.AND P1, PT, R16, R13, PT ;  /* 0x0000000d1000720c */ /* 0x000fda0003f26070 */
[----:B------:R-:W-:Y:S02]  /*3930*/  @!P1 IMAD R23, R23, R16, RZ ;  /* 0x0000001017179224 */ /* 0x000fe400078e02ff */
[----:B------:R-:W-:-:S04]  /*3940*/  IMAD.WIDE.U32 R16, R17, 0x4, R2 ;  /* 0x0000000411107825 */ /* 0x000fc800078e0002 */
[----:B------:R-:W-:Y:S01]  /*3950*/  @!P1 IMAD.WIDE.U32 R2, R23, 0x4, R2 ;  /* 0x0000000417029825 */ /* 0x000fe200078e0002 */
[----:B------:R0:W5:Y:S04]  /*3960*/  LDG.E R19, desc[UR36][R16.64] ;  /* 0x0000002410137981 */ /* 0x000168000c1e1900 */
[----:B------:R0:W5:Y:S02]  /*3970*/  @!P1 LDG.E R25, desc[UR36][R2.64] ;  /* 0x0000002402199981 */ /* 0x000164000c1e1900 */
.L_x_73:
[----:B------:R-:W-:Y:S05]  /*3980*/  BSYNC.RECONVERGENT B1 ;  /* 0x0000000000017941 */ /* 0x000fea0003800200 */
.L_x_72:
        /* <DEDUP_REMOVED lines=15> */
.L_x_77:
[----:B------:R-:W-:Y:S05]  /*3a80*/  BSYNC.RECONVERGENT B2 ;  /* 0x0000000000027941 */ /* 0x000fea0003800200 */
.L_x_76:
        /* <DEDUP_REMOVED lines=17> */
.L_x_79:
[----:B------:R-:W-:Y:S05]  /*3ba0*/  BSYNC.RECONVERGENT B2 ;  /* 0x0000000000027941 */ /* 0x000fea0003800200 */
.L_x_78:
        /* <DEDUP_REMOVED lines=17> */
.L_x_81:
[----:B------:R-:W-:Y:S05]  /*3cc0*/  BSYNC.RECONVERGENT B2 ;  /* 0x0000000000027941 */ /* 0x000fea0003800200 */
.L_x_80:
        /* <DEDUP_REMOVED lines=15> */
.L_x_83:
[----:B------:R-:W-:Y:S05]  /*3dc0*/  BSYNC.RECONVERGENT B2 ;  /* 0x0000000000027941 */ /* 0x000fea0003800200 */
.L_x_82:
[----:B------:R-:W-:Y:S02]  /*3dd0*/  FSEL R5, R5, R25, P0 ;  /* 0x0000001905057208 */ /* 0x000fe40000000000 */
[----:B------:R-:W-:Y:S02]  /*3de0*/  SEL R9, R9, R0, P0 ;  /* 0x0000000009097207 */ /* 0x000fe40000000000 */
[----:B------:R-:W-:-:S07]  /*3df0*/  SEL R14, R14, RZ, P0 ;  /* 0x000000ff0e0e7207 */ /* 0x000fce0000000000 */
.L_x_75:
[----:B------:R-:W-:Y:S05]  /*3e00*/  BSYNC.RECONVERGENT B1 ;  /* 0x0000000000017941 */ /* 0x000fea0003800200 */
.L_x_74:
        /* <DEDUP_REMOVED lines=11> */
.L_x_85:
[----:B------:R-:W-:Y:S05]  /*3ec0*/  BSYNC.RECONVERGENT B1 ;  /* 0x0000000000017941 */ /* 0x000fea0003800200 */
.L_x_84:
        /* <DEDUP_REMOVED lines=14> */
.L_x_87:
[----:B------:R-:W-:Y:S05]  /*3fb0*/  BSYNC.RECONVERGENT B1 ;  /* 0x0000000000017941 */ /* 0x000fea0003800200 */
.L_x_86:
        /* <DEDUP_REMOVED lines=14> */
.L_x_89:
[----:B------:R-:W-:Y:S05]  /*40a0*/  BSYNC.RECONVERGENT B1 ;  /* 0x0000000000017941 */ /* 0x000fea0003800200 */
.L_x_88:
[----:B------:R-:W-:Y:S02]  /*40b0*/  FSEL R7, R6, R5, P0 ;  /* 0x0000000506077208 */ /* 0x000fe40000000000 */
[----:B------:R-:W-:Y:S02]  /*40c0*/  SEL R2, R2, R9, P0 ;  /* 0x0000000902027207 */ /* 0x000fe40000000000 */
[----:B------:R-:W-:Y:S01]  /*40d0*/  SEL R3, R3, R14, P0 ;  /* 0x0000000e03037207 */ /* 0x000fe20000000000 */
[----:B------:R-:W-:Y:S06]  /*40e0*/  BRA `(.L_x_2) ;  /* 0x0000009000f07947 */ /* 0x000fec0003800000 */
.L_x_60:
[----:B------:R-:W1:Y:S01]  /*40f0*/  LDCU UR4, c[0x0][0x3a4] ;  /* 0x00007480ff0477ac */ /* 0x000e620008000800 */
[----:B------:R-:W2:Y:S01]  /*4100*/  LDC R2, c[0x0][0x388] ;  /* 0x0000e200ff027b82 */ /* 0x000ea20000000800 */
[----:B------:R-:W-:Y:S07]  /*4110*/  BSSY.RECONVERGENT B1, `(.L_x_90) ;  /* 0x0000443000017945 */ /* 0x000fee0003800200 */
[----:B------:R-:W3:Y:S08]  /*4120*/  LDC R6, c[0x0][0x390] ;  /* 0x0000e400ff067b82 */ /* 0x000ef00000000800 */
[----:B------:R-:W4:Y:S01]  /*4130*/  LDC R24, c[0x0][0x394] ;  /* 0x0000e500ff187b82 */ /* 0x000f220000000800 */
[----:B-1----:R-:W-:-:S04]  /*4140*/  IMAD.U32 R12, RZ, RZ, UR4 ;  /* 0x00000004ff0c7e24 */ /* 0x002fc8000f8e00ff */
[----:B------:R-:W-:Y:S02]  /*4150*/  IMAD R0, R12, 0x3, R4 ;  /* 0x000000030c007824 */ /* 0x000fe400078e0204 */
[----:B--2---:R-:W-:-:S03]  /*4160*/  IMAD.MOV.U32 R3, RZ, RZ, R2 ;  /* 0x000000ffff037224 */ /* 0x004fc600078e0002 */
[----:B------:R-:W-:Y:S01]  /*4170*/  ISETP.GE.U32.AND P0, PT, R0, R13, PT ;  /* 0x0000000d0000720c */ /* 0x000fe20003f06070 */
[----:B------:R-:W-:Y:S01]  /*4180*/  IMAD.MOV.U32 R0, RZ, RZ, R4 ;  /* 0x000000ffff007224 */ /* 0x000fe200078e0004 */
[----:B------:R-:W-:Y:S01]  /*4190*/  MOV R4, R2 ;  /* 0x0000000200047202 */ /* 0x000fe20000000f00 */
[----:B------:R-:W-:Y:S02]  /*41a0*/  IMAD.MOV.U32 R5, RZ, RZ, R2 ;  /* 0x000000ffff057224 */ /* 0x000fe400078e0002 */
[--C-:B---3--:R-:W-:Y:S01]  /*41b0*/  IMAD.MOV.U32 R7, RZ, RZ, R6.reuse ;  /* 0x000000ffff077224 */ /* 0x108fe200078e0006 */
[----:B------:R-:W-:Y:S01]  /*41c0*/  MOV R23, R6 ;  /* 0x0000000600177202 */ /* 0x000fe20000000f00 */
[----:B------:R-:W-:Y:S02]  /*41d0*/  IMAD.MOV.U32 R20, RZ, RZ, R6 ;  /* 0x000000ffff147224 */ /* 0x000fe400078e0006 */
[--C-:B----4-:R-:W-:Y:S02]  /*41e0*/  IMAD.MOV.U32 R25, RZ, RZ, R24.reuse ;  /* 0x000000ffff197224 */ /* 0x110fe400078e0018 */
[----:B------:R-:W-:-:S02]  /*41f0*/  IMAD.MOV.U32 R26, RZ, RZ, R24 ;  /* 0x000000ffff1a7224 */ /* 0x000fc400078e0018 */
[----:B------:R-:W-:Y:S01]  /*4200*/  IMAD.MOV.U32 R27, RZ, RZ, R24 ;  /* 0x000000ffff1b7224 */ /* 0x000fe200078e0018 */
[----:B------:R-:W-:Y:S06]  /*4210*/  @P0 BRA `(.L_x_91) ;  /* 0x0000004000c80947 */ /* 0x000fec0003800000 */
[----:B------:R-:W-:-:S13]  /*4220*/  ISETP.NE.AND P4, PT, R8, RZ, PT ;  /* 0x000000ff0800720c */ /* 0x000fda0003f85270 */
[----:B------:R1:W5:Y:S01]  /*4230*/  @!P4 LDG.E R21, desc[UR36][R14.64] ;  /* 0x000000240e15c981 */ /* 0x000362000c1e1900 */
[----:B------:R-:W-:Y:S01]  /*4240*/  IADD3 R8, PT, PT, R8, -0x1, RZ ;  /* 0xffffffff08087810 */ /* 0x000fe20007ffe0ff */
[--C-:B------:R-:W-:Y:S01]  /*4250*/  IMAD.MOV.U32 R3, RZ, RZ, R2.reuse ;  /* 0x000000ffff037224 */ /* 0x100fe200078e0002 */
[----:B------:R-:W-:Y:S01]  /*4260*/  MOV R7, R6 ;  /* 0x0000000600077202 */ /* 0x000fe20000000f00 */
[--C-:B------:R-:W-:Y:S01]  /*4270*/  IMAD.MOV.U32 R4, RZ, RZ, R2.reuse ;  /* 0x000000ffff047224 */ /* 0x100fe200078e0002 */
[----:B------:R-:W-:Y:S01]  /*4280*/  VIMNMX.U32 R8, PT, PT, R8, 0x18, PT ;  /* 0x0000001808087848 */ /* 0x000fe20003fe0000 */
[----:B------:R-:W-:Y:S01]  /*4290*/  IMAD.MOV.U32 R5, RZ, RZ, R2 ;  /* 0x000000ffff057224 */ /* 0x000fe200078e0002 */
[----:B------:R-:W-:Y:S01]  /*42a0*/  MOV R26, R24 ;  /* 0x00000018001a7202 */ /* 0x000fe20000000f00 */
[--C-:B------:R-:W-:Y:S02]  /*42b0*/  IMAD.MOV.U32 R20, RZ, RZ, R6.reuse ;  /* 0x000000ffff147224 */ /* 0x100fe400078e0006 */
[----:B------:R-:W-:-:S02]  /*42c0*/  IMAD.MOV.U32 R23, RZ, RZ, R6 ;  /* 0x000000ffff177224 */ /* 0x000fc400078e0006 */
[--C-:B------:R-:W-:Y:S02]  /*42d0*/  IMAD.MOV.U32 R25, RZ, RZ, R24.reuse ;  /* 0x000000ffff197224 */ /* 0x100fe400078e0018 */
[----:B------:R-:W-:Y:S02]  /*42e0*/  IMAD.MOV.U32 R27, RZ, RZ, R24 ;  /* 0x000000ffff1b7224 */ /* 0x000fe400078e0018 */
[----:B-1----:R-:W-:-:S07]  /*42f0*/  VIADD R8, R8, 0x1 ;  /* 0x0000000108087836 */ /* 0x002fce0000000000 */
.L_x_105:
[--C-:B0----5:R-:W-:Y:S01]  /*4300*/  @!P4 IMAD.MOV.U32 R9, RZ, RZ, R21.reuse ;  /* 0x000000ffff09c224 */ /* 0x121fe200078e0015 */
[----:B------:R-:W-:Y:S01]  /*4310*/  @!P4 MOV R10, R21 ;  /* 0x00000015000ac202 */ /* 0x000fe20000000f00 */
[--C-:B------:R-:W-:Y:S02]  /*4320*/  @!P4 IMAD.MOV.U32 R11, RZ, RZ, R21.reuse ;  /* 0x000000ffff0bc224 */ /* 0x100fe400078e0015 */
[----:B------:R-:W-:Y:S01]  /*4330*/  @!P4 IMAD.MOV.U32 R16, RZ, RZ, R21 ;  /* 0x000000ffff10c224 */ /* 0x000fe200078e0015 */
[----:B------:R-:W-:Y:S06]  /*4340*/  @!P4 BRA `(.L_x_92) ;  /* 0x0000003c0060c947 */ /* 0x000fec0003800000 */
[----:B------:R-:W0:Y:S01]  /*4350*/  LDCU.64 UR30, c[0x0][0x3e0] ;  /* 0x00007c00ff1e77ac */ /* 0x000e220008000a00 */
[----:B------:R-:W-:Y:S01]  /*4360*/  MOV R11, R0 ;  /* 0x00000000000b7202 */ /* 0x000fe20000000f00 */
[----:B------:R-:W-:Y:S01]  /*4370*/  IMAD.MOV.U32 R10, RZ, RZ, RZ ;  /* 0x000000ffff0a7224 */ /* 0x000fe200078e00ff */
[----:B------:R-:W1:Y:S01]  /*4380*/  LDCU UR48, c[0x0][0x3d8] ;  /* 0x00007b00ff3077ac */ /* 0x000e620008000800 */
[----:B------:R-:W2:Y:S01]  /*4390*/  LDCU UR77, c[0x0][0x3dc] ;  /* 0x00007b80ff4d77ac */ /* 0x000ea20008000800 */
[----:B------:R-:W3:Y:S01]  /*43a0*/  LDCU UR4, c[0x0][0x508] ;  /* 0x0000a100ff0477ac */ /* 0x000ee20008000800 */
[----:B------:R-:W4:Y:S01]  /*43b0*/  LDCU UR76, c[0x0][0x3f0] ;  /* 0x00007e00ff4c77ac */ /* 0x000f220008000800 */
[----:B0-----:R-:W-:Y:S01]  /*43c0*/  IMAD.HI.U32 R9, R0, UR30, R10 ;  /* 0x0000001e00097c27 */ /* 0x001fe2000f8e000a */
[----:B------:R-:W0:Y:S04]  /*43d0*/  LDCU UR75, c[0x0][0x50c] ;  /* 0x0000a180ff4b77ac */ /* 0x000e280008000800 */
[----:B------:R-:W-:Y:S01]  /*43e0*/  SHF.R.U32.HI R11, RZ, UR31, R9 ;  /* 0x0000001fff0b7c19 */ /* 0x000fe20008011609 */
[----:B-1----:R-:W-:Y:S01]  /*43f0*/  UIADD3 UR50, UPT, UPT, UR48, -0x1, URZ ;  /* 0xffffffff30327890 */ /* 0x002fe2000fffe0ff */
[----:B------:R-:W1:Y:S03]  /*4400*/  LDCU UR74, c[0x0][0x3f4] ;  /* 0x00007e80ff4a77ac */ /* 0x000e660008000800 */
[----:B------:R-:W-:Y:S01]  /*4410*/  IMAD.MOV R9, RZ, RZ, -R11 ;  /* 0x000000ffff097224 */ /* 0x000fe200078e0a0b */
[----:B------:R-:W-:-:S03]  /*4420*/  UISETP.NE.AND UP0, UPT, UR50, URZ, UPT ;  /* 0x000000ff3200728c */ /* 0x000fc6000bf05270 */
[----:B--2---:R-:W-:Y:S01]  /*4430*/  IMAD R9, R9, UR77, R0 ;  /* 0x0000004d09097c24 */ /* 0x004fe2000f8e0200 */
[----:B------:R-:W2:Y:S03]  /*4440*/  LDCU UR73, c[0x0][0x510] ;  /* 0x0000a200ff4977ac */ /* 0x000ea60008000800 */
[----:B---3--:R-:W-:Y:S01]  /*4450*/  IMAD R9, R9, UR4, RZ ;  /* 0x0000000409097c24 */ /* 0x008fe2000f8e02ff */
[----:B------:R-:W3:Y:S01]  /*4460*/  LDCU UR72, c[0x0][0x408] ;  /* 0x00008100ff4877ac */ /* 0x000ee20008000800 */
[----:B------:R-:W0:Y:S01]  /*4470*/  LDCU UR71, c[0x0][0x514] ;  /* 0x0000a280ff4777ac */ /* 0x000e220008000800 */
        /* <DEDUP_REMOVED lines=40> */
[----:B------:R-:W0:Y:S01]  /*4700*/  LDCU.64 UR32, c[0x0][0x3e8] ;  /* 0x00007d00ff2077ac */ /* 0x000e220008000a00 */
        /* <DEDUP_REMOVED lines=8> */
[----:B-1234-:R-:W-:Y:S05]  /*4790*/  BRA.U !UP0, `(.L_x_93) ;  /* 0x0000000d08687547 */ /* 0x01efea000b800000 */
[----:B------:R-:W-:Y:S01]  /*47a0*/  IMAD.MOV.U32 R10, RZ, RZ, RZ ;  /* 0x000000ffff0a7224 */ /* 0x000fe200078e00ff */
[----:B------:R-:W-:-:S03]  /*47b0*/  ISETP.NE.AND P0, PT, R8, 0x2, PT ;  /* 0x000000020800780c */ /* 0x000fc60003f05270 */
[----:B0-----:R-:W-:-:S05]  /*47c0*/  IMAD.HI.U32 R13, R11, UR33, R10 ;  /* 0x000000210b0d7c27 */ /* 0x001fca000f8e000a */
[----:B------:R-:W-:-:S05]  /*47d0*/  SHF.R.U32.HI R13, RZ, UR76, R13 ;  /* 0x0000004cff0d7c19 */ /* 0x000fca000801160d */
[----:B------:R-:W-:-:S04]  /*47e0*/  IMAD.MOV R10, RZ, RZ, -R13 ;  /* 0x000000ffff0a7224 */ /* 0x000fc800078e0a0d */
[----:B------:R-:W-:-:S04]  /*47f0*/  IMAD R10, R10, UR32, R11 ;  /* 0x000000200a0a7c24 */ /* 0x000fc8000f8e020b */
[----:B------:R-:W-:Y:S01]  /*4800*/  IMAD R9, R10, UR75, R9 ;  /* 0x0000004b0a097c24 */ /* 0x000fe2000f8e0209 */
[----:B------:R-:W-:Y:S06]  /*4810*/  @!P0 BRA `(.L_x_93) ;  /* 0x0000000c00488947 */ /* 0x000fec0003800000 */
[----:B------:R-:W-:Y:S02]  /*4820*/  HFMA2 R10, -RZ, RZ, 0, 0 ;  /* 0x00000000ff0a7431 */ /* 0x000fe400000001ff */
[----:B------:R-:W-:Y:S01]  /*4830*/  IMAD.MOV.U32 R11, RZ, RZ, R13 ;  /* 0x000000ffff0b7224 */ /* 0x000fe200078e000d */
[----:B------:R-:W-:Y:S02]  /*4840*/  ISETP.NE.AND P0, PT, R8, 0x3, PT ;  /* 0x000000030800780c */ /* 0x000fe40003f05270 */
[----:B------:R-:W-:-:S05]  /*4850*/  IMAD.HI.U32 R11, R13, UR34, R10 ;  /* 0x000000220d0b7c27 */ /* 0x000fca000f8e000a */
[----:B------:R-:W-:-:S05]  /*4860*/  SHF.R.U32.HI R11, RZ, UR35, R11 ;  /* 0x00000023ff0b7c19 */ /* 0x000fca000801160b */
[----:B------:R-:W-:-:S04]  /*4870*/  IMAD.MOV R10, RZ, RZ, -R11 ;  /* 0x000000ffff0a7224 */ /* 0x000fc800078e0a0b */
[----:B------:R-:W-:-:S04]  /*4880*/  IMAD R10, R10, UR74, R13 ;  /* 0x0000004a0a0a7c24 */ /* 0x000fc8000f8e020d */
[----:B------:R-:W-:Y:S01]  /*4890*/  IMAD R9, R10, UR73, R9 ;  /* 0x000000490a097c24 */ /* 0x000fe2000f8e0209 */
[----:B------:R-:W-:Y:S06]  /*48a0*/  @!P0 BRA `(.L_x_93) ;  /* 0x0000000c00248947 */ /* 0x000fec0003800000 */
[----:B------:R-:W-:Y:S01]  /*48b0*/  IMAD.MOV.U32 R10, RZ, RZ, RZ ;  /* 0x000000ffff0a7224 */ /* 0x000fe200078e00ff */
[----:B------:R-:W-:-:S03]  /*48c0*/  ISETP.NE.AND P0, PT, R8, 0x4, PT ;  /* 0x000000040800780c */ /* 0x000fc60003f05270 */
[----:B------:R-:W-:-:S05]  /*48d0*/  IMAD.HI.U32 R13, R11, UR39, R10 ;  /* 0x000000270b0d7c27 */ /* 0x000fca000f8e000a */
[----:B------:R-:W-:-:S04]  /*48e0*/  SHF.R.U32.HI R13, RZ, UR72, R13 ;  /* 0x00000048ff0d7c19 */ /* 0x000fc8000801160d */
[----:B------:R-:W-:-:S05]  /*48f0*/  IADD3 R10, PT, PT, -R13, RZ, RZ ;  /* 0x000000ff0d0a7210 */ /* 0x000fca0007ffe1ff */
[----:B------:R-:W-:-:S04]  /*4900*/  IMAD R10, R10, UR38, R11 ;  /* 0x000000260a0a7c24 */ /* 0x000fc8000f8e020b */
[----:B------:R-:W-:Y:S01]  /*4910*/  IMAD R9, R10, UR71, R9 ;  /* 0x000000470a097c24 */ /* 0x000fe2000f8e0209 */
[----:B------:R-:W-:Y:S06]  /*4920*/  @!P0 BRA `(.L_x_93) ;  /* 0x0000000c00048947 */ /* 0x000fec0003800000 */
[----:B------:R-:W-:Y:S01]  /*4930*/  IMAD.MOV.U32 R10, RZ, RZ, RZ ;  /* 0x000000ffff0a7224 */ /* 0x000fe200078e00ff */
[----:B------:R-:W-:Y:S01]  /*4940*/  ISETP.NE.AND P0, PT, R8, 0x5, PT ;  /* 0x000000050800780c */ /* 0x000fe20003f05270 */
[----:B------:R-:W-:Y:S02]  /*4950*/  IMAD.MOV.U32 R11, RZ, RZ, R13 ;  /* 0x000000ffff0b7224 */ /* 0x000fe400078e000d */
[----:B------:R-:W-:-:S05]  /*4960*/  IMAD.HI.U32 R11, R13, UR40, R10 ;  /* 0x000000280d0b7c27 */ /* 0x000fca000f8e000a */
[----:B------:R-:W-:-:S05]  /*4970*/  SHF.R.U32.HI R11, RZ, UR41, R11 ;  /* 0x00000029ff0b7c19 */ /* 0x000fca000801160b */
[----:B------:R-:W-:-:S04]  /*4980*/  IMAD.MOV R10, RZ, RZ, -R11 ;  /* 0x000000ffff0a7224 */ /* 0x000fc800078e0a0b */
[----:B------:R-:W-:-:S04]  /*4990*/  IMAD R10, R10, UR70, R13 ;  /* 0x000000460a0a7c24 */ /* 0x000fc8000f8e020d */
[----:B------:R-:W-:Y:S01]  /*49a0*/  IMAD R9, R10, UR69, R9 ;  /* 0x000000450a097c24 */ /* 0x000fe2000f8e0209 */
[----:B------:R-:W-:Y:S06]  /*49b0*/  @!P0 BRA `(.L_x_93) ;  /* 0x0000000800e08947 */ /* 0x000fec0003800000 */
[----:B------:R-:W-:Y:S02]  /*49c0*/  MOV R10, RZ ;  /* 0x000000ff000a7202 */ /* 0x000fe40000000f00 */
[----:B------:R-:W-:-:S03]  /*49d0*/  ISETP.NE.AND P0, PT, R8, 0x6, PT ;  /* 0x000000060800780c */ /* 0x000fc60003f05270 */
[----:B------:R-:W-:-:S05]  /*49e0*/  IMAD.HI.U32 R13, R11, UR43, R10 ;  /* 0x0000002b0b0d7c27 */ /* 0x000fca000f8e000a */
[----:B------:R-:W-:-:S05]  /*49f0*/  SHF.R.U32.HI R13, RZ, UR68, R13 ;  /* 0x00000044ff0d7c19 */ /* 0x000fca000801160d */
[----:B------:R-:W-:-:S04]  /*4a00*/  IMAD.MOV R10, RZ, RZ, -R13 ;  /* 0x000000ffff0a7224 */ /* 0x000fc800078e0a0d */
[----:B------:R-:W-:-:S04]  /*4a10*/  IMAD R10, R10, UR42, R11 ;  /* 0x0000002a0a0a7c24 */ /* 0x000fc8000f8e020b */
[----:B------:R-:W-:Y:S01]  /*4a20*/  IMAD R9, R10, UR67, R9 ;  /* 0x000000430a097c24 */ /* 0x000fe2000f8e0209 */
[----:B------:R-:W-:Y:S06]  /*4a30*/  @!P0 BRA `(.L_x_93) ;  /* 0x0000000800c08947 */ /* 0x000fec0003800000 */
[----:B------:R-:W-:Y:S01]  /*4a40*/  IMAD.MOV.U32 R10, RZ, RZ, RZ ;  /* 0x000000ffff0a7224 */ /* 0x000fe200078e00ff */
[----:B------:R-:W-:Y:S01]  /*4a50*/  ISETP.NE.AND P0, PT, R8, 0x7, PT ;  /* 0x000000070800780c */ /* 0x000fe20003f05270 */
[----:B------:R-:W-:Y:S02]  /*4a60*/  IMAD.MOV.U32 R11, RZ, RZ, R13 ;  /* 0x000000ffff0b7224 */ /* 0x000fe400078e000d */
[----:B------:R-:W-:-:S05]  /*4a70*/  IMAD.HI.U32 R11, R13, UR44, R10 ;  /* 0x0000002c0d0b7c27 */ /* 0x000fca000f8e000a */
[----:B------:R-:W-:-:S04]  /*4a80*/  SHF.R.U32.HI R11, RZ, UR45, R11 ;  /* 0x0000002dff0b7c19 */ /* 0x000fc8000801160b */
[----:B------:R-:W-:-:S05]  /*4a90*/  IADD3 R10, PT, PT, -R11, RZ, RZ ;  /* 0x000000ff0b0a7210 */ /* 0x000fca0007ffe1ff */
[----:B------:R-:W-:-:S04]  /*4aa0*/  IMAD R10, R10, UR66, R13 ;  /* 0x000000420a0a7c24 */ /* 0x000fc8000f8e020d */
[----:B------:R-:W-:Y:S01]  /*4ab0*/  IMAD R9, R10, UR65, R9 ;  /* 0x000000410a097c24 */ /* 0x000fe2000f8e0209 */
[----:B------:R-:W-:Y:S06]  /*4ac0*/  @!P0 BRA `(.L_x_93) ;  /* 0x00000008009c8947 */ /* 0x000fec0003800000 */
[----:B------:R-:W-:Y:S01]  /*4ad0*/  IMAD.MOV.U32 R10, RZ, RZ, RZ ;  /* 0x000000ffff0a7224 */ /* 0x000fe200078e00ff */
[----:B------:R-:W-:-:S03]  /*4ae0*/  ISETP.NE.AND P0, PT, R8, 0x8, PT ;  /* 0x000000080800780c */ /* 0x000fc60003f05270 */
[----:B------:R-:W-:-:S05]  /*4af0*/  IMAD.HI.U32 R13, R11, UR47, R10 ;  /* 0x0000002f0b0d7c27 */ /* 0x000fca000f8e000a */
[----:B------:R-:W-:-:S05]  /*4b00*/  SHF.R.U32.HI R13, RZ, UR64, R13 ;  /* 0x00000040ff0d7c19 */ /* 0x000fca000801160d */
[----:B------:R-:W-:-:S04]  /*4b10*/  IMAD.MOV R10, RZ, RZ, -R13 ;  /* 0x000000ffff0a7224 */ /* 0x000fc800078e0a0d */
[----:B------:R-:W-:-:S04]  /*4b20*/  IMAD R10, R10, UR46, R11 ;  /* 0x0000002e0a0a7c24 */ /* 0x000fc8000f8e020b */
[----:B------:R-:W-:Y:S01]  /*4b30*/  IMAD R9, R10, UR63, R9 ;  /* 0x0000003f0a097c24 */ /* 0x000fe2000f8e0209 */
[----:B------:R-:W-:Y:S06]  /*4b40*/  @!P0 BRA `(.L_x_93) ;  /* 0x00000008007c8947 */ /* 0x000fec0003800000 */
[----:B------:R-:W-:Y:S01]  /*4b50*/  MOV R11, R13 ;  /* 0x0000000d000b7202 */ /* 0x000fe20000000f00 */
        /* <DEDUP_REMOVED lines=16> */
[----:B------:R-:W0:Y:S01]  /*4c60*/  LDCU.64 UR52, c[0x0][0x458] ;  /* 0x00008b00ff3477ac */ /* 0x000e220008000a00 */
[----:B------:R-:W-:Y:S02]  /*4c70*/  HFMA2 R10, -RZ, RZ, 0, 0 ;  /* 0x00000000ff0a7431 */ /* 0x000fe400000001ff */
[----:B------:R-:W-:Y:S01]  /*4c80*/  IMAD.MOV.U32 R11, RZ, RZ, R13 ;  /* 0x000000ffff0b7224 */ /* 0x000fe200078e000d */
[----:B------:R-:W-:Y:S02]  /*4c90*/  ISETP.NE.AND P0, PT, R8, 0xb, PT ;  /* 0x0000000b0800780c */ /* 0x000fe40003f05270 */
[----:B0-----:R-:W-:-:S05]  /*4ca0*/  IMAD.HI.U32 R11, R13, UR52, R10 ;  /* 0x000000340d0b7c27 */ /* 0x001fca000f8e000a */
[----:B------:R-:W-:-:S05]  /*4cb0*/  SHF.R.U32.HI R11, RZ, UR53, R11 ;  /* 0x00000035ff0b7c19 */ /* 0x000fca000801160b */
[----:B------:R-:W-:-:S04]  /*4cc0*/  IMAD.MOV R10, RZ, RZ, -R11 ;  /* 0x000000ffff0a7224 */ /* 0x000fc800078e0a0b */
[----:B------:R-:W-:-:S04]  /*4cd0*/  IMAD R10, R10, UR58, R13 ;  /* 0x0000003a0a0a7c24 */ /* 0x000fc8000f8e020d */
[----:B------:R-:W-:Y:S01]  /*4ce0*/  IMAD R9, R10, UR57, R9 ;  /* 0x000000390a097c24 */ /* 0x000fe2000f8e0209 */
[----:B------:R-:W-:Y:S06]  /*4cf0*/  @!P0 BRA `(.L_x_93) ;  /* 0x0000000800108947 */ /* 0x000fec0003800000 */
[----:B------:R-:W0:Y:S01]  /*4d00*/  LDCU.64 UR52, c[0x0][0x460] ;  /* 0x00008c00ff3477ac */ /* 0x000e220008000a00 */
[----:B------:R-:W-:Y:S01]  /*4d10*/  IMAD.MOV.U32 R10, RZ, RZ, RZ ;  /* 0x000000ffff0a7224 */ /* 0x000fe200078e00ff */
[----:B------:R-:W-:-:S03]  /*4d20*/  ISETP.NE.AND P0, PT, R8, 0xc, PT ;  /* 0x0000000c0800780c */ /* 0x000fc60003f05270 */
[----:B0-----:R-:W-:-:S05]  /*4d30*/  IMAD.HI.U32 R13, R11, UR53, R10 ;  /* 0x000000350b0d7c27 */ /* 0x001fca000f8e000a */
[----:B------:R-:W-:-:S04]  /*4d40*/  SHF.R.U32.HI R13, RZ, UR56, R13 ;  /* 0x00000038ff0d7c19 */ /* 0x000fc8000801160d */
[----:B------:R-:W-:-:S05]  /*4d50*/  IADD3 R10, PT, PT, -R13, RZ, RZ ;  /* 0x000000ff0d0a7210 */ /* 0x000fca0007ffe1ff */
[----:B------:R-:W-:-:S04]  /*4d60*/  IMAD R10, R10, UR52, R11 ;  /* 0x000000340a0a7c24 */ /* 0x000fc8000f8e020b */
[----:B------:R-:W-:Y:S01]  /*4d70*/  IMAD R9, R10, UR55, R9 ;  /* 0x000000370a097c24 */ /* 0x000fe2000f8e0209 */
[----:B------:R-:W-:Y:S06]  /*4d80*/  @!P0 BRA `(.L_x_93) ;  /* 0x0000000400ec8947 */ /* 0x000fec0003800000 */
[----:B------:R-:W0:Y:S01]  /*4d90*/  LDCU.64 UR52, c[0x0][0x470] ;  /* 0x00008e00ff3477ac */ /* 0x000e220008000a00 */
[----:B------:R-:W-:Y:S01]  /*4da0*/  IMAD.MOV.U32 R10, RZ, RZ, RZ ;  /* 0x000000ffff0a7224 */ /* 0x000fe200078e00ff */
[----:B------:R-:W-:Y:S01]  /*4db0*/  ISETP.NE.AND P0, PT, R8, 0xd, PT ;  /* 0x0000000d0800780c */ /* 0x000fe20003f05270 */
[----:B------:R-:W-:Y:S02]  /*4dc0*/  IMAD.MOV.U32 R11, RZ, RZ, R13 ;  /* 0x000000ffff0b7224 */ /* 0x000fe400078e000d */
[----:B0-----:R-:W-:-:S05]  /*4dd0*/  IMAD.HI.U32 R11, R13, UR52, R10 ;  /* 0x000000340d0b7c27 */ /* 0x001fca000f8e000a */
[----:B------:R-:W-:-:S05]  /*4de0*/  SHF.R.U32.HI R11, RZ, UR53, R11 ;  /* 0x00000035ff0b7c19 */ /* 0x000fca000801160b */
[----:B------:R-:W-:-:S04]  /*4df0*/  IMAD.MOV R10, RZ, RZ, -R11 ;  /* 0x000000ffff0a7224 */ /* 0x000fc800078e0a0b */
[----:B------:R-:W-:-:S04]  /*4e00*/  IMAD R10, R10, UR54, R13 ;  /* 0x000000360a0a7c24 */ /* 0x000fc8000f8e020d */
[----:B------:R-:W-:Y:S01]  /*4e10*/  IMAD R9, R10, UR29, R9 ;  /* 0x0000001d0a097c24 */ /* 0x000fe2000f8e0209 */
[----:B------:R-:W-:Y:S06]  /*4e20*/  @!P0 BRA `(.L_x_93) ;  /* 0x0000000400c48947 */ /* 0x000fec0003800000 */
[----:B------:R-:W0:Y:S01]  /*4e30*/  LDCU.64 UR52, c[0x0][0x478] ;  /* 0x00008f00ff3477ac */ /* 0x000e220008000a00 */
[----:B------:R-:W-:Y:S02]  /*4e40*/  MOV R10, RZ ;  /* 0x000000ff000a7202 */ /* 0x000fe40000000f00 */
[----:B------:R-:W-:-:S03]  /*4e50*/  ISETP.NE.AND P0, PT, R8, 0xe, PT ;  /* 0x0000000e0800780c */ /* 0x000fc60003f05270 */
        /* <DEDUP_REMOVED lines=26> */
[----:B------:R-:W-:Y:S01]  /*5000*/  MOV R11, R13 ;  /* 0x0000000d000b7202 */ /* 0x000fe20000000f00 */
        /* <DEDUP_REMOVED lines=68> */
[----:B------:R-:W-:-:S12]  /*5450*/  IMAD.MOV.U32 R11, RZ, RZ, R13 ;  /* 0x000000ffff0b7224 */ /* 0x000fd800078e000d */
[----:B------:R-:W1:Y:S01]  /*5460*/  @P0 LDC R17, c[0x0][0x4fc] ;  /* 0x00013f00ff110b82 */ /* 0x000e620000000800 */
[----:B0-----:R-:W-:-:S05]  /*5470*/  IMAD.HI.U32 R10, R13, UR53, R10 ;  /* 0x000000350d0a7c27 */ /* 0x001fca000f8e000a */
[----:B------:R-:W-:Y:S02]  /*5480*/  SHF.R.U32.HI R11, RZ, UR27, R10 ;  /* 0x0000001bff0b7c19 */ /* 0x000fe4000801160a */
[----:B------:R-:W-:-:S03]  /*5490*/  @P0 MOV R10, RZ ;  /* 0x000000ff000a0202 */ /* 0x000fc60000000f00 */
[----:B------:R-:W-:-:S04]  /*54a0*/  IMAD.MOV R16, RZ, RZ, -R11 ;  /* 0x000000ffff107224 */ /* 0x000fc800078e0a0b */
[----:B------:R-:W-:Y:S02]  /*54b0*/  IMAD R16, R16, UR52, R13 ;  /* 0x0000003410107c24 */ /* 0x000fe4000f8e020d */
[----:B------:R-:W0:Y:S02]  /*54c0*/  @P0 LDC.64 R12, c[0x0][0x500] ;  /* 0x00014000ff0c0b82 */ /* 0x000e240000000a00 */
[----:B------:R-:W-:Y:S02]  /*54d0*/  IMAD R9, R16, UR28, R9 ;  /* 0x0000001c10097c24 */ /* 0x000fe4000f8e0209 */
[----:B0-----:R-:W-:-:S04]  /*54e0*/  @P0 IMAD.HI.U32 R12, R11, R12, R10 ;  /* 0x0000000c0b0c0227 */ /* 0x001fc800078e000a */
[----:B------:R-:W0:Y:S01]  /*54f0*/  @P0 LDC R10, c[0x0][0x568] ;  /* 0x00015a00ff0a0b82 */ /* 0x000e220000000800 */
[----:B------:R-:W-:-:S05]  /*5500*/  @P0 SHF.R.U32.HI R12, RZ, R13, R12 ;  /* 0x0000000dff0c0219 */ /* 0x000fca000001160c */
[----:B------:R-:W-:-:S04]  /*5510*/  @P0 IMAD.MOV R12, RZ, RZ, -R12 ;  /* 0x000000ffff0c0224 */ /* 0x000fc800078e0a0c */
[----:B-1----:R-:W-:-:S04]  /*5520*/  @P0 IMAD R17, R12, R17, R11 ;  /* 0x000000110c110224 */ /* 0x002fc800078e020b */
[----:B0-----:R-:W-:-:S07]  /*5530*/  @P0 IMAD R9, R17, R10, R9 ;  /* 0x0000000a11090224 */ /* 0x001fce00078e0209 */
.L_x_93:
[----:B------:R-:W-:Y:S01]  /*5540*/  LOP3.LUT R9, R9, 0xfffffffc, RZ, 0xc0, !PT ;  /* 0xfffffffc09097812 */ /* 0x000fe200078ec0ff */
[----:B------:R-:W1:Y:S03]  /*5550*/  LDCU UR52, c[0x0][0x3a4] ;  /* 0x00007480ff3477ac */ /* 0x000e660008000800 */
[----:B------:R-:W-:-:S05]  /*5560*/  IADD3 R10, P0, PT, R9, R14, RZ ;  /* 0x0000000e090a7210 */ /* 0x000fca0007f1e0ff */
[----:B------:R-:W-:-:S05]  /*5570*/  IMAD.X R11, RZ, RZ, R15, P0 ;  /* 0x000000ffff0b7224 */ /* 0x000fca00000e060f */
[----:B------:R2:W5:Y:S01]  /*5580*/  LDG.E R10, desc[UR36][R10.64] ;  /* 0x000000240a0a7981 */ /* 0x000562000c1e1900 */
[----:B------:R-:W-:Y:S01]  /*5590*/  MOV R12, RZ ;  /* 0x000000ff000c7202 */ /* 0x000fe20000000f00 */
[----:B-1----:R-:W-:-:S04]  /*55a0*/  VIADD R13, R0, UR52 ;  /* 0x00000034000d7c36 */ /* 0x002fc80008000000 */
[----:B------:R-:W-:-:S05]  /*55b0*/  IMAD.HI.U32 R17, R13, UR30, R12 ;  /* 0x0000001e0d117c27 */ /* 0x000fca000f8e000c */
[----:B------:R-:W-:-:S05]  /*55c0*/  SHF.R.U32.HI R17, RZ, UR31, R17 ;  /* 0x0000001fff117c19 */ /* 0x000fca0008011611 */
[----:B------:R-:W-:-:S04]  /*55d0*/  IMAD.MOV R9, RZ, RZ, -R17 ;  /* 0x000000ffff097224 */ /* 0x000fc800078e0a11 */
[----:B------:R-:W-:-:S04]  /*55e0*/  IMAD R9, R9, UR77, R13 ;  /* 0x0000004d09097c24 */ /* 0x000fc8000f8e020d */
[----:B------:R-:W-:Y:S01]  /*55f0*/  IMAD R9, R9, UR4, RZ ;  /* 0x0000000409097c24 */ /* 0x000fe2000f8e02ff */
[----:B--2---:R-:W-:Y:S06]  /*5600*/  BRA.U !UP0, `(.L_x_94) ;  /* 0x0000000d08687547 */ /* 0x004fec000b800000 */
        /* <DEDUP_REMOVED lines=201> */
[----:B------:R-:W-:Y:S01]  /*62a0*/  ISETP.NE.AND P0, PT, R8, 0x18, PT ;  /* 0x000000180800780c */ /* 0x000fe20003f05270 */
[----:B------:R-:W-:Y:S02]  /*62b0*/  IMAD.MOV.U32 R16, RZ, RZ, RZ ;  /* 0x000000ffff107224 */ /* 0x000fe400078e00ff */
[----:B------:R-:W-:-:S10]  /*62c0*/  IMAD.MOV.U32 R17, RZ, RZ, R11 ;  /* 0x000000ffff117224 */ /* 0x000fd400078e000b */
[----:B------:R-:W1:Y:S01]  /*62d0*/  @P0 LDC.64 R18, c[0x0][0x500] ;  /* 0x00014000ff120b82 */ /* 0x000e620000000a00 */
[----:B0-----:R-:W-:-:S05]  /*62e0*/  IMAD.HI.U32 R16, R11, UR53, R16 ;  /* 0x000000350b107c27 */ /* 0x001fca000f8e0010 */
[----:B------:R-:W-:-:S05]  /*62f0*/  SHF.R.U32.HI R17, RZ, UR27, R16 ;  /* 0x0000001bff117c19 */ /* 0x000fca0008011610 */
[----:B------:R-:W-:-:S04]  /*6300*/  IMAD.MOV R16, RZ, RZ, -R17 ;  /* 0x000000ffff107224 */ /* 0x000fc800078e0a11 */
[----:B------:R-:W-:Y:S02]  /*6310*/  IMAD R16, R16, UR52, R11 ;  /* 0x0000003410107c24 */ /* 0x000fe4000f8e020b */
[----:B------:R-:W0:Y:S02]  /*6320*/  @P0 LDC R11, c[0x0][0x4fc] ;  /* 0x00013f00ff0b0b82 */ /* 0x000e240000000800 */
[----:B------:R-:W-:Y:S01]  /*6330*/  IMAD R9, R16, UR28, R9 ;  /* 0x0000001c10097c24 */ /* 0x000fe2000f8e0209 */
[----:B------:R-:W-:-:S05]  /*6340*/  @P0 MOV R16, RZ ;  /* 0x000000ff00100202 */ /* 0x000fca0000000f00 */
[----:B-1----:R-:W-:Y:S02]  /*6350*/  @P0 IMAD.HI.U32 R18, R17, R18, R16 ;  /* 0x0000001211120227 */ /* 0x002fe400078e0010 */
[----:B------:R-:W1:Y:S03]  /*6360*/  @P0 LDC R16, c[0x0][0x568] ;  /* 0x00015a00ff100b82 */ /* 0x000e660000000800 */
[----:B------:R-:W-:-:S05]  /*6370*/  @P0 SHF.R.U32.HI R18, RZ, R19, R18 ;  /* 0x00000013ff120219 */ /* 0x000fca0000011612 */
[----:B------:R-:W-:-:S04]  /*6380*/  @P0 IMAD.MOV R18, RZ, RZ, -R18 ;  /* 0x000000ffff120224 */ /* 0x000fc800078e0a12 */
[----:B0-----:R-:W-:-:S04]  /*6390*/  @P0 IMAD R11, R11, R18, R17 ;  /* 0x000000120b0b0224 */ /* 0x001fc800078e0211 */
[----:B-1----:R-:W-:-:S07]  /*63a0*/  @P0 IMAD R9, R11, R16, R9 ;  /* 0x000000100b090224 */ /* 0x002fce00078e0209 */
.L_x_94:
        /* <DEDUP_REMOVED lines=219> */
[----:B------:R-:W-:Y:S01]  /*7160*/  @P0 MOV R16, RZ ;  /* 0x000000ff00100202 */ /* 0x000fe20000000f00 */
[----:B------:R-:W-:-:S04]  /*7170*/  IMAD.MOV R19, RZ, RZ, -R17 ;  /* 0x000000ffff137224 */ /* 0x000fc800078e0a11 */
[----:B------:R-:W-:-:S04]  /*7180*/  IMAD R18, R19, UR52, R18 ;  /* 0x0000003413127c24 */ /* 0x000fc8000f8e0212 */
[----:B------:R-:W-:Y:S02]  /*7190*/  IMAD R11, R18, UR28, R11 ;  /* 0x0000001c120b7c24 */ /* 0x000fe4000f8e020b */
[----:B------:R-:W0:Y:S02]  /*71a0*/  @P0 LDC.64 R18, c[0x0][0x500] ;  /* 0x00014000ff120b82 */ /* 0x000e240000000a00 */
[----:B0-----:R-:W-:-:S06]  /*71b0*/  @P0 IMAD.HI.U32 R18, R17, R18, R16 ;  /* 0x0000001211120227 */ /* 0x001fcc00078e0010 */
[----:B------:R-:W0:Y:S01]  /*71c0*/  @P0 LDC R16, c[0x0][0x4fc] ;  /* 0x00013f00ff100b82 */ /* 0x000e220000000800 */
[----:B------:R-:W-:-:S05]  /*71d0*/  @P0 SHF.R.U32.HI R18, RZ, R19, R18 ;  /* 0x00000013ff120219 */ /* 0x000fca0000011612 */
[----:B------:R-:W-:-:S04]  /*71e0*/  @P0 IMAD.MOV R19, RZ, RZ, -R18 ;  /* 0x000000ffff130224 */ /* 0x000fc800078e0a12 */
[----:B0-----:R-:W-:Y:S02]  /*71f0*/  @P0 IMAD R16, R16, R19, R17 ;  /* 0x0000001310100224 */ /* 0x001fe400078e0211 */
[----:B------:R-:W0:Y:S02]  /*7200*/  @P0 LDC R17, c[0x0][0x568] ;  /* 0x00015a00ff110b82 */ /* 0x000e240000000800 */
[----:B0-----:R-:W-:-:S07]  /*7210*/  @P0 IMAD R11, R16, R17, R11 ;  /* 0x00000011100b0224 */ /* 0x001fce00078e020b */
.L_x_95:
        /* <DEDUP_REMOVED lines=220> */
[----:B------:R-:W-:Y:S01]  /*7fe0*/  IMAD R17, R12, UR4, R17 ;  /* 0x000000040c117c24 */ /* 0x000fe2000f8e0211 */
[----:B------:R-:W-:-:S03]  /*7ff0*/  @P0 MOV R12, RZ ;  /* 0x000000ff000c0202 */ /* 0x000fc60000000f00 */
[----:B------:R-:W-:Y:S02]  /*8000*/  IMAD R18, R17, UR28, R18 ;  /* 0x0000001c11127c24 */ /* 0x000fe4000f8e0212 */
[----:B------:R-:W0:Y:S02]  /*8010*/  @P0 LDC.64 R16, c[0x0][0x500] ;  /* 0x00014000ff100b82 */ /* 0x000e240000000a00 */
[----:B0-----:R-:W-:-:S05]  /*8020*/  @P0 IMAD.HI.U32 R16, R13, R16, R12 ;  /* 0x000000100d100227 */ /* 0x001fca00078e000c */
[----:B------:R-:W-:Y:S02]  /*8030*/  @P0 SHF.R.U32.HI R16, RZ, R17, R16 ;  /* 0x00000011ff100219 */ /* 0x000fe40000011610 */
[----:B------:R-:W0:Y:S03]  /*8040*/  @P0 LDC R17, c[0x0][0x4fc] ;  /* 0x00013f00ff110b82 */ /* 0x000e260000000800 */
[----:B------:R-:W-:-:S04]  /*8050*/  @P0 IMAD.MOV R12, RZ, RZ, -R16 ;  /* 0x000000ffff0c0224 */ /* 0x000fc800078e0a10 */
[----:B0-----:R-:W-:Y:S02]  /*8060*/  @P0 IMAD R13, R17, R12, R13 ;  /* 0x0000000c110d0224 */ /* 0x001fe400078e020d */
[----:B------:R-:W0:Y:S02]  /*8070*/  @P0 LDC R12, c[0x0][0x568] ;  /* 0x00015a00ff0c0b82 */ /* 0x000e240000000800 */
[----:B0-----:R-:W-:-:S07]  /*8080*/  @P0 IMAD R18, R13, R12, R18 ;  /* 0x0000000c0d120224 */ /* 0x001fce00078e0212 */
.L_x_96:
[----:B------:R-:W-:-:S04]  /*8090*/  LOP3.LUT R13, R18, 0xfffffffc, RZ, 0xc0, !PT ;  /* 0xfffffffc120d7812 */ /* 0x000fc800078ec0ff */
[----:B------:R-:W-:-:S05]  /*80a0*/  IADD3 R12, P0, PT, R13, R14, RZ ;  /* 0x0000000e0d0c7210 */ /* 0x000fca0007f1e0ff */
[----:B------:R-:W-:-:S05]  /*80b0*/  IMAD.X R13, RZ, RZ, R15, P0 ;  /* 0x000000ffff0d7224 */ /* 0x000fca00000e060f */
[----:B------:R1:W5:Y:S03]  /*80c0*/  LDG.E R16, desc[UR36][R12.64] ;  /* 0x000000240c107981 */ /* 0x000366000c1e1900 */
.L_x_92:
[----:B------:R-:W-:Y:S01]  /*80d0*/  FSETP.NAN.FTZ.AND P2, PT, |R2|, |R2|, PT ;  /* 0x400000020200720b */ /* 0x000fe20003f58200 */
[----:B------:R-:W-:-:S12]  /*80e0*/  BSSY.RECONVERGENT B2, `(.L_x_97) ;  /* 0x000000a000027945 */ /* 0x000fd80003800200 */
        /* <DEDUP_REMOVED lines=9> */
.L_x_98:
[----:B0-----:R-:W-:Y:S05]  /*8180*/  BSYNC.RECONVERGENT B2 ;  /* 0x0000000000027941 */ /* 0x001fea0003800200 */
.L_x_97:
[----:B------:R-:W1:Y:S01]  /*8190*/  LDCU UR4, c[0x0][0x3a4] ;  /* 0x00007480ff0477ac */ /* 0x000e620008000800 */
[----:B------:R-:W-:Y:S01]  /*81a0*/  FSETP.NAN.FTZ.AND P2, PT, |R3|, |R3|, PT ;  /* 0x400000030300720b */ /* 0x000fe20003f58200 */
[----:B------:R-:W-:Y:S01]  /*81b0*/  BSSY.RECONVERGENT B2, `(.L_x_99) ;  /* 0x0000010000027945 */ /* 0x000fe20003800200 */
[----:B------:R-:W-:Y:S02]  /*81c0*/  FSETP.NAN.FTZ.AND P3, PT, |R4|, |R4|, PT ;  /* 0x400000040400720b */ /* 0x000fe40003f78200 */
[----:B------:R-:W-:Y:S02]  /*81d0*/  FSETP.NAN.FTZ.AND P5, PT, |R5|, |R5|, PT ;  /* 0x400000050500720b */ /* 0x000fe40003fb8200 */
[----:B------:R-:W-:-:S07]  /*81e0*/  SEL R6, R6, R0, P0 ;  /* 0x0000000006067207 */ /* 0x000fce0000000000 */
[----:B------:R-:W-:Y:S02]  /*81f0*/  @P2 FSETP.NAN.FTZ.AND P1, PT, |R9|, |R9|, PT ;  /* 0x400000090900220b */ /* 0x000fe40003f38200 */
[----:B-1----:R-:W-:-:S05]  /*8200*/  MOV R12, UR4 ;  /* 0x00000004000c7c02 */ /* 0x002fca0008000f00 */
[----:B------:R-:W-:-:S04]  /*8210*/  IMAD.IADD R18, R0, 0x1, R12 ;  /* 0x0000000100127824 */ /* 0x000fc800078e020c */
[----:B------:R-:W-:Y:S01]  /*8220*/  IMAD.IADD R13, R18, 0x1, R12 ;  /* 0x00000001120d7824 */ /* 0x000fe200078e020c */
        /* <DEDUP_REMOVED lines=8> */
.L_x_100:
[----:B------:R-:W-:Y:S05]  /*82b0*/  BSYNC.RECONVERGENT B2 ;  /* 0x0000000000027941 */ /* 0x000fea0003800200 */
.L_x_99:
[----:B------:R-:W-:Y:S01]  /*82c0*/  @P3 FSETP.NAN.FTZ.AND P2, PT, |R11|, |R11|, PT ;  /* 0x4000000b0b00320b */ /* 0x000fe20003f58200 */
[----:B------:R-:W-:Y:S01]  /*82d0*/  BSSY.RECONVERGENT B2, `(.L_x_101) ;  /* 0x000000b000027945 */ /* 0x000fe20003800200 */
[----:B------:R-:W-:Y:S02]  /*82e0*/  @P3 ISETP.LT.U32.AND P6, PT, R20, R13, PT ;  /* 0x0000000d1400320c */ /* 0x000fe40003fc1070 */
[----:B------:R-:W-:Y:S02]  /*82f0*/  SEL R7, R7, R18, P1 ;  /* 0x0000001207077207 */ /* 0x000fe40000800000 */
[----:B------:R-:W-:Y:S02]  /*8300*/  IADD3 R18, PT, PT, R13, R12, RZ ;  /* 0x0000000c0d127210 */ /* 0x000fe40007ffe0ff */
[----:B------:R-:W-:Y:S01]  /*8310*/  @P3 ISETP.LT.OR.EX P2, PT, R26, RZ, !P2, P6 ;  /* 0x000000ff1a00320c */ /* 0x000fe20005741760 */
[----:B------:R-:W-:-:S12]  /*8320*/  @P3 BRA `(.L_x_102) ;  /* 0x0000000000143947 */ /* 0x000fd80003800000 */
[----:B------:R-:W-:-:S13]  /*8330*/  FSETP.NEU.FTZ.AND P6, PT, R4, R11, PT ;  /* 0x0000000b0400720b */ /* 0x000fda0003fdd000 */
[----:B------:R-:W-:Y:S02]  /*8340*/  @!P6 ISETP.GE.U32.AND P3, PT, R20, R13, PT ;  /* 0x0000000d1400e20c */ /* 0x000fe40003f66070 */
[----:B------:R-:W-:Y:S02]  /*8350*/  @P6 FSETP.GT.FTZ.AND P2, PT, R4, R11, PT ;  /* 0x0000000b0400620b */ /* 0x000fe40003f54000 */
[----:B------:R-:W-:-:S04]  /*8360*/  @!P6 ISETP.GE.AND.EX P3, PT, R26, RZ, PT, P3 ;  /* 0x000000ff1a00e20c */ /* 0x000fc80003f66330 */
[----:B------:R-:W-:-:S13]  /*8370*/  @!P6 PLOP3.LUT P2, PT, P3, PT, PT, 0x8, 0x80 ;  /* 0x000000000080e81c */ /* 0x000fda0001f4e170 */
.L_x_102:
[----:B------:R-:W-:Y:S05]  /*8380*/  BSYNC.RECONVERGENT B2 ;  /* 0x0000000000027941 */ /* 0x000fea0003800200 */
.L_x_101:
[----:B------:R-:W-:Y:S01]  /*8390*/  @P5 FSETP.NAN.FTZ.AND P3, PT, |R16|, |R16|, PT ;  /* 0x400000101000520b */ /* 0x000fe20003f78200 */
[----:B------:R-:W-:Y:S01]  /*83a0*/  BSSY.RECONVERGENT B2, `(.L_x_103) ;  /* 0x0000010000027945 */ /* 0x000fe20003800200 */
[----:B------:R-:W-:Y:S02]  /*83b0*/  @P5 ISETP.LT.U32.AND P6, PT, R23, R18, PT ;  /* 0x000000121700520c */ /* 0x000fe40003fc1070 */
        /* <DEDUP_REMOVED lines=14> */
.L_x_104:
[----:B------:R-:W-:Y:S05]  /*84a0*/  BSYNC.RECONVERGENT B2 ;  /* 0x0000000000027941 */ /* 0x000fea0003800200 */
.L_x_103:
        /* <DEDUP_REMOVED lines=9> */
.L_x_91:
[----:B------:R-:W-:Y:S05]  /*8540*/  BSYNC.RECONVERGENT B1 ;  /* 0x0000000000017941 */ /* 0x000fea0003800200 */
.L_x_90:
[----:B------:R-:W-:Y:S01]  /*8550*/  ISETP.GE.U32.AND P0, PT, R0, R13, PT ;  /* 0x0000000d0000720c */ /* 0x000fe20003f06070 */
[----:B------:R-:W-:Y:S01]  /*8560*/  BSSY.RECONVERGENT B1, `(.L_x_106) ;  /* 0x000047e000017945 */ /* 0x000fe20003800200 */
[----:B------:R-:W-:Y:S01]  /*8570*/  MOV R28, R9 ;  /* 0x00000009001c7202 */ /* 0x000fe20000000f00 */
[----:B------:R-:W-:Y:S01]  /*8580*/  IMAD.MOV.U32 R18, RZ, RZ, R10 ;  /* 0x000000ffff127224 */ /* 0x000fe200078e000a */
[----:B------:R-:W-:Y:S01]  /*8590*/  MOV R21, R16 ;  /* 0x0000001000157202 */ /* 0x000fe20000000f00 */
[----:B------:R-:W-:-:S08]  /*85a0*/  IMAD.MOV.U32 R19, RZ, RZ, R11 ;  /* 0x000000ffff137224 */ /* 0x000fd000078e000b */
[----:B------:R-:W-:Y:S05]  /*85b0*/  @P0 BRA `(.L_x_107) ;  /* 0x0000004400e00947 */ /* 0x000fea0003800000 */
[----:B------:R-:W1:Y:S01]  /*85c0*/  LDC R8, c[0x0][0x3d8] ;  /* 0x0000f600ff087b82 */ /* 0x000e620000000800 */
[----:B------:R-:W-:Y:S02]  /*85d0*/  CS2R R10, SRZ ;  /* 0x00000000000a7805 */ /* 0x000fe4000001ff00 */
[C---:B-1----:R-:W-:Y:S01]  /*85e0*/  ISETP.NE.AND P0, PT, R8.reuse, RZ, PT ;  /* 0x000000ff0800720c */ /* 0x042fe20003f05270 */
[----:B------:R-:W-:-:S05]  /*85f0*/  VIADD R16, R8, 0xffffffff ;  /* 0xffffffff08107836 */ /* 0x000fca0000000000 */
[----:B0-----:R-:W-:-:S05]  /*8600*/  VIMNMX.U32 R9, PT, PT, R16, 0x18, PT ;  /* 0x0000001810097848 */ /* 0x001fca0003fe0000 */
[----:B------:R-:W-:Y:S02]  /*8610*/  VIADD R9, R9, 0x1 ;  /* 0x0000000109097836 */ /* 0x000fe40000000000 */
[----:B------:R-:W-:Y:S05]  /*8620*/  @!P0 BRA `(.L_x_108) ;  /* 0x0000001000508947 */ /* 0x000fea0003800000 */
[----:B------:R-:W0:Y:S01]  /*8630*/  LDCU.64 UR4, c[0x0][0x3e0] ;  /* 0x00007c00ff0477ac */ /* 0x000e220008000a00 */
[----:B------:R-:W-:Y:S02]  /*8640*/  HFMA2 R10, -RZ, RZ, 0, 0 ;  /* 0x00000000ff0a7431 */ /* 0x000fe400000001ff */
[----:B------:R-:W-:Y:S01]  /*8650*/  IMAD.MOV.U32 R11, RZ, RZ, R0 ;  /* 0x000000ffff0b7224 */ /* 0x000fe200078e0000 */
[----:B------:R-:W-:Y:S01]  /*8660*/  ISETP.NE.AND P1, PT, R16, RZ, PT ;  /* 0x000000ff1000720c */ /* 0x000fe20003f25270 */
[----:B------:R-:W1:Y:S01]  /*8670*/  LDCU UR6, c[0x0][0x3dc] ;  /* 0x00007b80ff0677ac */ /* 0x000e620008000800 */
[----:B------:R-:W2:Y:S01]  /*8680*/  LDCU UR7, c[0x0][0x508] ;  /* 0x0000a100ff0777ac */ /* 0x000ea20008000800 */
[----:B0-----:R-:W-:-:S05]  /*8690*/  IMAD.HI.U32 R14, R0, UR4, R10 ;  /* 0x00000004000e7c27 */ /* 0x001fca000f8e000a */
[----:B------:R-:W-:-:S05]  /*86a0*/  SHF.R.U32.HI R15, RZ, UR5, R14 ;  /* 0x00000005ff0f7c19 */ /* 0x000fca000801160e */
[----:B------:R-:W-:-:S04]  /*86b0*/  IMAD.MOV R11, RZ, RZ, -R15 ;  /* 0x000000ffff0b7224 */ /* 0x000fc800078e0a0f */
[----:B-1----:R-:W-:-:S04]  /*86c0*/  IMAD R8, R11, UR6, R0 ;  /* 0x000000060b087c24 */ /* 0x002fc8000f8e0200 */
[----:B--2---:R-:W-:Y:S01]  /*86d0*/  IMAD R8, R8, UR7, RZ ;  /* 0x0000000708087c24 */ /* 0x004fe2000f8e02ff */
[----:B------:R-:W-:Y:S06]  /*86e0*/  @!P1 BRA `(.L_x_109) ;  /* 0x0000001000189947 */ /* 0x000fec0003800000 */
[----:B------:R-:W0:Y:S01]  /*86f0*/  LDCU.64 UR6, c[0x0][0x3e8] ;  /* 0x00007d00ff0677ac */ /* 0x000e220008000a00 */
[----:B------:R-:W-:Y:S02]  /*8700*/  MOV R14, RZ ;  /* 0x000000ff000e7202 */ /* 0x000fe40000000f00 */
[----:B------:R-:W-:Y:S01]  /*8710*/  ISETP.NE.AND P1, PT, R9, 0x2, PT ;  /* 0x000000020900780c */ /* 0x000fe20003f25270 */
[----:B------:R-:W1:Y:S01]  /*8720*/  LDCU UR4, c[0x0][0x3f0] ;  /* 0x00007e00ff0477ac */ /* 0x000e620008000800 */
[----:B------:R-:W2:Y:S01]  /*8730*/  LDCU UR5, c[0x0][0x50c] ;  /* 0x0000a180ff0577ac */ /* 0x000ea20008000800 */
[----:B0-----:R-:W-:-:S05]  /*8740*/  IMAD.HI.U32 R10, R15, UR7, R14 ;  /* 0x000000070f0a7c27 */ /* 0x001fca000f8e000e */
[----:B-1----:R-:W-:-:S05]  /*8750*/  SHF.R.U32.HI R11, RZ, UR4, R10 ;  /* 0x00000004ff0b7c19 */ /* 0x002fca000801160a */
[----:B------:R-:W-:-:S04]  /*8760*/  IMAD.MOV R14, RZ, RZ, -R11 ;  /* 0x000000ffff0e7224 */ /* 0x000fc800078e0a0b */
[----:B------:R-:W-:-:S04]  /*8770*/  IMAD R15, R14, UR6, R15 ;  /* 0x000000060e0f7c24 */ /* 0x000fc8000f8e020f */
[----:B--2---:R-:W-:Y:S01]  /*8780*/  IMAD R8, R15, UR5, R8 ;  /* 0x000000050f087c24 */ /* 0x004fe2000f8e0208 */
[----:B------:R-:W-:Y:S06]  /*8790*/  @!P1 BRA `(.L_x_109) ;  /* 0x0000000c00ec9947 */ /* 0x000fec0003800000 */
[----:B------:R-:W0:Y:S01]  /*87a0*/  LDCU.64 UR4, c[0x0][0x3f8] ;  /* 0x00007f00ff0477ac */ /* 0x000e220008000a00 */
[----:B------:R-:W-:Y:S01]  /*87b0*/  IMAD.MOV.U32 R10, RZ, RZ, RZ ;  /* 0x000000ffff0a7224 */ /* 0x000fe200078e00ff */
[----:B------:R-:W-:Y:S01]  /*87c0*/  ISETP.NE.AND P1, PT, R9, 0x3, PT ;  /* 0x000000030900780c */ /* 0x000fe20003f25270 */
[----:B------:R-:W1:Y:S02]  /*87d0*/  LDCU UR6, c[0x0][0x3f4] ;  /* 0x00007e80ff0677ac */ /* 0x000e640008000800 */
[----:B0-----:R-:W-:Y:S01]  /*87e0*/  IMAD.HI.U32 R14, R11, UR4, R10 ;  /* 0x000000040b0e7c27 */ /* 0x001fe2000f8e000a */
[----:B------:R-:W0:Y:S04]  /*87f0*/  LDCU UR4, c[0x0][0x510] ;  /* 0x0000a200ff0477ac */ /* 0x000e280008000800 */
[----:B------:R-:W-:-:S04]  /*8800*/  SHF.R.U32.HI R15, RZ, UR5, R14 ;  /* 0x00000005ff0f7c19 */ /* 0x000fc8000801160e */
[----:B------:R-:W-:-:S05]  /*8810*/  IADD3 R10, PT, PT, -R15, RZ, RZ ;  /* 0x000000ff0f0a7210 */ /* 0x000fca0007ffe1ff */
[----:B-1----:R-:W-:-:S04]  /*8820*/  IMAD R11, R10, UR6, R11 ;  /* 0x000000060a0b7c24 */ /* 0x002fc8000f8e020b */
[----:B0-----:R-:W-:Y:S01]  /*8830*/  IMAD R8, R11, UR4, R8 ;  /* 0x000000040b087c24 */ /* 0x001fe2000f8e0208 */
[----:B------:R-:W-:Y:S06]  /*8840*/  @!P1 BRA `(.L_x_109) ;  /* 0x0000000c00c09947 */ /* 0x000fec0003800000 */
[----:B------:R-:W0:Y:S01]  /*8850*/  LDCU.64 UR6, c[0x0][0x400] ;  /* 0x00008000ff0677ac */ /* 0x000e220008000a00 */
[----:B------:R-:W-:Y:S01]  /*8860*/  IMAD.MOV.U32 R14, RZ, RZ, RZ ;  /* 0x000000ffff0e7224 */ /* 0x000fe200078e00ff */
        /* <DEDUP_REMOVED lines=10> */
[----:B------:R-:W-:Y:S02]  /*8910*/  MOV R10, RZ ;  /* 0x000000ff000a7202 */ /* 0x000fe40000000f00 */
[----:B------:R-:W-:Y:S01]  /*8920*/  ISETP.NE.AND P1, PT, R9, 0x5, PT ;  /* 0x000000050900780c */ /* 0x000fe20003f25270 */
[----:B------:R-:W1:Y:S02]  /*8930*/  LDCU UR6, c[0x0][0x40c] ;  /* 0x00008180ff0677ac */ /* 0x000e640008000800 */
[----:B0-----:R-:W-:Y:S01]  /*8940*/  IMAD.HI.U32 R14, R11, UR4, R10 ;  /* 0x000000040b0e7c27 */ /* 0x001fe2000f8e000a */
[----:B------:R-:W0:Y:S04]  /*8950*/  LDCU UR4, c[0x0][0x518] ;  /* 0x0000a300ff0477ac */ /* 0x000e280008000800 */
[----:B------:R-:W-:-:S05]  /*8960*/  SHF.R.U32.HI R15, RZ, UR5, R14 ;  /* 0x00000005ff0f7c19 */ /* 0x000fca000801160e */
[----:B------:R-:W-:-:S04]  /*8970*/  IMAD.MOV R10, RZ, RZ, -R15 ;  /* 0x000000ffff0a7224 */ /* 0x000fc800078e0a0f */
        /* <DEDUP_REMOVED lines=9> */
[----:B-1----:R-:W-:-:S04]  /*8a10*/  SHF.R.U32.HI R11, RZ, UR4, R10 ;  /* 0x00000004ff0b7c19 */ /* 0x002fc8000801160a */
[----:B------:R-:W-:-:S05]  /*8a20*/  IADD3 R14, PT, PT, -R11, RZ, RZ ;  /* 0x000000ff0b0e7210 */ /* 0x000fca0007ffe1ff */
        /* <DEDUP_REMOVED lines=15> */
[----:B------:R-:W-:Y:S01]  /*8b20*/  HFMA2 R14, -RZ, RZ, 0, 0 ;  /* 0x00000000ff0e7431 */ /* 0x000fe200000001ff */
[----:B------:R-:W-:Y:S01]  /*8b30*/  ISETP.NE.AND P1, PT, R9, 0x8, PT ;  /* 0x000000080900780c */ /* 0x000fe20003f25270 */
[----:B------:R-:W1:Y:S01]  /*8b40*/  LDCU UR4, c[0x0][0x438] ;  /* 0x00008700ff0477ac */ /* 0x000e620008000800 */
[----:B------:R-:W2:Y:S02]  /*8b50*/  LDCU UR5, c[0x0][0x524] ;  /* 0x0000a480ff0577ac */ /* 0x000ea40008000800 */
        /* <DEDUP_REMOVED lines=184> */
[----:B------:R-:W1:Y:S03]  /*96e0*/  LDCU UR6, c[0x0][0x4fc] ;  /* 0x00009f80ff0677ac */ /* 0x000e660008000800 */
[----:B0-----:R-:W-:Y:S01]  /*96f0*/  IMAD.HI.U32 R10, R11, UR4, R10 ;  /* 0x000000040b0a7c27 */ /* 0x001fe2000f8e000a */
[----:B------:R-:W0:Y:S04]  /*9700*/  LDCU UR4, c[0x0][0x568] ;  /* 0x0000ad00ff0477ac */ /* 0x000e280008000800 */
[----:B------:R-:W-:-:S05]  /*9710*/  SHF.R.U32.HI R10, RZ, UR5, R10 ;  /* 0x00000005ff0a7c19 */ /* 0x000fca000801160a */
[----:B------:R-:W-:-:S04]  /*9720*/  IMAD.MOV R10, RZ, RZ, -R10 ;  /* 0x000000ffff0a7224 */ /* 0x000fc800078e0a0a */
[----:B-1----:R-:W-:-:S04]  /*9730*/  IMAD R11, R10, UR6, R11 ;  /* 0x000000060a0b7c24 */ /* 0x002fc8000f8e020b */
[----:B0-----:R-:W-:-:S07]  /*9740*/  IMAD R8, R11, UR4, R8 ;  /* 0x000000040b087c24 */ /* 0x001fce000f8e0208 */
.L_x_109:
[----:B------:R-:W-:Y:S02]  /*9750*/  SHF.R.U32.HI R10, RZ, 0x2, R8 ;  /* 0x00000002ff0a7819 */ /* 0x000fe40000011608 */
[----:B------:R-:W-:-:S07]  /*9760*/  MOV R11, RZ ;  /* 0x000000ff000b7202 */ /* 0x000fce0000000f00 */
.L_x_108:
[----:B------:R-:W0:Y:S02]  /*9770*/  LDCU.64 UR4, c[0x0][0x768] ;  /* 0x0000ed00ff0477ac */ /* 0x000e240008000a00 */
[----:B0-----:R-:W-:-:S05]  /*9780*/  IADD3 R22, P1, PT, R22, UR4, RZ ;  /* 0x0000000416167c10 */ /* 0x001fca000ff3e0ff */
[----:B------:R-:W-:Y:S01]  /*9790*/  IMAD.X R29, RZ, RZ, UR5, P1 ;  /* 0x00000005ff1d7e24 */ /* 0x000fe200088e06ff */
[----:B------:R-:W-:-:S04]  /*97a0*/  LEA R14, P1, R10, R22, 0x2 ;  /* 0x000000160a0e7211 */ /* 0x000fc800078210ff */
[----:B------:R-:W-:-:S05]  /*97b0*/  LEA.HI.X R15, R10, R29, R11, 0x2, P1 ;  /* 0x0000001d0a0f7211 */ /* 0x000fca00008f140b */
[----:B------:R1:W5:Y:S01]  /*97c0*/  LDG.E R18, desc[UR36][R14.64] ;  /* 0x000000240e127981 */ /* 0x000362000c1e1900 */
[----:B------:R-:W-:-:S05]  /*97d0*/  IMAD.IADD R17, R0, 0x1, R12 ;  /* 0x0000000100117824 */ /* 0x000fca00078e020c */
[----:B------:R-:W-:-:S13]  /*97e0*/  ISETP.GE.U32.AND P1, PT, R17, R13, PT ;  /* 0x0000000d1100720c */ /* 0x000fda0003f26070 */
[----:B-1----:R-:W-:Y:S05]  /*97f0*/  @P1 BRA `(.L_x_107) ;  /* 0x0000003400501947 */ /* 0x002fea0003800000 */
[----:B------:R-:W-:Y:S01]  /*9800*/  CS2R R10, SRZ ;  /* 0x00000000000a7805 */ /* 0x000fe2000001ff00 */
[----:B------:R-:W-:Y:S06]  /*9810*/  @!P0 BRA `(.L_x_110) ;  /* 0x0000001000548947 */ /* 0x000fec0003800000 */
[----:B------:R-:W0:Y:S01]  /*9820*/  LDC R8, c[0x0][0x3d8] ;  /* 0x0000f600ff087b82 */ /* 0x000e220000000800 */
[----:B------:R-:W1:Y:S01]  /*9830*/  LDCU.64 UR4, c[0x0][0x3e0] ;  /* 0x00007c00ff0477ac */ /* 0x000e620008000a00 */
[----:B------:R-:W-:Y:S01]  /*9840*/  HFMA2 R16, -RZ, RZ, 0, 0 ;  /* 0x00000000ff107431 */ /* 0x000fe200000001ff */
[----:B------:R-:W2:Y:S04]  /*9850*/  LDCU UR6, c[0x0][0x3dc] ;  /* 0x00007b80ff0677ac */ /* 0x000ea80008000800 */
[----:B-1----:R-:W-:Y:S01]  /*9860*/  IMAD.HI.U32 R14, R17, UR4, R16 ;  /* 0x00000004110e7c27 */ /* 0x002fe2000f8e0010 */
[----:B------:R-:W1:Y:S03]  /*9870*/  LDCU UR4, c[0x0][0x508] ;  /* 0x0000a100ff0477ac */ /* 0x000e660008000800 */
[----:B0-----:R-:W-:Y:S01]  /*9880*/  VIADD R8, R8, 0xffffffff ;  /* 0xffffffff08087836 */ /* 0x001fe20000000000 */
[----:B------:R-:W-:-:S04]  /*9890*/  SHF.R.U32.HI R15, RZ, UR5, R14 ;  /* 0x00000005ff0f7c19 */ /* 0x000fc8000801160e */
[----:B------:R-:W-:Y:S01]  /*98a0*/  ISETP.NE.AND P1, PT, R8, RZ, PT ;  /* 0x000000ff0800720c */ /* 0x000fe20003f25270 */
[----:B------:R-:W-:-:S04]  /*98b0*/  IMAD.MOV R11, RZ, RZ, -R15 ;  /* 0x000000ffff0b7224 */ /* 0x000fc800078e0a0f */
[----:B--2---:R-:W-:-:S04]  /*98c0*/  IMAD R8, R11, UR6, R17 ;  /* 0x000000060b087c24 */ /* 0x004fc8000f8e0211 */
[----:B-1----:R-:W-:-:S04]  /*98d0*/  IMAD R8, R8, UR4, RZ ;  /* 0x0000000408087c24 */ /* 0x002fc8000f8e02ff */
[----:B------:R-:W-:Y:S05]  /*98e0*/  @!P1 BRA `(.L_x_111) ;  /* 0x0000001000189947 */ /* 0x000fea0003800000 */
        /* <DEDUP_REMOVED lines=262> */
.L_x_111:
[----:B------:R-:W-:Y:S02]  /*a950*/  SHF.R.U32.HI R10, RZ, 0x2, R8 ;  /* 0x00000002ff0a7819 */ /* 0x000fe40000011608 */
[----:B------:R-:W-:-:S07]  /*a960*/  MOV R11, RZ ;  /* 0x000000ff000b7202 */ /* 0x000fce0000000f00 */
.L_x_110:
        /* <DEDUP_REMOVED lines=10> */
[----:B------:R-:W-:Y:S01]  /*aa10*/  IMAD.MOV.U32 R16, RZ, RZ, RZ ;  /* 0x000000ffff107224 */ /* 0x000fe200078e00ff */
[----:B------:R-:W2:Y:S03]  /*aa20*/  LDCU UR6, c[0x0][0x3dc] ;  /* 0x00007b80ff0677ac */ /* 0x000ea60008000800 */
[----:B-1----:R-:W-:Y:S01]  /*aa30*/  IMAD.HI.U32 R14, R17, UR4, R16 ;  /* 0x00000004110e7c27 */ /* 0x002fe2000f8e0010 */
[----:B------:R-:W1:Y:S01]  /*aa40*/  LDCU UR4, c[0x0][0x508] ;  /* 0x0000a100ff0477ac */ /* 0x000e620008000800 */
[----:B0-----:R-:W-:-:S03]  /*aa50*/  IADD3 R8, PT, PT, R8, -0x1, RZ ;  /* 0xffffffff08087810 */ /* 0x001fc60007ffe0ff */
[----:B------:R-:W-:Y:S02]  /*aa60*/  SHF.R.U32.HI R15, RZ, UR5, R14 ;  /* 0x00000005ff0f7c19 */ /* 0x000fe4000801160e */
[----:B------:R-:W-:-:S03]  /*aa70*/  ISETP.NE.AND P1, PT, R8, RZ, PT ;  /* 0x000000ff0800720c */ /* 0x000fc60003f25270 */
[----:B------:R-:W-:-:S04]  /*aa80*/  IMAD.MOV R11, RZ, RZ, -R15 ;  /* 0x000000ffff0b7224 */ /* 0x000fc800078e0a0f */
[----:B--2---:R-:W-:-:S04]  /*aa90*/  IMAD R8, R11, UR6, R17 ;  /* 0x000000060b087c24 */ /* 0x004fc8000f8e0211 */
[----:B-1----:R-:W-:Y:S02]  /*aaa0*/  IMAD R8, R8, UR4, RZ ;  /* 0x0000000408087c24 */ /* 0x002fe4000f8e02ff */
[----:B------:R-:W-:Y:S05]  /*aab0*/  @!P1 BRA `(.L_x_113) ;  /* 0x0000001000189947 */ /* 0x000fea0003800000 */
        /* <DEDUP_REMOVED lines=254> */
[----:B------:R-:W-:Y:S01]  /*baa0*/  MOV R10, RZ ;  /* 0x000000ff000a7202 */ /* 0x000fe20000000f00 */
[----:B------:R-:W1:Y:S04]  /*bab0*/  LDCU UR6, c[0x0][0x4fc] ;  /* 0x00009f80ff0677ac */ /* 0x000e680008000800 */
[----:B0-----:R-:W-:Y:S01]  /*bac0*/  IMAD.HI.U32 R10, R11, UR4, R10 ;  /* 0x000000040b0a7c27 */ /* 0x001fe2000f8e000a */
[----:B------:R-:W0:Y:S04]  /*bad0*/  LDCU UR4, c[0x0][0x568] ;  /* 0x0000ad00ff0477ac */ /* 0x000e280008000800 */
[----:B------:R-:W-:-:S05]  /*bae0*/  SHF.R.U32.HI R10, RZ, UR5, R10 ;  /* 0x00000005ff0a7c19 */ /* 0x000fca000801160a */
[----:B------:R-:W-:-:S04]  /*baf0*/  IMAD.MOV R10, RZ, RZ, -R10 ;  /* 0x000000ffff0a7224 */ /* 0x000fc800078e0a0a */
[----:B-1----:R-:W-:-:S04]  /*bb00*/  IMAD R11, R10, UR6, R11 ;  /* 0x000000060a0b7c24 */ /* 0x002fc8000f8e020b */
[----:B0-----:R-:W-:-:S07]  /*bb10*/  IMAD R8, R11, UR4, R8 ;  /* 0x000000040b087c24 */ /* 0x001fce000f8e0208 */
.L_x_113:
[----:B------:R-:W-:Y:S01]  /*bb20*/  SHF.R.U32.HI R10, RZ, 0x2, R8 ;  /* 0x00000002ff0a7819 */ /* 0x000fe20000011608 */
[----:B------:R-:W-:-:S07]  /*bb30*/  IMAD.MOV.U32 R11, RZ, RZ, RZ ;  /* 0x000000ffff0b7224 */ /* 0x000fce00078e00ff */
.L_x_112:
[----:B------:R-:W-:-:S04]  /*bb40*/  LEA R14, P1, R10, R22, 0x2 ;  /* 0x000000160a0e7211 */ /* 0x000fc800078210ff */
[----:B------:R-:W-:-:S05]  /*bb50*/  LEA.HI.X R15, R10, R29, R11, 0x2, P1 ;  /* 0x0000001d0a0f7211 */ /* 0x000fca00008f140b */
[----:B------:R1:W5:Y:S01]  /*bb60*/  LDG.E R19, desc[UR36][R14.64] ;  /* 0x000000240e137981 */ /* 0x000362000c1e1900 */
[----:B------:R-:W-:-:S04]  /*bb70*/  IADD3 R17, PT, PT, R17, R12, RZ ;  /* 0x0000000c11117210 */ /* 0x000fc80007ffe0ff */
        /* <DEDUP_REMOVED lines=9> */
[----:B------:R-:W1:Y:S03]  /*bc10*/  LDCU UR4, c[0x0][0x508] ;  /* 0x0000a100ff0477ac */ /* 0x000e660008000800 */
[----:B0-----:R-:W-:Y:S01]  /*bc20*/  VIADD R8, R8, 0xffffffff ;  /* 0xffffffff08087836 */ /* 0x001fe20000000000 */
[----:B------:R-:W-:-:S04]  /*bc30*/  SHF.R.U32.HI R15, RZ, UR5, R14 ;  /* 0x00000005ff0f7c19 */ /* 0x000fc8000801160e */
[----:B------:R-:W-:Y:S02]  /*bc40*/  ISETP.NE.AND P0, PT, R8, RZ, PT ;  /* 0x000000ff0800720c */ /* 0x000fe40003f05270 */
[----:B------:R-:W-:-:S05]  /*bc50*/  IADD3 R11, PT, PT, -R15, RZ, RZ ;  /* 0x000000ff0f0b7210 */ /* 0x000fca0007ffe1ff */
        /* <DEDUP_REMOVED lines=15> */
[----:B------:R-:W-:Y:S01]  /*bd50*/  HFMA2 R10, -RZ, RZ, 0, 0 ;  /* 0x00000000ff0a7431 */ /* 0x000fe200000001ff */
[----:B------:R-:W-:Y:S01]  /*bd60*/  ISETP.NE.AND P0, PT, R9, 0x3, PT ;  /* 0x000000030900780c */ /* 0x000fe20003f05270 */
[----:B------:R-:W1:Y:S03]  /*bd70*/  LDCU UR6, c[0x0][0x3f4] ;  /* 0x00007e80ff0677ac */ /* 0x000e660008000800 */
        /* <DEDUP_REMOVED lines=243> */
[----:B------:R-:W-:-:S04]  /*ccb0*/  SHF.R.U32.HI R9, RZ, UR5, R9 ;  /* 0x00000005ff097c19 */ /* 0x000fc80008011609 */
[----:B------:R-:W-:-:S05]  /*ccc0*/  IADD3 R9, PT, PT, -R9, RZ, RZ ;  /* 0x000000ff09097210 */ /* 0x000fca0007ffe1ff */
[----:B-1----:R-:W-:-:S04]  /*ccd0*/  IMAD R11, R9, UR6, R11 ;  /* 0x00000006090b7c24 */ /* 0x002fc8000f8e020b */
[----:B0-----:R-:W-:-:S07]  /*cce0*/  IMAD R8, R11, UR4, R8 ;  /* 0x000000040b087c24 */ /* 0x001fce000f8e0208 */
.L_x_115:
[----:B------:R-:W-:Y:S01]  /*ccf0*/  SHF.R.U32.HI R10, RZ, 0x2, R8 ;  /* 0x00000002ff0a7819 */ /* 0x000fe20000011608 */
[----:B------:R-:W-:-:S07]  /*cd00*/  IMAD.MOV.U32 R11, RZ, RZ, RZ ;  /* 0x000000ffff0b7224 */ /* 0x000fce00078e00ff */
.L_x_114:
[----:B------:R-:W-:-:S04]  /*cd10*/  LEA R8, P0, R10, R22, 0x2 ;  /* 0x000000160a087211 */ /* 0x000fc800078010ff */
[----:B------:R-:W-:-:S05]  /*cd20*/  LEA.HI.X R9, R10, R29, R11, 0x2, P0 ;  /* 0x0000001d0a097211 */ /* 0x000fca00000f140b */
[----:B------:R1:W5:Y:S04]  /*cd30*/  LDG.E R21, desc[UR36][R8.64] ;  /* 0x0000002408157981 */ /* 0x000368000c1e1900 */
.L_x_107:
[----:B------:R-:W-:Y:S05]  /*cd40*/  BSYNC.RECONVERGENT B1 ;  /* 0x0000000000017941 */ /* 0x000fea0003800200 */
.L_x_106:
[----:B------:R-:W-:Y:S01]  /*cd50*/  ISETP.GE.U32.AND P0, PT, R0, R13, PT ;  /* 0x0000000d0000720c */ /* 0x000fe20003f06070 */
[----:B------:R-:W-:-:S12]  /*cd60*/  BSSY.RECONVERGENT B1, `(.L_x_116) ;  /* 0x0000047000017945 */ /* 0x000fd80003800200 */
[----:B------:R-:W-:Y:S05]  /*cd70*/  @P0 BRA `(.L_x_117) ;  /* 0x0000000400140947 */ /* 0x000fea0003800000 */
[----:B------:R-:W-:Y:S01]  /*cd80*/  FSETP.NAN.FTZ.AND P3, PT, |R2|, |R2|, PT ;  /* 0x400000020200720b */ /* 0x000fe20003f78200 */
[----:B-1----:R-:W-:Y:S01]  /*cd90*/  IMAD.IADD R8, R0, 0x1, R12 ;  /* 0x0000000100087824 */ /* 0x002fe200078e020c */
        /* <DEDUP_REMOVED lines=11> */
.L_x_119:
[----:B------:R-:W-:Y:S05]  /*ce50*/  BSYNC.RECONVERGENT B2 ;  /* 0x0000000000027941 */ /* 0x000fea0003800200 */
.L_x_118:
[----:B------:R-:W-:Y:S02]  /*ce60*/  FSEL R2, R2, R18, P0 ;  /* 0x0000001202027208 */ /* 0x000fe40000000000 */
[----:B------:R-:W-:Y:S02]  /*ce70*/  SEL R6, R6, R0, P0 ;  /* 0x0000000006067207 */ /* 0x000fe40000000000 */
[----:B------:R-:W-:Y:S01]  /*ce80*/  SEL R24, R24, RZ, P0 ;  /* 0x000000ff18187207 */ /* 0x000fe20000000000 */
[----:B------:R-:W-:Y:S06]  /*ce90*/  @P2 BRA `(.L_x_117) ;  /* 0x0000000000cc2947 */ /* 0x000fec0003800000 */
[----:B------:R-:W-:Y:S01]  /*cea0*/  FSETP.NAN.FTZ.AND P3, PT, |R3|, |R3|, PT ;  /* 0x400000030300720b */ /* 0x000fe20003f78200 */
[----:B------:R-:W-:Y:S01]  /*ceb0*/  BSSY.RECONVERGENT B2, `(.L_x_120) ;  /* 0x000000c000027945 */ /* 0x000fe20003800200 */
[----:B0-----:R-:W-:-:S04]  /*cec0*/  IADD3 R9, PT, PT, R8, R12, RZ ;  /* 0x0000000c08097210 */ /* 0x001fc80007ffe0ff */
        /* <DEDUP_REMOVED lines=10> */
.L_x_121:
[----:B------:R-:W-:Y:S05]  /*cf70*/  BSYNC.RECONVERGENT B2 ;  /* 0x0000000000027941 */ /* 0x000fea0003800200 */
.L_x_120:
        /* <DEDUP_REMOVED lines=17> */
.L_x_123:
[----:B------:R-:W-:Y:S05]  /*d090*/  BSYNC.RECONVERGENT B2 ;  /* 0x0000000000027941 */ /* 0x000fea0003800200 */
.L_x_122:
        /* <DEDUP_REMOVED lines=15> */
.L_x_125:
[----:B------:R-:W-:Y:S05]  /*d190*/  BSYNC.RECONVERGENT B2 ;  /* 0x0000000000027941 */ /* 0x000fea0003800200 */
.L_x_124:
[----:B------:R-:W-:Y:S02]  /*d1a0*/  FSEL R5, R5, R21, P0 ;  /* 0x0000001505057208 */ /* 0x000fe40000000000 */
[----:B------:R-:W-:Y:S02]  /*d1b0*/  SEL R23, R23, R12, P0 ;  /* 0x0000000c17177207 */ /* 0x000fe40000000000 */
[----:B------:R-:W-:-:S07]  /*d1c0*/  SEL R27, R27, RZ, P0 ;  /* 0x000000ff1b1b7207 */ /* 0x000fce0000000000 */
.L_x_117:
[----:B------:R-:W-:Y:S05]  /*d1d0*/  BSYNC.RECONVERGENT B1 ;  /* 0x0000000000017941 */ /* 0x000fea0003800200 */
.L_x_116:
        /* <DEDUP_REMOVED lines=11> */
.L_x_127:
[----:B------:R-:W-:Y:S05]  /*d290*/  BSYNC.RECONVERGENT B1 ;  /* 0x0000000000017941 */ /* 0x000fea0003800200 */
.L_x_126:
        /* <DEDUP_REMOVED lines=14> */
.L_x_129:
[----:B------:R-:W-:Y:S05]  /*d380*/  BSYNC.RECONVERGENT B1 ;  /* 0x0000000000017941 */ /* 0x000fea0003800200 */
.L_x_128:
        /* <DEDUP_REMOVED lines=14> */
.L_x_131:
[----:B------:R-:W-:Y:S05]  /*d470*/  BSYNC.RECONVERGENT B1 ;  /* 0x0000000000017941 */ /* 0x000fea0003800200 */
.L_x_130:
[----:B------:R-:W-:Y:S02]  /*d480*/  FSEL R7, R4, R5, P0 ;  /* 0x0000000504077208 */ /* 0x000fe40000000000 */
[----:B------:R-:W-:Y:S02]  /*d490*/  SEL R2, R2, R23, P0 ;  /* 0x0000001702027207 */ /* 0x000fe40000000000 */
[----:B------:R-:W-:-:S07]  /*d4a0*/  SEL R3, R26, R27, P0 ;  /* 0x0000001b1a037207 */ /* 0x000fce0000000000 */
.L_x_2:
[----:B------:R-:W-:Y:S05]  /*d4b0*/  BSYNC.RECONVERGENT B0 ;  /* 0x0000000000007941 */ /* 0x000fea0003800200 */
.L_x_1:
[----:B------:R-:W2:Y:S01]  /*d4c0*/  LDCU UR4, c[0x0][0x3b4] ;  /* 0x00007680ff0477ac */ /* 0x000ea20008000800 */
[----:B------:R-:W3:Y:S01]  /*d4d0*/  S2R R0, SR_TID.X ;  /* 0x0000000000007919 */ /* 0x000ee20000002100 */
[----:B01----:R-:W0:Y:S01]  /*d4e0*/  S2R R9, SR_TID.Y ;  /* 0x0000000000097919 */ /* 0x003e220000002200 */
[----:B--2---:R-:W-:-:S09]  /*d4f0*/  UISETP.NE.AND UP0, UPT, UR4, URZ, UPT ;  /* 0x000000ff0400728c */ /* 0x004fd2000bf05270 */
[----:B------:R-:W-:Y:S05]  /*d500*/  BRA.U !UP0, `(.L_x_132) ;  /* 0x0000000108b47547 */ /* 0x000fea000b800000 */
[----:B------:R-:W1:Y:S01]  /*d510*/  S2UR UR5, SR_CgaCtaId ;  /* 0x00000000000579c3 */ /* 0x000e620000008800 */
[----:B------:R-:W0:Y:S01]  /*d520*/  LDCU UR8, c[0x0][0x360] ;  /* 0x00006c00ff0877ac */ /* 0x000e220008000800 */
[----:B------:R-:W-:Y:S01]  /*d530*/  UMOV UR4, 0x400 ;  /* 0x0000040000047882 */ /* 0x000fe20000000000 */
[----:B------:R-:W2:Y:S01]  /*d540*/  LDCU UR6, c[0x0][0x364] ;  /* 0x00006c80ff0677ac */ /* 0x000ea20008000800 */
[----:B------:R-:W-:Y:S01]  /*d550*/  UIADD3 UR4, UPT, UPT, UR4, 0x10, URZ ;  /* 0x0000001004047890 */ /* 0x000fe2000fffe0ff */
[----:B0--3--:R-:W-:-:S03]  /*d560*/  IMAD R4, R9, UR8, R0 ;  /* 0x0000000809047c24 */ /* 0x009fc6000f8e0200 */
[----:B-1----:R-:W-:Y:S02]  /*d570*/  ULEA UR4, UR5, UR4, 0x18 ;  /* 0x0000000405047291 */ /* 0x002fe4000f8ec0ff */
[----:B--2---:R-:W-:-:S04]  /*d580*/  UISETP.GE.U32.AND UP0, UPT, UR6, 0x2, UPT ;  /* 0x000000020600788c */ /* 0x004fc8000bf06070 */
[----:B------:R-:W-:-:S05]  /*d590*/  LEA R6, R4, UR4, 0x4 ;  /* 0x0000000404067c11 */ /* 0x000fca000f8e20ff */
[----:B------:R1:W-:Y:S04]  /*d5a0*/  STS.64 [R6+0x8], R2 ;  /* 0x0000080206007388 */ /* 0x0003e80000000a00 */
[----:B------:R1:W-:Y:S01]  /*d5b0*/  STS [R6], R7 ;  /* 0x0000000706007388 */ /* 0x0003e20000000800 */
[----:B------:R-:W-:Y:S05]  /*d5c0*/  BRA.U !UP0, `(.L_x_132) ;  /* 0x0000000108847547 */ /* 0x000fea000b800000 */
[----:B------:R-:W-:-:S05]  /*d5d0*/  UMOV UR5, UR6 ;  /* 0x0000000600057c82 */ /* 0x000fca0008000000 */
.L_x_137:
[----:B------:R-:W-:Y:S01]  /*d5e0*/  USHF.R.U32.HI UR7, URZ, 0x1, UR5 ;  /* 0x00000001ff077899 */ /* 0x000fe20008011605 */
[----:B------:R-:W-:Y:S05]  /*d5f0*/  BAR.SYNC.DEFER_BLOCKING 0x0 ;  /* 0x0000000000007b1d */ /* 0x000fea0000010000 */
[----:B------:R-:W-:Y:S01]  /*d600*/  VIADD R5, R9, UR7 ;  /* 0x0000000709057c36 */ /* 0x000fe20008000000 */
[----:B------:R-:W-:Y:S04]  /*d610*/  BSSY.RECONVERGENT B0, `(.L_x_133) ;  /* 0x0000019000007945 */ /* 0x000fe80003800200 */
[----:B------:R-:W-:-:S04]  /*d620*/  ISETP.GE.U32.AND P0, PT, R5, UR6, PT ;  /* 0x0000000605007c0c */ /* 0x000fc8000bf06070 */
[----:B------:R-:W-:-:S13]  /*d630*/  ISETP.GE.U32.OR P0, PT, R9, UR7, P0 ;  /* 0x0000000709007c0c */ /* 0x000fda0008706470 */
[----:B0-----:R-:W-:Y:S05]  /*d640*/  @P0 BRA `(.L_x_134) ;  /* 0x0000000000540947 */ /* 0x001fea0003800000 */
[----:B------:R-:W-:Y:S01]  /*d650*/  IMAD R4, R5, UR8, R0 ;  /* 0x0000000805047c24 */ /* 0x000fe2000f8e0200 */
[----:B------:R-:W-:Y:S01]  /*d660*/  FSETP.NAN.FTZ.AND P2, PT, |R7|, |R7|, PT ;  /* 0x400000070700720b */ /* 0x000fe20003f58200 */
[----:B------:R-:W-:Y:S03]  /*d670*/  BSSY.RECONVERGENT B1, `(.L_x_135) ;  /* 0x000000d000017945 */ /* 0x000fe60003800200 */
[----:B------:R-:W-:-:S05]  /*d680*/  LEA R8, R4, UR4, 0x4 ;  /* 0x0000000404087c11 */ /* 0x000fca000f8e20ff */
[----:B------:R-:W0:Y:S04]  /*d690*/  LDS R10, [R8] ;  /* 0x00000000080a7984 */ /* 0x000e280000000800 */
[----:B------:R-:W2:Y:S01]  /*d6a0*/  LDS.64 R4, [R8+0x8] ;  /* 0x0000080008047984 */ /* 0x000ea20000000a00 */
[----:B0-----:R-:W-:Y:S02]  /*d6b0*/  @P2 FSETP.NAN.FTZ.AND P0, PT, |R10|, |R10|, PT ;  /* 0x4000000a0a00220b */ /* 0x001fe40003f18200 */
[----:B--2---:R-:W-:-:S04]  /*d6c0*/  @P2 ISETP.LT.U32.AND P1, PT, R2, R4, PT ;  /* 0x000000040200220c */ /* 0x004fc80003f21070 */
[----:B------:R-:W-:Y:S01]  /*d6d0*/  @P2 ISETP.LT.OR.EX P0, PT, R3, R5, !P0, P1 ;  /* 0x000000050300220c */ /* 0x000fe20004701710 */
[----:B------:R-:W-:-:S12]  /*d6e0*/  @P2 BRA `(.L_x_136) ;  /* 0x0000000000142947 */ /* 0x000fd80003800000 */
[----:B------:R-:W-:-:S13]  /*d6f0*/  FSETP.NEU.FTZ.AND P1, PT, R7, R10, PT ;  /* 0x0000000a0700720b */ /* 0x000fda0003f3d000 */
[----:B------:R-:W-:-:S04]  /*d700*/  @!P1 ISETP.GE.U32.AND P0, PT, R2, R4, PT ;  /* 0x000000040200920c */ /* 0x000fc80003f06070 */
[----:B------:R-:W-:-:S04]  /*d710*/  @!P1 ISETP.GE.AND.EX P0, PT, R3, R5, PT, P0 ;  /* 0x000000050300920c */ /* 0x000fc80003f06300 */
[----:B------:R-:W-:Y:S02]  /*d720*/  @!P1 PLOP3.LUT P0, PT, P0, PT, PT, 0x8, 0x80 ;  /* 0x000000000080981c */ /* 0x000fe4000070e170 */
[----:B------:R-:W-:-:S13]  /*d730*/  @P1 FSETP.GT.FTZ.AND P0, PT, R7, R10, PT ;  /* 0x0000000a0700120b */ /* 0x000fda0003f14000 */
.L_x_136:
[----:B------:R-:W-:Y:S05]  /*d740*/  BSYNC.RECONVERGENT B1 ;  /* 0x0000000000017941 */ /* 0x000fea0003800200 */
.L_x_135:
[----:B-1----:R-:W-:Y:S02]  /*d750*/  FSEL R7, R7, R10, P0 ;  /* 0x0000000a07077208 */ /* 0x002fe40000000000 */
[----:B------:R-:W-:Y:S02]  /*d760*/  SEL R2, R2, R4, P0 ;  /* 0x0000000402027207 */ /* 0x000fe40000000000 */
[----:B------:R-:W-:Y:S01]  /*d770*/  SEL R3, R3, R5, P0 ;  /* 0x0000000503037207 */ /* 0x000fe20000000000 */
[----:B------:R0:W-:Y:S04]  /*d780*/  STS [R6], R7 ;  /* 0x0000000706007388 */ /* 0x0001e80000000800 */
[----:B------:R0:W-:Y:S02]  /*d790*/  STS.64 [R6+0x8], R2 ;  /* 0x0000080206007388 */ /* 0x0001e40000000a00 */
.L_x_134:
[----:B------:R-:W-:Y:S05]  /*d7a0*/  BSYNC.RECONVERGENT B0 ;  /* 0x0000000000007941 */ /* 0x000fea0003800200 */
.L_x_133:
[----:B------:R-:W-:-:S03]  /*d7b0*/  UISETP.GT.U32.AND UP0, UPT, UR5, 0x3, UPT ;  /* 0x000000030500788c */ /* 0x000fc6000bf04070 */
[----:B------:R-:W-:-:S06]  /*d7c0*/  UMOV UR5, UR7 ;  /* 0x0000000700057c82 */ /* 0x000fcc0008000000 */
[----:B------:R-:W-:Y:S05]  /*d7d0*/  BRA.U UP0, `(.L_x_137) ;  /* 0xfffffffd00807547 */ /* 0x000fea000b83ffff */
.L_x_132:
[----:B------:R-:W2:Y:S02]  /*d7e0*/  LDCU UR4, c[0x0][0x3b0] ;  /* 0x00007600ff0477ac */ /* 0x000ea40008000800 */
[----:B--2---:R-:W-:-:S09]  /*d7f0*/  UISETP.NE.AND UP0, UPT, UR4, URZ, UPT ;  /* 0x000000ff0400728c */ /* 0x004fd2000bf05270 */
[----:B------:R-:W-:Y:S05]  /*d800*/  BRA.U !UP0, `(.L_x_138) ;  /* 0x0000000508207547 */ /* 0x000fea000b800000 */
[----:B------:R-:W2:Y:S02]  /*d810*/  LDCU UR5, c[0x0][0x360] ;  /* 0x00006c00ff0577ac */ /* 0x000ea40008000800 */
[----:B--2---:R-:W-:Y:S02]  /*d820*/  UISETP.GE.U32.AND UP0, UPT, UR5, 0x21, UPT ;  /* 0x000000210500788c */ /* 0x004fe4000bf06070 */
[----:B------:R-:W-:-:S07]  /*d830*/  UMOV UR4, UR5 ;  /* 0x0000000500047c82 */ /* 0x000fce0008000000 */
[----:B------:R-:W-:Y:S05]  /*d840*/  BRA.U !UP0, `(.L_x_139) ;  /* 0x0000000108ac7547 */ /* 0x000fea000b800000 */
[----:B------:R-:W2:Y:S01]  /*d850*/  S2UR UR6, SR_CgaCtaId ;  /* 0x00000000000679c3 */ /* 0x000ea20000008800 */
[----:B------:R-:W-:Y:S01]  /*d860*/  UMOV UR4, 0x400 ;  /* 0x0000040000047882 */ /* 0x000fe20000000000 */
[----:B0--3--:R-:W-:Y:S01]  /*d870*/  IMAD R4, R9, UR5, R0 ;  /* 0x0000000509047c24 */ /* 0x009fe2000f8e0200 */
[----:B------:R-:W-:Y:S02]  /*d880*/  UIADD3 UR4, UPT, UPT, UR4, 0x10, URZ ;  /* 0x0000001004047890 */ /* 0x000fe4000fffe0ff */
[----:B------:R-:W-:Y:S02]  /*d890*/  UISETP.GE.U32.AND UP0, UPT, UR5, 0x40, UPT ;  /* 0x000000400500788c */ /* 0x000fe4000bf06070 */
[----:B--2---:R-:W-:-:S06]  /*d8a0*/  ULEA UR4, UR6, UR4, 0x18 ;  /* 0x0000000406047291 */ /* 0x004fcc000f8ec0ff */
[----:B-1----:R-:W-:Y:S01]  /*d8b0*/  LEA R6, R4, UR4, 0x4 ;  /* 0x0000000404067c11 */ /* 0x002fe2000f8e20ff */
[----:B------:R-:W-:-:S04]  /*d8c0*/  UMOV UR4, 0x20 ;  /* 0x0000002000047882 */ /* 0x000fc80000000000 */
[----:B------:R2:W-:Y:S04]  /*d8d0*/  STS.64 [R6+0x8], R2 ;  /* 0x0000080206007388 */ /* 0x0005e80000000a00 */
[----:B------:R2:W-:Y:S01]  /*d8e0*/  STS [R6], R7 ;  /* 0x0000000706007388 */ /* 0x0005e20000000800 */
[----:B------:R-:W-:Y:S05]  /*d8f0*/  BRA.U !UP0, `(.L_x_139) ;  /* 0x0000000108807547 */ /* 0x000fea000b800000 */
[----:B------:R-:W-:-:S07]  /*d900*/  MOV R8, UR5 ;  /* 0x0000000500087c02 */ /* 0x000fce0008000f00 */
.L_x_144:
[----:B------:R-:W-:Y:S01]  /*d910*/  SHF.R.U32.HI R11, RZ, 0x1, R8 ;  /* 0x00000001ff0b7819 */ /* 0x000fe20000011608 */
[----:B------:R-:W-:Y:S04]  /*d920*/  BAR.SYNC.DEFER_BLOCKING 0x0 ;  /* 0x0000000000007b1d */ /* 0x000fe80000010000 */
[----:B------:R-:W-:Y:S02]  /*d930*/  IMAD.IADD R4, R11, 0x1, R0 ;  /* 0x000000010b047824 */ /* 0x000fe400078e0200 */
[----:B------:R-:W-:Y:S03]  /*d940*/  BSSY.RECONVERGENT B0, `(.L_x_140) ;  /* 0x0000018000007945 */ /* 0x000fe60003800200 */
[----:B------:R-:W-:-:S04]  /*d950*/  ISETP.GE.U32.AND P0, PT, R4, UR5, PT ;  /* 0x0000000504007c0c */ /* 0x000fc8000bf06070 */
[----:B------:R-:W-:-:S13]  /*d960*/  ISETP.GE.U32.OR P0, PT, R0, R11, P0 ;  /* 0x0000000b0000720c */ /* 0x000fda0000706470 */
[----:B0-----:R-:W-:Y:S05]  /*d970*/  @P0 BRA `(.L_x_141) ;  /* 0x0000000000500947 */ /* 0x001fea0003800000 */
[----:B------:R-:W-:Y:S01]  /*d980*/  IMAD R10, R11, 0x10, R6 ;  /* 0x000000100b0a7824 */ /* 0x000fe200078e0206 */
[----:B------:R-:W-:Y:S01]  /*d990*/  FSETP.NAN.FTZ.AND P2, PT, |R7|, |R7|, PT ;  /* 0x400000070700720b */ /* 0x000fe20003f58200 */
[----:B------:R-:W-:Y:S03]  /*d9a0*/  BSSY.RECONVERGENT B1, `(.L_x_142) ;  /* 0x000000c000017945 */ /* 0x000fe60003800200 */
[----:B------:R-:W0:Y:S04]  /*d9b0*/  LDS R12, [R10] ;  /* 0x000000000a0c7984 */ /* 0x000e280000000800 */
[----:B------:R-:W1:Y:S05]  /*d9c0*/  LDS.64 R4, [R10+0x8] ;  /* 0x000008000a047984 */ /* 0x000e6a0000000a00 */
[----:B0-----:R-:W-:-:S02]  /*d9d0*/  @P2 FSETP.NAN.FTZ.AND P0, PT, |R12|, |R12|, PT ;  /* 0x4000000c0c00220b */ /* 0x001fc40003f18200 */
[----:B-1----:R-:W-:-:S04]  /*d9e0*/  @P2 ISETP.LT.U32.AND P1, PT, R2, R4, PT ;  /* 0x000000040200220c */ /* 0x002fc80003f21070 */
[----:B------:R-:W-:Y:S01]  /*d9f0*/  @P2 ISETP.LT.OR.EX P0, PT, R3, R5, !P0, P1 ;  /* 0x000000050300220c */ /* 0x000fe20004701710 */
[----:B------:R-:W-:-:S12]  /*da00*/  @P2 BRA `(.L_x_143) ;  /* 0x0000000000142947 */ /* 0x000fd80003800000 */
[----:B------:R-:W-:-:S13]  /*da10*/  FSETP.NEU.FTZ.AND P1, PT, R7, R12, PT ;  /* 0x0000000c0700720b */ /* 0x000fda0003f3d000 */
[----:B------:R-:W-:-:S04]  /*da20*/  @!P1 ISETP.GE.U32.AND P0, PT, R2, R4, PT ;  /* 0x000000040200920c */ /* 0x000fc80003f06070 */
[----:B------:R-:W-:-:S04]  /*da30*/  @!P1 ISETP.GE.AND.EX P0, PT, R3, R5, PT, P0 ;  /* 0x000000050300920c */ /* 0x000fc80003f06300 */
[----:B------:R-:W-:Y:S02]  /*da40*/  @!P1 PLOP3.LUT P0, PT, P0, PT, PT, 0x8, 0x80 ;  /* 0x000000000080981c */ /* 0x000fe4000070e170 */
[----:B------:R-:W-:-:S13]  /*da50*/  @P1 FSETP.GT.FTZ.AND P0, PT, R7, R12, PT ;  /* 0x0000000c0700120b */ /* 0x000fda0003f14000 */
.L_x_143:
[----:B------:R-:W-:Y:S05]  /*da60*/  BSYNC.RECONVERGENT B1 ;  /* 0x0000000000017941 */ /* 0x000fea0003800200 */
.L_x_142:
[----:B--2---:R-:W-:Y:S02]  /*da70*/  FSEL R7, R7, R12, P0 ;  /* 0x0000000c07077208 */ /* 0x004fe40000000000 */
[----:B------:R-:W-:Y:S02]  /*da80*/  SEL R2, R2, R4, P0 ;  /* 0x0000000402027207 */ /* 0x000fe40000000000 */
[----:B------:R-:W-:Y:S01]  /*da90*/  SEL R3, R3, R5, P0 ;  /* 0x0000000503037207 */ /* 0x000fe20000000000 */
[----:B------:R0:W-:Y:S04]  /*daa0*/  STS [R6], R7 ;  /* 0x0000000706007388 */ /* 0x0001e80000000800 */
[----:B------:R0:W-:Y:S02]  /*dab0*/  STS.64 [R6+0x8], R2 ;  /* 0x0000080206007388 */ /* 0x0001e40000000a00 */
.L_x_141:
[----:B------:R-:W-:Y:S05]  /*dac0*/  BSYNC.RECONVERGENT B0 ;  /* 0x0000000000007941 */ /* 0x000fea0003800200 */
.L_x_140:
[----:B------:R-:W-:Y:S02]  /*dad0*/  ISETP.GT.U32.AND P0, PT, R8, 0x7f, PT ;  /* 0x0000007f0800780c */ /* 0x000fe40003f04070 */
[----:B------:R-:W-:-:S11]  /*dae0*/  MOV R8, R11 ;  /* 0x0000000b00087202 */ /* 0x000fd60000000f00 */
[----:B------:R-:W-:Y:S05]  /*daf0*/  @P0 BRA `(.L_x_144) ;  /* 0xfffffffc00840947 */ /* 0x000fea000383ffff */
.L_x_139:
[----:B------:R-:W-:Y:S01]  /*db00*/  BAR.SYNC.DEFER_BLOCKING 0x0 ;  /* 0x0000000000007b1d */ /* 0x000fe20000010000 */
[----:B------:R-:W-:-:S09]  /*db10*/  UISETP.GE.U32.AND UP0, UPT, UR4, 0x2, UPT ;  /* 0x000000020400788c */ /* 0x000fd2000bf06070 */
[----:B------:R-:W-:Y:S05]  /*db20*/  BRA.U !UP0, `(.L_x_138) ;  /* 0x0000000108587547 */ /* 0x000fea000b800000 */
[----:B------:R-:W-:-:S07]  /*db30*/  IMAD.MOV.U32 R4, RZ, RZ, 0x1 ;  /* 0x00000001ff047424 */ /* 0x000fce00078e00ff */
.L_x_147:
[----:B012---:R-:W0:Y:S01]  /*db40*/  SHFL.DOWN PT, R6, R7, R4, 0x1f ;  /* 0x08001f0407067589 */ /* 0x007e2200000e0000 */
[----:B------:R-:W-:Y:S01]  /*db50*/  FSETP.NAN.FTZ.AND P3, PT, |R7|, |R7|, PT ;  /* 0x400000070700720b */ /* 0x000fe20003f78200 */
[----:B------:R-:W-:Y:S02]  /*db60*/  BSSY.RECONVERGENT B0, `(.L_x_145) ;  /* 0x000000e000007945 */ /* 0x000fe40003800200 */
[----:B------:R-:W1:Y:S04]  /*db70*/  SHFL.DOWN PT, R5, R2, R4, 0x1f ;  /* 0x08001f0402057589 */ /* 0x000e6800000e0000 */
[----:B------:R2:W4:Y:S02]  /*db80*/  SHFL.DOWN PT, R8, R3, R4, 0x1f ;  /* 0x08001f0403087589 */ /* 0x00052400000e0000 */
[----:B--2---:R-:W-:-:S05]  /*db90*/  IMAD.SHL.U32 R4, R4, 0x2, RZ ;  /* 0x0000000204047824 */ /* 0x004fca00078e00ff */
[----:B------:R-:W-:Y:S02]  /*dba0*/  ISETP.GE.AND P2, PT, R4, UR4, PT ;  /* 0x0000000404007c0c */ /* 0x000fe4000bf46270 */
[----:B0-----:R-:W-:Y:S02]  /*dbb0*/  @P3 FSETP.NAN.FTZ.AND P0, PT, |R6|, |R6|, PT ;  /* 0x400000060600320b */ /* 0x001fe40003f18200 */
[----:B-1----:R-:W-:-:S04]  /*dbc0*/  @P3 ISETP.LT.U32.AND P1, PT, R2, R5, PT ;  /* 0x000000050200320c */ /* 0x002fc80003f21070 */
[----:B----4-:R-:W-:Y:S01]  /*dbd0*/  @P3 ISETP.LT.OR.EX P0, PT, R3, R8, !P0, P1 ;  /* 0x000000080300320c */ /* 0x010fe20004701710 */
[----:B------:R-:W-:-:S12]  /*dbe0*/  @P3 BRA `(.L_x_146) ;  /* 0x0000000000143947 */ /* 0x000fd80003800000 */
[----:B------:R-:W-:-:S13]  /*dbf0*/  FSETP.NEU.FTZ.AND P1, PT, R7, R6, PT ;  /* 0x000000060700720b */ /* 0x000fda0003f3d000 */
[----:B------:R-:W-:-:S04]  /*dc00*/  @!P1 ISETP.GE.U32.AND P0, PT, R2, R5, PT ;  /* 0x000000050200920c */ /* 0x000fc80003f06070 */
[----:B------:R-:W-:-:S04]  /*dc10*/  @!P1 ISETP.GE.AND.EX P0, PT, R3, R8, PT, P0 ;  /* 0x000000080300920c */ /* 0x000fc80003f06300 */
[----:B------:R-:W-:Y:S02]  /*dc20*/  @!P1 PLOP3.LUT P0, PT, P0, PT, PT, 0x8, 0x80 ;  /* 0x000000000080981c */ /* 0x000fe4000070e170 */
[----:B------:R-:W-:-:S13]  /*dc30*/  @P1 FSETP.GT.FTZ.AND P0, PT, R7, R6, PT ;  /* 0x000000060700120b */ /* 0x000fda0003f14000 */
.L_x_146:
[----:B------:R-:W-:Y:S05]  /*dc40*/  BSYNC.RECONVERGENT B0 ;  /* 0x0000000000007941 */ /* 0x000fea0003800200 */
.L_x_145:
[----:B------:R-:W-:Y:S02]  /*dc50*/  FSEL R7, R7, R6, P0 ;  /* 0x0000000607077208 */ /* 0x000fe40000000000 */
[----:B------:R-:W-:Y:S02]  /*dc60*/  SEL R2, R2, R5, P0 ;  /* 0x0000000502027207 */ /* 0x000fe40000000000 */
[----:B------:R-:W-:Y:S01]  /*dc70*/  SEL R3, R3, R8, P0 ;  /* 0x0000000803037207 */ /* 0x000fe20000000000 */
[----:B------:R-:W-:Y:S06]  /*dc80*/  @!P2 BRA `(.L_x_147) ;  /* 0xfffffffc00aca947 */ /* 0x000fec000383ffff */
.L_x_138:
[----:B------:R-:W4:Y:S01]  /*dc90*/  LDCU UR4, c[0x0][0x56c] ;  /* 0x0000ad80ff0477ac */ /* 0x000f220008000800 */
[----:B-----5:R-:W-:Y:S01]  /*dca0*/  HFMA2 R18, -RZ, RZ, 0, 0 ;  /* 0x00000000ff127431 */ /* 0x020fe200000001ff */
[----:B----4-:R-:W-:-:S09]  /*dcb0*/  UISETP.NE.AND UP0, UPT, UR4, URZ, UPT ;  /* 0x000000ff0400728c */ /* 0x010fd2000bf05270 */
[----:B------:R-:W-:Y:S05]  /*dcc0*/  BRA.U !UP0, `(.L_x_148) ;  /* 0x00000011085c7547 */ /* 0x000fea000b800000 */
[----:B------:R-:W4:Y:S01]  /*dcd0*/  LDL.64 R10, [R1] ;  /* 0x00000000010a7983 */ /* 0x000f220000100a00 */
[----:B------:R-:W5:Y:S01]  /*dce0*/  LDCU.64 UR8, c[0x0][0x570] ;  /* 0x0000ae00ff0877ac */ /* 0x000f620008000a00 */
[----:B------:R-:W-:Y:S01]  /*dcf0*/  IMAD.MOV.U32 R4, RZ, RZ, RZ ;  /* 0x000000ffff047224 */ /* 0x000fe200078e00ff */
[----:B------:R-:W0:Y:S01]  /*dd00*/  LDCU UR6, c[0x0][0x578] ;  /* 0x0000af00ff0677ac */ /* 0x000e220008000800 */
[----:B------:R-:W3:Y:S01]  /*dd10*/  LDCU UR5, c[0x0][0x69c] ;  /* 0x0000d380ff0577ac */ /* 0x000ee20008000800 */
[----:B------:R-:W-:-:S04]  /*dd20*/  UIADD3 UR4, UPT, UPT, UR4, -0x1, URZ ;  /* 0xffffffff04047890 */ /* 0x000fc8000fffe0ff */
[----:B------:R-:W-:Y:S01]  /*dd30*/  UISETP.NE.AND UP0, UPT, UR4, URZ, UPT ;  /* 0x000000ff0400728c */ /* 0x000fe2000bf05270 */
[----:B----4-:R-:W-:Y:S02]  /*dd40*/  IMAD.MOV.U32 R5, RZ, RZ, R11 ;  /* 0x000000ffff057224 */ /* 0x010fe400078e000b */
[----:B-----5:R-:W-:-:S05]  /*dd50*/  IMAD.HI.U32 R4, R11, UR9, R4 ;  /* 0x000000090b047c27 */ /* 0x020fca000f8e0004 */
[----:B0-----:R-:W-:-:S04]  /*dd60*/  SHF.R.U32.HI R5, RZ, UR6, R4 ;  /* 0x00000006ff057c19 */ /* 0x001fc80008011604 */
[----:B-12---:R-:W-:-:S05]  /*dd70*/  IADD3 R6, PT, PT, -R5, RZ, RZ ;  /* 0x000000ff05067210 */ /* 0x006fca0007ffe1ff */
[----:B------:R-:W-:-:S04]  /*dd80*/  IMAD R6, R6, UR8, R11 ;  /* 0x0000000806067c24 */ /* 0x000fc8000f8e020b */
[----:B---3--:R-:W-:Y:S01]  /*dd90*/  IMAD R18, R6, UR5, RZ ;  /* 0x0000000506127c24 */ /* 0x008fe2000f8e02ff */
[----:B------:R-:W-:Y:S06]  /*dda0*/  BRA.U !UP0, `(.L_x_148) ;  /* 0x0000001108247547 */ /* 0x000fec000b800000 */
[----:B------:R-:W0:Y:S01]  /*ddb0*/  LDCU.64 UR6, c[0x0][0x580] ;  /* 0x0000b000ff0677ac */ /* 0x000e220008000a00 */
[----:B------:R-:W-:Y:S01]  /*ddc0*/  IMAD.MOV.U32 R4, RZ, RZ, RZ ;  /* 0x000000ffff047224 */ /* 0x000fe200078e00ff */
[----:B------:R-:W-:Y:S01]  /*ddd0*/  UISETP.LT.U32.AND UP0, UPT, UR4, 0x18, UPT ;  /* 0x000000180400788c */ /* 0x000fe2000bf01070 */
[----:B------:R-:W1:Y:S03]  /*dde0*/  LDCU UR8, c[0x0][0x57c] ;  /* 0x0000af80ff0877ac */ /* 0x000e660008000800 */
[----:B------:R-:W-:Y:S01]  /*ddf0*/  USEL UR4, UR4, 0x18, UP0 ;  /* 0x0000001804047887 */ /* 0x000fe20008000000 */
[----:B------:R-:W2:Y:S03]  /*de00*/  LDCU UR5, c[0x0][0x6a4] ;  /* 0x0000d480ff0577ac */ /* 0x000ea60008000800 */
[----:B------:R-:W-:Y:S01]  /*de10*/  UIADD3 UR4, UPT, UPT, UR4, 0x1, URZ ;  /* 0x0000000104047890 */ /* 0x000fe2000fffe0ff */
[----:B0-----:R-:W-:-:S03]  /*de20*/  IMAD.HI.U32 R10, R5, UR6, R4 ;  /* 0x00000006050a7c27 */ /* 0x001fc6000f8e0004 */
[----:B------:R-:W-:Y:S02]  /*de30*/  UISETP.NE.AND UP0, UPT, UR4, 0x2, UPT ;  /* 0x000000020400788c */ /* 0x000fe4000bf05270 */
[----:B------:R-:W-:-:S05]  /*de40*/  SHF.R.U32.HI R11, RZ, UR7, R10 ;  /* 0x00000007ff0b7c19 */ /* 0x000fca000801160a */
[----:B------:R-:W-:-:S04]  /*de50*/  IMAD.MOV R4, RZ, RZ, -R11 ;  /* 0x000000ffff047224 */ /* 0x000fc800078e0a0b */
[----:B-1----:R-:W-:-:S04]  /*de60*/  IMAD R5, R4, UR8, R5 ;  /* 0x0000000804057c24 */ /* 0x002fc8000f8e0205 */
[----:B--2---:R-:W-:Y:S01]  /*de70*/  IMAD R18, R5, UR5, R18 ;  /* 0x0000000505127c24 */ /* 0x004fe2000f8e0212 */
[----:B------:R-:W-:Y:S06]  /*de80*/  BRA.U !UP0, `(.L_x_148) ;  /* 0x0000000d08ec7547 */ /* 0x000fec000b800000 */
[----:B------:R-:W0:Y:S01]  /*de90*/  LDCU.64 UR8, c[0x0][0x588] ;  /* 0x0000b100ff0877ac */ /* 0x000e220008000a00 */
[----:B------:R-:W-:Y:S01]  /*dea0*/  MOV R10, RZ ;  /* 0x000000ff000a7202 */ /* 0x000fe20000000f00 */
[----:B------:R-:W1:Y:S01]  /*deb0*/  LDCU UR6, c[0x0][0x590] ;  /* 0x0000b200ff0677ac */ /* 0x000e620008000800 */
[----:B------:R-:W2:Y:S01]  /*dec0*/  LDCU UR5, c[0x0][0x6ac] ;  /* 0x0000d580ff0577ac */ /* 0x000ea20008000800 */
[----:B------:R-:W-:Y:S02]  /*ded0*/  UISETP.NE.AND UP0, UPT, UR4, 0x3, UPT ;  /* 0x000000030400788c */ /* 0x000fe4000bf05270 */
[----:B0-----:R-:W-:-:S05]  /*dee0*/  IMAD.HI.U32 R4, R11, UR9, R10 ;  /* 0x000000090b047c27 */ /* 0x001fca000f8e000a */
[----:B-1----:R-:W-:-:S05]  /*def0*/  SHF.R.U32.HI R5, RZ, UR6, R4 ;  /* 0x00000006ff057c19 */ /* 0x002fca0008011604 */
[----:B------:R-:W-:-:S04]  /*df00*/  IMAD.MOV R10, RZ, RZ, -R5 ;  /* 0x000000ffff0a7224 */ /* 0x000fc800078e0a05 */
[----:B------:R-:W-:-:S04]  /*df10*/  IMAD R11, R10, UR8, R11 ;  /* 0x000000080a0b7c24 */ /* 0x000fc8000f8e020b */
[----:B--2---:R-:W-:Y:S01]  /*df20*/  IMAD R18, R11, UR5, R18 ;  /* 0x000000050b127c24 */ /* 0x004fe2000f8e0212 */
[----:B------:R-:W-:Y:S06]  /*df30*/  BRA.U !UP0, `(.L_x_148) ;  /* 0x0000000d08c07547 */ /* 0x000fec000b800000 */
[----:B------:R-:W0:Y:S01]  /*df40*/  LDCU.64 UR6, c[0x0][0x598] ;  /* 0x0000b300ff0677ac */ /* 0x000e220008000a00 */
[----:B------:R-:W-:Y:S01]  /*df50*/  IMAD.MOV.U32 R4, RZ, RZ, RZ ;  /* 0x000000ffff047224 */ /* 0x000fe200078e00ff */
[----:B------:R-:W1:Y:S01]  /*df60*/  LDCU UR8, c[0x0][0x594] ;  /* 0x0000b280ff0877ac */ /* 0x000e620008000800 */
[----:B------:R-:W2:Y:S01]  /*df70*/  LDCU UR5, c[0x0][0x6b4] ;  /* 0x0000d680ff0577ac */ /* 0x000ea20008000800 */
[----:B------:R-:W-:Y:S01]  /*df80*/  UISETP.NE.AND UP0, UPT, UR4, 0x4, UPT ;  /* 0x000000040400788c */ /* 0x000fe2000bf05270 */
[----:B0-----:R-:W-:-:S05]  /*df90*/  IMAD.HI.U32 R10, R5, UR6, R4 ;  /* 0x00000006050a7c27 */ /* 0x001fca000f8e0004 */
[----:B------:R-:W-:-:S04]  /*dfa0*/  SHF.R.U32.HI R11, RZ, UR7, R10 ;  /* 0x00000007ff0b7c19 */ /* 0x000fc8000801160a */
[----:B------:R-:W-:-:S05]  /*dfb0*/  IADD3 R4, PT, PT, -R11, RZ, RZ ;  /* 0x000000ff0b047210 */ /* 0x000fca0007ffe1ff */
[----:B-1----:R-:W-:-:S04]  /*dfc0*/  IMAD R5, R4, UR8, R5 ;  /* 0x0000000804057c24 */ /* 0x002fc8000f8e0205 */
        /* <DEDUP_REMOVED lines=8> */
[----:B-1----:R-:W-:-:S05]  /*e050*/  SHF.R.U32.HI R5, RZ, UR6, R4 ;  /* 0x00000006ff057c19 */ /* 0x002fca0008011604 */
[----:B------:R-:W-:-:S04]  /*e060*/  IMAD.MOV R10, RZ, RZ, -R5 ;  /* 0x000000ffff0a7224 */ /* 0x000fc800078e0a05 */
[----:B------:R-:W-:-:S04]  /*e070*/  IMAD R11, R10, UR8, R11 ;  /* 0x000000080a0b7c24 */ /* 0x000fc8000f8e020b */
[----:B--2---:R-:W-:Y:S01]  /*e080*/  IMAD R18, R11, UR5, R18 ;  /* 0x000000050b127c24 */ /* 0x004fe2000f8e0212 */
[----:B------:R-:W-:Y:S06]  /*e090*/  BRA.U !UP0, `(.L_x_148) ;  /* 0x0000000d08687547 */ /* 0x000fec000b800000 */
[----:B------:R-:W0:Y:S01]  /*e0a0*/  LDCU.64 UR6, c[0x0][0x5b0] ;  /* 0x0000b600ff0677ac */ /* 0x000e220008000a00 */
[----:B------:R-:W-:Y:S01]  /*e0b0*/  HFMA2 R4, -RZ, RZ, 0, 0 ;  /* 0x00000000ff047431 */ /* 0x000fe200000001ff */
[----:B------:R-:W1:Y:S01]  /*e0c0*/  LDCU UR8, c[0x0][0x5ac] ;  /* 0x0000b580ff0877ac */ /* 0x000e620008000800 */
[----:B------:R-:W2:Y:S01]  /*e0d0*/  LDCU UR5, c[0x0][0x6c4] ;  /* 0x0000d880ff0577ac */ /* 0x000ea20008000800 */
[----:B------:R-:W-:Y:S02]  /*e0e0*/  UISETP.NE.AND UP0, UPT, UR4, 0x6, UPT ;  /* 0x000000060400788c */ /* 0x000fe4000bf05270 */
[----:B0-----:R-:W-:-:S05]  /*e0f0*/  IMAD.HI.U32 R10, R5, UR6, R4 ;  /* 0x00000006050a7c27 */ /* 0x001fca000f8e0004 */
[----:B------:R-:W-:-:S05]  /*e100*/  SHF.R.U32.HI R11, RZ, UR7, R10 ;  /* 0x00000007ff0b7c19 */ /* 0x000fca000801160a */
[----:B------:R-:W-:-:S04]  /*e110*/  IMAD.MOV R4, RZ, RZ, -R11 ;  /* 0x000000ffff047224 */ /* 0x000fc800078e0a0b */
        /* <DEDUP_REMOVED lines=9> */
[----:B-1----:R-:W-:-:S04]  /*e1b0*/  SHF.R.U32.HI R5, RZ, UR6, R4 ;  /* 0x00000006ff057c19 */ /* 0x002fc80008011604 */
[----:B------:R-:W-:-:S05]  /*e1c0*/  IADD3 R10, PT, PT, -R5, RZ, RZ ;  /* 0x000000ff050a7210 */ /* 0x000fca0007ffe1ff */
        /* <DEDUP_REMOVED lines=193> */
[----:B------:R-:W2:Y:S02]  /*ede0*/  LDCU UR4, c[0x0][0x75c] ;  /* 0x0000eb80ff0477ac */ /* 0x000ea40008000800 */
[----:B0-----:R-:W-:-:S05]  /*edf0*/  IMAD.HI.U32 R4, R11, UR7, R10 ;  /* 0x000000070b047c27 */ /* 0x001fca000f8e000a */
[----:B-1----:R-:W-:-:S04]  /*ee00*/  SHF.R.U32.HI R4, RZ, UR5, R4 ;  /* 0x00000005ff047c19 */ /* 0x002fc80008011604 */
[----:B------:R-:W-:-:S05]  /*ee10*/  IADD3 R5, PT, PT, -R4, RZ, RZ ;  /* 0x000000ff04057210 */ /* 0x000fca0007ffe1ff */
[----:B------:R-:W-:-:S04]  /*ee20*/  IMAD R5, R5, UR6, R11 ;  /* 0x0000000605057c24 */ /* 0x000fc8000f8e020b */
[----:B--2---:R-:W-:-:S07]  /*ee30*/  IMAD R18, R5, UR4, R18 ;  /* 0x0000000405127c24 */ /* 0x004fce000f8e0212 */
.L_x_148:
[----:B------:R-:W4:Y:S01]  /*ee40*/  LDCU.64 UR4, c[0x0][0x780] ;  /* 0x0000f000ff0477ac */ /* 0x000f220008000a00 */
[----:B------:R-:W-:Y:S01]  /*ee50*/  CS2R R4, SRZ ;  /* 0x0000000000047805 */ /* 0x000fe2000001ff00 */
[----:B------:R-:W-:Y:S02]  /*ee60*/  UPLOP3.LUT UP0, UPT, UPT, UPT, UPT, 0x80, 0x8 ;  /* 0x000000000008789c */ /* 0x000fe40003f0f070 */
[----:B----4-:R-:W-:-:S04]  /*ee70*/  UISETP.NE.U32.AND UP1, UPT, UR4, URZ, UPT ;  /* 0x000000ff0400728c */ /* 0x010fc8000bf25070 */
[----:B------:R-:W-:-:S09]  /*ee80*/  UISETP.NE.AND.EX UP1, UPT, UR5, URZ, UPT, UP1 ;  /* 0x000000ff0500728c */ /* 0x000fd2000bf25310 */
[----:B------:R-:W-:Y:S05]  /*ee90*/  BRA.U !UP1, `(.L_x_149) ;  /* 0x0000000509387547 */ /* 0x000fea000b800000 */
[----:B------:R-:W-:Y:S02]  /*eea0*/  IMAD.MOV.U32 R11, RZ, RZ, 0x8 ;  /* 0x00000008ff0b7424 */ /* 0x000fe400078e00ff */
[----:B012---:R-:W-:-:S07]  /*eeb0*/  IMAD.MOV.U32 R6, RZ, RZ, 0x10 ;  /* 0x00000010ff067424 */ /* 0x007fce00078e00ff */
.L_x_150:
[----:B------:R-:W0:Y:S08]  /*eec0*/  I2F.U32.RP R8, R6 ;  /* 0x0000000600087306 */ /* 0x000e300000209000 */
[----:B0-----:R-:W0:Y:S02]  /*eed0*/  MUFU.RCP R8, R8 ;  /* 0x0000000800087308 */ /* 0x001e240000001000 */
[----:B0-----:R-:W-:-:S02]  /*eee0*/  IADD3 R4, PT, PT, R8, 0xffffffe, RZ ;  /* 0x0ffffffe08047810 */ /* 0x001fc40007ffe0ff */
[----:B------:R-:W-:-:S04]  /*eef0*/  LOP3.LUT R8, RZ, R6, RZ, 0x33, !PT ;  /* 0x00000006ff087212 */ /* 0x000fc800078e33ff */
[----:B------:R0:W1:Y:S02]  /*ef00*/  F2I.FTZ.U32.TRUNC.NTZ R5, R4 ;  /* 0x0000000400057305 */ /* 0x000064000021f000 */
[----:B0-----:R-:W-:Y:S02]  /*ef10*/  IMAD.MOV.U32 R4, RZ, RZ, RZ ;  /* 0x000000ffff047224 */ /* 0x001fe400078e00ff */
[----:B-1----:R-:W-:-:S04]  /*ef20*/  IMAD.MOV R13, RZ, RZ, -R5 ;  /* 0x000000ffff0d7224 */ /* 0x002fc800078e0a05 */
[----:B------:R-:W-:-:S04]  /*ef30*/  IMAD R13, R13, R6, RZ ;  /* 0x000000060d0d7224 */ /* 0x000fc800078e02ff */
[----:B------:R-:W-:-:S06]  /*ef40*/  IMAD.HI.U32 R5, R5, R13, R4 ;  /* 0x0000000d05057227 */ /* 0x000fcc00078e0004 */
[----:B------:R-:W-:-:S05]  /*ef50*/  IMAD.HI.U32 R10, R5, R11, RZ ;  /* 0x0000000b050a7227 */ /* 0x000fca00078e00ff */
[----:B------:R-:W-:-:S05]  /*ef60*/  IADD3 R10, PT, PT, -R10, RZ, RZ ;  /* 0x000000ff0a0a7210 */ /* 0x000fca0007ffe1ff */
[----:B------:R-:W-:Y:S01]  /*ef70*/  IMAD R11, R6, R10, R11 ;  /* 0x0000000a060b7224 */ /* 0x000fe200078e020b */
[----:B------:R-:W-:-:S04]  /*ef80*/  MOV R10, R6 ;  /* 0x00000006000a7202 */ /* 0x000fc80000000f00 */
[----:B------:R-:W-:-:S13]  /*ef90*/  ISETP.GE.U32.AND P0, PT, R11, R6, PT ;  /* 0x000000060b00720c */ /* 0x000fda0003f06070 */
[----:B------:R-:W-:Y:S01]  /*efa0*/  @P0 IMAD.IADD R11, R11, 0x1, -R6 ;  /* 0x000000010b0b0824 */ /* 0x000fe200078e0a06 */
[----:B------:R-:W-:-:S04]  /*efb0*/  ISETP.NE.U32.AND P0, PT, R6, RZ, PT ;  /* 0x000000ff0600720c */ /* 0x000fc80003f05070 */
[----:B------:R-:W-:-:S13]  /*efc0*/  ISETP.GE.U32.AND P1, PT, R11, R6, PT ;  /* 0x000000060b00720c */ /* 0x000fda0003f26070 */
[----:B------:R-:W-:-:S05]  /*efd0*/  @P1 IMAD.IADD R11, R11, 0x1, -R6 ;  /* 0x000000010b0b1824 */ /* 0x000fca00078e0a06 */
[----:B------:R-:W-:Y:S01]  /*efe0*/  SEL R6, R8, R11, !P0 ;  /* 0x0000000b08067207 */ /* 0x000fe20004000000 */
[----:B------:R-:W-:-:S03]  /*eff0*/  IMAD.MOV.U32 R11, RZ, RZ, R10 ;  /* 0x000000ffff0b7224 */ /* 0x000fc600078e000a */
[----:B------:R-:W-:-:S13]  /*f000*/  ISETP.NE.AND P1, PT, R6, RZ, PT ;  /* 0x000000ff0600720c */ /* 0x000fda0003f25270 */
[----:B------:R-:W-:Y:S05]  /*f010*/  @P1 BRA `(.L_x_150) ;  /* 0xfffffffc00a81947 */ /* 0x000fea000383ffff */
[C---:B------:R-:W-:Y:S01]  /*f020*/  IMAD.HI.U32 R11, R5.reuse, 0x10, RZ ;  /* 0x00000010050b7827 */ /* 0x040fe200078e00ff */
[----:B------:R-:W-:Y:S03]  /*f030*/  BSSY.RECONVERGENT B0, `(.L_x_151) ;  /* 0x000002e000007945 */ /* 0x000fe60003800200 */
[----:B------:R-:W-:Y:S02]  /*f040*/  IMAD.MOV R4, RZ, RZ, -R11 ;  /* 0x000000ffff047224 */ /* 0x000fe400078e0a0b */
[----:B------:R-:W-:-:S04]  /*f050*/  IMAD.HI.U32 R13, R5, 0x8, RZ ;  /* 0x00000008050d7827 */ /* 0x000fc800078e00ff */
[----:B------:R-:W-:Y:S01]  /*f060*/  IMAD R4, R10, R4, 0x10 ;  /* 0x000000100a047424 */ /* 0x000fe200078e0204 */
[----:B------:R-:W-:-:S04]  /*f070*/  IADD3 R5, PT, PT, -R13, RZ, RZ ;  /* 0x000000ff0d057210 */ /* 0x000fc80007ffe1ff */
[----:B------:R-:W-:Y:S01]  /*f080*/  ISETP.GE.U32.AND P1, PT, R4, R10, PT ;  /* 0x0000000a0400720c */ /* 0x000fe20003f26070 */
[----:B------:R-:W-:-:S05]  /*f090*/  IMAD R5, R10, R5, 0x8 ;  /* 0x000000080a057424 */ /* 0x000fca00078e0205 */
[----:B------:R-:W-:-:S07]  /*f0a0*/  ISETP.GE.U32.AND P3, PT, R5, R10, PT ;  /* 0x0000000a0500720c */ /* 0x000fce0003f66070 */
[----:B------:R-:W-:Y:S02]  /*f0b0*/  @P1 IMAD.IADD R4, R4, 0x1, -R10 ;  /* 0x0000000104041824 */ /* 0x000fe400078e0a0a */
[----:B------:R-:W-:-:S03]  /*f0c0*/  @P1 VIADD R11, R11, 0x1 ;  /* 0x000000010b0b1836 */ /* 0x000fc60000000000 */
[-C--:B------:R-:W-:Y:S01]  /*f0d0*/  ISETP.GE.U32.AND P2, PT, R4, R10.reuse, PT ;  /* 0x0000000a0400720c */ /* 0x080fe20003f46070 */
[----:B------:R-:W-:Y:S01]  /*f0e0*/  @P3 VIADD R13, R13, 0x1 ;  /* 0x000000010d0d3836 */ /* 0x000fe20000000000 */
[----:B------:R-:W-:-:S04]  /*f0f0*/  @P3 IADD3 R5, PT, PT, R5, -R10, RZ ;  /* 0x8000000a05053210 */ /* 0x000fc80007ffe0ff */
[----:B------:R-:W-:-:S07]  /*f100*/  ISETP.GE.U32.AND P1, PT, R5, R10, PT ;  /* 0x0000000a0500720c */ /* 0x000fce0003f26070 */
[----:B------:R-:W-:-:S05]  /*f110*/  @P2 VIADD R11, R11, 0x1 ;  /* 0x000000010b0b2836 */ /* 0x000fca0000000000 */
[----:B------:R-:W-:Y:S02]  /*f120*/  SEL R5, R8, R11, !P0 ;  /* 0x0000000b08057207 */ /* 0x000fe40004000000 */
[----:B------:R-:W-:-:S03]  /*f130*/  @P1 IADD3 R13, PT, PT, R13, 0x1, RZ ;  /* 0x000000010d0d1810 */ /* 0x000fc60007ffe0ff */
[----:B------:R-:W-:Y:S01]  /*f140*/  IMAD.WIDE.U32 R4, R5, R18, RZ ;  /* 0x0000001205047225 */ /* 0x000fe200078e00ff */
[----:B------:R-:W-:-:S04]  /*f150*/  SEL R13, R8, R13, !P0 ;  /* 0x0000000d080d7207 */ /* 0x000fc80004000000 */
[----:B------:R-:W-:-:S13]  /*f160*/  LOP3.LUT P2, RZ, R5, 0x1f, RZ, 0xc0, !PT ;  /* 0x0000001f05ff7812 */ /* 0x000fda000784c0ff */
[----:B------:R-:W-:Y:S05]  /*f170*/  @P2 BRA `(.L_x_152) ;  /* 0x0000000000542947 */ /* 0x000fea0003800000 */
[----:B------:R-:W0:Y:S01]  /*f180*/  I2F.U32.RP R5, R13 ;  /* 0x0000000d00057306 */ /* 0x000e220000209000 */
[----:B------:R-:W-:Y:S01]  /*f190*/  IMAD.MOV R15, RZ, RZ, -R13 ;  /* 0x000000ffff0f7224 */ /* 0x000fe200078e0a0d */
[----:B------:R-:W-:-:S06]  /*f1a0*/  ISETP.NE.U32.AND P2, PT, R13, RZ, PT ;  /* 0x000000ff0d00720c */ /* 0x000fcc0003f45070 */
[----:B0-----:R-:W0:Y:S02]  /*f1b0*/  MUFU.RCP R5, R5 ;  /* 0x0000000500057308 */ /* 0x001e240000001000 */
[----:B0-----:R-:W-:Y:S01]  /*f1c0*/  VIADD R10, R5, 0xffffffe ;  /* 0x0ffffffe050a7836 */ /* 0x001fe20000000000 */
[----:B------:R-:W-:-:S05]  /*f1d0*/  MOV R5, RZ ;  /* 0x000000ff00057202 */ /* 0x000fca0000000f00 */
[----:B------:R0:W1:Y:S02]  /*f1e0*/  F2I.FTZ.U32.TRUNC.NTZ R11, R10 ;  /* 0x0000000a000b7305 */ /* 0x000064000021f000 */
[----:B0-----:R-:W-:Y:S02]  /*f1f0*/  HFMA2 R10, -RZ, RZ, 0, 0 ;  /* 0x00000000ff0a7431 */ /* 0x001fe400000001ff */
[----:B-1----:R-:W-:-:S04]  /*f200*/  IMAD R15, R15, R11, RZ ;  /* 0x0000000b0f0f7224 */ /* 0x002fc800078e02ff */
[----:B------:R-:W-:-:S06]  /*f210*/  IMAD.HI.U32 R11, R11, R15, R10 ;  /* 0x0000000f0b0b7227 */ /* 0x000fcc00078e000a */
[----:B------:R-:W-:-:S04]  /*f220*/  IMAD.HI.U32 R11, R11, R4, RZ ;  /* 0x000000040b0b7227 */ /* 0x000fc800078e00ff */
[----:B------:R-:W-:-:S04]  /*f230*/  IMAD.MOV R6, RZ, RZ, -R11 ;  /* 0x000000ffff067224 */ /* 0x000fc800078e0a0b */
[----:B------:R-:W-:-:S05]  /*f240*/  IMAD R4, R13, R6, R4 ;  /* 0x000000060d047224 */ /* 0x000fca00078e0204 */
[----:B------:R-:W-:-:S13]  /*f250*/  ISETP.GE.U32.AND P0, PT, R4, R13, PT ;  /* 0x0000000d0400720c */ /* 0x000fda0003f06070 */
[----:B------:R-:W-:Y:S01]  /*f260*/  @P0 IMAD.IADD R4, R4, 0x1, -R13 ;  /* 0x0000000104040824 */ /* 0x000fe200078e0a0d */
[----:B------:R-:W-:-:S04]  /*f270*/  @P0 IADD3 R11, PT, PT, R11, 0x1, RZ ;  /* 0x000000010b0b0810 */ /* 0x000fc80007ffe0ff */
[----:B------:R-:W-:-:S13]  /*f280*/  ISETP.GE.U32.AND P1, PT, R4, R13, PT ;  /* 0x0000000d0400720c */ /* 0x000fda0003f26070 */
[----:B------:R-:W-:Y:S01]  /*f290*/  @P1 VIADD R11, R11, 0x1 ;  /* 0x000000010b0b1836 */ /* 0x000fe20000000000 */
[----:B------:R-:W-:-:S05]  /*f2a0*/  @!P2 LOP3.LUT R11, RZ, R13, RZ, 0x33, !PT ;  /* 0x0000000dff0ba212 */ /* 0x000fca00078e33ff */
[----:B------:R-:W-:Y:S01]  /*f2b0*/  IMAD.MOV.U32 R4, RZ, RZ, R11 ;  /* 0x000000ffff047224 */ /* 0x000fe200078e000b */
[----:B------:R-:W-:Y:S06]  /*f2c0*/  BRA `(.L_x_153) ;  /* 0x0000000000107947 */ /* 0x000fec0003800000 */
.L_x_152:
[----:B------:R-:W-:-:S07]  /*f2d0*/  MOV R6, 0xf2f0 ;  /* 0x0000f2f000067802 */ /* 0x000fce0000000f00 */
[----:B---3--:R-:W-:Y:S05]  /*f2e0*/  CALL.REL.NOINC `($__internal_0_$__cuda_sm20_div_u64) ;  /* 0x0000003000e47944 */ /* 0x008fea0003c00000 */
[----:B------:R-:W-:Y:S02]  /*f2f0*/  IMAD.MOV.U32 R4, RZ, RZ, R8 ;  /* 0x000000ffff047224 */ /* 0x000fe400078e0008 */
[----:B------:R-:W-:-:S07]  /*f300*/  IMAD.MOV.U32 R5, RZ, RZ, R11 ;  /* 0x000000ffff057224 */ /* 0x000fce00078e000b */
.L_x_153:
[----:B------:R-:W-:Y:S05]  /*f310*/  BSYNC.RECONVERGENT B0 ;  /* 0x0000000000007941 */ /* 0x000fea0003800200 */
.L_x_151:
[----:B------:R-:W0:Y:S02]  /*f320*/  LDCU.64 UR4, c[0x0][0x780] ;  /* 0x0000f000ff0477ac */ /* 0x000e240008000a00 */
[----:B0-----:R-:W-:Y:S02]  /*f330*/  UISETP.NE.U32.AND UP0, UPT, UR4, URZ, UPT ;  /* 0x000000ff0400728c */ /* 0x001fe4000bf05070 */
[----:B------:R-:W-:Y:S02]  /*f340*/  IADD3 R4, P0, PT, R4, UR4, RZ ;  /* 0x0000000404047c10 */ /* 0x000fe4000ff1e0ff */
[----:B------:R-:W-:Y:S02]  /*f350*/  UISETP.NE.AND.EX UP0, UPT, UR5, URZ, UPT, UP0 ;  /* 0x000000ff0500728c */ /* 0x000fe4000bf05300 */
[----:B------:R-:W-:Y:S02]  /*f360*/  IADD3.X R5, PT, PT, R5, UR5, RZ, P0, !PT ;  /* 0x0000000505057c10 */ /* 0x000fe400087fe4ff */
[----:B------:R-:W-:-:S11]  /*f370*/  UPLOP3.LUT UP0, UPT, UPT, UPT, UP0, 0x40, 0x4 ;  /* 0x000000000004789c */ /* 0x000fd60003f0e800 */
.L_x_149:
[----:B------:R-:W4:Y:S02]  /*f380*/  LDCU UR4, c[0x0][0x3b8] ;  /* 0x00007700ff0477ac */ /* 0x000f240008000800 */
[----:B----4-:R-:W-:-:S09]  /*f390*/  UISETP.NE.AND UP1, UPT, UR4, URZ, UPT ;  /* 0x000000ff0400728c */ /* 0x010fd2000bf25270 */
[----:B------:R-:W-:Y:S05]  /*f3a0*/  BRA.U !UP1, `(.L_x_154) ;  /* 0x0000002909ac7547 */ /* 0x000fea000b800000 */
[----:B012---:R-:W0:Y:S01]  /*f3b0*/  S2R R6, SR_CTAID.X ;  /* 0x0000000000067919 */ /* 0x007e220000002500 */
[----:B------:R-:W1:Y:S01]  /*f3c0*/  LDCU UR4, c[0x0][0x56c] ;  /* 0x0000ad80ff0477ac */ /* 0x000e620008000800 */
[----:B------:R-:W-:Y:S01]  /*f3d0*/  HFMA2 R18, -RZ, RZ, 0, 0 ;  /* 0x00000000ff127431 */ /* 0x000fe200000001ff */
[----:B------:R-:W3:Y:S01]  /*f3e0*/  LDCU UR5, c[0x0][0x3bc] ;  /* 0x00007780ff0577ac */ /* 0x000ee20008000800 */
[----:B------:R-:W2:Y:S01]  /*f3f0*/  LDCU UR6, c[0x0][0x3c0] ;  /* 0x00007800ff0677ac */ /* 0x000ea20008000800 */
[----:B------:R-:W0:Y:S01]  /*f400*/  LDCU UR7, c[0x0][0x3a8] ;  /* 0x00007500ff0777ac */ /* 0x000e220008000800 */
[----:B-1----:R-:W-:Y:S01]  /*f410*/  UISETP.NE.AND UP1, UPT, UR4, URZ, UPT ;  /* 0x000000ff0400728c */ /* 0x002fe2000bf25270 */
[----:B---3--:R-:W-:-:S04]  /*f420*/  IMAD R8, R0, UR5, RZ ;  /* 0x0000000500087c24 */ /* 0x008fc8000f8e02ff */
[----:B--2---:R-:W-:-:S04]  /*f430*/  IMAD R11, R9, UR6, R8 ;  /* 0x00000006090b7c24 */ /* 0x004fc8000f8e0208 */
[----:B0-----:R-:W-:Y:S01]  /*f440*/  IMAD R11, R6, UR7, R11 ;  /* 0x00000007060b7c24 */ /* 0x001fe2000f8e020b */
[----:B------:R-:W-:Y:S06]  /*f450*/  BRA.U !UP1, `(.L_x_155) ;  /* 0x0000001109547547 */ /* 0x000fec000b800000 */
[----:B------:R-:W0:Y:S01]  /*f460*/  LDCU.64 UR6, c[0x0][0x570] ;  /* 0x0000ae00ff0677ac */ /* 0x000e220008000a00 */
[----:B------:R-:W-:Y:S01]  /*f470*/  IMAD.MOV.U32 R10, RZ, RZ, RZ ;  /* 0x000000ffff0a7224 */ /* 0x000fe200078e00ff */
[----:B------:R-:W1:Y:S01]  /*f480*/  LDCU UR5, c[0x0][0x578] ;  /* 0x0000af00ff0577ac */ /* 0x000e620008000800 */
[----:B------:R-:W2:Y:S01]  /*f490*/  LDCU UR8, c[0x0][0x69c] ;  /* 0x0000d380ff0877ac */ /* 0x000ea20008000800 */
[----:B------:R-:W-:-:S04]  /*f4a0*/  UIADD3 UR4, UPT, UPT, UR4, -0x1, URZ ;  /* 0xffffffff04047890 */ /* 0x000fc8000fffe0ff */
[----:B------:R-:W-:Y:S01]  /*f4b0*/  UISETP.NE.AND UP1, UPT, UR4, URZ, UPT ;  /* 0x000000ff0400728c */ /* 0x000fe2000bf25270 */
[----:B0-----:R-:W-:-:S05]  /*f4c0*/  IMAD.HI.U32 R12, R11, UR7, R10 ;  /* 0x000000070b0c7c27 */ /* 0x001fca000f8e000a */
[----:B-1----:R-:W-:-:S05]  /*f4d0*/  SHF.R.U32.HI R13, RZ, UR5, R12 ;  /* 0x00000005ff0d7c19 */ /* 0x002fca000801160c */
[----:B------:R-:W-:-:S04]  /*f4e0*/  IMAD.MOV R15, RZ, RZ, -R13 ;  /* 0x000000ffff0f7224 */ /* 0x000fc800078e0a0d */
[----:B------:R-:W-:-:S04]  /*f4f0*/  IMAD R15, R15, UR6, R11 ;  /* 0x000000060f0f7c24 */ /* 0x000fc8000f8e020b */
[----:B--2---:R-:W-:Y:S01]  /*f500*/  IMAD R18, R15, UR8, RZ ;  /* 0x000000080f127c24 */ /* 0x004fe2000f8e02ff */
[----:B------:R-:W-:Y:S06]  /*f510*/  BRA.U !UP1, `(.L_x_155) ;  /* 0x0000001109247547 */ /* 0x000fec000b800000 */
[----:B------:R-:W0:Y:S01]  /*f520*/  LDCU.64 UR6, c[0x0][0x580] ;  /* 0x0000b000ff0677ac */ /* 0x000e220008000a00 */
[----:B------:R-:W-:Y:S01]  /*f530*/  MOV R12, RZ ;  /* 0x000000ff000c7202 */ /* 0x000fe20000000f00 */
[----:B------:R-:W-:Y:S01]  /*f540*/  UISETP.LT.U32.AND UP1, UPT, UR4, 0x18, UPT ;  /* 0x000000180400788c */ /* 0x000fe2000bf21070 */
[----:B------:R-:W1:Y:S03]  /*f550*/  LDCU UR5, c[0x0][0x57c] ;  /* 0x0000af80ff0577ac */ /* 0x000e660008000800 */
[----:B------:R-:W-:-:S04]  /*f560*/  USEL UR4, UR4, 0x18, UP1 ;  /* 0x0000001804047887 */ /* 0x000fc80008800000 */
[----:B------:R-:W-:Y:S01]  /*f570*/  UIADD3 UR4, UPT, UPT, UR4, 0x1, URZ ;  /* 0x0000000104047890 */ /* 0x000fe2000fffe0ff */
[----:B0-----:R-:W-:Y:S01]  /*f580*/  IMAD.HI.U32 R14, R13, UR6, R12 ;  /* 0x000000060d0e7c27 */ /* 0x001fe2000f8e000c */
[----:B------:R-:W0:Y:S04]  /*f590*/  LDCU UR6, c[0x0][0x6a4] ;  /* 0x0000d480ff0677ac */ /* 0x000e280008000800 */
[----:B------:R-:W-:Y:S01]  /*f5a0*/  SHF.R.U32.HI R15, RZ, UR7, R14 ;  /* 0x00000007ff0f7c19 */ /* 0x000fe2000801160e */
[----:B------:R-:W-:-:S04]  /*f5b0*/  UISETP.NE.AND UP1, UPT, UR4, 0x2, UPT ;  /* 0x000000020400788c */ /* 0x000fc8000bf25270 */
[----:B------:R-:W-:-:S04]  /*f5c0*/  IMAD.MOV R12, RZ, RZ, -R15 ;  /* 0x000000ffff0c7224 */ /* 0x000fc800078e0a0f */
[----:B-1----:R-:W-:-:S04]  /*f5d0*/  IMAD R13, R12, UR5, R13 ;  /* 0x000000050c0d7c24 */ /* 0x002fc8000f8e020d */
[----:B0-----:R-:W-:Y:S01]  /*f5e0*/  IMAD R18, R13, UR6, R18 ;  /* 0x000000060d127c24 */ /* 0x001fe2000f8e0212 */
        /* <DEDUP_REMOVED lines=248> */
[----:B-1----:R-:W-:-:S05]  /*10570*/  SHF.R.U32.HI R8, RZ, UR4, R8 ;  /* 0x00000004ff087c19 */ /* 0x002fca0008011608 */
[----:B------:R-:W-:-:S04]  /*10580*/  IMAD.MOV R13, RZ, RZ, -R8 ;  /* 0x000000ffff0d7224 */ /* 0x000fc800078e0a08 */
[----:B------:R-:W-:-:S04]  /*10590*/  IMAD R13, R13, UR6, R15 ;  /* 0x000000060d0d7c24 */ /* 0x000fc8000f8e020f */
[----:B--2---:R-:W-:-:S07]  /*105a0*/  IMAD R18, R13, UR5, R18 ;  /* 0x000000050d127c24 */ /* 0x004fce000f8e0212 */
.L_x_155:
[----:B------:R-:W0:Y:S01]  /*105b0*/  LDCU UR4, c[0x0][0x3a0] ;  /* 0x00007400ff0477ac */ /* 0x000e220008000800 */
[----:B------:R-:W-:Y:S01]  /*105c0*/  BSSY.RECONVERGENT B0, `(.L_x_156) ;  /* 0x0000017000007945 */ /* 0x000fe20003800200 */
[----:B------:R-:W-:Y:S02]  /*105d0*/  LOP3.LUT P3, RZ, R0, R9, RZ, 0xfc, !PT ;  /* 0x0000000900ff7212 */ /* 0x000fe4000786fcff */
[----:B------:R-:W-:Y:S02]  /*105e0*/  PLOP3.LUT P0, PT, PT, PT, PT, 0x8, 0x80 ;  /* 0x000000000080781c */ /* 0x000fe40003f0e170 */
[----:B0-----:R-:W-:-:S13]  /*105f0*/  ISETP.GE.AND P1, PT, R11, UR4, PT ;  /* 0x000000040b007c0c */ /* 0x001fda000bf26270 */
[----:B------:R-:W-:Y:S05]  /*10600*/  @P1 BRA `(.L_x_157) ;  /* 0x0000000000481947 */ /* 0x000fea0003800000 */
[----:B------:R-:W0:Y:S02]  /*10610*/  LDC.64 R12, c[0x0][0x3b0] ;  /* 0x0000ec00ff0c7b82 */ /* 0x000e240000000a00 */
[----:B0-----:R-:W-:Y:S02]  /*10620*/  ISETP.NE.AND P1, PT, R12, RZ, PT ;  /* 0x000000ff0c00720c */ /* 0x001fe40003f25270 */
[----:B------:R-:W-:Y:S02]  /*10630*/  ISETP.NE.AND P2, PT, R13, RZ, PT ;  /* 0x000000ff0d00720c */ /* 0x000fe40003f45270 */
[----:B------:R-:W-:Y:S02]  /*10640*/  ISETP.NE.AND P1, PT, R0, RZ, P1 ;  /* 0x000000ff0000720c */ /* 0x000fe40000f25270 */
[----:B------:R-:W-:-:S04]  /*10650*/  ISETP.NE.AND P2, PT, R9, RZ, P2 ;  /* 0x000000ff0900720c */ /* 0x000fc80001745270 */
[----:B------:R-:W-:-:S13]  /*10660*/  PLOP3.LUT P1, PT, P1, P2, PT, 0xf8, 0x8f ;  /* 0x00000000008f781c */ /* 0x000fda0000f25f70 */
[----:B------:R-:W-:Y:S05]  /*10670*/  @P1 BRA `(.L_x_157) ;  /* 0x00000000002c1947 */ /* 0x000fea0003800000 */
[----:B------:R-:W0:Y:S01]  /*10680*/  S2R R13, SR_CTAID.Y ;  /* 0x00000000000d7919 */ /* 0x000e220000002600 */
[----:B------:R-:W0:Y:S01]  /*10690*/  LDCU UR4, c[0x0][0x374] ;  /* 0x00006e80ff0477ac */ /* 0x000e220008000800 */
[----:B------:R-:W1:Y:S01]  /*106a0*/  LDC.64 R10, c[0x0][0x788] ;  /* 0x0001e200ff0a7b82 */ /* 0x000e620000000a00 */
[----:B------:R-:W-:Y:S01]  /*106b0*/  ISETP.NE.AND P0, PT, R12, RZ, PT ;  /* 0x000000ff0c00720c */ /* 0x000fe20003f05270 */
[----:B------:R-:W2:Y:S01]  /*106c0*/  LDCU UR5, c[0x0][0x360] ;  /* 0x00006c00ff0577ac */ /* 0x000ea20008000800 */
[----:B0-----:R-:W-:-:S11]  /*106d0*/  IMAD R13, R6, UR4, R13 ;  /* 0x00000004060d7c24 */ /* 0x001fd6000f8e020d */
[----:B--2---:R-:W-:Y:S01]  /*106e0*/  @!P0 IMAD R13, R13, UR5, R0 ;  /* 0x000000050d0d8c24 */ /* 0x004fe2000f8e0200 */
[----:B------:R-:W-:-:S03]  /*106f0*/  PLOP3.LUT P0, PT, PT, PT, PT, 0x80, 0x8 ;  /* 0x000000000008781c */ /* 0x000fc60003f0f070 */
[----:B-1----:R-:W-:-:S05]  /*10700*/  IMAD.WIDE.U32 R10, R13, 0x10, R10 ;  /* 0x000000100d0a7825 */ /* 0x002fca00078e000a */
[----:B------:R0:W-:Y:S04]  /*10710*/  STG.E.64 desc[UR36][R10.64+0x8], R2 ;  /* 0x000008020a007986 */ /* 0x0001e8000c101b24 */
[----:B------:R0:W-:Y:S02]  /*10720*/  STG.E desc[UR36][R10.64], R7 ;  /* 0x000000070a007986 */ /* 0x0001e4000c101924 */
.L_x_157:
[----:B------:R-:W-:Y:S05]  /*10730*/  BSYNC.RECONVERGENT B0 ;  /* 0x0000000000007941 */ /* 0x000fea0003800200 */
.L_x_156:
[----:B------:R-:W-:Y:S01]  /*10740*/  @!PT LDS RZ, [RZ] ;  /* 0x00000000fffff984 */ /* 0x000fe20000000800 */
[----:B------:R-:W-:Y:S01]  /*10750*/  @!PT LDS RZ, [RZ] ;  /* 0x00000000fffff984 */ /* 0x000fe20000000800 */
[----:B------:R-:W-:Y:S01]  /*10760*/  @!PT LDS RZ, [RZ] ;  /* 0x00000000fffff984 */ /* 0x000fe20000000800 */
[----:B------:R-:W-:Y:S01]  /*10770*/  @!PT LDS RZ, [RZ] ;  /* 0x00000000fffff984 */ /* 0x000fe20000000800 */
[----:B------:R-:W-:-:S00]  /*10780*/  MEMBAR.ALL.CTA ;  /* 0x0000000000007992 */ /* 0x000fc00000008000 */
[----:B------:R-:W-:Y:S06]  /*10790*/  MEMBAR.SC.GPU ;  /* 0x0000000000007992 */ /* 0x000fec0000002000 */
[----:B------:R-:W-:-:S00]  /*107a0*/  ERRBAR ;  /* 0x00000000000079ab */ /* 0x000fc00000000000 */
[----:B------:R-:W-:Y:S06]  /*107b0*/  CGAERRBAR ;  /* 0x00000000000075ab */ /* 0x000fec0000000000 */
[----:B------:R-:W-:Y:S02]  /*107c0*/  CCTL.IVALL ;  /* 0x00000000ff00798f */ /* 0x000fe40002000000 */
[----:B------:R-:W-:Y:S06]  /*107d0*/  BAR.SYNC.DEFER_BLOCKING 0x0 ;  /* 0x0000000000007b1d */ /* 0x000fec0000010000 */
[----:B------:R-:W-:Y:S02]  /*107e0*/  BSSY.RECONVERGENT B0, `(.L_x_158) ;  /* 0x0000018000007945 */ /* 0x000fe40003800200 */
[----:B------:R-:W-:Y:S06]  /*107f0*/  BAR.SYNC.DEFER_BLOCKING 0x0 ;  /* 0x0000000000007b1d */ /* 0x000fec0000010000 */
[----:B------:R-:W-:Y:S05]  /*10800*/  @P3 BRA `(.L_x_159) ;  /* 0x0000000000543947 */ /* 0x000fea0003800000 */
[----:B0-----:R-:W0:Y:S01]  /*10810*/  S2R R7, SR_LANEID ;  /* 0x0000000000077919 */ /* 0x001e220000000000 */
[----:B------:R-:W-:Y:S01]  /*10820*/  VOTEU.ANY UR5, UPT, PT ;  /* 0x0000000000057886 */ /* 0x000fe200038e0100 */
[----:B------:R-:W1:Y:S01]  /*10830*/  LDC.64 R2, c[0x0][0x790] ;  /* 0x0001e400ff027b82 */ /* 0x000e620000000a00 */
[----:B------:R-:W0:Y:S01]  /*10840*/  FLO.U32 R8, UR5 ;  /* 0x0000000500087d00 */ /* 0x000e2200080e0000 */
[----:B------:R-:W2:Y:S01]  /*10850*/  POPC R11, UR5 ;  /* 0x00000005000b7d09 */ /* 0x000ea20008000000 */
[----:B-1----:R-:W-:Y:S01]  /*10860*/  IMAD.WIDE.U32 R2, R6, 0x4, R2 ;  /* 0x0000000406027825 */ /* 0x002fe200078e0002 */
[----:B0-----:R-:W-:-:S13]  /*10870*/  ISETP.EQ.U32.AND P1, PT, R8, R7, PT ;  /* 0x000000070800720c */ /* 0x001fda0003f22070 */
[----:B--2---:R-:W2:Y:S01]  /*10880*/  @P1 ATOMG.E.ADD.STRONG.GPU PT, R3, desc[UR36][R2.64], R11 ;  /* 0x8000000b020319a8 */ /* 0x004ea200081ef124 */
[----:B------:R-:W0:Y:S01]  /*10890*/  S2UR UR6, SR_CgaCtaId ;  /* 0x00000000000679c3 */ /* 0x000e220000008800 */
[----:B------:R-:W1:Y:S01]  /*108a0*/  LDCU UR4, c[0x0][0x374] ;  /* 0x00006e80ff0477ac */ /* 0x000e620008000800 */
[----:B------:R-:W3:Y:S01]  /*108b0*/  S2R R10, SR_LTMASK ;  /* 0x00000000000a7919 */ /* 0x000ee20000003900 */
[----:B-1----:R-:W-:Y:S01]  /*108c0*/  UIADD3 UR4, UPT, UPT, UR4, -0x1, URZ ;  /* 0xffffffff04047890 */ /* 0x002fe2000fffe0ff */
[----:B---3--:R-:W-:Y:S01]  /*108d0*/  LOP3.LUT R10, R10, UR5, RZ, 0xc0, !PT ;  /* 0x000000050a0a7c12 */ /* 0x008fe2000f8ec0ff */
[----:B------:R-:W-:Y:S02]  /*108e0*/  UMOV UR5, 0x400 ;  /* 0x0000040000057882 */ /* 0x000fe40000000000 */
[----:B0-----:R-:W-:-:S03]  /*108f0*/  ULEA UR5, UR6, UR5, 0x18 ;  /* 0x0000000506057291 */ /* 0x001fc6000f8ec0ff */
[----:B------:R-:W0:Y:S01]  /*10900*/  POPC R10, R10 ;  /* 0x0000000a000a7309 */ /* 0x000e220000000000 */
[----:B--2---:R-:W0:Y:S02]  /*10910*/  SHFL.IDX PT, R7, R3, R8, 0x1f ;  /* 0x00001f0803077589 */ /* 0x004e2400000e0000 */
[----:B0-----:R-:W-:-:S04]  /*10920*/  IADD3 R7, PT, PT, R7, R10, RZ ;  /* 0x0000000a07077210 */ /* 0x001fc80007ffe0ff */
[----:B------:R-:W-:-:S04]  /*10930*/  ISETP.NE.AND P1, PT, R7, UR4, PT ;  /* 0x0000000407007c0c */ /* 0x000fc8000bf25270 */
[----:B------:R-:W-:-:S05]  /*10940*/  SEL R2, RZ, 0x1, P1 ;  /* 0x00000001ff027807 */ /* 0x000fca0000800000 */
[----:B------:R1:W-:Y:S04]  /*10950*/  STS.U8 [UR5], R2 ;  /* 0x00000002ff007988 */ /* 0x0003e80008000005 */
.L_x_159:
[----:B------:R-:W-:Y:S05]  /*10960*/  BSYNC.RECONVERGENT B0 ;  /* 0x0000000000007941 */ /* 0x000fea0003800200 */
.L_x_158:
[----:B------:R-:W2:Y:S08]  /*10970*/  S2UR UR5, SR_CgaCtaId ;  /* 0x00000000000579c3 */ /* 0x000eb00000008800 */
[----:B------:R-:W-:Y:S06]  /*10980*/  BAR.SYNC.DEFER_BLOCKING 0x0 ;  /* 0x0000000000007b1d */ /* 0x000fec0000010000 */
[----:B------:R-:W-:-:S02]  /*10990*/  UMOV UR4, 0x400 ;  /* 0x0000040000047882 */ /* 0x000fc40000000000 */
[----:B--2---:R-:W-:-:S09]  /*109a0*/  ULEA UR4, UR5, UR4, 0x18 ;  /* 0x0000000405047291 */ /* 0x004fd2000f8ec0ff */
[----:B01----:R-:W0:Y:S02]  /*109b0*/  LDS.U8 R2, [UR4] ;  /* 0x00000004ff027984 */ /* 0x003e240008000000 */
[----:B0-----:R-:W-:-:S13]  /*109c0*/  ISETP.NE.AND P1, PT, R2, RZ, PT ;  /* 0x000000ff0200720c */ /* 0x001fda0003f25270 */
[----:B------:R-:W-:Y:S05]  /*109d0*/  @!P1 EXIT ;  /* 0x000000000000994d */ /* 0x000fea0003800000 */
        /* <DEDUP_REMOVED lines=8> */
[----:B------:R-:W-:Y:S01]  /*10a60*/  CCTL.IVALL ;  /* 0x00000000ff00798f */ /* 0x000fe20002000000 */
[----:B------:R-:W0:Y:S01]  /*10a70*/  LDCU UR4, c[0x0][0x3b0] ;  /* 0x00007600ff0477ac */ /* 0x000e220008000800 */
[----:B------:R-:W-:Y:S01]  /*10a80*/  BSSY.RECONVERGENT B0, `(.L_x_160) ;  /* 0x000004d000007945 */ /* 0x000fe20003800200 */
[----:B------:R-:W1:Y:S01]  /*10a90*/  LDCU.64 UR6, c[0x0][0x390] ;  /* 0x00007200ff0677ac */ /* 0x000e620008000a00 */
[----:B------:R-:W2:Y:S01]  /*10aa0*/  LDCU UR5, c[0x0][0x388] ;  /* 0x00007100ff0577ac */ /* 0x000ea20008000800 */
[----:B0-----:R-:W-:Y:S01]  /*10ab0*/  UISETP.NE.AND UP1, UPT, UR4, URZ, UPT ;  /* 0x000000ff0400728c */ /* 0x001fe2000bf25270 */
[----:B-1----:R-:W-:-:S02]  /*10ac0*/  IMAD.U32 R2, RZ, RZ, UR6 ;  /* 0x00000006ff027e24 */ /* 0x002fc4000f8e00ff */
[----:B------:R-:W-:Y:S01]  /*10ad0*/  IMAD.U32 R7, RZ, RZ, UR7 ;  /* 0x00000007ff077e24 */ /* 0x000fe2000f8e00ff */
[----:B--2---:R-:W-:-:S05]  /*10ae0*/  MOV R3, UR5 ;  /* 0x0000000500037c02 */ /* 0x004fca0008000f00 */
[----:B------:R-:W-:Y:S05]  /*10af0*/  BRA.U !UP1, `(.L_x_161) ;  /* 0x0000000109907547 */ /* 0x000fea000b800000 */
[----:B------:R-:W0:Y:S01]  /*10b00*/  LDCU UR4, c[0x0][0x360] ;  /* 0x00006c00ff0477ac */ /* 0x000e220008000800 */
[----:B------:R-:W1:Y:S01]  /*10b10*/  LDCU UR5, c[0x0][0x3ac] ;  /* 0x00007580ff0577ac */ /* 0x000e620008000800 */
[----:B------:R-:W2:Y:S01]  /*10b20*/  LDCU UR6, c[0x0][0x3ac] ;  /* 0x00007580ff0677ac */ /* 0x000ea20008000800 */
[----:B0-----:R-:W-:-:S05]  /*10b30*/  IMAD R8, R9, UR4, R0 ;  /* 0x0000000409087c24 */ /* 0x001fca000f8e0200 */
[----:B-1----:R-:W-:-:S13]  /*10b40*/  ISETP.GE.U32.AND P1, PT, R8, UR5, PT ;  /* 0x0000000508007c0c */ /* 0x002fda000bf26070 */
[----:B--2---:R-:W-:Y:S05]  /*10b50*/  @P1 BRA `(.L_x_162) ;  /* 0x0000000000fc1947 */ /* 0x004fea0003800000 */
[----:B------:R-:W0:Y:S01]  /*10b60*/  LDCU UR5, c[0x0][0x374] ;  /* 0x00006e80ff0577ac */ /* 0x000e220008000800 */
[----:B------:R-:W1:Y:S01]  /*10b70*/  LDC R19, c[0x0][0x364] ;  /* 0x0000d900ff137b82 */ /* 0x000e620000000800 */
[----:B------:R-:W-:Y:S07]  /*10b80*/  BSSY.RECONVERGENT B1, `(.L_x_163) ;  /* 0x000001a000017945 */ /* 0x000fee0003800200 */
[----:B------:R-:W2:Y:S01]  /*10b90*/  LDC.64 R10, c[0x0][0x788] ;  /* 0x0001e200ff0a7b82 */ /* 0x000ea20000000a00 */
[----:B0-----:R-:W-:-:S02]  /*10ba0*/  IMAD R17, R6, UR5, RZ ;  /* 0x0000000506117c24 */ /* 0x001fc4000f8e02ff */
[----:B-1----:R-:W-:-:S07]  /*10bb0*/  IMAD R19, R19, UR4, RZ ;  /* 0x0000000413137c24 */ /* 0x002fce000f8e02ff */
.L_x_166:
[----:B------:R-:W-:-:S04]  /*10bc0*/  IMAD.IADD R13, R17, 0x1, R8 ;  /* 0x00000001110d7824 */ /* 0x000fc800078e0208 */
[----:B--2---:R-:W-:-:S05]  /*10bd0*/  IMAD.WIDE.U32 R12, R13, 0x10, R10 ;  /* 0x000000100d0c7825 */ /* 0x004fca00078e000a */
[----:B------:R-:W2:Y:S04]  /*10be0*/  LDG.E R6, desc[UR36][R12.64] ;  /* 0x000000240c067981 */ /* 0x000ea8000c1e1900 */
[----:B------:R-:W3:Y:S01]  /*10bf0*/  LDG.E.64 R14, desc[UR36][R12.64+0x8] ;  /* 0x000008240c0e7981 */ /* 0x000ee2000c1e1b00 */
[----:B------:R-:W-:Y:S01]  /*10c00*/  FSETP.NAN.FTZ.AND P4, PT, |R3|, |R3|, PT ;  /* 0x400000030300720b */ /* 0x000fe20003f98200 */
[----:B------:R-:W-:Y:S01]  /*10c10*/  IMAD.IADD R8, R19, 0x1, R8 ;  /* 0x0000000113087824 */ /* 0x000fe200078e0208 */
[----:B------:R-:W-:Y:S04]  /*10c20*/  BSSY.RECONVERGENT B2, `(.L_x_164) ;  /* 0x000000b000027945 */ /* 0x000fe80003800200 */
[----:B------:R-:W-:-:S07]  /*10c30*/  ISETP.GE.U32.AND P3, PT, R8, UR6, PT ;  /* 0x0000000608007c0c */ /* 0x000fce000bf66070 */
[----:B--2---:R-:W-:Y:S02]  /*10c40*/  @P4 FSETP.NAN.FTZ.AND P1, PT, |R6|, |R6|, PT ;  /* 0x400000060600420b */ /* 0x004fe40003f38200 */
[----:B---3--:R-:W-:-:S04]  /*10c50*/  @P4 ISETP.LT.U32.AND P2, PT, R2, R14, PT ;  /* 0x0000000e0200420c */ /* 0x008fc80003f41070 */
[----:B------:R-:W-:Y:S01]  /*10c60*/  @P4 ISETP.LT.OR.EX P1, PT, R7, R15, !P1, P2 ;  /* 0x0000000f0700420c */ /* 0x000fe20004f21720 */
[----:B------:R-:W-:-:S12]  /*10c70*/  @P4 BRA `(.L_x_165) ;  /* 0x0000000000144947 */ /* 0x000fd80003800000 */
[----:B------:R-:W-:-:S13]  /*10c80*/  FSETP.NEU.FTZ.AND P2, PT, R3, R6, PT ;  /* 0x000000060300720b */ /* 0x000fda0003f5d000 */
[----:B------:R-:W-:-:S04]  /*10c90*/  @!P2 ISETP.GE.U32.AND P1, PT, R2, R14, PT ;  /* 0x0000000e0200a20c */ /* 0x000fc80003f26070 */
[----:B------:R-:W-:-:S04]  /*10ca0*/  @!P2 ISETP.GE.AND.EX P1, PT, R7, R15, PT, P1 ;  /* 0x0000000f0700a20c */ /* 0x000fc80003f26310 */
[----:B------:R-:W-:Y:S02]  /*10cb0*/  @!P2 PLOP3.LUT P1, PT, P1, PT, PT, 0x8, 0x80 ;  /* 0x000000000080a81c */ /* 0x000fe40000f2e170 */
[----:B------:R-:W-:-:S13]  /*10cc0*/  @P2 FSETP.GT.FTZ.AND P1, PT, R3, R6, PT ;  /* 0x000000060300220b */ /* 0x000fda0003f34000 */
.L_x_165:
[----:B------:R-:W-:Y:S05]  /*10cd0*/  BSYNC.RECONVERGENT B2 ;  /* 0x0000000000027941 */ /* 0x000fea0003800200 */
.L_x_164:
[----:B------:R-:W-:Y:S02]  /*10ce0*/  SEL R2, R2, R14, P1 ;  /* 0x0000000e02027207 */ /* 0x000fe40000800000 */
[----:B------:R-:W-:Y:S02]  /*10cf0*/  SEL R7, R7, R15, P1 ;  /* 0x0000000f07077207 */ /* 0x000fe40000800000 */
[----:B------:R-:W-:Y:S01]  /*10d00*/  FSEL R3, R3, R6, P1 ;  /* 0x0000000603037208 */ /* 0x000fe20000800000 */
[----:B------:R-:W-:Y:S06]  /*10d10*/  @!P3 BRA `(.L_x_166) ;  /* 0xfffffffc00a8b947 */ /* 0x000fec000383ffff */
[----:B------:R-:W-:Y:S05]  /*10d20*/  BSYNC.RECONVERGENT B1 ;  /* 0x0000000000017941 */ /* 0x000fea0003800200 */
.L_x_163:
[----:B------:R-:W-:Y:S05]  /*10d30*/  BRA `(.L_x_162) ;  /* 0x0000000000847947 */ /* 0x000fea0003800000 */
.L_x_161:
[----:B------:R-:W0:Y:S01]  /*10d40*/  LDCU UR4, c[0x0][0x3ac] ;  /* 0x00007580ff0477ac */ /* 0x000e220008000800 */
[----:B------:R-:W1:Y:S01]  /*10d50*/  LDCU UR5, c[0x0][0x3ac] ;  /* 0x00007580ff0577ac */ /* 0x000e620008000800 */
[----:B0-----:R-:W-:-:S13]  /*10d60*/  ISETP.GE.U32.AND P1, PT, R9, UR4, PT ;  /* 0x0000000409007c0c */ /* 0x001fda000bf26070 */
[----:B-1----:R-:W-:Y:S05]  /*10d70*/  @P1 BRA `(.L_x_162) ;  /* 0x0000000000741947 */ /* 0x002fea0003800000 */
[----:B------:R-:W0:Y:S01]  /*10d80*/  LDCU UR4, c[0x0][0x374] ;  /* 0x00006e80ff0477ac */ /* 0x000e220008000800 */
[----:B------:R-:W1:Y:S01]  /*10d90*/  LDC R8, c[0x0][0x360] ;  /* 0x0000d800ff087b82 */ /* 0x000e620000000800 */
[----:B------:R-:W-:-:S07]  /*10da0*/  MOV R17, R9 ;  /* 0x0000000900117202 */ /* 0x000fce0000000f00 */
[----:B------:R-:W2:Y:S08]  /*10db0*/  LDC.64 R10, c[0x0][0x788] ;  /* 0x0001e200ff0a7b82 */ /* 0x000eb00000000a00 */
[----:B------:R-:W3:Y:S01]  /*10dc0*/  LDC R16, c[0x0][0x364] ;  /* 0x0000d900ff107b82 */ /* 0x000ee20000000800 */
[----:B0-----:R-:W-:-:S07]  /*10dd0*/  IMAD R6, R6, UR4, RZ ;  /* 0x0000000406067c24 */ /* 0x001fce000f8e02ff */
.L_x_169:
[----:B------:R-:W-:-:S04]  /*10de0*/  IMAD.IADD R13, R6, 0x1, R17 ;  /* 0x00000001060d7824 */ /* 0x000fc800078e0211 */
[----:B-1----:R-:W-:-:S04]  /*10df0*/  IMAD R13, R13, R8, R0 ;  /* 0x000000080d0d7224 */ /* 0x002fc800078e0200 */
[----:B--2---:R-:W-:-:S05]  /*10e00*/  IMAD.WIDE.U32 R12, R13, 0x10, R10 ;  /* 0x000000100d0c7825 */ /* 0x004fca00078e000a */
[----:B------:R-:W2:Y:S04]  /*10e10*/  LDG.E R20, desc[UR36][R12.64] ;  /* 0x000000240c147981 */ /* 0x000ea8000c1e1900 */
[----:B------:R-:W4:Y:S01]  /*10e20*/  LDG.E.64 R14, desc[UR36][R12.64+0x8] ;  /* 0x000008240c0e7981 */ /* 0x000f22000c1e1b00 */
[----:B------:R-:W-:Y:S01]  /*10e30*/  FSETP.NAN.FTZ.AND P4, PT, |R3|, |R3|, PT ;  /* 0x400000030300720b */ /* 0x000fe20003f98200 */
[----:B---3--:R-:W-:Y:S01]  /*10e40*/  IMAD.IADD R17, R16, 0x1, R17 ;  /* 0x0000000110117824 */ /* 0x008fe200078e0211 */
[----:B------:R-:W-:Y:S04]  /*10e50*/  BSSY.RECONVERGENT B1, `(.L_x_167) ;  /* 0x000000b000017945 */ /* 0x000fe80003800200 */
[----:B------:R-:W-:-:S07]  /*10e60*/  ISETP.GE.U32.AND P3, PT, R17, UR5, PT ;  /* 0x0000000511007c0c */ /* 0x000fce000bf66070 */
[----:B--2---:R-:W-:Y:S02]  /*10e70*/  @P4 FSETP.NAN.FTZ.AND P1, PT, |R20|, |R20|, PT ;  /* 0x400000141400420b */ /* 0x004fe40003f38200 */
[----:B----4-:R-:W-:-:S04]  /*10e80*/  @P4 ISETP.LT.U32.AND P2, PT, R2, R14, PT ;  /* 0x0000000e0200420c */ /* 0x010fc80003f41070 */
[----:B------:R-:W-:Y:S01]  /*10e90*/  @P4 ISETP.LT.OR.EX P1, PT, R7, R15, !P1, P2 ;  /* 0x0000000f0700420c */ /* 0x000fe20004f21720 */
[----:B------:R-:W-:-:S12]  /*10ea0*/  @P4 BRA `(.L_x_168) ;  /* 0x0000000000144947 */ /* 0x000fd80003800000 */
[----:B------:R-:W-:-:S13]  /*10eb0*/  FSETP.NEU.FTZ.AND P2, PT, R3, R20, PT ;  /* 0x000000140300720b */ /* 0x000fda0003f5d000 */
[----:B------:R-:W-:-:S04]  /*10ec0*/  @!P2 ISETP.GE.U32.AND P1, PT, R2, R14, PT ;  /* 0x0000000e0200a20c */ /* 0x000fc80003f26070 */
[----:B------:R-:W-:-:S04]  /*10ed0*/  @!P2 ISETP.GE.AND.EX P1, PT, R7, R15, PT, P1 ;  /* 0x0000000f0700a20c */ /* 0x000fc80003f26310 */
[----:B------:R-:W-:Y:S02]  /*10ee0*/  @!P2 PLOP3.LUT P1, PT, P1, PT, PT, 0x8, 0x80 ;  /* 0x000000000080a81c */ /* 0x000fe40000f2e170 */
[----:B------:R-:W-:-:S13]  /*10ef0*/  @P2 FSETP.GT.FTZ.AND P1, PT, R3, R20, PT ;  /* 0x000000140300220b */ /* 0x000fda0003f34000 */
.L_x_168:
[----:B------:R-:W-:Y:S05]  /*10f00*/  BSYNC.RECONVERGENT B1 ;  /* 0x0000000000017941 */ /* 0x000fea0003800200 */
.L_x_167:
[----:B------:R-:W-:Y:S02]  /*10f10*/  SEL R2, R2, R14, P1 ;  /* 0x0000000e02027207 */ /* 0x000fe40000800000 */
[----:B------:R-:W-:Y:S02]  /*10f20*/  SEL R7, R7, R15, P1 ;  /* 0x0000000f07077207 */ /* 0x000fe40000800000 */
[----:B------:R-:W-:Y:S01]  /*10f30*/  FSEL R3, R3, R20, P1 ;  /* 0x0000001403037208 */ /* 0x000fe20000800000 */
[----:B------:R-:W-:Y:S06]  /*10f40*/  @!P3 BRA `(.L_x_169) ;  /* 0xfffffffc00a4b947 */ /* 0x000fec000383ffff */
.L_x_162:
[----:B------:R-:W-:Y:S05]  /*10f50*/  BSYNC.RECONVERGENT B0 ;  /* 0x0000000000007941 */ /* 0x000fea0003800200 */
.L_x_160:
[----:B------:R-:W0:Y:S01]  /*10f60*/  S2UR UR6, SR_CgaCtaId ;  /* 0x00000000000679c3 */ /* 0x000e220000008800 */
[----:B------:R-:W1:Y:S01]  /*10f70*/  LDCU UR5, c[0x0][0x360] ;  /* 0x00006c00ff0577ac */ /* 0x000e620008000800 */
[----:B------:R-:W-:Y:S01]  /*10f80*/  MOV R10, R2 ;  /* 0x00000002000a7202 */ /* 0x000fe20000000f00 */
[----:B------:R-:W-:Y:S01]  /*10f90*/  IMAD.MOV.U32 R11, RZ, RZ, R7 ;  /* 0x000000ffff0b7224 */ /* 0x000fe200078e0007 */
[----:B------:R-:W-:Y:S02]  /*10fa0*/  UMOV UR4, 0x400 ;  /* 0x0000040000047882 */ /* 0x000fe40000000000 */
[----:B------:R-:W-:Y:S01]  /*10fb0*/  UIADD3 UR4, UPT, UPT, UR4, 0x10, URZ ;  /* 0x0000001004047890 */ /* 0x000fe2000fffe0ff */
[----:B-1----:R-:W-:-:S03]  /*10fc0*/  IMAD R6, R9, UR5, R0 ;  /* 0x0000000509067c24 */ /* 0x002fc6000f8e0200 */
[----:B0-----:R-:W-:Y:S01]  /*10fd0*/  ULEA UR8, UR6, UR4, 0x18 ;  /* 0x0000000406087291 */ /* 0x001fe2000f8ec0ff */
[----:B------:R-:W0:Y:S05]  /*10fe0*/  LDCU UR6, c[0x0][0x364] ;  /* 0x00006c80ff0677ac */ /* 0x000e2a0008000800 */
[----:B------:R-:W-:-:S05]  /*10ff0*/  LEA R6, R6, UR8, 0x4 ;  /* 0x0000000806067c11 */ /* 0x000fca000f8e20ff */
[----:B------:R1:W-:Y:S04]  /*11000*/  STS.64 [R6+0x8], R10 ;  /* 0x0000080a06007388 */ /* 0x0003e80000000a00 */
[----:B------:R1:W-:Y:S01]  /*11010*/  STS [R6], R3 ;  /* 0x0000000306007388 */ /* 0x0003e20000000800 */
[----:B0-----:R-:W-:-:S09]  /*11020*/  UISETP.GE.U32.AND UP1, UPT, UR6, 0x2, UPT ;  /* 0x000000020600788c */ /* 0x001fd2000bf26070 */
[----:B-1----:R-:W-:Y:S05]  /*11030*/  BRA.U !UP1, `(.L_x_170) ;  /* 0x00000001098c7547 */ /* 0x002fea000b800000 */
[----:B------:R-:W-:-:S05]  /*11040*/  UMOV UR4, UR6 ;  /* 0x0000000600047c82 */ /* 0x000fca0008000000 */
.L_x_175:
[----:B------:R-:W-:Y:S01]  /*11050*/  USHF.R.U32.HI UR7, URZ, 0x1, UR4 ;  /* 0x00000001ff077899 */ /* 0x000fe20008011604 */
[----:B------:R-:W-:Y:S05]  /*11060*/  BAR.SYNC.DEFER_BLOCKING 0x0 ;  /* 0x0000000000007b1d */ /* 0x000fea0000010000 */
[----:B0-----:R-:W-:Y:S01]  /*11070*/  VIADD R11, R9, UR7 ;  /* 0x00000007090b7c36 */ /* 0x001fe20008000000 */
[----:B------:R-:W-:Y:S04]  /*11080*/  BSSY.RECONVERGENT B0, `(.L_x_171) ;  /* 0x000001b000007945 */ /* 0x000fe80003800200 */
[----:B------:R-:W-:-:S04]  /*11090*/  ISETP.GE.U32.AND P1, PT, R11, UR6, PT ;  /* 0x000000060b007c0c */ /* 0x000fc8000bf26070 */
[----:B------:R-:W-:-:S13]  /*110a0*/  ISETP.GE.U32.OR P1, PT, R9, UR7, P1 ;  /* 0x0000000709007c0c */ /* 0x000fda0008f26470 */
[----:B------:R-:W-:Y:S05]  /*110b0*/  @P1 BRA `(.L_x_172) ;  /* 0x00000000005c1947 */ /* 0x000fea0003800000 */
[----:B------:R-:W-:Y:S01]  /*110c0*/  IMAD R8, R11, UR5, R0 ;  /* 0x000000050b087c24 */ /* 0x000fe2000f8e0200 */
[----:B------:R-:W-:Y:S01]  /*110d0*/  FSETP.NAN.FTZ.AND P3, PT, |R3|, |R3|, PT ;  /* 0x400000030300720b */ /* 0x000fe20003f78200 */
[----:B------:R-:W-:Y:S03]  /*110e0*/  BSSY.RECONVERGENT B1, `(.L_x_173) ;  /* 0x000000d000017945 */ /* 0x000fe60003800200 */
[----:B------:R-:W-:-:S05]  /*110f0*/  LEA R8, R8, UR8, 0x4 ;  /* 0x0000000808087c11 */ /* 0x000fca000f8e20ff */
[----:B------:R-:W0:Y:S04]  /*11100*/  LDS R12, [R8] ;  /* 0x00000000080c7984 */ /* 0x000e280000000800 */
[----:B------:R-:W1:Y:S01]  /*11110*/  LDS.64 R10, [R8+0x8] ;  /* 0x00000800080a7984 */ /* 0x000e620000000a00 */
[----:B0-----:R-:W-:Y:S02]  /*11120*/  @P3 FSETP.NAN.FTZ.AND P1, PT, |R12|, |R12|, PT ;  /* 0x4000000c0c00320b */ /* 0x001fe40003f38200 */
        /* <DEDUP_REMOVED lines=8> */
.L_x_174:
[----:B------:R-:W-:Y:S05]  /*111b0*/  BSYNC.RECONVERGENT B1 ;  /* 0x0000000000017941 */ /* 0x000fea0003800200 */
.L_x_173:
[----:B------:R-:W-:Y:S02]  /*111c0*/  SEL R7, R7, R11, P1 ;  /* 0x0000000b07077207 */ /* 0x000fe40000800000 */
[----:B------:R-:W-:Y:S02]  /*111d0*/  SEL R2, R2, R10, P1 ;  /* 0x0000000a02027207 */ /* 0x000fe40000800000 */
[----:B------:R-:W-:Y:S01]  /*111e0*/  FSEL R3, R3, R12, P1 ;  /* 0x0000000c03037208 */ /* 0x000fe20000800000 */
[----:B------:R-:W-:Y:S01]  /*111f0*/  IMAD.MOV.U32 R11, RZ, RZ, R7 ;  /* 0x000000ffff0b7224 */ /* 0x000fe200078e0007 */
[----:B------:R-:W-:-:S03]  /*11200*/  MOV R10, R2 ;  /* 0x00000002000a7202 */ /* 0x000fc60000000f00 */
[----:B------:R0:W-:Y:S04]  /*11210*/  STS [R6], R3 ;  /* 0x0000000306007388 */ /* 0x0001e80000000800 */
[----:B------:R0:W-:Y:S02]  /*11220*/  STS.64 [R6+0x8], R10 ;  /* 0x0000080a06007388 */ /* 0x0001e40000000a00 */
.L_x_172:
[----:B------:R-:W-:Y:S05]  /*11230*/  BSYNC.RECONVERGENT B0 ;  /* 0x0000000000007941 */ /* 0x000fea0003800200 */
.L_x_171:
[----:B------:R-:W-:-:S03]  /*11240*/  UISETP.GT.U32.AND UP1, UPT, UR4, 0x3, UPT ;  /* 0x000000030400788c */ /* 0x000fc6000bf24070 */
[----:B------:R-:W-:-:S06]  /*11250*/  UMOV UR4, UR7 ;  /* 0x0000000700047c82 */ /* 0x000fcc0008000000 */
[----:B------:R-:W-:Y:S05]  /*11260*/  BRA.U UP1, `(.L_x_175) ;  /* 0xfffffffd01787547 */ /* 0x000fea000b83ffff */
.L_x_170:
[----:B------:R-:W1:Y:S02]  /*11270*/  LDCU UR4, c[0x0][0x3b0] ;  /* 0x00007600ff0477ac */ /* 0x000e640008000800 */
[----:B-1----:R-:W-:-:S09]  /*11280*/  UISETP.NE.AND UP1, UPT, UR4, URZ, UPT ;  /* 0x000000ff0400728c */ /* 0x002fd2000bf25270 */
[----:B------:R-:W-:Y:S05]  /*11290*/  BRA.U !UP1, `(.L_x_176) ;  /* 0x0000000509147547 */ /* 0x000fea000b800000 */
[----:B------:R-:W-:Y:S02]  /*112a0*/  UISETP.GE.U32.AND UP1, UPT, UR5, 0x21, UPT ;  /* 0x000000210500788c */ /* 0x000fe4000bf26070 */
[----:B------:R-:W-:-:S07]  /*112b0*/  UMOV UR4, UR5 ;  /* 0x0000000500047c82 */ /* 0x000fce0008000000 */
[----:B------:R-:W-:Y:S05]  /*112c0*/  BRA.U !UP1, `(.L_x_177) ;  /* 0x0000000109a47547 */ /* 0x000fea000b800000 */
[----:B------:R-:W-:Y:S01]  /*112d0*/  IMAD.MOV.U32 R8, RZ, RZ, R2 ;  /* 0x000000ffff087224 */ /* 0x000fe200078e0002 */
[----:B------:R-:W-:Y:S01]  /*112e0*/  MOV R9, R7 ;  /* 0x0000000700097202 */ /* 0x000fe20000000f00 */
[----:B------:R1:W-:Y:S01]  /*112f0*/  STS [R6], R3 ;  /* 0x0000000306007388 */ /* 0x0003e20000000800 */
[----:B------:R-:W-:Y:S01]  /*11300*/  UISETP.GE.U32.AND UP1, UPT, UR5, 0x40, UPT ;  /* 0x000000400500788c */ /* 0x000fe2000bf26070 */
[----:B------:R-:W-:Y:S02]  /*11310*/  UMOV UR4, 0x20 ;  /* 0x0000002000047882 */ /* 0x000fe40000000000 */
[----:B------:R1:W-:Y:S06]  /*11320*/  STS.64 [R6+0x8], R8 ;  /* 0x0000080806007388 */ /* 0x0003ec0000000a00 */
[----:B------:R-:W-:Y:S05]  /*11330*/  BRA.U !UP1, `(.L_x_177) ;  /* 0x0000000109887547 */ /* 0x000fea000b800000 */
[----:B0-----:R-:W-:-:S07]  /*11340*/  IMAD.U32 R10, RZ, RZ, UR5 ;  /* 0x00000005ff0a7e24 */ /* 0x001fce000f8e00ff */
.L_x_182:
[----:B------:R-:W-:Y:S01]  /*11350*/  SHF.R.U32.HI R13, RZ, 0x1, R10 ;  /* 0x00000001ff0d7819 */ /* 0x000fe2000001160a */
[----:B------:R-:W-:Y:S04]  /*11360*/  BAR.SYNC.DEFER_BLOCKING 0x0 ;  /* 0x0000000000007b1d */ /* 0x000fe80000010000 */
[----:B01----:R-:W-:Y:S02]  /*11370*/  IMAD.IADD R8, R13, 0x1, R0 ;  /* 0x000000010d087824 */ /* 0x003fe400078e0200 */
[----:B------:R-:W-:Y:S03]  /*11380*/  BSSY.RECONVERGENT B0, `(.L_x_178) ;  /* 0x000001a000007945 */ /* 0x000fe60003800200 */
[----:B------:R-:W-:-:S04]  /*11390*/  ISETP.GE.U32.AND P1, PT, R8, UR5, PT ;  /* 0x0000000508007c0c */ /* 0x000fc8000bf26070 */
[----:B------:R-:W-:-:S13]  /*113a0*/  ISETP.GE.U32.OR P1, PT, R0, R13, P1 ;  /* 0x0000000d0000720c */ /* 0x000fda0000f26470 */
[----:B------:R-:W-:Y:S05]  /*113b0*/  @P1 BRA `(.L_x_179) ;  /* 0x0000000000581947 */ /* 0x000fea0003800000 */
[----:B------:R-:W-:Y:S01]  /*113c0*/  LEA R11, R13, R6, 0x4 ;  /* 0x000000060d0b7211 */ /* 0x000fe200078e20ff */
[----:B------:R-:W-:Y:S01]  /*113d0*/  BSSY.RECONVERGENT B1, `(.L_x_180) ;  /* 0x000000d000017945 */ /* 0x000fe20003800200 */
[----:B------:R-:W-:-:S03]  /*113e0*/  FSETP.NAN.FTZ.AND P3, PT, |R3|, |R3|, PT ;  /* 0x400000030300720b */ /* 0x000fc60003f78200 */
[----:B------:R-:W0:Y:S04]  /*113f0*/  LDS R12, [R11] ;  /* 0x000000000b0c7984 */ /* 0x000e280000000800 */
[----:B------:R-:W1:Y:S06]  /*11400*/  LDS.64 R8, [R11+0x8] ;  /* 0x000008000b087984 */ /* 0x000e6c0000000a00 */
        /* <DEDUP_REMOVED lines=9> */
.L_x_181:
[----:B------:R-:W-:Y:S05]  /*114a0*/  BSYNC.RECONVERGENT B1 ;  /* 0x0000000000017941 */ /* 0x000fea0003800200 */
.L_x_180:
[----:B------:R-:W-:Y:S02]  /*114b0*/  SEL R2, R2, R8, P1 ;  /* 0x0000000802027207 */ /* 0x000fe40000800000 */
[----:B------:R-:W-:Y:S02]  /*114c0*/  SEL R7, R7, R9, P1 ;  /* 0x0000000907077207 */ /* 0x000fe40000800000 */
[----:B------:R-:W-:Y:S01]  /*114d0*/  FSEL R3, R3, R12, P1 ;  /* 0x0000000c03037208 */ /* 0x000fe20000800000 */
[----:B------:R-:W-:Y:S02]  /*114e0*/  IMAD.MOV.U32 R8, RZ, RZ, R2 ;  /* 0x000000ffff087224 */ /* 0x000fe400078e0002 */
[----:B------:R-:W-:Y:S02]  /*114f0*/  IMAD.MOV.U32 R9, RZ, RZ, R7 ;  /* 0x000000ffff097224 */ /* 0x000fe400078e0007 */
[----:B------:R0:W-:Y:S04]  /*11500*/  STS [R6], R3 ;  /* 0x0000000306007388 */ /* 0x0001e80000000800 */
[----:B------:R0:W-:Y:S02]  /*11510*/  STS.64 [R6+0x8], R8 ;  /* 0x0000080806007388 */ /* 0x0001e40000000a00 */
.L_x_179:
[----:B------:R-:W-:Y:S05]  /*11520*/  BSYNC.RECONVERGENT B0 ;  /* 0x0000000000007941 */ /* 0x000fea0003800200 */
.L_x_178:
[----:B------:R-:W-:Y:S02]  /*11530*/  ISETP.GT.U32.AND P1, PT, R10, 0x7f, PT ;  /* 0x0000007f0a00780c */ /* 0x000fe40003f24070 */
[----:B------:R-:W-:-:S11]  /*11540*/  MOV R10, R13 ;  /* 0x0000000d000a7202 */ /* 0x000fd60000000f00 */
[----:B------:R-:W-:Y:S05]  /*11550*/  @P1 BRA `(.L_x_182) ;  /* 0xfffffffc007c1947 */ /* 0x000fea000383ffff */
.L_x_177:
[----:B------:R-:W-:Y:S01]  /*11560*/  BAR.SYNC.DEFER_BLOCKING 0x0 ;  /* 0x0000000000007b1d */ /* 0x000fe20000010000 */
[----:B------:R-:W-:-:S09]  /*11570*/  UISETP.GE.U32.AND UP1, UPT, UR4, 0x2, UPT ;  /* 0x000000020400788c */ /* 0x000fd2000bf26070 */
[----:B------:R-:W-:Y:S05]  /*11580*/  BRA.U !UP1, `(.L_x_176) ;  /* 0x0000000109587547 */ /* 0x000fea000b800000 */
[----:B------:R-:W-:-:S07]  /*11590*/  IMAD.MOV.U32 R0, RZ, RZ, 0x1 ;  /* 0x00000001ff007424 */ /* 0x000fce00078e00ff */
.L_x_185:
[----:B01----:R-:W0:Y:S01]  /*115a0*/  SHFL.DOWN PT, R6, R3, R0, 0x1f ;  /* 0x08001f0003067589 */ /* 0x003e2200000e0000 */
[----:B------:R-:W-:Y:S01]  /*115b0*/  FSETP.NAN.FTZ.AND P4, PT, |R3|, |R3|, PT ;  /* 0x400000030300720b */ /* 0x000fe20003f98200 */
[----:B------:R-:W-:Y:S02]  /*115c0*/  BSSY.RECONVERGENT B0, `(.L_x_183) ;  /* 0x000000e000007945 */ /* 0x000fe40003800200 */
[----:B------:R-:W1:Y:S04]  /*115d0*/  SHFL.DOWN PT, R9, R2, R0, 0x1f ;  /* 0x08001f0002097589 */ /* 0x000e6800000e0000 */
[----:B------:R2:W3:Y:S02]  /*115e0*/  SHFL.DOWN PT, R8, R7, R0, 0x1f ;  /* 0x08001f0007087589 */ /* 0x0004e400000e0000 */
[----:B--2---:R-:W-:-:S05]  /*115f0*/  IMAD.SHL.U32 R0, R0, 0x2, RZ ;  /* 0x0000000200007824 */ /* 0x004fca00078e00ff */
[----:B------:R-:W-:Y:S02]  /*11600*/  ISETP.GE.AND P3, PT, R0, UR4, PT ;  /* 0x0000000400007c0c */ /* 0x000fe4000bf66270 */
[----:B0-----:R-:W-:Y:S02]  /*11610*/  @P4 FSETP.NAN.FTZ.AND P1, PT, |R6|, |R6|, PT ;  /* 0x400000060600420b */ /* 0x001fe40003f38200 */
[----:B-1----:R-:W-:-:S04]  /*11620*/  @P4 ISETP.LT.U32.AND P2, PT, R2, R9, PT ;  /* 0x000000090200420c */ /* 0x002fc80003f41070 */
[----:B---3--:R-:W-:Y:S01]  /*11630*/  @P4 ISETP.LT.OR.EX P1, PT, R7, R8, !P1, P2 ;  /* 0x000000080700420c */ /* 0x008fe20004f21720 */
[----:B------:R-:W-:-:S12]  /*11640*/  @P4 BRA `(.L_x_184) ;  /* 0x0000000000144947 */ /* 0x000fd80003800000 */
[----:B------:R-:W-:-:S13]  /*11650*/  FSETP.NEU.FTZ.AND P2, PT, R3, R6, PT ;  /* 0x000000060300720b */ /* 0x000fda0003f5d000 */
[----:B------:R-:W-:-:S04]  /*11660*/  @!P2 ISETP.GE.U32.AND P1, PT, R2, R9, PT ;  /* 0x000000090200a20c */ /* 0x000fc80003f26070 */
[----:B------:R-:W-:-:S04]  /*11670*/  @!P2 ISETP.GE.AND.EX P1, PT, R7, R8, PT, P1 ;  /* 0x000000080700a20c */ /* 0x000fc80003f26310 */
[----:B------:R-:W-:Y:S02]  /*11680*/  @!P2 PLOP3.LUT P1, PT, P1, PT, PT, 0x8, 0x80 ;  /* 0x000000000080a81c */ /* 0x000fe40000f2e170 */
[----:B------:R-:W-:-:S13]  /*11690*/  @P2 FSETP.GT.FTZ.AND P1, PT, R3, R6, PT ;  /* 0x000000060300220b */ /* 0x000fda0003f34000 */
.L_x_184:
[----:B------:R-:W-:Y:S05]  /*116a0*/  BSYNC.RECONVERGENT B0 ;  /* 0x0000000000007941 */ /* 0x000fea0003800200 */
.L_x_183:
[----:B------:R-:W-:Y:S02]  /*116b0*/  FSEL R3, R3, R6, P1 ;  /* 0x0000000603037208 */ /* 0x000fe40000800000 */
[----:B------:R-:W-:Y:S02]  /*116c0*/  SEL R2, R2, R9, P1 ;  /* 0x0000000902027207 */ /* 0x000fe40000800000 */
[----:B------:R-:W-:Y:S01]  /*116d0*/  SEL R7, R7, R8, P1 ;  /* 0x0000000807077207 */ /* 0x000fe20000800000 */
[----:B------:R-:W-:Y:S06]  /*116e0*/  @!P3 BRA `(.L_x_185) ;  /* 0xfffffffc00acb947 */ /* 0x000fec000383ffff */
.L_x_176:
[----:B------:R-:W-:Y:S05]  /*116f0*/  @!P0 EXIT ;  /* 0x000000000000894d */ /* 0x000fea0003800000 */
[----:B------:R-:W2:Y:S01]  /*11700*/  LDCU.U8 UR6, c[0x0][0x7a0] ;  /* 0x0000f400ff0677ac */ /* 0x000ea20008000000 */
[----:B------:R-:W3:Y:S01]  /*11710*/  LDCU.64 UR4, c[0x0][0x798] ;  /* 0x0000f300ff0477ac */ /* 0x000ee20008000a00 */
[----:B--2---:R-:W-:-:S04]  /*11720*/  UISETP.NE.AND UP1, UPT, UR6, URZ, UPT ;  /* 0x000000ff0600728c */ /* 0x004fc8000bf25270 */
[----:B---3--:R-:W-:Y:S02]  /*11730*/  USEL UR4, UR4, URZ, UP1 ;  /* 0x000000ff04047287 */ /* 0x008fe40008800000 */
[----:B------:R-:W-:-:S04]  /*11740*/  USEL UR5, UR5, URZ, UP1 ;  /* 0x000000ff05057287 */ /* 0x000fc80008800000 */
[----:B------:R-:W-:-:S04]  /*11750*/  IADD3 R16, P0, PT, R2, UR4, RZ ;  /* 0x0000000402107c10 */ /* 0x000fc8000ff1e0ff */
[----:B------:R-:W-:Y:S01]  /*11760*/  IADD3.X R17, PT, PT, R7, UR5, RZ, P0, !PT ;  /* 0x0000000507117c10 */ /* 0x000fe200087fe4ff */
[----:B------:R-:W-:Y:S08]  /*11770*/  BRA.U !UP0, `(.L_x_186) ;  /* 0x0000000108f87547 */ /* 0x000ff0000b800000 */
[----:B------:R-:W-:Y:S05]  /*11780*/  BRA.U !UP1, `(.L_x_187) ;  /* 0x0000000109447547 */ /* 0x000fea000b800000 */
[----:B------:R-:W-:Y:S01]  /*11790*/  MOV R0, 0x0 ;  /* 0x0000000000007802 */ /* 0x000fe20000000f00 */
[----:B------:R-:W2:Y:S01]  /*117a0*/  LDCU.64 UR4, c[0x4][0x3c8] ;  /* 0x01007900ff0477ac */ /* 0x000ea20008000a00 */
[----:B01----:R-:W-:Y:S02]  /*117b0*/  HFMA2 R8, -RZ, RZ, 0, 4.3690204620361328125e-05 ;  /* 0x000002ddff087431 */ /* 0x003fe400000001ff */
[----:B------:R-:W-:Y:S01]  /*117c0*/  IMAD.MOV.U32 R12, RZ, RZ, 0x1 ;  /* 0x00000001ff0c7424 */ /* 0x000fe200078e00ff */
[----:B------:R0:W1:Y:S01]  /*117d0*/  LDC.64 R2, c[0x4][R0] ;  /* 0x0100000000027b82 */ /* 0x0000620000000a00 */
[----:B------:R-:W3:Y:S01]  /*117e0*/  LDCU.64 UR6, c[0x4][0x3c0] ;  /* 0x01007800ff0677ac */ /* 0x000ee20008000a00 */
[----:B------:R-:W-:Y:S01]  /*117f0*/  IMAD.MOV.U32 R13, RZ, RZ, RZ ;  /* 0x000000ffff0d7224 */ /* 0x000fe200078e00ff */
[----:B------:R-:W4:Y:S01]  /*11800*/  LDCU.64 UR8, c[0x4][0x2c8] ;  /* 0x01005900ff0877ac */ /* 0x000f220008000a00 */
[----:B--2---:R-:W-:Y:S01]  /*11810*/  MOV R4, UR4 ;  /* 0x0000000400047c02 */ /* 0x004fe20008000f00 */
[----:B------:R-:W-:-:S02]  /*11820*/  IMAD.U32 R5, RZ, RZ, UR5 ;  /* 0x00000005ff057e24 */ /* 0x000fc4000f8e00ff */
[----:B---3--:R-:W-:Y:S01]  /*11830*/  IMAD.U32 R6, RZ, RZ, UR6 ;  /* 0x00000006ff067e24 */ /* 0x008fe2000f8e00ff */
[----:B------:R-:W-:Y:S01]  /*11840*/  MOV R7, UR7 ;  /* 0x0000000700077c02 */ /* 0x000fe20008000f00 */
[----:B----4-:R-:W-:Y:S02]  /*11850*/  IMAD.U32 R10, RZ, RZ, UR8 ;  /* 0x00000008ff0a7e24 */ /* 0x010fe4000f8e00ff */
[----:B0-----:R-:W-:-:S07]  /*11860*/  IMAD.U32 R11, RZ, RZ, UR9 ;  /* 0x00000009ff0b7e24 */ /* 0x001fce000f8e00ff */
[----:B------:R-:W-:-:S07]  /*11870*/  LEPC R20, `(.L_x_188) ;  /* 0x000000001014794e */ /* 0x000fce0000000000 */
[----:B-1----:R-:W-:Y:S05]  /*11880*/  CALL.ABS.NOINC R2 ;  /* 0x0000000002007343 */ /* 0x002fea0003c00000 */
.L_x_188:
[----:B------:R-:W-:-:S07]  /*11890*/  CS2R R16, SRZ ;  /* 0x0000000000107805 */ /* 0x000fce000001ff00 */
.L_x_187:
[----:B------:R-:W2:Y:S02]  /*118a0*/  LDCU.U8 UR4, c[0x0][0x7a1] ;  /* 0x0000f420ff0477ac */ /* 0x000ea40008000000 */
[----:B--2---:R-:W-:-:S09]  /*118b0*/  UISETP.NE.AND UP0, UPT, UR4, URZ, UPT ;  /* 0x000000ff0400728c */ /* 0x004fd2000bf05270 */
[----:B------:R-:W-:Y:S05]  /*118c0*/  BRA.U !UP0, `(.L_x_189) ;  /* 0x0000000108607547 */ /* 0x000fea000b800000 */
[----:B------:R-:W2:Y:S02]  /*118d0*/  LDCU UR4, c[0x0][0x7a4] ;  /* 0x0000f480ff0477ac */ /* 0x000ea40008000800 */
[----:B--2---:R-:W-:-:S09]  /*118e0*/  UISETP.NE.AND UP0, UPT, UR4, 0x1, UPT ;  /* 0x000000010400788c */ /* 0x004fd2000bf05270 */
[----:B------:R-:W-:Y:S05]  /*118f0*/  BRA.U !UP0, `(.L_x_190) ;  /* 0x0000000108407547 */ /* 0x000fea000b800000 */
[----:B------:R-:W-:Y:S01]  /*11900*/  MOV R2, 0x0 ;  /* 0x0000000000027802 */ /* 0x000fe20000000f00 */
[----:B------:R-:W2:Y:S01]  /*11910*/  LDCU.64 UR4, c[0x4][0x3d8] ;  /* 0x01007b00ff0477ac */ /* 0x000ea20008000a00 */
[----:B01----:R-:W-:Y:S02]  /*11920*/  HFMA2 R8, -RZ, RZ, 0, 4.4763088226318359375e-05 ;  /* 0x000002efff087431 */ /* 0x003fe400000001ff */
[----:B------:R-:W-:Y:S01]  /*11930*/  IMAD.MOV.U32 R12, RZ, RZ, 0x1 ;  /* 0x00000001ff0c7424 */ /* 0x000fe200078e00ff */
[----:B------:R-:W0:Y:S01]  /*11940*/  LDCU.64 UR8, c[0x4][0x3c0] ;  /* 0x01007800ff0877ac */ /* 0x000e220008000a00 */
[----:B------:R-:W1:Y:S01]  /*11950*/  LDC.64 R2, c[0x4][R2] ;  /* 0x0100000002027b82 */ /* 0x000e620000000a00 */
[----:B------:R-:W-:Y:S01]  /*11960*/  IMAD.MOV.U32 R13, RZ, RZ, RZ ;  /* 0x000000ffff0d7224 */ /* 0x000fe200078e00ff */
[----:B------:R-:W3:Y:S01]  /*11970*/  LDCU.64 UR6, c[0x4][0x2a0] ;  /* 0x01005400ff0677ac */ /* 0x000ee20008000a00 */
[----:B--2---:R-:W-:Y:S01]  /*11980*/  MOV R4, UR4 ;  /* 0x0000000400047c02 */ /* 0x004fe20008000f00 */
[----:B------:R-:W-:-:S02]  /*11990*/  IMAD.U32 R5, RZ, RZ, UR5 ;  /* 0x00000005ff057e24 */ /* 0x000fc4000f8e00ff */
[----:B0-----:R-:W-:Y:S01]  /*119a0*/  IMAD.U32 R6, RZ, RZ, UR8 ;  /* 0x00000008ff067e24 */ /* 0x001fe2000f8e00ff */
[----:B------:R-:W-:Y:S01]  /*119b0*/  MOV R7, UR9 ;  /* 0x0000000900077c02 */ /* 0x000fe20008000f00 */
[----:B---3--:R-:W-:Y:S02]  /*119c0*/  IMAD.U32 R10, RZ, RZ, UR6 ;  /* 0x00000006ff0a7e24 */ /* 0x008fe4000f8e00ff */
[----:B------:R-:W-:-:S07]  /*119d0*/  IMAD.U32 R11, RZ, RZ, UR7 ;  /* 0x00000007ff0b7e24 */ /* 0x000fce000f8e00ff */
[----:B------:R-:W-:-:S07]  /*119e0*/  LEPC R20, `(.L_x_190) ;  /* 0x000000001014794e */ /* 0x000fce0000000000 */
[----:B-1----:R-:W-:Y:S05]  /*119f0*/  CALL.ABS.NOINC R2 ;  /* 0x0000000002007343 */ /* 0x002fea0003c00000 */
.L_x_190:
[----:B------:R-:W2:Y:S02]  /*11a00*/  LDCU.64 UR4, c[0x0][0x770] ;  /* 0x0000ee00ff0477ac */ /* 0x000ea40008000a00 */
[----:B--2---:R-:W-:-:S04]  /*11a10*/  IADD3 R18, P0, PT, R18, UR4, RZ ;  /* 0x0000000412127c10 */ /* 0x004fc8000ff1e0ff */
[----:B------:R-:W-:-:S05]  /*11a20*/  IADD3.X R19, PT, PT, RZ, UR5, RZ, P0, !PT ;  /* 0x00000005ff137c10 */ /* 0x000fca00087fe4ff */
[----:B------:R-:W-:Y:S01]  /*11a30*/  STG.E.64 desc[UR36][R18.64], R16 ;  /* 0x0000001012007986 */ /* 0x000fe2000c101b24 */
[----:B------:R-:W-:Y:S05]  /*11a40*/  EXIT ;  /* 0x000000000000794d */ /* 0x000fea0003800000 */
.L_x_189:
[----:B------:R-:W-:Y:S01]  /*11a50*/  MOV R0, 0x0 ;  /* 0x0000000000007802 */ /* 0x000fe20000000f00 */
[----:B------:R-:W2:Y:S01]  /*11a60*/  LDCU.64 UR6, c[0x4][0x3c8] ;  /* 0x01007900ff0677ac */ /* 0x000ea20008000a00 */
[----:B------:R-:W-:Y:S02]  /*11a70*/  HFMA2 R13, -RZ, RZ, 0, 0 ;  /* 0x00000000ff0d7431 */ /* 0x000fe400000001ff */
[----:B01----:R-:W-:Y:S01]  /*11a80*/  IMAD.MOV.U32 R8, RZ, RZ, 0x2e9 ;  /* 0x000002e9ff087424 */ /* 0x003fe200078e00ff */
[----:B------:R0:W1:Y:S01]  /*11a90*/  LDC.64 R2, c[0x4][R0] ;  /* 0x0100000000027b82 */ /* 0x0000620000000a00 */
[----:B------:R-:W3:Y:S01]  /*11aa0*/  LDCU.64 UR8, c[0x4][0x3c0] ;  /* 0x01007800ff0877ac */ /* 0x000ee20008000a00 */
[----:B------:R-:W-:Y:S01]  /*11ab0*/  IMAD.MOV.U32 R12, RZ, RZ, 0x1 ;  /* 0x00000001ff0c7424 */ /* 0x000fe200078e00ff */
[----:B------:R-:W4:Y:S01]  /*11ac0*/  LDCU.64 UR4, c[0x4][0x2a8] ;  /* 0x01005500ff0477ac */ /* 0x000f220008000a00 */
[----:B--2---:R-:W-:Y:S02]  /*11ad0*/  IMAD.U32 R4, RZ, RZ, UR6 ;  /* 0x00000006ff047e24 */ /* 0x004fe4000f8e00ff */
[----:B------:R-:W-:Y:S01]  /*11ae0*/  IMAD.U32 R5, RZ, RZ, UR7 ;  /* 0x00000007ff057e24 */ /* 0x000fe2000f8e00ff */
[----:B---3--:R-:W-:Y:S01]  /*11af0*/  MOV R6, UR8 ;  /* 0x0000000800067c02 */ /* 0x008fe20008000f00 */
[----:B------:R-:W-:-:S02]  /*11b00*/  IMAD.U32 R7, RZ, RZ, UR9 ;  /* 0x00000009ff077e24 */ /* 0x000fc4000f8e00ff */
[----:B----4-:R-:W-:Y:S01]  /*11b10*/  IMAD.U32 R10, RZ, RZ, UR4 ;  /* 0x00000004ff0a7e24 */ /* 0x010fe2000f8e00ff */
[----:B0-----:R-:W-:-:S07]  /*11b20*/  MOV R11, UR5 ;  /* 0x00000005000b7c02 */ /* 0x001fce0008000f00 */
[----:B------:R-:W-:-:S07]  /*11b30*/  LEPC R20, `(.L_x_191) ;  /* 0x000000001014794e */ /* 0x000fce0000000000 */
[----:B-1----:R-:W-:Y:S05]  /*11b40*/  CALL.ABS.NOINC R2 ;  /* 0x0000000002007343 */ /* 0x002fea0003c00000 */
.L_x_191:
[----:B------:R-:W-:Y:S05]  /*11b50*/  EXIT ;  /* 0x000000000000794d */ /* 0x000fea0003800000 */
.L_x_186:
[----:B------:R-:W-:Y:S05]  /*11b60*/  BRA.U !UP1, `(.L_x_192) ;  /* 0x0000000109447547 */ /* 0x000fea000b800000 */
[----:B------:R-:W2:Y:S04]  /*11b70*/  LDG.E R0, desc[UR36][R4.64] ;  /* 0x0000002404007981 */ /* 0x000ea8000c1e1900 */
[----:B01----:R-:W3:Y:S01]  /*11b80*/  LDG.E.64 R6, desc[UR36][R4.64+0x8] ;  /* 0x0000082404067981 */ /* 0x003ee2000c1e1b00 */
[----:B------:R-:W-:Y:S01]  /*11b90*/  BSSY.RECONVERGENT B0, `(.L_x_193) ;  /* 0x000000b000007945 */ /* 0x000fe20003800200 */
[----:B--2---:R-:W-:-:S13]  /*11ba0*/  FSETP.NAN.FTZ.AND P2, PT, |R0|, |R0|, PT ;  /* 0x400000000000720b */ /* 0x004fda0003f58200 */
[----:B------:R-:W-:Y:S02]  /*11bb0*/  @P2 FSETP.NAN.FTZ.AND P1, PT, |R3|, |R3|, PT ;  /* 0x400000030300220b */ /* 0x000fe40003f38200 */
        /* <DEDUP_REMOVED lines=8> */
.L_x_194:
[----:B------:R-:W-:Y:S05]  /*11c40*/  BSYNC.RECONVERGENT B0 ;  /* 0x0000000000007941 */ /* 0x000fea0003800200 */
.L_x_193:
[----:B------:R-:W-:Y:S02]  /*11c50*/  SEL R16, R6, R16, P0 ;  /* 0x0000001006107207 */ /* 0x000fe40000000000 */
[----:B------:R-:W-:Y:S02]  /*11c60*/  SEL R17, R7, R17, P0 ;  /* 0x0000001107117207 */ /* 0x000fe40000000000 */
[----:B------:R-:W-:-:S07]  /*11c70*/  FSEL R3, R0, R3, P0 ;  /* 0x0000000300037208 */ /* 0x000fce0000000000 */
.L_x_192:
        /* <DEDUP_REMOVED lines=8> */
[----:B------:R-:W-:Y:S02]  /*11d00*/  HFMA2 R13, -RZ, RZ, 0, 0 ;  /* 0x00000000ff0d7431 */ /* 0x000fe400000001ff */
[----:B01----:R-:W-:Y:S01]  /*11d10*/  IMAD.MOV.U32 R8, RZ, RZ, 0x2ef ;  /* 0x000002efff087424 */ /* 0x003fe200078e00ff */
[----:B------:R-:W0:Y:S01]  /*11d20*/  LDCU.64 UR6, c[0x4][0x3c0] ;  /* 0x01007800ff0677ac */ /* 0x000e220008000a00 */
[----:B------:R-:W1:Y:S01]  /*11d30*/  LDC.64 R2, c[0x4][R2] ;  /* 0x0100000002027b82 */ /* 0x000e620000000a00 */
[----:B------:R-:W-:Y:S01]  /*11d40*/  IMAD.MOV.U32 R12, RZ, RZ, 0x1 ;  /* 0x00000001ff0c7424 */ /* 0x000fe200078e00ff */
[----:B------:R-:W3:Y:S01]  /*11d50*/  LDCU.64 UR8, c[0x4][0x2a0] ;  /* 0x01005400ff0877ac */ /* 0x000ee20008000a00 */
[----:B--2---:R-:W-:Y:S02]  /*11d60*/  IMAD.U32 R4, RZ, RZ, UR4 ;  /* 0x00000004ff047e24 */ /* 0x004fe4000f8e00ff */
[----:B------:R-:W-:Y:S01]  /*11d70*/  IMAD.U32 R5, RZ, RZ, UR5 ;  /* 0x00000005ff057e24 */ /* 0x000fe2000f8e00ff */
[----:B0-----:R-:W-:Y:S01]  /*11d80*/  MOV R6, UR6 ;  /* 0x0000000600067c02 */ /* 0x001fe20008000f00 */
[----:B------:R-:W-:-:S02]  /*11d90*/  IMAD.U32 R7, RZ, RZ, UR7 ;  /* 0x00000007ff077e24 */ /* 0x000fc4000f8e00ff */
[----:B---3--:R-:W-:Y:S01]  /*11da0*/  IMAD.U32 R10, RZ, RZ, UR8 ;  /* 0x00000008ff0a7e24 */ /* 0x008fe2000f8e00ff */
[----:B------:R-:W-:-:S07]  /*11db0*/  MOV R11, UR9 ;  /* 0x00000009000b7c02 */ /* 0x000fce0008000f00 */
[----:B------:R-:W-:-:S07]  /*11dc0*/  LEPC R20, `(.L_x_196) ;  /* 0x000000001014794e */ /* 0x000fce0000000000 */
[----:B-1----:R-:W-:Y:S05]  /*11dd0*/  CALL.ABS.NOINC R2 ;  /* 0x0000000002007343 */ /* 0x002fea0003c00000 */
.L_x_196:
[----:B------:R-:W2:Y:S02]  /*11de0*/  LDCU.64 UR4, c[0x0][0x770] ;  /* 0x0000ee00ff0477ac */ /* 0x000ea40008000a00 */
[----:B--2---:R-:W-:-:S05]  /*11df0*/  IADD3 R18, P0, PT, R18, UR4, RZ ;  /* 0x0000000412127c10 */ /* 0x004fca000ff1e0ff */
[----:B------:R-:W-:-:S05]  /*11e00*/  IMAD.X R19, RZ, RZ, UR5, P0 ;  /* 0x00000005ff137e24 */ /* 0x000fca00080e06ff */
[----:B------:R-:W-:Y:S01]  /*11e10*/  STG.E.64 desc[UR36][R18.64], R16 ;  /* 0x0000001012007986 */ /* 0x000fe2000c101b24 */
[----:B------:R-:W-:Y:S05]  /*11e20*/  EXIT ;  /* 0x000000000000794d */ /* 0x000fea0003800000 */
.L_x_195:
[----:B------:R-:W-:Y:S04]  /*11e30*/  STG.E.64 desc[UR36][R4.64+0x8], R16 ;  /* 0x0000081004007986 */ /* 0x000fe8000c101b24 */
[----:B------:R-:W-:Y:S01]  /*11e40*/  STG.E desc[UR36][R4.64], R3 ;  /* 0x0000000304007986 */ /* 0x000fe2000c101924 */
[----:B------:R-:W-:Y:S05]  /*11e50*/  EXIT ;  /* 0x000000000000794d */ /* 0x000fea0003800000 */
.L_x_154:
[----:B------:R-:W4:Y:S01]  /*11e60*/  LDL.LU.64 R10, [R1] ;  /* 0x00000000010a7983 */ /* 0x000f220000300a00 */
[----:B------:R-:W4:Y:S02]  /*11e70*/  LDCU UR4, c[0x0][0x3a0] ;  /* 0x00007400ff0477ac */ /* 0x000f240008000800 */
[----:B----4-:R-:W-:-:S13]  /*11e80*/  ISETP.GE.AND P0, PT, R11, UR4, PT ;  /* 0x000000040b007c0c */ /* 0x010fda000bf06270 */
[----:B------:R-:W-:Y:S05]  /*11e90*/  @P0 EXIT ;  /* 0x000000000000094d */ /* 0x000fea0003800000 */
[----:B------:R-:W4:Y:S01]  /*11ea0*/  LDCU UR4, c[0x0][0x3b0] ;  /* 0x00007600ff0477ac */ /* 0x000f220008000800 */
[----:B---3--:R-:W-:Y:S02]  /*11eb0*/  ISETP.NE.AND P1, PT, R0, RZ, PT ;  /* 0x000000ff0000720c */ /* 0x008fe40003f25270 */
[----:B----4-:R-:W-:-:S13]  /*11ec0*/  ISETP.NE.AND P0, PT, RZ, UR4, PT ;  /* 0x00000004ff007c0c */ /* 0x010fda000bf05270 */
[----:B------:R-:W-:Y:S05]  /*11ed0*/  @P0 EXIT P1 ;  /* 0x000000000000094d */ /* 0x000fea0000800000 */
[----:B------:R-:W3:Y:S01]  /*11ee0*/  LDCU UR4, c[0x0][0x3b4] ;  /* 0x00007680ff0477ac */ /* 0x000ee20008000800 */
[----:B0-----:R-:W-:Y:S02]  /*11ef0*/  ISETP.NE.AND P1, PT, R9, RZ, PT ;  /* 0x000000ff0900720c */ /* 0x001fe40003f25270 */
[----:B---3--:R-:W-:-:S13]  /*11f00*/  ISETP.NE.AND P0, PT, RZ, UR4, PT ;  /* 0x00000004ff007c0c */ /* 0x008fda000bf05270 */
[----:B------:R-:W-:Y:S05]  /*11f10*/  @P0 EXIT P1 ;  /* 0x000000000000094d */ /* 0x000fea0000800000 */
[----:B------:R-:W0:Y:S01]  /*11f20*/  LDCU.U8 UR6, c[0x0][0x7a0] ;  /* 0x0000f400ff0677ac */ /* 0x000e220008000000 */
[----:B------:R-:W3:Y:S01]  /*11f30*/  LDCU.64 UR4, c[0x0][0x798] ;  /* 0x0000f300ff0477ac */ /* 0x000ee20008000a00 */
[----:B0-----:R-:W-:-:S04]  /*11f40*/  UISETP.NE.AND UP1, UPT, UR6, URZ, UPT ;  /* 0x000000ff0600728c */ /* 0x001fc8000bf25270 */
[----:B---3--:R-:W-:Y:S02]  /*11f50*/  USEL UR4, UR4, URZ, UP1 ;  /* 0x000000ff04047287 */ /* 0x008fe40008800000 */
[----:B------:R-:W-:-:S04]  /*11f60*/  USEL UR5, UR5, URZ, UP1 ;  /* 0x000000ff05057287 */ /* 0x000fc80008800000 */
[----:B------:R-:W-:-:S04]  /*11f70*/  IADD3 R16, P0, PT, R2, UR4, RZ ;  /* 0x0000000402107c10 */ /* 0x000fc8000ff1e0ff */
[----:B------:R-:W-:Y:S01]  /*11f80*/  IADD3.X R17, PT, PT, R3, UR5, RZ, P0, !PT ;  /* 0x0000000503117c10 */ /* 0x000fe200087fe4ff */
[----:B------:R-:W-:Y:S08]  /*11f90*/  BRA.U !UP0, `(.L_x_197) ;  /* 0x0000000108f87547 */ /* 0x000ff0000b800000 */
[----:B------:R-:W-:Y:S05]  /*11fa0*/  BRA.U !UP1, `(.L_x_198) ;  /* 0x0000000109447547 */ /* 0x000fea000b800000 */
[----:B------:R-:W-:Y:S01]  /*11fb0*/  MOV R0, 0x0 ;  /* 0x0000000000007802 */ /* 0x000fe20000000f00 */
[----:B------:R-:W0:Y:S01]  /*11fc0*/  LDCU.64 UR4, c[0x4][0x3c8] ;  /* 0x01007900ff0477ac */ /* 0x000e220008000a00 */
[----:B------:R-:W-:Y:S02]  /*11fd0*/  HFMA2 R12, -RZ, RZ, 0, 5.9604644775390625e-08 ;  /* 0x00000001ff0c7431 */ /* 0x000fe400000001ff */
[----:B------:R-:W-:Y:S01]  /*11fe0*/  IMAD.MOV.U32 R8, RZ, RZ, 0x2dd ;  /* 0x000002ddff087424 */ /* 0x000fe200078e00ff */
[----:B-12---:R1:W2:Y:S01]  /*11ff0*/  LDC.64 R2, c[0x4][R0] ;  /* 0x0100000000027b82 */ /* 0x0062a20000000a00 */
[----:B------:R-:W3:Y:S01]  /*12000*/  LDCU.64 UR6, c[0x4][0x3c0] ;  /* 0x01007800ff0677ac */ /* 0x000ee20008000a00 */
[----:B------:R-:W-:Y:S01]  /*12010*/  IMAD.MOV.U32 R13, RZ, RZ, RZ ;  /* 0x000000ffff0d7224 */ /* 0x000fe200078e00ff */
[----:B------:R-:W4:Y:S01]  /*12020*/  LDCU.64 UR8, c[0x4][0x2c8] ;  /* 0x01005900ff0877ac */ /* 0x000f220008000a00 */
[----:B0-----:R-:W-:Y:S01]  /*12030*/  IMAD.U32 R4, RZ, RZ, UR4 ;  /* 0x00000004ff047e24 */ /* 0x001fe2000f8e00ff */
[----:B------:R-:W-:Y:S01]  /*12040*/  MOV R5, UR5 ;  /* 0x0000000500057c02 */ /* 0x000fe20008000f00 */
[----:B---3--:R-:W-:-:S02]  /*12050*/  IMAD.U32 R6, RZ, RZ, UR6 ;  /* 0x00000006ff067e24 */ /* 0x008fc4000f8e00ff */
[----:B------:R-:W-:Y:S01]  /*12060*/  IMAD.U32 R7, RZ, RZ, UR7 ;  /* 0x00000007ff077e24 */ /* 0x000fe2000f8e00ff */
[----:B----4-:R-:W-:Y:S01]  /*12070*/  MOV R10, UR8 ;  /* 0x00000008000a7c02 */ /* 0x010fe20008000f00 */
[----:B-1----:R-:W-:-:S07]  /*12080*/  IMAD.U32 R11, RZ, RZ, UR9 ;  /* 0x00000009ff0b7e24 */ /* 0x002fce000f8e00ff */
[----:B------:R-:W-:-:S07]  /*12090*/  LEPC R20, `(.L_x_199) ;  /* 0x000000001014794e */ /* 0x000fce0000000000 */
[----:B--2---:R-:W-:Y:S05]  /*120a0*/  CALL.ABS.NOINC R2 ;  /* 0x0000000002007343 */ /* 0x004fea0003c00000 */
.L_x_199:
[----:B------:R-:W-:-:S07]  /*120b0*/  CS2R R16, SRZ ;  /* 0x0000000000107805 */ /* 0x000fce000001ff00 */
.L_x_198:
[----:B------:R-:W0:Y:S02]  /*120c0*/  LDCU.U8 UR4, c[0x0][0x7a1] ;  /* 0x0000f420ff0477ac */ /* 0x000e240008000000 */
[----:B0-----:R-:W-:-:S09]  /*120d0*/  UISETP.NE.AND UP0, UPT, UR4, URZ, UPT ;  /* 0x000000ff0400728c */ /* 0x001fd2000bf05270 */
[----:B------:R-:W-:Y:S05]  /*120e0*/  BRA.U !UP0, `(.L_x_200) ;  /* 0x0000000108607547 */ /* 0x000fea000b800000 */
[----:B------:R-:W0:Y:S02]  /*120f0*/  LDCU UR4, c[0x0][0x7a4] ;  /* 0x0000f480ff0477ac */ /* 0x000e240008000800 */
[----:B0-----:R-:W-:-:S09]  /*12100*/  UISETP.NE.AND UP0, UPT, UR4, 0x1, UPT ;  /* 0x000000010400788c */ /* 0x001fd2000bf05270 */
[----:B------:R-:W-:Y:S05]  /*12110*/  BRA.U !UP0, `(.L_x_201) ;  /* 0x0000000108407547 */ /* 0x000fea000b800000 */
[----:B-12---:R-:W-:Y:S01]  /*12120*/  MOV R2, 0x0 ;  /* 0x0000000000027802 */ /* 0x006fe20000000f00 */
[----:B------:R-:W0:Y:S01]  /*12130*/  LDCU.64 UR4, c[0x4][0x3d8] ;  /* 0x01007b00ff0477ac */ /* 0x000e220008000a00 */
[----:B------:R-:W-:Y:S02]  /*12140*/  HFMA2 R12, -RZ, RZ, 0, 5.9604644775390625e-08 ;  /* 0x00000001ff0c7431 */ /* 0x000fe400000001ff */
[----:B------:R-:W-:Y:S01]  /*12150*/  IMAD.MOV.U32 R8, RZ, RZ, 0x2ef ;  /* 0x000002efff087424 */ /* 0x000fe200078e00ff */
[----:B------:R-:W1:Y:S01]  /*12160*/  LDCU.64 UR6, c[0x4][0x3c0] ;  /* 0x01007800ff0677ac */ /* 0x000e620008000a00 */
[----:B------:R-:W2:Y:S01]  /*12170*/  LDC.64 R2, c[0x4][R2] ;  /* 0x0100000002027b82 */ /* 0x000ea20000000a00 */
[----:B------:R-:W-:Y:S01]  /*12180*/  IMAD.MOV.U32 R13, RZ, RZ, RZ ;  /* 0x000000ffff0d7224 */ /* 0x000fe200078e00ff */
[----:B------:R-:W3:Y:S01]  /*12190*/  LDCU.64 UR8, c[0x4][0x2a0] ;  /* 0x01005400ff0877ac */ /* 0x000ee20008000a00 */
[----:B0-----:R-:W-:Y:S01]  /*121a0*/  IMAD.U32 R4, RZ, RZ, UR4 ;  /* 0x00000004ff047e24 */ /* 0x001fe2000f8e00ff */
[----:B------:R-:W-:Y:S01]  /*121b0*/  MOV R5, UR5 ;  /* 0x0000000500057c02 */ /* 0x000fe20008000f00 */
[----:B-1----:R-:W-:-:S02]  /*121c0*/  IMAD.U32 R6, RZ, RZ, UR6 ;  /* 0x00000006ff067e24 */ /* 0x002fc4000f8e00ff */
[----:B------:R-:W-:Y:S01]  /*121d0*/  IMAD.U32 R7, RZ, RZ, UR7 ;  /* 0x00000007ff077e24 */ /* 0x000fe2000f8e00ff */
[----:B---3--:R-:W-:Y:S01]  /*121e0*/  MOV R10, UR8 ;  /* 0x00000008000a7c02 */ /* 0x008fe20008000f00 */
[----:B------:R-:W-:-:S07]  /*121f0*/  IMAD.U32 R11, RZ, RZ, UR9 ;  /* 0x00000009ff0b7e24 */ /* 0x000fce000f8e00ff */
[----:B------:R-:W-:-:S07]  /*12200*/  LEPC R20, `(.L_x_201) ;  /* 0x000000001014794e */ /* 0x000fce0000000000 */
[----:B--2---:R-:W-:Y:S05]  /*12210*/  CALL.ABS.NOINC R2 ;  /* 0x0000000002007343 */ /* 0x004fea0003c00000 */
.L_x_201:
[----:B------:R-:W0:Y:S02]  /*12220*/  LDCU.64 UR4, c[0x0][0x770] ;  /* 0x0000ee00ff0477ac */ /* 0x000e240008000a00 */
[----:B0-----:R-:W-:-:S05]  /*12230*/  IADD3 R18, P0, PT, R18, UR4, RZ ;  /* 0x0000000412127c10 */ /* 0x001fca000ff1e0ff */
[----:B------:R-:W-:-:S05]  /*12240*/  IMAD.X R19, RZ, RZ, UR5, P0 ;  /* 0x00000005ff137e24 */ /* 0x000fca00080e06ff */
[----:B------:R-:W-:Y:S01]  /*12250*/  STG.E.64 desc[UR36][R18.64], R16 ;  /* 0x0000001012007986 */ /* 0x000fe2000c101b24 */
[----:B------:R-:W-:Y:S05]  /*12260*/  EXIT ;  /* 0x000000000000794d */ /* 0x000fea0003800000 */
.L_x_200:
[----:B------:R-:W-:Y:S01]  /*12270*/  MOV R0, 0x0 ;  /* 0x0000000000007802 */ /* 0x000fe20000000f00 */
[----:B------:R-:W0:Y:S01]  /*12280*/  LDCU.64 UR4, c[0x4][0x3c8] ;  /* 0x01007900ff0477ac */ /* 0x000e220008000a00 */
[----:B------:R-:W-:Y:S02]  /*12290*/  HFMA2 R8, -RZ, RZ, 0, 4.4405460357666015625e-05 ;  /* 0x000002e9ff087431 */ /* 0x000fe400000001ff */
[----:B------:R-:W-:Y:S01]  /*122a0*/  IMAD.MOV.U32 R12, RZ, RZ, 0x1 ;  /* 0x00000001ff0c7424 */ /* 0x000fe200078e00ff */
[----:B-12---:R1:W2:Y:S01]  /*122b0*/  LDC.64 R2, c[0x4][R0] ;  /* 0x0100000000027b82 */ /* 0x0062a20000000a00 */
[----:B------:R-:W3:Y:S01]  /*122c0*/  LDCU.64 UR6, c[0x4][0x3c0] ;  /* 0x01007800ff0677ac */ /* 0x000ee20008000a00 */
[----:B------:R-:W-:Y:S01]  /*122d0*/  IMAD.MOV.U32 R13, RZ, RZ, RZ ;  /* 0x000000ffff0d7224 */ /* 0x000fe200078e00ff */
[----:B------:R-:W4:Y:S01]  /*122e0*/  LDCU.64 UR8, c[0x4][0x2a8] ;  /* 0x01005500ff0877ac */ /* 0x000f220008000a00 */
[----:B0-----:R-:W-:Y:S01]  /*122f0*/  MOV R4, UR4 ;  /* 0x0000000400047c02 */ /* 0x001fe20008000f00 */
[----:B------:R-:W-:-:S02]  /*12300*/  IMAD.U32 R5, RZ, RZ, UR5 ;  /* 0x00000005ff057e24 */ /* 0x000fc4000f8e00ff */
[----:B---3--:R-:W-:Y:S01]  /*12310*/  IMAD.U32 R6, RZ, RZ, UR6 ;  /* 0x00000006ff067e24 */ /* 0x008fe2000f8e00ff */
[----:B------:R-:W-:Y:S01]  /*12320*/  MOV R7, UR7 ;  /* 0x0000000700077c02 */ /* 0x000fe20008000f00 */
[----:B----4-:R-:W-:Y:S02]  /*12330*/  IMAD.U32 R10, RZ, RZ, UR8 ;  /* 0x00000008ff0a7e24 */ /* 0x010fe4000f8e00ff */
[----:B-1----:R-:W-:-:S07]  /*12340*/  IMAD.U32 R11, RZ, RZ, UR9 ;  /* 0x00000009ff0b7e24 */ /* 0x002fce000f8e00ff */
[----:B------:R-:W-:-:S07]  /*12350*/  LEPC R20, `(.L_x_202) ;  /* 0x000000001014794e */ /* 0x000fce0000000000 */
[----:B--2---:R-:W-:Y:S05]  /*12360*/  CALL.ABS.NOINC R2 ;  /* 0x0000000002007343 */ /* 0x004fea0003c00000 */
.L_x_202:
[----:B------:R-:W-:Y:S05]  /*12370*/  EXIT ;  /* 0x000000000000794d */ /* 0x000fea0003800000 */
.L_x_197:
[----:B------:R-:W-:Y:S05]  /*12380*/  BRA.U !UP1, `(.L_x_203) ;  /* 0x0000000109447547 */ /* 0x000fea000b800000 */
[----:B------:R-:W3:Y:S04]  /*12390*/  LDG.E R0, desc[UR36][R4.64] ;  /* 0x0000002404007981 */ /* 0x000ee8000c1e1900 */
[----:B-12---:R-:W2:Y:S01]  /*123a0*/  LDG.E.64 R2, desc[UR36][R4.64+0x8] ;  /* 0x0000082404027981 */ /* 0x006ea2000c1e1b00 */
[----:B------:R-:W-:Y:S01]  /*123b0*/  BSSY.RECONVERGENT B0, `(.L_x_204) ;  /* 0x000000b000007945 */ /* 0x000fe20003800200 */
[----:B---3--:R-:W-:-:S13]  /*123c0*/  FSETP.NAN.FTZ.AND P2, PT, |R0|, |R0|, PT ;  /* 0x400000000000720b */ /* 0x008fda0003f58200 */
[----:B------:R-:W-:Y:S02]  /*123d0*/  @P2 FSETP.NAN.FTZ.AND P1, PT, |R7|, |R7|, PT ;  /* 0x400000070700220b */ /* 0x000fe40003f38200 */
        /* <DEDUP_REMOVED lines=8> */
.L_x_205:
[----:B------:R-:W-:Y:S05]  /*12460*/  BSYNC.RECONVERGENT B0 ;  /* 0x0000000000007941 */ /* 0x000fea0003800200 */
.L_x_204:
[----:B------:R-:W-:Y:S02]  /*12470*/  SEL R16, R2, R16, P0 ;  /* 0x0000001002107207 */ /* 0x000fe40000000000 */
[----:B------:R-:W-:Y:S02]  /*12480*/  SEL R17, R3, R17, P0 ;  /* 0x0000001103117207 */ /* 0x000fe40000000000 */
[----:B------:R-:W-:-:S07]  /*12490*/  FSEL R7, R0, R7, P0 ;  /* 0x0000000700077208 */ /* 0x000fce0000000000 */
.L_x_203:
        /* <DEDUP_REMOVED lines=8> */
[----:B------:R-:W-:Y:S02]  /*12520*/  HFMA2 R8, -RZ, RZ, 0, 4.4763088226318359375e-05 ;  /* 0x000002efff087431 */ /* 0x000fe400000001ff */
[----:B------:R-:W-:Y:S01]  /*12530*/  IMAD.MOV.U32 R12, RZ, RZ, 0x1 ;  /* 0x00000001ff0c7424 */ /* 0x000fe200078e00ff */
[----:B------:R-:W1:Y:S01]  /*12540*/  LDCU.64 UR6, c[0x4][0x3c0] ;  /* 0x01007800ff0677ac */ /* 0x000e620008000a00 */
[----:B------:R-:W2:Y:S01]  /*12550*/  LDC.64 R2, c[0x4][R2] ;  /* 0x0100000002027b82 */ /* 0x000ea20000000a00 */
[----:B------:R-:W-:Y:S01]  /*12560*/  IMAD.MOV.U32 R13, RZ, RZ, RZ ;  /* 0x000000ffff0d7224 */ /* 0x000fe200078e00ff */
[----:B------:R-:W3:Y:S01]  /*12570*/  LDCU.64 UR8, c[0x4][0x2a0] ;  /* 0x01005400ff0877ac */ /* 0x000ee20008000a00 */
[----:B0-----:R-:W-:Y:S01]  /*12580*/  MOV R4, UR4 ;  /* 0x0000000400047c02 */ /* 0x001fe20008000f00 */
[----:B------:R-:W-:-:S02]  /*12590*/  IMAD.U32 R5, RZ, RZ, UR5 ;  /* 0x00000005ff057e24 */ /* 0x000fc4000f8e00ff */
[----:B-1----:R-:W-:Y:S01]  /*125a0*/  IMAD.U32 R6, RZ, RZ, UR6 ;  /* 0x00000006ff067e24 */ /* 0x002fe2000f8e00ff */
[----:B------:R-:W-:Y:S01]  /*125b0*/  MOV R7, UR7 ;  /* 0x0000000700077c02 */ /* 0x000fe20008000f00 */
[----:B---3--:R-:W-:Y:S02]  /*125c0*/  IMAD.U32 R10, RZ, RZ, UR8 ;  /* 0x00000008ff0a7e24 */ /* 0x008fe4000f8e00ff */
[----:B------:R-:W-:-:S07]  /*125d0*/  IMAD.U32 R11, RZ, RZ, UR9 ;  /* 0x00000009ff0b7e24 */ /* 0x000fce000f8e00ff */
[----:B------:R-:W-:-:S07]  /*125e0*/  LEPC R20, `(.L_x_207) ;  /* 0x000000001014794e */ /* 0x000fce0000000000 */
[----:B--2---:R-:W-:Y:S05]  /*125f0*/  CALL.ABS.NOINC R2 ;  /* 0x0000000002007343 */ /* 0x004fea0003c00000 */
.L_x_207:
[----:B------:R-:W0:Y:S02]  /*12600*/  LDCU.64 UR4, c[0x0][0x770] ;  /* 0x0000ee00ff0477ac */ /* 0x000e240008000a00 */
[----:B0-----:R-:W-:-:S04]  /*12610*/  IADD3 R18, P0, PT, R18, UR4, RZ ;  /* 0x0000000412127c10 */ /* 0x001fc8000ff1e0ff */
[----:B------:R-:W-:-:S05]  /*12620*/  IADD3.X R19, PT, PT, RZ, UR5, RZ, P0, !PT ;  /* 0x00000005ff137c10 */ /* 0x000fca00087fe4ff */
[----:B------:R-:W-:Y:S01]  /*12630*/  STG.E.64 desc[UR36][R18.64], R16 ;  /* 0x0000001012007986 */ /* 0x000fe2000c101b24 */
[----:B------:R-:W-:Y:S05]  /*12640*/  EXIT ;  /* 0x000000000000794d */ /* 0x000fea0003800000 */
.L_x_206:
[----:B------:R-:W-:Y:S04]  /*12650*/  STG.E.64 desc[UR36][R4.64+0x8], R16 ;  /* 0x0000081004007986 */ /* 0x000fe8000c101b24 */
[----:B------:R-:W-:Y:S01]  /*12660*/  STG.E desc[UR36][R4.64], R7 ;  /* 0x0000000704007986 */ /* 0x000fe2000c101924 */
[----:B------:R-:W-:Y:S05]  /*12670*/  EXIT ;  /* 0x000000000000794d */ /* 0x000fea0003800000 */
        .weak           $__internal_0_$__cuda_sm20_div_u64
        .type           $__internal_0_$__cuda_sm20_div_u64,@function
        .size           $__internal_0_$__cuda_sm20_div_u64,(.L_x_6052 - $__internal_0_$__cuda_sm20_div_u64)
$__internal_0_$__cuda_sm20_div_u64:
[----:B------:R-:W-:Y:S02]  /*12680*/  IMAD.MOV.U32 R16, RZ, RZ, R13 ;  /* 0x000000ffff107224 */ /* 0x000fe400078e000d */
[----:B------:R-:W-:-:S04]  /*12690*/  IMAD.MOV.U32 R17, RZ, RZ, RZ ;  /* 0x000000ffff117224 */ /* 0x000fc800078e00ff */
[----:B------:R-:W0:Y:S02]  /*126a0*/  I2F.U64.RP R8, R16 ;  /* 0x0000001000087312 */ /* 0x000e240000309000 */
[----:B0-----:R-:W0:Y:S02]  /*126b0*/  MUFU.RCP R8, R8 ;  /* 0x0000000800087308 */ /* 0x001e240000001000 */
[----:B0-----:R-:W-:-:S15]  /*126c0*/  IADD3 R10, PT, PT, R8, 0x1ffffffe, RZ ;  /* 0x1ffffffe080a7810 */ /* 0x001fde0007ffe0ff */
[----:B------:R-:W-:-:S15]  /*126d0*/  NOP ;  /* 0x0000000000007918 */ /* 0x000fde0000000000 */
[----:B------:R-:W-:-:S15]  /*126e0*/  NOP ;  /* 0x0000000000007918 */ /* 0x000fde0000000000 */
[----:B------:R-:W-:-:S15]  /*126f0*/  NOP ;  /* 0x0000000000007918 */ /* 0x000fde0000000000 */
[----:B------:R-:W0:Y:S02]  /*12700*/  F2I.U64.TRUNC R10, R10 ;  /* 0x0000000a000a7311 */ /* 0x000e24000020d800 */
[----:B0-----:R-:W-:-:S04]  /*12710*/  IMAD.WIDE.U32 R14, R10, R13, RZ ;  /* 0x0000000d0a0e7225 */ /* 0x001fc800078e00ff */
[----:B------:R-:W-:Y:S01]  /*12720*/  IMAD R15, R11, R13, R15 ;  /* 0x0000000d0b0f7224 */ /* 0x000fe200078e020f */
[----:B------:R-:W-:-:S05]  /*12730*/  IADD3 R19, P0, PT, RZ, -R14, RZ ;  /* 0x8000000eff137210 */ /* 0x000fca0007f1e0ff */
[----:B------:R-:W-:-:S04]  /*12740*/  IMAD.HI.U32 R14, R10, R19, RZ ;  /* 0x000000130a0e7227 */ /* 0x000fc800078e00ff */
[----:B------:R-:W-:Y:S02]  /*12750*/  IMAD.X R21, RZ, RZ, ~R15, P0 ;  /* 0x000000ffff157224 */ /* 0x000fe400000e0e0f */
[----:B------:R-:W-:Y:S02]  /*12760*/  IMAD.MOV.U32 R15, RZ, RZ, R10 ;  /* 0x000000ffff0f7224 */ /* 0x000fe400078e000a */
[-C--:B------:R-:W-:Y:S02]  /*12770*/  IMAD R17, R11, R21.reuse, RZ ;  /* 0x000000150b117224 */ /* 0x080fe400078e02ff */
[----:B------:R-:W-:-:S04]  /*12780*/  IMAD.WIDE.U32 R14, P0, R10, R21, R14 ;  /* 0x000000150a0e7225 */ /* 0x000fc8000780000e */
[----:B------:R-:W-:-:S04]  /*12790*/  IMAD.HI.U32 R21, R11, R21, RZ ;  /* 0x000000150b157227 */ /* 0x000fc800078e00ff */
[----:B------:R-:W-:Y:S01]  /*127a0*/  IMAD.HI.U32 R14, P1, R11, R19, R14 ;  /* 0x000000130b0e7227 */ /* 0x000fe2000782000e */
[----:B------:R-:W-:-:S04]  /*127b0*/  IADD3.X R8, PT, PT, R21, R11, RZ, P0, !PT ;  /* 0x0000000b15087210 */ /* 0x000fc800007fe4ff */
[----:B------:R-:W-:-:S04]  /*127c0*/  IADD3 R15, P2, PT, R17, R14, RZ ;  /* 0x0000000e110f7210 */ /* 0x000fc80007f5e0ff */
[----:B------:R-:W-:Y:S01]  /*127d0*/  IADD3.X R17, PT, PT, RZ, RZ, R8, P2, P1 ;  /* 0x000000ffff117210 */ /* 0x000fe200017e2408 */
[----:B------:R-:W-:-:S03]  /*127e0*/  IMAD.WIDE.U32 R10, R15, R13, RZ ;  /* 0x0000000d0f0a7225 */ /* 0x000fc600078e00ff */
[----:B------:R-:W-:Y:S01]  /*127f0*/  IADD3 R19, P0, PT, RZ, -R10, RZ ;  /* 0x8000000aff137210 */ /* 0x000fe20007f1e0ff */
[----:B------:R-:W-:Y:S01]  /*12800*/  IMAD R10, R17, R13, R11 ;  /* 0x0000000d110a7224 */ /* 0x000fe200078e020b */
[----:B------:R-:W-:-:S03]  /*12810*/  MOV R11, RZ ;  /* 0x000000ff000b7202 */ /* 0x000fc60000000f00 */
[----:B------:R-:W-:-:S04]  /*12820*/  IMAD.HI.U32 R14, R15, R19, RZ ;  /* 0x000000130f0e7227 */ /* 0x000fc800078e00ff */
[----:B------:R-:W-:-:S04]  /*12830*/  IMAD.X R10, RZ, RZ, ~R10, P0 ;  /* 0x000000ffff0a7224 */ /* 0x000fc800000e0e0a */
[----:B------:R-:W-:-:S04]  /*12840*/  IMAD.WIDE.U32 R14, P0, R15, R10, R14 ;  /* 0x0000000a0f0e7225 */ /* 0x000fc8000780000e */
[C---:B------:R-:W-:Y:S02]  /*12850*/  IMAD R8, R17.reuse, R10, RZ ;  /* 0x0000000a11087224 */ /* 0x040fe400078e02ff */
[----:B------:R-:W-:-:S04]  /*12860*/  IMAD.HI.U32 R15, P1, R17, R19, R14 ;  /* 0x00000013110f7227 */ /* 0x000fc8000782000e */
[----:B------:R-:W-:Y:S01]  /*12870*/  IMAD.HI.U32 R10, R17, R10, RZ ;  /* 0x0000000a110a7227 */ /* 0x000fe200078e00ff */
[----:B------:R-:W-:-:S03]  /*12880*/  IADD3 R15, P2, PT, R8, R15, RZ ;  /* 0x0000000f080f7210 */ /* 0x000fc60007f5e0ff */
[----:B------:R-:W-:Y:S02]  /*12890*/  IMAD.X R17, R10, 0x1, R17, P0 ;  /* 0x000000010a117824 */ /* 0x000fe400000e0611 */
[----:B------:R-:W-:-:S03]  /*128a0*/  IMAD.HI.U32 R10, R15, R4, RZ ;  /* 0x000000040f0a7227 */ /* 0x000fc600078e00ff */
[----:B------:R-:W-:Y:S01]  /*128b0*/  IADD3.X R17, PT, PT, RZ, RZ, R17, P2, P1 ;  /* 0x000000ffff117210 */ /* 0x000fe200017e2411 */
[----:B------:R-:W-:-:S04]  /*128c0*/  IMAD.WIDE.U32 R10, R15, R5, R10 ;  /* 0x000000050f0a7225 */ /* 0x000fc800078e000a */
[C---:B------:R-:W-:Y:S02]  /*128d0*/  IMAD R15, R17.reuse, R5, RZ ;  /* 0x00000005110f7224 */ /* 0x040fe400078e02ff */
[----:B------:R-:W-:-:S04]  /*128e0*/  IMAD.HI.U32 R10, P0, R17, R4, R10 ;  /* 0x00000004110a7227 */ /* 0x000fc8000780000a */
[----:B------:R-:W-:Y:S01]  /*128f0*/  IMAD.HI.U32 R8, R17, R5, RZ ;  /* 0x0000000511087227 */ /* 0x000fe200078e00ff */
[----:B------:R-:W-:-:S03]  /*12900*/  IADD3 R12, P1, PT, R15, R10, RZ ;  /* 0x0000000a0f0c7210 */ /* 0x000fc60007f3e0ff */
[----:B------:R-:W-:Y:S02]  /*12910*/  IMAD.X R8, RZ, RZ, R8, P0 ;  /* 0x000000ffff087224 */ /* 0x000fe400000e0608 */
[----:B------:R-:W-:-:S04]  /*12920*/  IMAD.WIDE.U32 R10, R12, R13, RZ ;  /* 0x0000000d0c0a7225 */ /* 0x000fc800078e00ff */
[----:B------:R-:W-:Y:S01]  /*12930*/  IMAD.X R8, RZ, RZ, R8, P1 ;  /* 0x000000ffff087224 */ /* 0x000fe200008e0608 */
[----:B------:R-:W-:-:S03]  /*12940*/  IADD3 R14, P0, PT, -R10, R4, RZ ;  /* 0x000000040a0e7210 */ /* 0x000fc60007f1e1ff */
[----:B------:R-:W-:Y:S01]  /*12950*/  IMAD R11, R8, R13, R11 ;  /* 0x0000000d080b7224 */ /* 0x000fe200078e020b */
[----:B------:R-:W-:-:S04]  /*12960*/  IADD3 R10, P1, PT, -R13, R14, RZ ;  /* 0x0000000e0d0a7210 */ /* 0x000fc80007f3e1ff */
[----:B------:R-:W-:Y:S02]  /*12970*/  IADD3.X R15, PT, PT, ~R11, R5, RZ, P0, !PT ;  /* 0x000000050b0f7210 */ /* 0x000fe400007fe5ff */
[----:B------:R-:W-:Y:S02]  /*12980*/  ISETP.GE.U32.AND P0, PT, R14, R13, PT ;  /* 0x0000000d0e00720c */ /* 0x000fe40003f06070 */
[----:B------:R-:W-:Y:S02]  /*12990*/  IADD3 R5, P2, PT, R12, 0x1, RZ ;  /* 0x000000010c057810 */ /* 0x000fe40007f5e0ff */
[C---:B------:R-:W-:Y:S02]  /*129a0*/  ISETP.GE.U32.AND.EX P0, PT, R15.reuse, RZ, PT, P0 ;  /* 0x000000ff0f00720c */ /* 0x040fe40003f06100 */
[----:B------:R-:W-:Y:S01]  /*129b0*/  IADD3.X R4, PT, PT, R15, -0x1, RZ, P1, !PT ;  /* 0xffffffff0f047810 */ /* 0x000fe20000ffe4ff */
[----:B------:R-:W-:Y:S01]  /*129c0*/  IMAD.X R11, RZ, RZ, R8, P2 ;  /* 0x000000ffff0b7224 */ /* 0x000fe200010e0608 */
[----:B------:R-:W-:-:S02]  /*129d0*/  SEL R5, R5, R12, P0 ;  /* 0x0000000c05057207 */ /* 0x000fc40000000000 */
[----:B------:R-:W-:Y:S02]  /*129e0*/  SEL R10, R10, R14, P0 ;  /* 0x0000000e0a0a7207 */ /* 0x000fe40000000000 */
[----:B------:R-:W-:Y:S02]  /*129f0*/  SEL R12, R4, R15, P0 ;  /* 0x0000000f040c7207 */ /* 0x000fe40000000000 */
[----:B------:R-:W-:Y:S02]  /*12a00*/  SEL R4, R11, R8, P0 ;  /* 0x000000080b047207 */ /* 0x000fe40000000000 */
[----:B------:R-:W-:Y:S02]  /*12a10*/  IADD3 R8, P2, PT, R5, 0x1, RZ ;  /* 0x0000000105087810 */ /* 0x000fe40007f5e0ff */
[----:B------:R-:W-:Y:S02]  /*12a20*/  ISETP.GE.U32.AND P0, PT, R10, R13, PT ;  /* 0x0000000d0a00720c */ /* 0x000fe40003f06070 */
[----:B------:R-:W-:Y:S01]  /*12a30*/  ISETP.NE.U32.AND P1, PT, R13, RZ, PT ;  /* 0x000000ff0d00720c */ /* 0x000fe20003f25070 */
[----:B------:R-:W-:Y:S01]  /*12a40*/  IMAD.X R11, RZ, RZ, R4, P2 ;  /* 0x000000ffff0b7224 */ /* 0x000fe200010e0604 */
[----:B------:R-:W-:-:S02]  /*12a50*/  ISETP.GE.U32.AND.EX P0, PT, R12, RZ, PT, P0 ;  /* 0x000000ff0c00720c */ /* 0x000fc40003f06100 */
[----:B------:R-:W-:Y:S02]  /*12a60*/  ISETP.NE.AND.EX P1, PT, RZ, RZ, PT, P1 ;  /* 0x000000ffff00720c */ /* 0x000fe40003f25310 */
[----:B------:R-:W-:Y:S01]  /*12a70*/  SEL R8, R8, R5, P0 ;  /* 0x0000000508087207 */ /* 0x000fe20000000000 */
[----:B------:R-:W-:Y:S01]  /*12a80*/  IMAD.MOV.U32 R5, RZ, RZ, 0x0 ;  /* 0x00000000ff057424 */ /* 0x000fe200078e00ff */
[----:B------:R-:W-:Y:S02]  /*12a90*/  SEL R11, R11, R4, P0 ;  /* 0x000000040b0b7207 */ /* 0x000fe40000000000 */
[----:B------:R-:W-:Y:S02]  /*12aa0*/  MOV R4, R6 ;  /* 0x0000000600047202 */ /* 0x000fe40000000f00 */
[----:B------:R-:W-:Y:S02]  /*12ab0*/  SEL R8, R8, 0xffffffff, P1 ;  /* 0xffffffff08087807 */ /* 0x000fe40000800000 */
[----:B------:R-:W-:Y:S01]  /*12ac0*/  SEL R11, R11, 0xffffffff, P1 ;  /* 0xffffffff0b0b7807 */ /* 0x000fe20000800000 */
[----:B------:R-:W-:Y:S06]  /*12ad0*/  RET.REL.NODEC R4 `(_ZN2at6native13reduce_kernelILi512ELi1ENS0_8ReduceOpIfNS0_9ArgMaxOpsIfEEjlLi4ELi4EEEEEvT1_) ;  /* 0xfffffed404487950 */ /* 0x000fec0003c3ffff */
.L_x_208:
[----:B------:R-:W-:-:S00]  /*12ae0*/  BRA `(.L_x_208) ;  /* 0xfffffffc00fc7947 */ /* 0x000fc0000383ffff */
[----:B------:R-:W-:-:S00]  /*12af0*/  NOP ;  /* 0x0000000000007918 */ /* 0x000fc00000000000 */
        /* <DEDUP_REMOVED lines=8> */
.L_x_6052:


//--------------------- .text._ZN2at6native13reduce_kernelILi256ELi2ENS0_8ReduceOpIfNS0_9ArgMaxOpsIfEEjlLi4ELi4EEEEEvT1_ --------------------------
	.section	.text._ZN2at6native13reduce_kernelILi256ELi2ENS0_8ReduceOpIfNS0_9ArgMaxOpsIfEEjlLi4ELi4EEEEEvT1_,"ax",@progbits
	.align	128
        .global         _ZN2at6native13reduce_kernelILi256ELi2ENS0_8ReduceOpIfNS0_9ArgMaxOpsIfEEjlLi4ELi4EEEEEvT1_
        .type           _ZN2at6native13reduce_kernelILi256ELi2ENS0_8ReduceOpIfNS0_9ArgMaxOpsIfEEjlLi4ELi4EEEEEvT1_,@function
        .size           _ZN2at6native13reduce_kernelILi256ELi2ENS0_8ReduceOpIfNS0_9ArgMaxOpsIfEEjlLi4ELi4EEEEEvT1_,(.L_x_6053 - _ZN2at6native13reduce_kernelILi256ELi2ENS0_8ReduceOpIfNS0_9ArgMaxOpsIfEEjlLi4ELi4EEEEEvT1_)
        .other          _ZN2at6native13reduce_kernelILi256ELi2ENS0_8ReduceOpIfNS0_9ArgMaxOpsIfEEjlLi4ELi4EEEEEvT1_,@"STO_CUDA_ENTRY STV_DEFAULT"
_ZN2at6native13reduce_kernelILi256ELi2ENS0_8ReduceOpIfNS0_9ArgMaxOpsIfEEjlLi4ELi4EEEEEvT1_:
.text._ZN2at6native13reduce_kernelILi256ELi2ENS0_8ReduceOpIfNS0_9ArgMaxOpsIfEEjlLi4ELi4EEEEEvT1_:
[----:B------:R-:W0:Y:S01]  /*0000*/  LDC R1, c[0x0][0x37c] ;  /* 0x0000df00ff017b82 */ /* 0x000e220000000800 */
[----:B------:R-:W1:Y:S01]  /*0010*/  S2R R19, SR_TID.X ;  /* 0x0000000000137919 */ /* 0x000e620000002100 */
[----:B------:R-:W1:Y:S01]  /*0020*/  LDCU.128 UR8, c[0x0][0x3b0] ;  /* 0x00007600ff0877ac */ /* 0x000e620008000c00 */
[----:B------:R-:W-:Y:S01]  /*0030*/  IMAD.MOV.U32 R40, RZ, RZ, RZ ;  /* 0x000000ffff287224 */ /* 0x000fe200078e00ff */
[----:B------:R-:W2:Y:S01]  /*0040*/  S2R R16, SR_TID.Y ;  /* 0x0000000000107919 */ /* 0x000ea20000002200 */
[----:B------:R-:W3:Y:S01]  /*0050*/  LDCU UR4, c[0x0][0x56c] ;  /* 0x0000ad80ff0477ac */ /* 0x000ee20008000800 */
[----:B------:R-:W4:Y:S01]  /*0060*/  S2R R17, SR_CTAID.X ;  /* 0x0000000000117919 */ /* 0x000f220000002500 */
[----:B------:R-:W2:Y:S01]  /*0070*/  LDCU UR5, c[0x0][0x3c0] ;  /* 0x00007800ff0577ac */ /* 0x000ea20008000800 */
[----:B------:R-:W5:Y:S01]  /*0080*/  S2R R2, SR_CTAID.Y ;  /* 0x0000000000027919 */ /* 0x000f620000002600 */
[----:B------:R-:W4:Y:S01]  /*0090*/  LDCU UR6, c[0x0][0x3a8] ;  /* 0x00007500ff0677ac */ /* 0x000f220008000800 */
[----:B---3--:R-:W-:Y:S01]  /*00a0*/  UISETP.NE.AND UP0, UPT, UR4, URZ, UPT ;  /* 0x000000ff0400728c */ /* 0x008fe2000bf05270 */
[----:B-1----:R-:W-:-:S02]  /*00b0*/  IMAD R3, R19, UR11, RZ ;  /* 0x0000000b13037c24 */ /* 0x002fc4000f8e02ff */
[----:B------:R-:W-:Y:S02]  /*00c0*/  IMAD R5, R19, UR8, RZ ;  /* 0x0000000813057c24 */ /* 0x000fe4000f8e02ff */
[C---:B--2---:R-:W-:Y:S02]  /*00d0*/  IMAD R0, R16.reuse, UR5, R3 ;  /* 0x0000000510007c24 */ /* 0x044fe4000f8e0203 */
[----:B------:R-:W-:Y:S02]  /*00e0*/  IMAD R5, R16, UR9, R5 ;  /* 0x0000000910057c24 */ /* 0x000fe4000f8e0205 */
[----:B----4-:R-:W-:Y:S02]  /*00f0*/  IMAD R0, R17, UR6, R0 ;  /* 0x0000000611007c24 */ /* 0x010fe4000f8e0200 */
[----:B-----5:R-:W-:Y:S02]  /*0100*/  IMAD R43, R2, UR10, R5 ;  /* 0x0000000a022b7c24 */ /* 0x020fe4000f8e0205 */
[----:B------:R-:W-:Y:S01]  /*0110*/  IMAD.SHL.U32 R23, R0, 0x2, RZ ;  /* 0x0000000200177824 */ /* 0x000fe200078e00ff */
[----:B------:R-:W-:Y:S06]  /*0120*/  BRA.U !UP0, `(.L_x_209) ;  /* 0x0000001108547547 */ /* 0x000fec000b800000 */
[----:B------:R-:W1:Y:S01]  /*0130*/  LDCU.64 UR6, c[0x0][0x570] ;  /* 0x0000ae00ff0677ac */ /* 0x000e620008000a00 */
[----:B------:R-:W-:Y:S01]  /*0140*/  IMAD.MOV.U32 R22, RZ, RZ, RZ ;  /* 0x000000ffff167224 */ /* 0x000fe200078e00ff */
[----:B------:R-:W2:Y:S01]  /*0150*/  LDCU UR5, c[0x0][0x578] ;  /* 0x0000af00ff0577ac */ /* 0x000ea20008000800 */
[----:B------:R-:W3:Y:S01]  /*0160*/  LDCU UR8, c[0x0][0x6a0] ;  /* 0x0000d400ff0877ac */ /* 0x000ee20008000800 */
[----:B------:R-:W-:-:S04]  /*0170*/  UIADD3 UR4, UPT, UPT, UR4, -0x1, URZ ;  /* 0xffffffff04047890 */ /* 0x000fc8000fffe0ff */
[----:B------:R-:W-:Y:S01]  /*0180*/  UISETP.NE.AND UP0, UPT, UR4, URZ, UPT ;  /* 0x000000ff0400728c */ /* 0x000fe2000bf05270 */
[----:B-1----:R-:W-:-:S05]  /*0190*/  IMAD.HI.U32 R4, R23, UR7, R22 ;  /* 0x0000000717047c27 */ /* 0x002fca000f8e0016 */
[----:B--2---:R-:W-:-:S05]  /*01a0*/  SHF.R.U32.HI R5, RZ, UR5, R4 ;  /* 0x00000005ff057c19 */ /* 0x004fca0008011604 */
[----:B------:R-:W-:-:S04]  /*01b0*/  IMAD.MOV R3, RZ, RZ, -R5 ;  /* 0x000000ffff037224 */ /* 0x000fc800078e0a05 */
[----:B------:R-:W-:-:S04]  /*01c0*/  IMAD R40, R3, UR6, R23 ;  /* 0x0000000603287c24 */ /* 0x000fc8000f8e0217 */
[----:B---3--:R-:W-:Y:S01]  /*01d0*/  IMAD R40, R40, UR8, RZ ;  /* 0x0000000828287c24 */ /* 0x008fe2000f8e02ff */
[----:B------:R-:W-:Y:S06]  /*01e0*/  BRA.U !UP0, `(.L_x_209) ;  /* 0x0000001108247547 */ /* 0x000fec000b800000 */
        /* <DEDUP_REMOVED lines=42> */
[----:B--2---:R-:W-:-:S05]  /*0490*/  SHF.R.U32.HI R5, RZ, UR5, R4 ;  /* 0x00000005ff057c19 */ /* 0x004fca0008011604 */
[----:B------:R-:W-:-:S04]  /*04a0*/  IMAD.MOV R3, RZ, RZ, -R5 ;  /* 0x000000ffff037224 */ /* 0x000fc800078e0a05 */
        /* <DEDUP_REMOVED lines=217> */
[----:B--2---:R-:W-:-:S05]  /*1240*/  SHF.R.U32.HI R0, RZ, UR4, R0 ;  /* 0x00000004ff007c19 */ /* 0x004fca0008011600 */
[----:B------:R-:W-:-:S04]  /*1250*/  IMAD.MOV R3, RZ, RZ, -R0 ;  /* 0x000000ffff037224 */ /* 0x000fc800078e0a00 */
[----:B------:R-:W-:-:S04]  /*1260*/  IMAD R7, R3, UR6, R7 ;  /* 0x0000000603077c24 */ /* 0x000fc8000f8e0207 */
[----:B---3--:R-:W-:-:S07]  /*1270*/  IMAD R40, R7, UR5, R40 ;  /* 0x0000000507287c24 */ /* 0x008fce000f8e0228 */
.L_x_209:
[----:B------:R-:W1:Y:S01]  /*1280*/  LDCU UR5, c[0x0][0x39c] ;  /* 0x00007380ff0577ac */ /* 0x000e620008000800 */
[----:B------:R-:W-:Y:S01]  /*1290*/  BSSY.RECONVERGENT B6, `(.L_x_210) ;  /* 0x0000e98000067945 */ /* 0x000fe20003800200 */
[----:B------:R-:W-:Y:S02]  /*12a0*/  HFMA2 R33, -RZ, RZ, 0, 0 ;  /* 0x00000000ff217431 */ /* 0x000fe400000001ff */
[----:B------:R-:W-:Y:S01]  /*12b0*/  IMAD.MOV.U32 R26, RZ, RZ, RZ ;  /* 0x000000ffff1a7224 */ /* 0x000fe200078e00ff */
[----:B------:R-:W2:Y:S01]  /*12c0*/  LDCU UR4, c[0x0][0x3a0] ;  /* 0x00007400ff0477ac */ /* 0x000ea20008000800 */
[----:B------:R-:W-:Y:S02]  /*12d0*/  IMAD.MOV.U32 R18, RZ, RZ, RZ ;  /* 0x000000ffff127224 */ /* 0x000fe400078e00ff */
[----:B------:R-:W-:Y:S01]  /*12e0*/  IMAD.MOV.U32 R0, RZ, RZ, RZ ;  /* 0x000000ffff007224 */ /* 0x000fe200078e00ff */
[----:B------:R-:W3:Y:S01]  /*12f0*/  LDCU.64 UR36, c[0x0][0x358] ;  /* 0x00006b00ff2477ac */ /* 0x000ee20008000a00 */
[----:B------:R-:W-:-:S02]  /*1300*/  IMAD.MOV.U32 R35, RZ, RZ, RZ ;  /* 0x000000ffff237224 */ /* 0x000fc400078e00ff */
[----:B------:R-:W-:Y:S01]  /*1310*/  IMAD.MOV.U32 R3, RZ, RZ, RZ ;  /* 0x000000ffff037224 */ /* 0x000fe200078e00ff */
[----:B------:R-:W4:Y:S01]  /*1320*/  LDCU UR38, c[0x0][0x39c] ;  /* 0x00007380ff2677ac */ /* 0x000f220008000800 */
[----:B-1----:R-:W-:-:S05]  /*1330*/  IMAD.U32 R48, RZ, RZ, UR5 ;  /* 0x00000005ff307e24 */ /* 0x002fca000f8e00ff */
[----:B------:R-:W-:-:S04]  /*1340*/  ISETP.GE.U32.AND P0, PT, R43, R48, PT ;  /* 0x000000302b00720c */ /* 0x000fc80003f06070 */
[----:B--2---:R-:W-:-:S13]  /*1350*/  ISETP.GE.U32.OR P0, PT, R23, UR4, P0 ;  /* 0x0000000417007c0c */ /* 0x004fda0008706470 */
[----:B---34-:R-:W-:Y:S05]  /*1360*/  @P0 BRA `(.L_x_211) ;  /* 0x000000e800280947 */ /* 0x018fea0003800000 */
[----:B------:R-:W1:Y:S01]  /*1370*/  LDCU.U8 UR6, c[0x0][0x3d0] ;  /* 0x00007a00ff0677ac */ /* 0x000e620008000000 */
[----:B------:R-:W2:Y:S01]  /*1380*/  LDCU.64 UR4, c[0x0][0x768] ;  /* 0x0000ed00ff0477ac */ /* 0x000ea20008000a00 */
[----:B-1----:R-:W-:Y:S01]  /*1390*/  UISETP.NE.AND UP0, UPT, UR6, URZ, UPT ;  /* 0x000000ff0600728c */ /* 0x002fe2000bf05270 */
[----:B--2---:R-:W-:-:S05]  /*13a0*/  IADD3 R44, P0, PT, R40, UR4, RZ ;  /* 0x00000004282c7c10 */ /* 0x004fca000ff1e0ff */
[----:B------:R-:W-:Y:S02]  /*13b0*/  IMAD.X R45, RZ, RZ, UR5, P0 ;  /* 0x00000005ff2d7e24 */ /* 0x000fe400080e06ff */
[----:B------:R-:W-:Y:S02]  /*13c0*/  IMAD.MOV.U32 R24, RZ, RZ, R44 ;  /* 0x000000ffff187224 */ /* 0x000fe400078e002c */
[----:B------:R-:W-:Y:S01]  /*13d0*/  IMAD.MOV.U32 R25, RZ, RZ, R45 ;  /* 0x000000ffff197224 */ /* 0x000fe200078e002d */
[----:B------:R-:W-:Y:S06]  /*13e0*/  BRA.U !UP0, `(.L_x_212) ;  /* 0x0000000d08e87547 */ /* 0x000fec000b800000 */
[----:B------:R-:W-:Y:S01]  /*13f0*/  MOV R0, 0x0 ;  /* 0x0000000000007802 */ /* 0x000fe20000000f00 */
[----:B------:R-:W1:Y:S01]  /*1400*/  LDCU.64 UR6, c[0x4][0x3b8] ;  /* 0x01007700ff0677ac */ /* 0x000e620008000a00 */
[----:B------:R-:W-:Y:S02]  /*1410*/  IMAD.MOV.U32 R8, RZ, RZ, 0x1e3 ;  /* 0x000001e3ff087424 */ /* 0x000fe400078e00ff */
[----:B------:R2:W3:Y:S01]  /*1420*/  LDC.64 R14, c[0x4][R0] ;  /* 0x01000000000e7b82 */ /* 0x0004e20000000a00 */
[----:B------:R-:W4:Y:S01]  /*1430*/  LDCU.64 UR8, c[0x4][0x3c0] ;  /* 0x01007800ff0877ac */ /* 0x000f220008000a00 */
[----:B------:R-:W-:Y:S02]  /*1440*/  IMAD.MOV.U32 R12, RZ, RZ, 0x1 ;  /* 0x00000001ff0c7424 */ /* 0x000fe400078e00ff */
[----:B------:R-:W-:Y:S01]  /*1450*/  IMAD.MOV.U32 R13, RZ, RZ, RZ ;  /* 0x000000ffff0d7224 */ /* 0x000fe200078e00ff */
[----:B------:R-:W5:Y:S01]  /*1460*/  LDCU.64 UR10, c[0x4][0x2b0] ;  /* 0x01005600ff0a77ac */ /* 0x000f620008000a00 */
[----:B------:R-:W0:Y:S01]  /*1470*/  LDCU UR4, c[0x0][0x39c] ;  /* 0x00007380ff0477ac */ /* 0x000e220008000800 */
[----:B-1----:R-:W-:Y:S01]  /*1480*/  IMAD.U32 R4, RZ, RZ, UR6 ;  /* 0x00000006ff047e24 */ /* 0x002fe2000f8e00ff */
[----:B------:R-:W-:Y:S01]  /*1490*/  MOV R5, UR7 ;  /* 0x0000000700057c02 */ /* 0x000fe20008000f00 */
[----:B----4-:R-:W-:-:S02]  /*14a0*/  IMAD.U32 R6, RZ, RZ, UR8 ;  /* 0x00000008ff067e24 */ /* 0x010fc4000f8e00ff */
[----:B------:R-:W-:Y:S02]  /*14b0*/  IMAD.U32 R7, RZ, RZ, UR9 ;  /* 0x00000009ff077e24 */ /* 0x000fe4000f8e00ff */
[----:B-----5:R-:W-:Y:S02]  /*14c0*/  IMAD.U32 R10, RZ, RZ, UR10 ;  /* 0x0000000aff0a7e24 */ /* 0x020fe4000f8e00ff */
[----:B------:R-:W-:Y:S01]  /*14d0*/  IMAD.U32 R11, RZ, RZ, UR11 ;  /* 0x0000000bff0b7e24 */ /* 0x000fe2000f8e00ff */
[----:B0-2---:R-:W-:-:S07]  /*14e0*/  MOV R27, UR4 ;  /* 0x00000004001b7c02 */ /* 0x005fce0008000f00 */
[----:B------:R-:W-:-:S07]  /*14f0*/  LEPC R20, `(.L_x_213) ;  /* 0x000000001014794e */ /* 0x000fce0000000000 */
[----:B---3--:R-:W-:Y:S05]  /*1500*/  CALL.ABS.NOINC R14 ;  /* 0x000000000e007343 */ /* 0x008fea0003c00000 */
.L_x_213:
[----:B------:R-:W0:Y:S01]  /*1510*/  LDC R15, c[0x0][0x388] ;  /* 0x0000e200ff0f7b82 */ /* 0x000e220000000800 */
[----:B------:R-:W-:Y:S01]  /*1520*/  SHF.R.U32.HI R44, RZ, 0x2, R44 ;  /* 0x00000002ff2c7819 */ /* 0x000fe2000001162c */
[----:B------:R-:W-:Y:S01]  /*1530*/  BSSY.RECONVERGENT B0, `(.L_x_214) ;  /* 0x000003c000007945 */ /* 0x000fe20003800200 */
[----:B------:R-:W-:Y:S02]  /*1540*/  IMAD.MOV.U32 R11, RZ, RZ, RZ ;  /* 0x000000ffff0b7224 */ /* 0x000fe400078e00ff */
[----:B------:R-:W-:-:S03]  /*1550*/  LOP3.LUT P0, R44, R44, 0x3, RZ, 0xc0, !PT ;  /* 0x000000032c2c7812 */ /* 0x000fc6000780c0ff */
[----:B------:R-:W1:Y:S08]  /*1560*/  LDC R21, c[0x0][0x390] ;  /* 0x0000e400ff157b82 */ /* 0x000e700000000800 */
[----:B------:R-:W2:Y:S01]  /*1570*/  LDC R12, c[0x0][0x394] ;  /* 0x0000e500ff0c7b82 */ /* 0x000ea20000000800 */
[--C-:B0-----:R-:W-:Y:S02]  /*1580*/  IMAD.MOV.U32 R8, RZ, RZ, R15.reuse ;  /* 0x000000ffff087224 */ /* 0x101fe400078e000f */
[----:B------:R-:W-:-:S02]  /*1590*/  IMAD.MOV.U32 R3, RZ, RZ, R15 ;  /* 0x000000ffff037224 */ /* 0x000fc400078e000f */
[--C-:B-1----:R-:W-:Y:S02]  /*15a0*/  IMAD.MOV.U32 R0, RZ, RZ, R21.reuse ;  /* 0x000000ffff007224 */ /* 0x102fe400078e0015 */
[----:B------:R-:W-:Y:S02]  /*15b0*/  IMAD.MOV.U32 R10, RZ, RZ, R21 ;  /* 0x000000ffff0a7224 */ /* 0x000fe400078e0015 */
[--C-:B--2---:R-:W-:Y:S02]  /*15c0*/  IMAD.MOV.U32 R35, RZ, RZ, R12.reuse ;  /* 0x000000ffff237224 */ /* 0x104fe400078e000c */
[----:B------:R-:W-:Y:S01]  /*15d0*/  IMAD.MOV.U32 R9, RZ, RZ, R12 ;  /* 0x000000ffff097224 */ /* 0x000fe200078e000c */
[----:B------:R-:W-:Y:S06]  /*15e0*/  @!P0 BRA `(.L_x_215) ;  /* 0x0000000000c08947 */ /* 0x000fec0003800000 */
[C---:B------:R-:W-:Y:S01]  /*15f0*/  ISETP.GT.U32.AND P0, PT, R19.reuse, 0x3, PT ;  /* 0x000000031300780c */ /* 0x040fe20003f04070 */
[----:B------:R-:W-:Y:S01]  /*1600*/  BSSY.RECONVERGENT B1, `(.L_x_216) ;  /* 0x0000029000017945 */ /* 0x000fe20003800200 */
[----:B------:R-:W-:Y:S01]  /*1610*/  IADD3 R5, PT, PT, -R44, RZ, RZ ;  /* 0x000000ff2c057210 */ /* 0x000fe20007ffe1ff */
[----:B------:R-:W-:Y:S01]  /*1620*/  IMAD.MOV.U32 R3, RZ, RZ, R15 ;  /* 0x000000ffff037224 */ /* 0x000fe200078e000f */
[----:B------:R-:W-:Y:S01]  /*1630*/  ISETP.LT.U32.OR P0, PT, R19, R44, P0 ;  /* 0x0000002c1300720c */ /* 0x000fe20000701470 */
[----:B------:R-:W-:Y:S02]  /*1640*/  IMAD.MOV.U32 R10, RZ, RZ, R21 ;  /* 0x000000ffff0a7224 */ /* 0x000fe400078e0015 */
[----:B------:R-:W-:-:S04]  /*1650*/  IMAD.WIDE R24, R5, 0x4, R24 ;  /* 0x0000000405187825 */ /* 0x000fc800078e0218 */
[----:B------:R-:W-:-:S06]  /*1660*/  IMAD.MOV.U32 R9, RZ, RZ, R12 ;  /* 0x000000ffff097224 */ /* 0x000fcc00078e000c */
[----:B------:R-:W-:Y:S05]  /*1670*/  @P0 BRA `(.L_x_217) ;  /* 0x0000000000840947 */ /* 0x000fea0003800000 */
[----:B------:R-:W0:Y:S01]  /*1680*/  LDCU UR4, c[0x0][0x3b4] ;  /* 0x00007680ff0477ac */ /* 0x000e220008000800 */
[----:B------:R-:W-:Y:S01]  /*1690*/  ISETP.NE.AND P1, PT, R16, RZ, PT ;  /* 0x000000ff1000720c */ /* 0x000fe20003f25270 */
[----:B------:R-:W-:Y:S02]  /*16a0*/  IMAD.MOV.U32 R3, RZ, RZ, R15 ;  /* 0x000000ffff037224 */ /* 0x000fe400078e000f */
[----:B------:R-:W-:Y:S02]  /*16b0*/  IMAD.MOV.U32 R10, RZ, RZ, R21 ;  /* 0x000000ffff0a7224 */ /* 0x000fe400078e0015 */
[----:B------:R-:W-:Y:S01]  /*16c0*/  IMAD.MOV.U32 R9, RZ, RZ, R12 ;  /* 0x000000ffff097224 */ /* 0x000fe200078e000c */
[----:B0-----:R-:W-:-:S13]  /*16d0*/  ISETP.NE.AND P0, PT, RZ, UR4, PT ;  /* 0x00000004ff007c0c */ /* 0x001fda000bf05270 */
[----:B------:R-:W-:Y:S05]  /*16e0*/  @P0 BRA P1, `(.L_x_217) ;  /* 0x0000000000680947 */ /* 0x000fea0000800000 */
[----:B------:R-:W0:Y:S01]  /*16f0*/  LDCU UR4, c[0x0][0x3b8] ;  /* 0x00007700ff0477ac */ /* 0x000e220008000800 */
[----:B------:R-:W-:Y:S01]  /*1700*/  ISETP.NE.AND P1, PT, R2, RZ, PT ;  /* 0x000000ff0200720c */ /* 0x000fe20003f25270 */
[----:B------:R-:W-:Y:S01]  /*1710*/  IMAD.MOV.U32 R3, RZ, RZ, R15 ;  /* 0x000000ffff037224 */ /* 0x000fe200078e000f */
[----:B------:R-:W-:Y:S01]  /*1720*/  MOV R10, R21 ;  /* 0x00000015000a7202 */ /* 0x000fe20000000f00 */
[----:B------:R-:W-:Y:S01]  /*1730*/  IMAD.MOV.U32 R9, RZ, RZ, R12 ;  /* 0x000000ffff097224 */ /* 0x000fe200078e000c */
[----:B0-----:R-:W-:-:S13]  /*1740*/  ISETP.NE.AND P0, PT, RZ, UR4, PT ;  /* 0x00000004ff007c0c */ /* 0x001fda000bf05270 */
[----:B------:R-:W-:Y:S05]  /*1750*/  @P0 BRA P1, `(.L_x_217) ;  /* 0x00000000004c0947 */ /* 0x000fea0000800000 */
[C---:B------:R-:W-:Y:S01]  /*1760*/  IMAD.WIDE.U32 R4, R19.reuse, 0x4, R24 ;  /* 0x0000000413047825 */ /* 0x040fe200078e0018 */
[----:B------:R-:W0:Y:S05]  /*1770*/  LDC R3, c[0x0][0x388] ;  /* 0x0000e200ff037b82 */ /* 0x000e2a0000000800 */
[----:B------:R-:W2:Y:S01]  /*1780*/  LDG.E R4, desc[UR36][R4.64] ;  /* 0x0000002404047981 */ /* 0x000ea2000c1e1900 */
[----:B------:R-:W-:Y:S02]  /*1790*/  IMAD.IADD R10, R19, 0x1, -R44 ;  /* 0x00000001130a7824 */ /* 0x000fe400078e0a2c */
        /* <DEDUP_REMOVED lines=12> */
.L_x_218:
[----:B------:R-:W0:Y:S01]  /*1860*/  @P0 LDC R10, c[0x0][0x390] ;  /* 0x0000e400ff0a0b82 */ /* 0x000e220000000800 */
[----:B------:R-:W-:Y:S02]  /*1870*/  FSEL R3, R4, R3, !P0 ;  /* 0x0000000304037208 */ /* 0x000fe40004000000 */
[----:B------:R-:W-:-:S07]  /*1880*/  SEL R9, R9, RZ, P0 ;  /* 0x000000ff09097207 */ /* 0x000fce0000000000 */
.L_x_217:
[----:B------:R-:W-:Y:S05]  /*1890*/  BSYNC.RECONVERGENT B1 ;  /* 0x0000000000017941 */ /* 0x000fea0003800200 */
.L_x_216:
[----:B------:R-:W1:Y:S01]  /*18a0*/  LDC R27, c[0x0][0x39c] ;  /* 0x0000e700ff1b7b82 */ /* 0x000e620000000800 */
[----:B------:R-:W-:Y:S02]  /*18b0*/  IADD3 R24, P0, PT, R24, 0x10, RZ ;  /* 0x0000001018187810 */ /* 0x000fe40007f1e0ff */
[----:B------:R-:W-:-:S03]  /*18c0*/  IADD3 R11, PT, PT, -R44, 0x4, RZ ;  /* 0x000000042c0b7810 */ /* 0x000fc60007ffe1ff */
[----:B------:R-:W-:Y:S01]  /*18d0*/  IMAD.X R25, RZ, RZ, R25, P0 ;  /* 0x000000ffff197224 */ /* 0x000fe200000e0619 */
[----:B-1----:R-:W-:-:S07]  /*18e0*/  IADD3 R27, PT, PT, R44, -0x4, R27 ;  /* 0xfffffffc2c1b7810 */ /* 0x002fce0007ffe01b */
.L_x_215:
[----:B------:R-:W-:Y:S05]  /*18f0*/  BSYNC.RECONVERGENT B0 ;  /* 0x0000000000007941 */ /* 0x000fea0003800200 */
.L_x_214:
[----:B------:R-:W1:Y:S01]  /*1900*/  LDCU.64 UR4, c[0x0][0x3b0] ;  /* 0x00007600ff0477ac */ /* 0x000e620008000a00 */
[----:B------:R-:W-:Y:S01]  /*1910*/  BSSY.RECONVERGENT B0, `(.L_x_219) ;  /* 0x0000058000007945 */ /* 0x000fe20003800200 */
[----:B------:R-:W-:Y:S01]  /*1920*/  IMAD.MOV.U32 R29, RZ, RZ, R21 ;  /* 0x000000ffff1d7224 */ /* 0x000fe200078e0015 */
[----:B------:R-:W-:Y:S01]  /*1930*/  MOV R20, R15 ;  /* 0x0000000f00147202 */ /* 0x000fe20000000f00 */
[----:B------:R-:W2:Y:S01]  /*1940*/  LDCU UR6, c[0x0][0x3b8] ;  /* 0x00007700ff0677ac */ /* 0x000ea20008000800 */
[----:B------:R-:W-:Y:S02]  /*1950*/  IMAD.MOV.U32 R28, RZ, RZ, R12 ;  /* 0x000000ffff1c7224 */ /* 0x000fe400078e000c */
[----:B-1----:R-:W-:-:S04]  /*1960*/  IMAD R5, R19, UR4, RZ ;  /* 0x0000000413057c24 */ /* 0x002fc8000f8e02ff */
[----:B------:R-:W-:-:S04]  /*1970*/  IMAD R5, R16, UR5, R5 ;  /* 0x0000000510057c24 */ /* 0x000fc8000f8e0205 */
[----:B--2---:R-:W-:-:S04]  /*1980*/  IMAD R13, R2, UR6, R5 ;  /* 0x00000006020d7c24 */ /* 0x004fc8000f8e0205 */
[----:B------:R-:W-:-:S04]  /*1990*/  IMAD.SHL.U32 R4, R13, 0x4, RZ ;  /* 0x000000040d047824 */ /* 0x000fc800078e00ff */
[----:B------:R-:W-:-:S05]  /*19a0*/  VIADD R6, R4, 0x3 ;  /* 0x0000000304067836 */ /* 0x000fca0000000000 */
[----:B------:R-:W-:-:S13]  /*19b0*/  ISETP.GE.U32.AND P0, PT, R6, R27, PT ;  /* 0x0000001b0600720c */ /* 0x000fda0003f06070 */
[----:B------:R-:W-:Y:S05]  /*19c0*/  @P0 BRA `(.L_x_220) ;  /* 0x0000000400300947 */ /* 0x000fea0003800000 */
[----:B------:R-:W-:Y:S02]  /*19d0*/  IMAD.MOV.U32 R14, RZ, RZ, R4 ;  /* 0x000000ffff0e7224 */ /* 0x000fe400078e0004 */
[----:B------:R-:W-:Y:S02]  /*19e0*/  IMAD.MOV.U32 R29, RZ, RZ, R21 ;  /* 0x000000ffff1d7224 */ /* 0x000fe400078e0015 */
[----:B------:R-:W-:Y:S02]  /*19f0*/  IMAD.MOV.U32 R28, RZ, RZ, R12 ;  /* 0x000000ffff1c7224 */ /* 0x000fe400078e000c */
[----:B------:R-:W-:-:S07]  /*1a00*/  IMAD.MOV.U32 R20, RZ, RZ, R15 ;  /* 0x000000ffff147224 */ /* 0x000fce00078e000f */
.L_x_229:
[----:B------:R-:W-:-:S06]  /*1a10*/  IMAD.WIDE.U32 R4, R13, 0x10, R24 ;  /* 0x000000100d047825 */ /* 0x000fcc00078e0018 */
[----:B------:R-:W2:Y:S01]  /*1a20*/  LDG.E.128 R4, desc[UR36][R4.64] ;  /* 0x0000002404047981 */ /* 0x000ea2000c1e1d00 */
[----:B------:R-:W-:Y:S01]  /*1a30*/  FSETP.NAN.FTZ.AND P6, PT, |R3|, |R3|, PT ;  /* 0x400000030300720b */ /* 0x000fe20003fd8200 */
[----:B------:R-:W-:Y:S01]  /*1a40*/  IMAD.IADD R31, R14, 0x1, R11 ;  /* 0x000000010e1f7824 */ /* 0x000fe200078e020b */
[----:B------:R-:W-:Y:S01]  /*1a50*/  FSETP.NAN.FTZ.AND P4, PT, |R20|, |R20|, PT ;  /* 0x400000141400720b */ /* 0x000fe20003f98200 */
[----:B------:R-:W-:Y:S01]  /*1a60*/  BSSY.RECONVERGENT B1, `(.L_x_221) ;  /* 0x0000013000017945 */ /* 0x000fe20003800200 */
[----:B------:R-:W-:Y:S01]  /*1a70*/  FSETP.NAN.FTZ.AND P5, PT, |R15|, |R15|, PT ;  /* 0x4000000f0f00720b */ /* 0x000fe20003fb8200 */
[C---:B------:R-:W-:Y:S01]  /*1a80*/  VIADD R14, R31.reuse, 0x1 ;  /* 0x000000011f0e7836 */ /* 0x040fe20000000000 */
[C---:B------:R-:W-:Y:S01]  /*1a90*/  IADD3 R37, PT, PT, R31.reuse, 0x3, RZ ;  /* 0x000000031f257810 */ /* 0x040fe20007ffe0ff */
[----:B------:R-:W-:-:S06]  /*1aa0*/  VIADD R30, R31, 0x2 ;  /* 0x000000021f1e7836 */ /* 0x000fcc0000000000 */
[----:B0-----:R-:W-:Y:S02]  /*1ab0*/  @P6 ISETP.LT.U32.AND P3, PT, R10, R31, PT ;  /* 0x0000001f0a00620c */ /* 0x001fe40003f61070 */
[----:B------:R-:W-:Y:S02]  /*1ac0*/  @P4 ISETP.LT.U32.AND P1, PT, R21, R14, PT ;  /* 0x0000000e1500420c */ /* 0x000fe40003f21070 */
[----:B--2---:R-:W-:Y:S02]  /*1ad0*/  @P6 FSETP.NAN.FTZ.AND P0, PT, |R4|, |R4|, PT ;  /* 0x400000040400620b */ /* 0x004fe40003f18200 */
[----:B------:R-:W-:Y:S02]  /*1ae0*/  @P4 FSETP.NAN.FTZ.AND P2, PT, |R5|, |R5|, PT ;  /* 0x400000050500420b */ /* 0x000fe40003f58200 */
[----:B------:R-:W-:Y:S02]  /*1af0*/  @P6 ISETP.LT.OR.EX P0, PT, R9, RZ, !P0, P3 ;  /* 0x000000ff0900620c */ /* 0x000fe40004701730 */
[----:B------:R-:W-:-:S02]  /*1b00*/  @P4 ISETP.LT.OR.EX P1, PT, R28, RZ, !P2, P1 ;  /* 0x000000ff1c00420c */ /* 0x000fc40005721710 */
[----:B------:R-:W-:Y:S02]  /*1b10*/  FSETP.NAN.FTZ.AND P3, PT, |R8|, |R8|, PT ;  /* 0x400000080800720b */ /* 0x000fe40003f78200 */
[----:B------:R-:W-:Y:S01]  /*1b20*/  @P5 ISETP.LT.U32.AND P2, PT, R29, R30, PT ;  /* 0x0000001e1d00520c */ /* 0x000fe20003f41070 */
[----:B------:R-:W-:-:S12]  /*1b30*/  @P6 BRA `(.L_x_222) ;  /* 0x0000000000146947 */ /* 0x000fd80003800000 */
[----:B------:R-:W-:-:S13]  /*1b40*/  FSETP.NEU.FTZ.AND P6, PT, R3, R4, PT ;  /* 0x000000040300720b */ /* 0x000fda0003fdd000 */
[----:B------:R-:W-:-:S04]  /*1b50*/  @!P6 ISETP.GE.U32.AND P0, PT, R10, R31, PT ;  /* 0x0000001f0a00e20c */ /* 0x000fc80003f06070 */
[----:B------:R-:W-:-:S04]  /*1b60*/  @!P6 ISETP.GE.AND.EX P0, PT, R9, RZ, PT, P0 ;  /* 0x000000ff0900e20c */ /* 0x000fc80003f06300 */
[----:B------:R-:W-:Y:S02]  /*1b70*/  @!P6 PLOP3.LUT P0, PT, P0, PT, PT, 0x8, 0x80 ;  /* 0x000000000080e81c */ /* 0x000fe4000070e170 */
[----:B------:R-:W-:-:S13]  /*1b80*/  @P6 FSETP.GT.FTZ.AND P0, PT, R3, R4, PT ;  /* 0x000000040300620b */ /* 0x000fda0003f14000 */
.L_x_222:
[----:B------:R-:W-:Y:S05]  /*1b90*/  BSYNC.RECONVERGENT B1 ;  /* 0x0000000000017941 */ /* 0x000fea0003800200 */
.L_x_221:
[----:B------:R-:W-:Y:S04]  /*1ba0*/  BSSY.RECONVERGENT B1, `(.L_x_223) ;  /* 0x0000007000017945 */ /* 0x000fe80003800200 */
[----:B------:R-:W-:Y:S05]  /*1bb0*/  @P4 BRA `(.L_x_224) ;  /* 0x0000000000144947 */ /* 0x000fea0003800000 */
[----:B------:R-:W-:-:S13]  /*1bc0*/  FSETP.NEU.FTZ.AND P6, PT, R20, R5, PT ;  /* 0x000000051400720b */ /* 0x000fda0003fdd000 */
[----:B------:R-:W-:Y:S02]  /*1bd0*/  @!P6 ISETP.GE.U32.AND P4, PT, R21, R14, PT ;  /* 0x0000000e1500e20c */ /* 0x000fe40003f86070 */
[----:B------:R-:W-:Y:S02]  /*1be0*/  @P6 FSETP.GT.FTZ.AND P1, PT, R20, R5, PT ;  /* 0x000000051400620b */ /* 0x000fe40003f34000 */
[----:B------:R-:W-:-:S04]  /*1bf0*/  @!P6 ISETP.GE.AND.EX P4, PT, R28, RZ, PT, P4 ;  /* 0x000000ff1c00e20c */ /* 0x000fc80003f86340 */
[----:B------:R-:W-:-:S13]  /*1c00*/  @!P6 PLOP3.LUT P1, PT, P4, PT, PT, 0x8, 0x80 ;  /* 0x000000000080e81c */ /* 0x000fda000272e170 */
.L_x_224:
[----:B------:R-:W-:Y:S05]  /*1c10*/  BSYNC.RECONVERGENT B1 ;  /* 0x0000000000017941 */ /* 0x000fea0003800200 */
.L_x_223:
[----:B------:R-:W-:Y:S01]  /*1c20*/  @P5 FSETP.NAN.FTZ.AND P6, PT, |R6|, |R6|, PT ;  /* 0x400000060600520b */ /* 0x000fe20003fd8200 */
[----:B------:R-:W-:Y:S01]  /*1c30*/  BSSY.RECONVERGENT B1, `(.L_x_225) ;  /* 0x000000f000017945 */ /* 0x000fe20003800200 */
[----:B------:R-:W-:Y:S02]  /*1c40*/  @P3 ISETP.LT.U32.AND P4, PT, R0, R37, PT ;  /* 0x000000250000320c */ /* 0x000fe40003f81070 */
[----:B------:R-:W-:Y:S02]  /*1c50*/  @P5 ISETP.LT.OR.EX P2, PT, R12, RZ, !P6, P2 ;  /* 0x000000ff0c00520c */ /* 0x000fe40007741720 */
[----:B------:R-:W-:Y:S02]  /*1c60*/  @P3 FSETP.NAN.FTZ.AND P6, PT, |R7|, |R7|, PT ;  /* 0x400000070700320b */ /* 0x000fe40003fd8200 */
[----:B------:R-:W-:Y:S02]  /*1c70*/  FSEL R3, R3, R4, P0 ;  /* 0x0000000403037208 */ /* 0x000fe40000000000 */
[----:B------:R-:W-:-:S02]  /*1c80*/  @P3 ISETP.LT.OR.EX P4, PT, R35, RZ, !P6, P4 ;  /* 0x000000ff2300320c */ /* 0x000fc40007781740 */
[----:B------:R-:W-:Y:S02]  /*1c90*/  SEL R10, R10, R31, P0 ;  /* 0x0000001f0a0a7207 */ /* 0x000fe40000000000 */
[----:B------:R-:W-:Y:S02]  /*1ca0*/  FSEL R20, R20, R5, P1 ;  /* 0x0000000514147208 */ /* 0x000fe40000800000 */
[----:B------:R-:W-:Y:S01]  /*1cb0*/  SEL R21, R21, R14, P1 ;  /* 0x0000000e15157207 */ /* 0x000fe20000800000 */
[----:B------:R-:W-:Y:S06]  /*1cc0*/  @P5 BRA `(.L_x_226) ;  /* 0x0000000000145947 */ /* 0x000fec0003800000 */
[----:B------:R-:W-:-:S13]  /*1cd0*/  FSETP.NEU.FTZ.AND P6, PT, R15, R6, PT ;  /* 0x000000060f00720b */ /* 0x000fda0003fdd000 */
[----:B------:R-:W-:Y:S02]  /*1ce0*/  @!P6 ISETP.GE.U32.AND P5, PT, R29, R30, PT ;  /* 0x0000001e1d00e20c */ /* 0x000fe40003fa6070 */
[----:B------:R-:W-:Y:S02]  /*1cf0*/  @P6 FSETP.GT.FTZ.AND P2, PT, R15, R6, PT ;  /* 0x000000060f00620b */ /* 0x000fe40003f54000 */
[----:B------:R-:W-:-:S04]  /*1d00*/  @!P6 ISETP.GE.AND.EX P5, PT, R12, RZ, PT, P5 ;  /* 0x000000ff0c00e20c */ /* 0x000fc80003fa6350 */
[----:B------:R-:W-:-:S13]  /*1d10*/  @!P6 PLOP3.LUT P2, PT, P5, PT, PT, 0x8, 0x80 ;  /* 0x000000000080e81c */ /* 0x000fda0002f4e170 */
.L_x_226:
[----:B------:R-:W-:Y:S05]  /*1d20*/  BSYNC.RECONVERGENT B1 ;  /* 0x0000000000017941 */ /* 0x000fea0003800200 */
.L_x_225:
        /* <DEDUP_REMOVED lines=12> */
.L_x_228:
[----:B------:R-:W-:Y:S05]  /*1df0*/  BSYNC.RECONVERGENT B1 ;  /* 0x0000000000017941 */ /* 0x000fea0003800200 */
.L_x_227:
[----:B------:R-:W0:Y:S01]  /*1e00*/  LDCU UR4, c[0x0][0x3a4] ;  /* 0x00007480ff0477ac */ /* 0x000e220008000800 */
[----:B------:R-:W-:Y:S02]  /*1e10*/  FSEL R8, R8, R7, P4 ;  /* 0x0000000708087208 */ /* 0x000fe40002000000 */
[----:B------:R-:W-:Y:S02]  /*1e20*/  SEL R0, R0, R37, P4 ;  /* 0x0000002500007207 */ /* 0x000fe40002000000 */
[----:B------:R-:W-:Y:S01]  /*1e30*/  SEL R35, R35, RZ, P4 ;  /* 0x000000ff23237207 */ /* 0x000fe20002000000 */
[----:B0-----:R-:W-:-:S04]  /*1e40*/  VIADD R13, R13, UR4 ;  /* 0x000000040d0d7c36 */ /* 0x001fc80008000000 */
[----:B------:R-:W-:-:S04]  /*1e50*/  IMAD.SHL.U32 R14, R13, 0x4, RZ ;  /* 0x000000040d0e7824 */ /* 0x000fc800078e00ff */
[----:B------:R-:W-:-:S05]  /*1e60*/  VIADD R4, R14, 0x3 ;  /* 0x000000030e047836 */ /* 0x000fca0000000000 */
[----:B------:R-:W-:-:S13]  /*1e70*/  ISETP.GE.U32.AND P0, PT, R4, R27, PT ;  /* 0x0000001b0400720c */ /* 0x000fda0003f06070 */
[----:B------:R-:W-:Y:S05]  /*1e80*/  @!P0 BRA `(.L_x_229) ;  /* 0xfffffff800e08947 */ /* 0x000fea000383ffff */
.L_x_220:
[----:B------:R-:W-:Y:S05]  /*1e90*/  BSYNC.RECONVERGENT B0 ;  /* 0x0000000000007941 */ /* 0x000fea0003800200 */
.L_x_219:
        /* <DEDUP_REMOVED lines=28> */
.L_x_233:
[----:B------:R-:W-:Y:S05]  /*2060*/  BSYNC.RECONVERGENT B1 ;  /* 0x0000000000017941 */ /* 0x000fea0003800200 */
.L_x_232:
[----:B------:R-:W-:Y:S02]  /*2070*/  FSEL R3, R3, R24, P0 ;  /* 0x0000001803037208 */ /* 0x000fe40000000000 */
[----:B------:R-:W-:Y:S02]  /*2080*/  SEL R10, R10, R11, P0 ;  /* 0x0000000b0a0a7207 */ /* 0x000fe40000000000 */
[----:B------:R-:W-:-:S07]  /*2090*/  SEL R9, R9, R4, P0 ;  /* 0x0000000409097207 */ /* 0x000fce0000000000 */
.L_x_231:
[----:B------:R-:W-:Y:S05]  /*20a0*/  BSYNC.RECONVERGENT B0 ;  /* 0x0000000000007941 */ /* 0x000fea0003800200 */
.L_x_230:
        /* <DEDUP_REMOVED lines=11> */
.L_x_235:
[----:B------:R-:W-:Y:S05]  /*2160*/  BSYNC.RECONVERGENT B0 ;  /* 0x0000000000007941 */ /* 0x000fea0003800200 */
.L_x_234:
        /* <DEDUP_REMOVED lines=14> */
.L_x_237:
[----:B------:R-:W-:Y:S05]  /*2250*/  BSYNC.RECONVERGENT B0 ;  /* 0x0000000000007941 */ /* 0x000fea0003800200 */
.L_x_236:
        /* <DEDUP_REMOVED lines=14> */
.L_x_239:
[----:B------:R-:W-:Y:S05]  /*2340*/  BSYNC.RECONVERGENT B0 ;  /* 0x0000000000007941 */ /* 0x000fea0003800200 */
.L_x_238:
[----:B------:R-:W-:Y:S02]  /*2350*/  FSEL R3, R3, R8, P0 ;  /* 0x0000000803037208 */ /* 0x000fe40000000000 */
[----:B------:R-:W-:Y:S02]  /*2360*/  SEL R0, R29, R0, P0 ;  /* 0x000000001d007207 */ /* 0x000fe40000000000 */
[----:B------:R-:W-:Y:S01]  /*2370*/  SEL R35, R12, R35, P0 ;  /* 0x000000230c237207 */ /* 0x000fe20000000000 */
[----:B------:R-:W-:Y:S06]  /*2380*/  BRA `(.L_x_211) ;  /* 0x000000d800207947 */ /* 0x000fec0003800000 */
.L_x_212:
        /* <DEDUP_REMOVED lines=9> */
[----:B------:R-:W3:Y:S08]  /*2420*/  LDC R13, c[0x0][0x390] ;  /* 0x0000e400ff0d7b82 */ /* 0x000ef00000000800 */
[----:B------:R-:W4:Y:S01]  /*2430*/  LDC R35, c[0x0][0x394] ;  /* 0x0000e500ff237b82 */ /* 0x000f220000000800 */
[----:B-1----:R-:W-:-:S04]  /*2440*/  IMAD.U32 R0, RZ, RZ, UR4 ;  /* 0x00000004ff007e24 */ /* 0x002fc8000f8e00ff */
[----:B------:R-:W-:Y:S01]  /*2450*/  IMAD R3, R0, 0x3, R43 ;  /* 0x0000000300037824 */ /* 0x000fe200078e022b */
[----:B--2---:R-:W-:Y:S01]  /*2460*/  MOV R4, R5 ;  /* 0x0000000500047202 */ /* 0x004fe20000000f00 */
[----:B------:R-:W-:-:S03]  /*2470*/  IMAD.MOV.U32 R6, RZ, RZ, R5 ;  /* 0x000000ffff067224 */ /* 0x000fc600078e0005 */
[----:B------:R-:W-:Y:S01]  /*2480*/  ISETP.GE.U32.AND P0, PT, R3, R48, PT ;  /* 0x000000300300720c */ /* 0x000fe20003f06070 */
[----:B------:R-:W-:Y:S02]  /*2490*/  IMAD.MOV.U32 R3, RZ, RZ, R43 ;  /* 0x000000ffff037224 */ /* 0x000fe400078e002b */
[--C-:B------:R-:W-:Y:S02]  /*24a0*/  IMAD.MOV.U32 R7, RZ, RZ, R5.reuse ;  /* 0x000000ffff077224 */ /* 0x100fe400078e0005 */
[--C-:B------:R-:W-:Y:S01]  /*24b0*/  IMAD.MOV.U32 R8, RZ, RZ, R5.reuse ;  /* 0x000000ffff087224 */ /* 0x100fe200078e0005 */
[----:B---3--:R-:W-:Y:S01]  /*24c0*/  MOV R14, R13 ;  /* 0x0000000d000e7202 */ /* 0x008fe20000000f00 */
[--C-:B------:R-:W-:Y:S02]  /*24d0*/  IMAD.MOV.U32 R9, RZ, RZ, R5.reuse ;  /* 0x000000ffff097224 */ /* 0x100fe400078e0005 */
[--C-:B------:R-:W-:Y:S02]  /*24e0*/  IMAD.MOV.U32 R10, RZ, RZ, R5.reuse ;  /* 0x000000ffff0a7224 */ /* 0x100fe400078e0005 */
[----:B------:R-:W-:-:S02]  /*24f0*/  IMAD.MOV.U32 R11, RZ, RZ, R5 ;  /* 0x000000ffff0b7224 */ /* 0x000fc400078e0005 */
[--C-:B------:R-:W-:Y:S01]  /*2500*/  IMAD.MOV.U32 R12, RZ, RZ, R13.reuse ;  /* 0x000000ffff0c7224 */ /* 0x100fe200078e000d */
[----:B----4-:R-:W-:Y:S01]  /*2510*/  MOV R38, R35 ;  /* 0x0000002300267202 */ /* 0x010fe20000000f00 */
[--C-:B------:R-:W-:Y:S02]  /*2520*/  IMAD.MOV.U32 R15, RZ, RZ, R13.reuse ;  /* 0x000000ffff0f7224 */ /* 0x100fe400078e000d */
[--C-:B------:R-:W-:Y:S02]  /*2530*/  IMAD.MOV.U32 R18, RZ, RZ, R13.reuse ;  /* 0x000000ffff127224 */ /* 0x100fe400078e000d */
[--C-:B------:R-:W-:Y:S02]  /*2540*/  IMAD.MOV.U32 R32, RZ, RZ, R13.reuse ;  /* 0x000000ffff207224 */ /* 0x100fe400078e000d */
[--C-:B------:R-:W-:Y:S02]  /*2550*/  IMAD.MOV.U32 R34, RZ, RZ, R13.reuse ;  /* 0x000000ffff227224 */ /* 0x100fe400078e000d */
[----:B------:R-:W-:-:S02]  /*2560*/  IMAD.MOV.U32 R36, RZ, RZ, R13 ;  /* 0x000000ffff247224 */ /* 0x000fc400078e000d */
[--C-:B------:R-:W-:Y:S02]  /*2570*/  IMAD.MOV.U32 R33, RZ, RZ, R35.reuse ;  /* 0x000000ffff217224 */ /* 0x100fe400078e0023 */
[--C-:B------:R-:W-:Y:S02]  /*2580*/  IMAD.MOV.U32 R37, RZ, RZ, R35.reuse ;  /* 0x000000ffff257224 */ /* 0x100fe400078e0023 */
[--C-:B------:R-:W-:Y:S02]  /*2590*/  IMAD.MOV.U32 R39, RZ, RZ, R35.reuse ;  /* 0x000000ffff277224 */ /* 0x100fe400078e0023 */
[--C-:B------:R-:W-:Y:S02]  /*25a0*/  IMAD.MOV.U32 R40, RZ, RZ, R35.reuse ;  /* 0x000000ffff287224 */ /* 0x100fe400078e0023 */
[--C-:B------:R-:W-:Y:S02]  /*25b0*/  IMAD.MOV.U32 R42, RZ, RZ, R35.reuse ;  /* 0x000000ffff2a7224 */ /* 0x100fe400078e0023 */
[----:B------:R-:W-:Y:S01]  /*25c0*/  IMAD.MOV.U32 R41, RZ, RZ, R35 ;  /* 0x000000ffff297224 */ /* 0x000fe200078e0023 */
[----:B------:R-:W-:Y:S06]  /*25d0*/  @P0 BRA `(.L_x_242) ;  /* 0x0000000800900947 */ /* 0x000fec0003800000 */
[----:B------:R-:W1:Y:S01]  /*25e0*/  LDC R0, c[0x0][0x3a4] ;  /* 0x0000e900ff007b82 */ /* 0x000e620000000800 */
[--C-:B------:R-:W-:Y:S01]  /*25f0*/  IMAD.MOV.U32 R14, RZ, RZ, R13.reuse ;  /* 0x000000ffff0e7224 */ /* 0x100fe200078e000d */
[----:B------:R-:W-:Y:S01]  /*2600*/  MOV R32, R13 ;  /* 0x0000000d00207202 */ /* 0x000fe20000000f00 */
[--C-:B------:R-:W-:Y:S01]  /*2610*/  IMAD.MOV.U32 R15, RZ, RZ, R13.reuse ;  /* 0x000000ffff0f7224 */ /* 0x100fe200078e000d */
[----:B------:R-:W-:Y:S01]  /*2620*/  MOV R41, R35 ;  /* 0x0000002300297202 */ /* 0x000fe20000000f00 */
[--C-:B------:R-:W-:Y:S02]  /*2630*/  IMAD.MOV.U32 R18, RZ, RZ, R13.reuse ;  /* 0x000000ffff127224 */ /* 0x100fe400078e000d */
[--C-:B------:R-:W-:Y:S02]  /*2640*/  IMAD.MOV.U32 R34, RZ, RZ, R13.reuse ;  /* 0x000000ffff227224 */ /* 0x100fe400078e000d */
[----:B------:R-:W-:Y:S02]  /*2650*/  IMAD.MOV.U32 R36, RZ, RZ, R13 ;  /* 0x000000ffff247224 */ /* 0x000fe400078e000d */
[----:B------:R-:W-:-:S02]  /*2660*/  IMAD.MOV.U32 R37, RZ, RZ, R35 ;  /* 0x000000ffff257224 */ /* 0x000fc400078e0023 */
[--C-:B------:R-:W-:Y:S02]  /*2670*/  IMAD.MOV.U32 R38, RZ, RZ, R35.reuse ;  /* 0x000000ffff267224 */ /* 0x100fe400078e0023 */
[--C-:B------:R-:W-:Y:S02]  /*2680*/  IMAD.MOV.U32 R39, RZ, RZ, R35.reuse ;  /* 0x000000ffff277224 */ /* 0x100fe400078e0023 */
[--C-:B------:R-:W-:Y:S02]  /*2690*/  IMAD.MOV.U32 R40, RZ, RZ, R35.reuse ;  /* 0x000000ffff287224 */ /* 0x100fe400078e0023 */
[----:B------:R-:W-:Y:S02]  /*26a0*/  IMAD.MOV.U32 R42, RZ, RZ, R35 ;  /* 0x000000ffff2a7224 */ /* 0x000fe400078e0023 */
[--C-:B------:R-:W-:Y:S02]  /*26b0*/  IMAD.MOV.U32 R6, RZ, RZ, R5.reuse ;  /* 0x000000ffff067224 */ /* 0x100fe400078e0005 */
[----:B------:R-:W-:-:S02]  /*26c0*/  IMAD.MOV.U32 R7, RZ, RZ, R5 ;  /* 0x000000ffff077224 */ /* 0x000fc400078e0005 */
[--C-:B------:R-:W-:Y:S02]  /*26d0*/  IMAD.MOV.U32 R8, RZ, RZ, R5.reuse ;  /* 0x000000ffff087224 */ /* 0x100fe400078e0005 */
[--C-:B------:R-:W-:Y:S02]  /*26e0*/  IMAD.MOV.U32 R9, RZ, RZ, R5.reuse ;  /* 0x000000ffff097224 */ /* 0x100fe400078e0005 */
[--C-:B------:R-:W-:Y:S02]  /*26f0*/  IMAD.MOV.U32 R10, RZ, RZ, R5.reuse ;  /* 0x000000ffff0a7224 */ /* 0x100fe400078e0005 */
[----:B------:R-:W-:-:S07]  /*2700*/  IMAD.MOV.U32 R11, RZ, RZ, R5 ;  /* 0x000000ffff0b7224 */ /* 0x000fce00078e0005 */
.L_x_259:
[----:B------:R-:W-:Y:S02]  /*2710*/  SHF.R.U32.HI R27, RZ, 0x1, R3 ;  /* 0x00000001ff1b7819 */ /* 0x000fe40000011603 */
[----:B-1----:R-:W-:-:S03]  /*2720*/  IADD3 R43, PT, PT, R3, R0, RZ ;  /* 0x00000000032b7210 */ /* 0x002fc60007ffe0ff */
[----:B------:R-:W-:-:S04]  /*2730*/  IMAD.WIDE.U32 R20, R27, 0x8, R24 ;  /* 0x000000081b147825 */ /* 0x000fc800078e0018 */
[----:B------:R-:W-:Y:S02]  /*2740*/  IMAD.IADD R27, R27, 0x1, R0 ;  /* 0x000000011b1b7824 */ /* 0x000fe400078e0200 */
[----:B------:R-:W-:Y:S01]  /*2750*/  IMAD R45, R0, 0x2, R43 ;  /* 0x00000002002d7824 */ /* 0x000fe200078e022b */
[----:B------:R-:W2:Y:S01]  /*2760*/  LDG.E.64 R20, desc[UR36][R20.64] ;  /* 0x0000002414147981 */ /* 0x000ea2000c1e1b00 */
[----:B------:R-:W-:Y:S01]  /*2770*/  IMAD.SHL.U32 R26, R27, 0x8, RZ ;  /* 0x000000081b1a7824 */ /* 0x000fe200078e00ff */
[----:B------:R-:W-:Y:S02]  /*2780*/  SHF.R.U32.HI R28, RZ, 0x1d, R27 ;  /* 0x0000001dff1c7819 */ /* 0x000fe4000001161b */
[----:B------:R-:W-:Y:S02]  /*2790*/  SHF.R.U32.HI R27, RZ, 0x1, R43 ;  /* 0x00000001ff1b7819 */ /* 0x000fe4000001162b */
[----:B------:R-:W-:Y:S02]  /*27a0*/  LOP3.LUT R31, R26, 0xfffffff8, RZ, 0xc0, !PT ;  /* 0xfffffff81a1f7812 */ /* 0x000fe400078ec0ff */
[----:B------:R-:W-:Y:S01]  /*27b0*/  SHF.R.U32.HI R29, RZ, 0x1, R45 ;  /* 0x00000001ff1d7819 */ /* 0x000fe2000001162d */
[----:B------:R-:W-:Y:S01]  /*27c0*/  IMAD.WIDE.U32 R26, R27, 0x8, R24 ;  /* 0x000000081b1a7825 */ /* 0x000fe200078e0018 */
[----:B------:R-:W-:-:S02]  /*27d0*/  LOP3.LUT R47, R28, 0x3, RZ, 0xc0, !PT ;  /* 0x000000031c2f7812 */ /* 0x000fc400078ec0ff */
[----:B------:R-:W-:Y:S01]  /*27e0*/  IADD3 R30, P0, PT, R24, R31, RZ ;  /* 0x0000001f181e7210 */ /* 0x000fe20007f1e0ff */
[----:B------:R-:W-:Y:S02]  /*27f0*/  IMAD.WIDE.U32 R28, R29, 0x8, R24 ;  /* 0x000000081d1c7825 */ /* 0x000fe400078e0018 */
[----:B------:R-:W5:Y:S02]  /*2800*/  LDG.E.64 R26, desc[UR36][R26.64] ;  /* 0x000000241a1a7981 */ /* 0x000f64000c1e1b00 */
[----:B------:R-:W-:Y:S02]  /*2810*/  IMAD.X R31, R25, 0x1, R47, P0 ;  /* 0x00000001191f7824 */ /* 0x000fe400000e062f */
[----:B------:R-:W5:Y:S04]  /*2820*/  LDG.E.64 R28, desc[UR36][R28.64] ;  /* 0x000000241c1c7981 */ /* 0x000f68000c1e1b00 */
[----:B------:R-:W5:Y:S01]  /*2830*/  LDG.E.64 R30, desc[UR36][R30.64] ;  /* 0x000000241e1e7981 */ /* 0x000f62000c1e1b00 */
[----:B------:R-:W-:-:S02]  /*2840*/  FSETP.NAN.FTZ.AND P6, PT, |R11|, |R11|, PT ;  /* 0x4000000b0b00720b */ /* 0x000fc40003fd8200 */
[----:B------:R-:W-:Y:S01]  /*2850*/  FSETP.NAN.FTZ.AND P3, PT, |R10|, |R10|, PT ;  /* 0x4000000a0a00720b */ /* 0x000fe20003f78200 */
[----:B------:R-:W-:Y:S01]  /*2860*/  BSSY.RECONVERGENT B1, `(.L_x_243) ;  /* 0x0000010000017945 */ /* 0x000fe20003800200 */
[----:B------:R-:W-:-:S09]  /*2870*/  FSETP.NAN.FTZ.AND P0, PT, |R9|, |R9|, PT ;  /* 0x400000090900720b */ /* 0x000fd20003f18200 */
[-C--:B------:R-:W-:Y:S02]  /*2880*/  @P6 ISETP.LT.U32.AND P1, PT, R36, R3.reuse, PT ;  /* 0x000000032400620c */ /* 0x080fe40003f21070 */
[----:B------:R-:W-:Y:S02]  /*2890*/  @P3 ISETP.LT.U32.AND P2, PT, R34, R3, PT ;  /* 0x000000032200320c */ /* 0x000fe40003f41070 */
[----:B--2---:R-:W-:Y:S02]  /*28a0*/  @P6 FSETP.NAN.FTZ.AND P5, PT, |R20|, |R20|, PT ;  /* 0x400000141400620b */ /* 0x004fe40003fb8200 */
[----:B------:R-:W-:Y:S02]  /*28b0*/  @P3 FSETP.NAN.FTZ.AND P4, PT, |R21|, |R21|, PT ;  /* 0x400000151500320b */ /* 0x000fe40003f98200 */
[----:B------:R-:W-:Y:S02]  /*28c0*/  @P6 ISETP.LT.OR.EX P5, PT, R41, RZ, !P5, P1 ;  /* 0x000000ff2900620c */ /* 0x000fe40006fa1710 */
[----:B------:R-:W-:-:S02]  /*28d0*/  @P3 ISETP.LT.OR.EX P2, PT, R42, RZ, !P4, P2 ;  /* 0x000000ff2a00320c */ /* 0x000fc40006741720 */
[----:B------:R-:W-:Y:S02]  /*28e0*/  FSETP.NAN.FTZ.AND P1, PT, |R8|, |R8|, PT ;  /* 0x400000080800720b */ /* 0x000fe40003f38200 */
[----:B------:R-:W-:Y:S01]  /*28f0*/  FSETP.NAN.FTZ.AND P4, PT, |R7|, |R7|, PT ;  /* 0x400000070700720b */ /* 0x000fe20003f98200 */
[----:B------:R-:W-:-:S12]  /*2900*/  @P6 BRA `(.L_x_244) ;  /* 0x0000000000146947 */ /* 0x000fd80003800000 */
[----:B------:R-:W-:-:S13]  /*2910*/  FSETP.NEU.FTZ.AND P6, PT, R11, R20, PT ;  /* 0x000000140b00720b */ /* 0x000fda0003fdd000 */
[----:B------:R-:W-:-:S04]  /*2920*/  @!P6 ISETP.GE.U32.AND P5, PT, R36, R3, PT ;  /* 0x000000032400e20c */ /* 0x000fc80003fa6070 */
[----:B------:R-:W-:-:S04]  /*2930*/  @!P6 ISETP.GE.AND.EX P5, PT, R41, RZ, PT, P5 ;  /* 0x000000ff2900e20c */ /* 0x000fc80003fa6350 */
[----:B------:R-:W-:Y:S02]  /*2940*/  @!P6 PLOP3.LUT P5, PT, P5, PT, PT, 0x8, 0x80 ;  /* 0x000000000080e81c */ /* 0x000fe40002fae170 */
[----:B------:R-:W-:-:S13]  /*2950*/  @P6 FSETP.GT.FTZ.AND P5, PT, R11, R20, PT ;  /* 0x000000140b00620b */ /* 0x000fda0003fb4000 */
.L_x_244:
[----:B------:R-:W-:Y:S05]  /*2960*/  BSYNC.RECONVERGENT B1 ;  /* 0x0000000000017941 */ /* 0x000fea0003800200 */
.L_x_243:
[----:B------:R-:W-:Y:S04]  /*2970*/  BSSY.RECONVERGENT B1, `(.L_x_245) ;  /* 0x0000007000017945 */ /* 0x000fe80003800200 */
[----:B------:R-:W-:Y:S05]  /*2980*/  @P3 BRA `(.L_x_246) ;  /* 0x0000000000143947 */ /* 0x000fea0003800000 */
[----:B------:R-:W-:-:S13]  /*2990*/  FSETP.NEU.FTZ.AND P6, PT, R10, R21, PT ;  /* 0x000000150a00720b */ /* 0x000fda0003fdd000 */
[----:B------:R-:W-:Y:S02]  /*29a0*/  @!P6 ISETP.GE.U32.AND P3, PT, R34, R3, PT ;  /* 0x000000032200e20c */ /* 0x000fe40003f66070 */
[----:B------:R-:W-:Y:S02]  /*29b0*/  @P6 FSETP.GT.FTZ.AND P2, PT, R10, R21, PT ;  /* 0x000000150a00620b */ /* 0x000fe40003f54000 */
[----:B------:R-:W-:-:S04]  /*29c0*/  @!P6 ISETP.GE.AND.EX P3, PT, R42, RZ, PT, P3 ;  /* 0x000000ff2a00e20c */ /* 0x000fc80003f66330 */
[----:B------:R-:W-:-:S13]  /*29d0*/  @!P6 PLOP3.LUT P2, PT, P3, PT, PT, 0x8, 0x80 ;  /* 0x000000000080e81c */ /* 0x000fda0001f4e170 */
.L_x_246:
[----:B------:R-:W-:Y:S05]  /*29e0*/  BSYNC.RECONVERGENT B1 ;  /* 0x0000000000017941 */ /* 0x000fea0003800200 */
.L_x_245:
[----:B------:R-:W-:Y:S01]  /*29f0*/  @P0 ISETP.LT.U32.AND P6, PT, R32, R43, PT ;  /* 0x0000002b2000020c */ /* 0x000fe20003fc1070 */
[----:B------:R-:W-:Y:S01]  /*2a00*/  BSSY.RECONVERGENT B1, `(.L_x_247) ;  /* 0x0000009000017945 */ /* 0x000fe20003800200 */
[----:B-----5:R-:W-:-:S04]  /*2a10*/  @P0 FSETP.NAN.FTZ.AND P3, PT, |R26|, |R26|, PT ;  /* 0x4000001a1a00020b */ /* 0x020fc80003f78200 */
[----:B------:R-:W-:Y:S01]  /*2a20*/  @P0 ISETP.LT.OR.EX P3, PT, R40, RZ, !P3, P6 ;  /* 0x000000ff2800020c */ /* 0x000fe20005f61760 */
[----:B------:R-:W-:-:S12]  /*2a30*/  @P0 BRA `(.L_x_248) ;  /* 0x0000000000140947 */ /* 0x000fd80003800000 */
[----:B------:R-:W-:-:S13]  /*2a40*/  FSETP.NEU.FTZ.AND P6, PT, R9, R26, PT ;  /* 0x0000001a0900720b */ /* 0x000fda0003fdd000 */
[----:B------:R-:W-:Y:S02]  /*2a50*/  @!P6 ISETP.GE.U32.AND P0, PT, R32, R43, PT ;  /* 0x0000002b2000e20c */ /* 0x000fe40003f06070 */
[----:B------:R-:W-:Y:S02]  /*2a60*/  @P6 FSETP.GT.FTZ.AND P3, PT, R9, R26, PT ;  /* 0x0000001a0900620b */ /* 0x000fe40003f74000 */
[----:B------:R-:W-:-:S04]  /*2a70*/  @!P6 ISETP.GE.AND.EX P0, PT, R40, RZ, PT, P0 ;  /* 0x000000ff2800e20c */ /* 0x000fc80003f06300 */
[----:B------:R-:W-:-:S13]  /*2a80*/  @!P6 PLOP3.LUT P3, PT, P0, PT, PT, 0x8, 0x80 ;  /* 0x000000000080e81c */ /* 0x000fda000076e170 */
.L_x_248:
[----:B------:R-:W-:Y:S05]  /*2a90*/  BSYNC.RECONVERGENT B1 ;  /* 0x0000000000017941 */ /* 0x000fea0003800200 */
.L_x_247:
[----:B------:R-:W-:Y:S01]  /*2aa0*/  @P1 ISETP.LT.U32.AND P6, PT, R18, R43, PT ;  /* 0x0000002b1200120c */ /* 0x000fe20003fc1070 */
[----:B------:R-:W-:Y:S01]  /*2ab0*/  BSSY.RECONVERGENT B1, `(.L_x_249) ;  /* 0x000000a000017945 */ /* 0x000fe20003800200 */
[----:B------:R-:W-:Y:S01]  /*2ac0*/  @P1 FSETP.NAN.FTZ.AND P0, PT, |R27|, |R27|, PT ;  /* 0x4000001b1b00120b */ /* 0x000fe20003f18200 */
[----:B------:R-:W-:-:S03]  /*2ad0*/  IMAD.IADD R44, R43, 0x1, R0 ;  /* 0x000000012b2c7824 */ /* 0x000fc600078e0200 */
[----:B------:R-:W-:Y:S01]  /*2ae0*/  @P1 ISETP.LT.OR.EX P0, PT, R39, RZ, !P0, P6 ;  /* 0x000000ff2700120c */ /* 0x000fe20004701760 */
[----:B------:R-:W-:-:S12]  /*2af0*/  @P1 BRA `(.L_x_250) ;  /* 0x0000000000141947 */ /* 0x000fd80003800000 */
[----:B------:R-:W-:-:S13]  /*2b00*/  FSETP.NEU.FTZ.AND P6, PT, R8, R27, PT ;  /* 0x0000001b0800720b */ /* 0x000fda0003fdd000 */
[----:B------:R-:W-:Y:S02]  /*2b10*/  @!P6 ISETP.GE.U32.AND P1, PT, R18, R43, PT ;  /* 0x0000002b1200e20c */ /* 0x000fe40003f26070 */
[----:B------:R-:W-:Y:S02]  /*2b20*/  @P6 FSETP.GT.FTZ.AND P0, PT, R8, R27, PT ;  /* 0x0000001b0800620b */ /* 0x000fe40003f14000 */
[----:B------:R-:W-:-:S04]  /*2b30*/  @!P6 ISETP.GE.AND.EX P1, PT, R39, RZ, PT, P1 ;  /* 0x000000ff2700e20c */ /* 0x000fc80003f26310 */
[----:B------:R-:W-:-:S13]  /*2b40*/  @!P6 PLOP3.LUT P0, PT, P1, PT, PT, 0x8, 0x80 ;  /* 0x000000000080e81c */ /* 0x000fda0000f0e170 */
.L_x_250:
[----:B------:R-:W-:Y:S05]  /*2b50*/  BSYNC.RECONVERGENT B1 ;  /* 0x0000000000017941 */ /* 0x000fea0003800200 */
.L_x_249:
[----:B------:R-:W-:Y:S01]  /*2b60*/  @P4 ISETP.LT.U32.AND P6, PT, R15, R44, PT ;  /* 0x0000002c0f00420c */ /* 0x000fe20003fc1070 */
[----:B------:R-:W-:Y:S01]  /*2b70*/  BSSY.RECONVERGENT B1, `(.L_x_251) ;  /* 0x0000009000017945 */ /* 0x000fe20003800200 */
[----:B------:R-:W-:-:S04]  /*2b80*/  @P4 FSETP.NAN.FTZ.AND P1, PT, |R30|, |R30|, PT ;  /* 0x4000001e1e00420b */ /* 0x000fc80003f38200 */
[----:B------:R-:W-:Y:S01]  /*2b90*/  @P4 ISETP.LT.OR.EX P1, PT, R38, RZ, !P1, P6 ;  /* 0x000000ff2600420c */ /* 0x000fe20004f21760 */
[----:B------:R-:W-:-:S12]  /*2ba0*/  @P4 BRA `(.L_x_252) ;  /* 0x0000000000144947 */ /* 0x000fd80003800000 */
[----:B------:R-:W-:-:S13]  /*2bb0*/  FSETP.NEU.FTZ.AND P6, PT, R7, R30, PT ;  /* 0x0000001e0700720b */ /* 0x000fda0003fdd000 */
[----:B------:R-:W-:Y:S02]  /*2bc0*/  @!P6 ISETP.GE.U32.AND P4, PT, R15, R44, PT ;  /* 0x0000002c0f00e20c */ /* 0x000fe40003f86070 */
[----:B------:R-:W-:Y:S02]  /*2bd0*/  @P6 FSETP.GT.FTZ.AND P1, PT, R7, R30, PT ;  /* 0x0000001e0700620b */ /* 0x000fe40003f34000 */
[----:B------:R-:W-:-:S04]  /*2be0*/  @!P6 ISETP.GE.AND.EX P4, PT, R38, RZ, PT, P4 ;  /* 0x000000ff2600e20c */ /* 0x000fc80003f86340 */
[----:B------:R-:W-:-:S13]  /*2bf0*/  @!P6 PLOP3.LUT P1, PT, P4, PT, PT, 0x8, 0x80 ;  /* 0x000000000080e81c */ /* 0x000fda000272e170 */
.L_x_252:
[----:B------:R-:W-:Y:S05]  /*2c00*/  BSYNC.RECONVERGENT B1 ;  /* 0x0000000000017941 */ /* 0x000fea0003800200 */
.L_x_251:
[----:B------:R-:W-:Y:S01]  /*2c10*/  FSETP.NAN.FTZ.AND P6, PT, |R6|, |R6|, PT ;  /* 0x400000060600720b */ /* 0x000fe20003fd8200 */
[----:B------:R-:W-:Y:S01]  /*2c20*/  BSSY.RECONVERGENT B1, `(.L_x_253) ;  /* 0x000001f000017945 */ /* 0x000fe20003800200 */
[----:B------:R-:W-:Y:S02]  /*2c30*/  FSETP.NAN.FTZ.AND P4, PT, |R4|, |R4|, PT ;  /* 0x400000040400720b */ /* 0x000fe40003f98200 */
[----:B------:R-:W-:Y:S02]  /*2c40*/  SEL R36, R36, R3, P5 ;  /* 0x0000000324247207 */ /* 0x000fe40002800000 */
[----:B------:R-:W-:Y:S02]  /*2c50*/  FSEL R11, R11, R20, P5 ;  /* 0x000000140b0b7208 */ /* 0x000fe40002800000 */
[----:B------:R-:W-:Y:S02]  /*2c60*/  SEL R41, R41, RZ, P5 ;  /* 0x000000ff29297207 */ /* 0x000fe40002800000 */
[----:B------:R-:W-:-:S02]  /*2c70*/  FSETP.NAN.FTZ.AND P5, PT, |R5|, |R5|, PT ;  /* 0x400000050500720b */ /* 0x000fc40003fb8200 */
[----:B------:R-:W-:Y:S02]  /*2c80*/  SEL R34, R34, R3, P2 ;  /* 0x0000000322227207 */ /* 0x000fe40001000000 */
[----:B------:R-:W-:Y:S02]  /*2c90*/  SEL R18, R18, R43, P0 ;  /* 0x0000002b12127207 */ /* 0x000fe40000000000 */
[----:B------:R-:W-:Y:S02]  /*2ca0*/  FSEL R10, R10, R21, P2 ;  /* 0x000000150a0a7208 */ /* 0x000fe40001000000 */
[----:B------:R-:W-:Y:S02]  /*2cb0*/  SEL R42, R42, RZ, P2 ;  /* 0x000000ff2a2a7207 */ /* 0x000fe40001000000 */
[----:B------:R-:W-:Y:S02]  /*2cc0*/  FSEL R8, R8, R27, P0 ;  /* 0x0000001b08087208 */ /* 0x000fe40000000000 */
[----:B------:R-:W-:-:S02]  /*2cd0*/  SEL R39, R39, RZ, P0 ;  /* 0x000000ff27277207 */ /* 0x000fc40000000000 */
[----:B------:R-:W-:Y:S02]  /*2ce0*/  SEL R32, R32, R43, P3 ;  /* 0x0000002b20207207 */ /* 0x000fe40001800000 */
[----:B------:R-:W-:Y:S02]  /*2cf0*/  @P6 ISETP.LT.U32.AND P2, PT, R14, R44, PT ;  /* 0x0000002c0e00620c */ /* 0x000fe40003f41070 */
[----:B------:R-:W-:Y:S02]  /*2d00*/  FSEL R9, R9, R26, P3 ;  /* 0x0000001a09097208 */ /* 0x000fe40001800000 */
[----:B------:R-:W-:Y:S02]  /*2d10*/  SEL R40, R40, RZ, P3 ;  /* 0x000000ff28287207 */ /* 0x000fe40001800000 */
[----:B------:R-:W-:Y:S02]  /*2d20*/  @P6 FSETP.NAN.FTZ.AND P0, PT, |R31|, |R31|, PT ;  /* 0x4000001f1f00620b */ /* 0x000fe40003f18200 */
[----:B------:R-:W-:-:S02]  /*2d30*/  FSEL R7, R7, R30, P1 ;  /* 0x0000001e07077208 */ /* 0x000fc40000800000 */
[----:B------:R-:W-:Y:S02]  /*2d40*/  SEL R15, R15, R44, P1 ;  /* 0x0000002c0f0f7207 */ /* 0x000fe40000800000 */
[----:B------:R-:W-:Y:S02]  /*2d50*/  SEL R38, R38, RZ, P1 ;  /* 0x000000ff26267207 */ /* 0x000fe40000800000 */
[----:B------:R-:W-:Y:S02]  /*2d60*/  @P4 ISETP.LT.U32.AND P3, PT, R12, R45, PT ;  /* 0x0000002d0c00420c */ /* 0x000fe40003f61070 */
[----:B------:R-:W-:Y:S02]  /*2d70*/  @P4 FSETP.NAN.FTZ.AND P1, PT, |R29|, |R29|, PT ;  /* 0x4000001d1d00420b */ /* 0x000fe40003f38200 */
[----:B------:R-:W-:Y:S02]  /*2d80*/  @P6 ISETP.LT.OR.EX P2, PT, R37, RZ, !P0, P2 ;  /* 0x000000ff2500620c */ /* 0x000fe40004741720 */
[----:B------:R-:W-:-:S02]  /*2d90*/  @P5 ISETP.LT.U32.AND P0, PT, R13, R45, PT ;  /* 0x0000002d0d00520c */ /* 0x000fc40003f01070 */
[----:B------:R-:W-:Y:S01]  /*2da0*/  @P4 ISETP.LT.OR.EX P1, PT, R33, RZ, !P1, P3 ;  /* 0x000000ff2100420c */ /* 0x000fe20004f21730 */
[----:B------:R-:W-:-:S12]  /*2db0*/  @P6 BRA `(.L_x_254) ;  /* 0x0000000000146947 */ /* 0x000fd80003800000 */
[----:B------:R-:W-:-:S13]  /*2dc0*/  FSETP.NEU.FTZ.AND P6, PT, R6, R31, PT ;  /* 0x0000001f0600720b */ /* 0x000fda0003fdd000 */
[----:B------:R-:W-:Y:S02]  /*2dd0*/  @!P6 ISETP.GE.U32.AND P3, PT, R14, R44, PT ;  /* 0x0000002c0e00e20c */ /* 0x000fe40003f66070 */
[----:B------:R-:W-:Y:S02]  /*2de0*/  @P6 FSETP.GT.FTZ.AND P2, PT, R6, R31, PT ;  /* 0x0000001f0600620b */ /* 0x000fe40003f54000 */
[----:B------:R-:W-:-:S04]  /*2df0*/  @!P6 ISETP.GE.AND.EX P3, PT, R37, RZ, PT, P3 ;  /* 0x000000ff2500e20c */ /* 0x000fc80003f66330 */
[----:B------:R-:W-:-:S13]  /*2e00*/  @!P6 PLOP3.LUT P2, PT, P3, PT, PT, 0x8, 0x80 ;  /* 0x000000000080e81c */ /* 0x000fda0001f4e170 */
.L_x_254:
[----:B------:R-:W-:Y:S05]  /*2e10*/  BSYNC.RECONVERGENT B1 ;  /* 0x0000000000017941 */ /* 0x000fea0003800200 */
.L_x_253:
[----:B------:R-:W-:Y:S01]  /*2e20*/  @P5 FSETP.NAN.FTZ.AND P3, PT, |R28|, |R28|, PT ;  /* 0x4000001c1c00520b */ /* 0x000fe20003f78200 */
[----:B------:R-:W-:Y:S01]  /*2e30*/  BSSY.RECONVERGENT B1, `(.L_x_255) ;  /* 0x000000b000017945 */ /* 0x000fe20003800200 */
[----:B------:R-:W-:Y:S02]  /*2e40*/  SEL R14, R14, R44, P2 ;  /* 0x0000002c0e0e7207 */ /* 0x000fe40001000000 */
[----:B------:R-:W-:Y:S02]  /*2e50*/  FSEL R6, R6, R31, P2 ;  /* 0x0000001f06067208 */ /* 0x000fe40001000000 */
[----:B------:R-:W-:Y:S02]  /*2e60*/  SEL R37, R37, RZ, P2 ;  /* 0x000000ff25257207 */ /* 0x000fe40001000000 */
[----:B------:R-:W-:Y:S01]  /*2e70*/  @P5 ISETP.LT.OR.EX P0, PT, R35, RZ, !P3, P0 ;  /* 0x000000ff2300520c */ /* 0x000fe20005f01700 */
[----:B------:R-:W-:-:S12]  /*2e80*/  @P5 BRA `(.L_x_256) ;  /* 0x0000000000145947 */ /* 0x000fd80003800000 */
[----:B------:R-:W-:-:S13]  /*2e90*/  FSETP.NEU.FTZ.AND P3, PT, R5, R28, PT ;  /* 0x0000001c0500720b */ /* 0x000fda0003f7d000 */
[----:B------:R-:W-:Y:S02]  /*2ea0*/  @!P3 ISETP.GE.U32.AND P2, PT, R13, R45, PT ;  /* 0x0000002d0d00b20c */ /* 0x000fe40003f46070 */
[----:B------:R-:W-:Y:S02]  /*2eb0*/  @P3 FSETP.GT.FTZ.AND P0, PT, R5, R28, PT ;  /* 0x0000001c0500320b */ /* 0x000fe40003f14000 */
[----:B------:R-:W-:-:S04]  /*2ec0*/  @!P3 ISETP.GE.AND.EX P2, PT, R35, RZ, PT, P2 ;  /* 0x000000ff2300b20c */ /* 0x000fc80003f46320 */
[----:B------:R-:W-:-:S13]  /*2ed0*/  @!P3 PLOP3.LUT P0, PT, P2, PT, PT, 0x8, 0x80 ;  /* 0x000000000080b81c */ /* 0x000fda000170e170 */
.L_x_256:
[----:B------:R-:W-:Y:S05]  /*2ee0*/  BSYNC.RECONVERGENT B1 ;  /* 0x0000000000017941 */ /* 0x000fea0003800200 */
.L_x_255:
[----:B------:R-:W-:Y:S01]  /*2ef0*/  BSSY.RECONVERGENT B1, `(.L_x_257) ;  /* 0x000000a000017945 */ /* 0x000fe20003800200 */
[----:B------:R-:W-:Y:S02]  /*2f00*/  FSEL R5, R5, R28, P0 ;  /* 0x0000001c05057208 */ /* 0x000fe40000000000 */
[----:B------:R-:W-:Y:S02]  /*2f10*/  SEL R13, R13, R45, P0 ;  /* 0x0000002d0d0d7207 */ /* 0x000fe40000000000 */
[----:B------:R-:W-:Y:S01]  /*2f20*/  SEL R35, R35, RZ, P0 ;  /* 0x000000ff23237207 */ /* 0x000fe20000000000 */
[----:B------:R-:W-:Y:S06]  /*2f30*/  @P4 BRA `(.L_x_258) ;  /* 0x0000000000144947 */ /* 0x000fec0003800000 */
[----:B------:R-:W-:-:S13]  /*2f40*/  FSETP.NEU.FTZ.AND P2, PT, R4, R29, PT ;  /* 0x0000001d0400720b */ /* 0x000fda0003f5d000 */
[----:B------:R-:W-:Y:S02]  /*2f50*/  @!P2 ISETP.GE.U32.AND P0, PT, R12, R45, PT ;  /* 0x0000002d0c00a20c */ /* 0x000fe40003f06070 */
[----:B------:R-:W-:Y:S02]  /*2f60*/  @P2 FSETP.GT.FTZ.AND P1, PT, R4, R29, PT ;  /* 0x0000001d0400220b */ /* 0x000fe40003f34000 */
[----:B------:R-:W-:-:S04]  /*2f70*/  @!P2 ISETP.GE.AND.EX P0, PT, R33, RZ, PT, P0 ;  /* 0x000000ff2100a20c */ /* 0x000fc80003f06300 */
[----:B------:R-:W-:-:S13]  /*2f80*/  @!P2 PLOP3.LUT P1, PT, P0, PT, PT, 0x8, 0x80 ;  /* 0x000000000080a81c */ /* 0x000fda000072e170 */
.L_x_258:
[----:B------:R-:W-:Y:S05]  /*2f90*/  BSYNC.RECONVERGENT B1 ;  /* 0x0000000000017941 */ /* 0x000fea0003800200 */
.L_x_257:
[----:B------:R-:W-:Y:S01]  /*2fa0*/  IMAD.IADD R3, R45, 0x1, R0 ;  /* 0x000000012d037824 */ /* 0x000fe200078e0200 */
[----:B------:R-:W-:Y:S01]  /*2fb0*/  SEL R12, R12, R45, P1 ;  /* 0x0000002d0c0c7207 */ /* 0x000fe20000800000 */
[----:B------:R-:W-:Y:S01]  /*2fc0*/  IMAD.U32 R48, RZ, RZ, UR38 ;  /* 0x00000026ff307e24 */ /* 0x000fe2000f8e00ff */
[----:B------:R-:W-:Y:S01]  /*2fd0*/  FSEL R4, R4, R29, P1 ;  /* 0x0000001d04047208 */ /* 0x000fe20000800000 */
[----:B------:R-:W-:Y:S01]  /*2fe0*/  IMAD R43, R0, 0x3, R3 ;  /* 0x00000003002b7824 */ /* 0x000fe200078e0203 */
[----:B------:R-:W-:-:S04]  /*2ff0*/  SEL R33, R33, RZ, P1 ;  /* 0x000000ff21217207 */ /* 0x000fc80000800000 */
[----:B------:R-:W-:-:S13]  /*3000*/  ISETP.GE.U32.AND P0, PT, R43, R48, PT ;  /* 0x000000302b00720c */ /* 0x000fda0003f06070 */
[----:B------:R-:W-:Y:S05]  /*3010*/  @!P0 BRA `(.L_x_259) ;  /* 0xfffffff400bc8947 */ /* 0x000fea000383ffff */
.L_x_242:
[----:B------:R-:W-:Y:S05]  /*3020*/  BSYNC.RECONVERGENT B0 ;  /* 0x0000000000007941 */ /* 0x000fea0003800200 */
.L_x_241:
[----:B------:R-:W-:Y:S01]  /*3030*/  ISETP.GE.U32.AND P0, PT, R3, R48, PT ;  /* 0x000000300300720c */ /* 0x000fe20003f06070 */
[----:B------:R-:W-:-:S12]  /*3040*/  BSSY.RECONVERGENT B0, `(.L_x_260) ;  /* 0x0000016000007945 */ /* 0x000fd80003800200 */
[----:B------:R-:W-:Y:S05]  /*3050*/  @P0 BRA `(.L_x_261) ;  /* 0x0000000000500947 */ /* 0x000fea0003800000 */
[----:B------:R-:W-:-:S05]  /*3060*/  SHF.R.U32.HI R21, RZ, 0x1, R3 ;  /* 0x00000001ff157819 */ /* 0x000fca0000011603 */
[----:B------:R-:W-:-:S06]  /*3070*/  IMAD.WIDE.U32 R20, R21, 0x8, R24 ;  /* 0x0000000815147825 */ /* 0x000fcc00078e0018 */
[----:B------:R-:W5:Y:S01]  /*3080*/  LDG.E.64 R20, desc[UR36][R20.64] ;  /* 0x0000002414147981 */ /* 0x000f62000c1e1b00 */
[----:B------:R-:W-:-:S05]  /*3090*/  IMAD.IADD R43, R3, 0x1, R0 ;  /* 0x00000001032b7824 */ /* 0x000fca00078e0200 */
[----:B------:R-:W-:-:S13]  /*30a0*/  ISETP.GE.U32.AND P1, PT, R43, R48, PT ;  /* 0x000000302b00720c */ /* 0x000fda0003f26070 */
[----:B------:R-:W-:Y:S05]  /*30b0*/  @P1 BRA `(.L_x_261) ;  /* 0x0000000000381947 */ /* 0x000fea0003800000 */
[----:B------:R-:W-:-:S05]  /*30c0*/  SHF.R.U32.HI R27, RZ, 0x1, R43 ;  /* 0x00000001ff1b7819 */ /* 0x000fca000001162b */
[----:B------:R-:W-:-:S06]  /*30d0*/  IMAD.WIDE.U32 R26, R27, 0x8, R24 ;  /* 0x000000081b1a7825 */ /* 0x000fcc00078e0018 */
[----:B------:R-:W5:Y:S01]  /*30e0*/  LDG.E.64 R26, desc[UR36][R26.64] ;  /* 0x000000241a1a7981 */ /* 0x000f62000c1e1b00 */
[----:B------:R-:W-:-:S04]  /*30f0*/  IADD3 R43, PT, PT, R43, R0, RZ ;  /* 0x000000002b2b7210 */ /* 0x000fc80007ffe0ff */
[----:B------:R-:W-:-:S13]  /*3100*/  ISETP.GE.U32.AND P1, PT, R43, R48, PT ;  /* 0x000000302b00720c */ /* 0x000fda0003f26070 */
[----:B------:R-:W-:Y:S05]  /*3110*/  @P1 BRA `(.L_x_261) ;  /* 0x0000000000201947 */ /* 0x000fea0003800000 */
[----:B------:R-:W-:Y:S01]  /*3120*/  IMAD.IADD R45, R43, 0x1, R0 ;  /* 0x000000012b2d7824 */ /* 0x000fe200078e0200 */
[----:B------:R-:W-:-:S04]  /*3130*/  SHF.R.U32.HI R31, RZ, 0x1, R43 ;  /* 0x00000001ff1f7819 */ /* 0x000fc8000001162b */
[----:B------:R-:W-:Y:S01]  /*3140*/  ISETP.GE.U32.AND P1, PT, R45, R48, PT ;  /* 0x000000302d00720c */ /* 0x000fe20003f26070 */
[----:B------:R-:W-:-:S06]  /*3150*/  IMAD.WIDE.U32 R30, R31, 0x8, R24 ;  /* 0x000000081f1e7825 */ /* 0x000fcc00078e0018 */
[----:B------:R-:W5:Y:S06]  /*3160*/  LDG.E.64 R30, desc[UR36][R30.64] ;  /* 0x000000241e1e7981 */ /* 0x000f6c000c1e1b00 */
[----:B------:R-:W-:-:S05]  /*3170*/  @!P1 SHF.R.U32.HI R43, RZ, 0x1, R45 ;  /* 0x00000001ff2b9819 */ /* 0x000fca000001162d */
[----:B------:R-:W-:-:S05]  /*3180*/  @!P1 IMAD.WIDE.U32 R24, R43, 0x8, R24 ;  /* 0x000000082b189825 */ /* 0x000fca00078e0018 */
[----:B------:R1:W5:Y:S02]  /*3190*/  @!P1 LDG.E.64 R28, desc[UR36][R24.64] ;  /* 0x00000024181c9981 */ /* 0x000364000c1e1b00 */
.L_x_261:
[----:B------:R-:W-:Y:S05]  /*31a0*/  BSYNC.RECONVERGENT B0 ;  /* 0x0000000000007941 */ /* 0x000fea0003800200 */
.L_x_260:
[----:B------:R-:W-:Y:S04]  /*31b0*/  BSSY.RECONVERGENT B0, `(.L_x_262) ;  /* 0x0000083000007945 */ /* 0x000fe80003800200 */
[----:B------:R-:W-:Y:S05]  /*31c0*/  @P0 BRA `(.L_x_263) ;  /* 0x0000000800040947 */ /* 0x000fea0003800000 */
[----:B------:R-:W-:Y:S01]  /*31d0*/  FSETP.NAN.FTZ.AND P5, PT, |R11|, |R11|, PT ;  /* 0x4000000b0b00720b */ /* 0x000fe20003fb8200 */
[----:B-1----:R-:W-:Y:S01]  /*31e0*/  IMAD.IADD R25, R3, 0x1, R0 ;  /* 0x0000000103197824 */ /* 0x002fe200078e0200 */
[----:B------:R-:W-:Y:S01]  /*31f0*/  FSETP.NAN.FTZ.AND P3, PT, |R10|, |R10|, PT ;  /* 0x4000000a0a00720b */ /* 0x000fe20003f78200 */
[----:B------:R-:W-:Y:S03]  /*3200*/  BSSY.RECONVERGENT B1, `(.L_x_264) ;  /* 0x000000d000017945 */ /* 0x000fe60003800200 */
[----:B------:R-:W-:-:S07]  /*3210*/  ISETP.GE.U32.AND P4, PT, R25, R48, PT ;  /* 0x000000301900720c */ /* 0x000fce0003f86070 */
[----:B-----5:R-:W-:Y:S02]  /*3220*/  @P5 FSETP.NAN.FTZ.AND P0, PT, |R20|, |R20|, PT ;  /* 0x400000141400520b */ /* 0x020fe40003f18200 */
[----:B------:R-:W-:Y:S02]  /*3230*/  @P5 ISETP.LT.U32.AND P6, PT, R36, R3, PT ;  /* 0x000000032400520c */ /* 0x000fe40003fc1070 */
[----:B------:R-:W-:Y:S02]  /*3240*/  @P3 FSETP.NAN.FTZ.AND P2, PT, |R21|, |R21|, PT ;  /* 0x400000151500320b */ /* 0x000fe40003f58200 */
[----:B------:R-:W-:Y:S02]  /*3250*/  @P3 ISETP.LT.U32.AND P1, PT, R34, R3, PT ;  /* 0x000000032200320c */ /* 0x000fe40003f21070 */
[----:B------:R-:W-:Y:S01]  /*3260*/  @P5 ISETP.LT.OR.EX P0, PT, R41, RZ, !P0, P6 ;  /* 0x000000ff2900520c */ /* 0x000fe20004701760 */
[----:B------:R-:W-:-:S12]  /*3270*/  @P5 BRA `(.L_x_265) ;  /* 0x0000000000145947 */ /* 0x000fd80003800000 */
[----:B------:R-:W-:-:S13]  /*3280*/  FSETP.NEU.FTZ.AND P5, PT, R11, R20, PT ;  /* 0x000000140b00720b */ /* 0x000fda0003fbd000 */
[----:B------:R-:W-:-:S04]  /*3290*/  @!P5 ISETP.GE.U32.AND P0, PT, R36, R3, PT ;  /* 0x000000032400d20c */ /* 0x000fc80003f06070 */
[----:B------:R-:W-:-:S04]  /*32a0*/  @!P5 ISETP.GE.AND.EX P0, PT, R41, RZ, PT, P0 ;  /* 0x000000ff2900d20c */ /* 0x000fc80003f06300 */
[----:B------:R-:W-:Y:S02]  /*32b0*/  @!P5 PLOP3.LUT P0, PT, P0, PT, PT, 0x8, 0x80 ;  /* 0x000000000080d81c */ /* 0x000fe4000070e170 */
[----:B------:R-:W-:-:S13]  /*32c0*/  @P5 FSETP.GT.FTZ.AND P0, PT, R11, R20, PT ;  /* 0x000000140b00520b */ /* 0x000fda0003f14000 */
.L_x_265:
[----:B------:R-:W-:Y:S05]  /*32d0*/  BSYNC.RECONVERGENT B1 ;  /* 0x0000000000017941 */ /* 0x000fea0003800200 */
.L_x_264:
[----:B------:R-:W-:Y:S01]  /*32e0*/  BSSY.RECONVERGENT B1, `(.L_x_266) ;  /* 0x0000009000017945 */ /* 0x000fe20003800200 */
[----:B------:R-:W-:Y:S02]  /*32f0*/  FSEL R11, R11, R20, P0 ;  /* 0x000000140b0b7208 */ /* 0x000fe40000000000 */
[----:B------:R-:W-:Y:S01]  /*3300*/  @P3 ISETP.LT.OR.EX P1, PT, R42, RZ, !P2, P1 ;  /* 0x000000ff2a00320c */ /* 0x000fe20005721710 */
[----:B------:R-:W-:-:S12]  /*3310*/  @P3 BRA `(.L_x_267) ;  /* 0x0000000000143947 */ /* 0x000fd80003800000 */
[----:B------:R-:W-:-:S13]  /*3320*/  FSETP.NEU.FTZ.AND P3, PT, R10, R21, PT ;  /* 0x000000150a00720b */ /* 0x000fda0003f7d000 */
[----:B------:R-:W-:Y:S02]  /*3330*/  @!P3 ISETP.GE.U32.AND P2, PT, R34, R3, PT ;  /* 0x000000032200b20c */ /* 0x000fe40003f46070 */
[----:B------:R-:W-:Y:S02]  /*3340*/  @P3 FSETP.GT.FTZ.AND P1, PT, R10, R21, PT ;  /* 0x000000150a00320b */ /* 0x000fe40003f34000 */
[----:B------:R-:W-:-:S04]  /*3350*/  @!P3 ISETP.GE.AND.EX P2, PT, R42, RZ, PT, P2 ;  /* 0x000000ff2a00b20c */ /* 0x000fc80003f46320 */
[----:B------:R-:W-:-:S13]  /*3360*/  @!P3 PLOP3.LUT P1, PT, P2, PT, PT, 0x8, 0x80 ;  /* 0x000000000080b81c */ /* 0x000fda000172e170 */
.L_x_267:
[----:B------:R-:W-:Y:S05]  /*3370*/  BSYNC.RECONVERGENT B1 ;  /* 0x0000000000017941 */ /* 0x000fea0003800200 */
.L_x_266:
[----:B------:R-:W-:Y:S02]  /*3380*/  FSEL R10, R10, R21, P1 ;  /* 0x000000150a0a7208 */ /* 0x000fe40000800000 */
[-C--:B------:R-:W-:Y:S02]  /*3390*/  SEL R36, R36, R3.reuse, P0 ;  /* 0x0000000324247207 */ /* 0x080fe40000000000 */
[----:B------:R-:W-:Y:S02]  /*33a0*/  SEL R34, R34, R3, P1 ;  /* 0x0000000322227207 */ /* 0x000fe40000800000 */
[----:B------:R-:W-:Y:S02]  /*33b0*/  SEL R41, R41, RZ, P0 ;  /* 0x000000ff29297207 */ /* 0x000fe40000000000 */
[----:B------:R-:W-:Y:S01]  /*33c0*/  SEL R42, R42, RZ, P1 ;  /* 0x000000ff2a2a7207 */ /* 0x000fe20000800000 */
[----:B------:R-:W-:Y:S06]  /*33d0*/  @P4 BRA `(.L_x_263) ;  /* 0x0000000400804947 */ /* 0x000fec0003800000 */
[----:B------:R-:W-:Y:S01]  /*33e0*/  FSETP.NAN.FTZ.AND P5, PT, |R9|, |R9|, PT ;  /* 0x400000090900720b */ /* 0x000fe20003fb8200 */
[----:B------:R-:W-:Y:S01]  /*33f0*/  IMAD.IADD R3, R25, 0x1, R0 ;  /* 0x0000000119037824 */ /* 0x000fe200078e0200 */
[----:B------:R-:W-:Y:S01]  /*3400*/  FSETP.NAN.FTZ.AND P3, PT, |R8|, |R8|, PT ;  /* 0x400000080800720b */ /* 0x000fe20003f78200 */
[----:B------:R-:W-:Y:S03]  /*3410*/  BSSY.RECONVERGENT B1, `(.L_x_268) ;  /* 0x000000d000017945 */ /* 0x000fe60003800200 */
[----:B------:R-:W-:-:S07]  /*3420*/  ISETP.GE.U32.AND P4, PT, R3, R48, PT ;  /* 0x000000300300720c */ /* 0x000fce0003f86070 */
[----:B------:R-:W-:Y:S02]  /*3430*/  @P5 FSETP.NAN.FTZ.AND P0, PT, |R26|, |R26|, PT ;  /* 0x4000001a1a00520b */ /* 0x000fe40003f18200 */
[----:B------:R-:W-:Y:S02]  /*3440*/  @P5 ISETP.LT.U32.AND P6, PT, R32, R25, PT ;  /* 0x000000192000520c */ /* 0x000fe40003fc1070 */
[----:B------:R-:W-:Y:S02]  /*3450*/  @P3 FSETP.NAN.FTZ.AND P2, PT, |R27|, |R27|, PT ;  /* 0x4000001b1b00320b */ /* 0x000fe40003f58200 */
[----:B------:R-:W-:Y:S02]  /*3460*/  @P3 ISETP.LT.U32.AND P1, PT, R18, R25, PT ;  /* 0x000000191200320c */ /* 0x000fe40003f21070 */
[----:B------:R-:W-:Y:S01]  /*3470*/  @P5 ISETP.LT.OR.EX P0, PT, R40, RZ, !P0, P6 ;  /* 0x000000ff2800520c */ /* 0x000fe20004701760 */
[----:B------:R-:W-:-:S12]  /*3480*/  @P5 BRA `(.L_x_269) ;  /* 0x0000000000145947 */ /* 0x000fd80003800000 */
[----:B------:R-:W-:-:S13]  /*3490*/  FSETP.NEU.FTZ.AND P6, PT, R9, R26, PT ;  /* 0x0000001a0900720b */ /* 0x000fda0003fdd000 */
[----:B------:R-:W-:Y:S02]  /*34a0*/  @!P6 ISETP.GE.U32.AND P5, PT, R32, R25, PT ;  /* 0x000000192000e20c */ /* 0x000fe40003fa6070 */
[----:B------:R-:W-:Y:S02]  /*34b0*/  @P6 FSETP.GT.FTZ.AND P0, PT, R9, R26, PT ;  /* 0x0000001a0900620b */ /* 0x000fe40003f14000 */
[----:B------:R-:W-:-:S04]  /*34c0*/  @!P6 ISETP.GE.AND.EX P5, PT, R40, RZ, PT, P5 ;  /* 0x000000ff2800e20c */ /* 0x000fc80003fa6350 */
[----:B------:R-:W-:-:S13]  /*34d0*/  @!P6 PLOP3.LUT P0, PT, P5, PT, PT, 0x8, 0x80 ;  /* 0x000000000080e81c */ /* 0x000fda0002f0e170 */
.L_x_269:
[----:B------:R-:W-:Y:S05]  /*34e0*/  BSYNC.RECONVERGENT B1 ;  /* 0x0000000000017941 */ /* 0x000fea0003800200 */
.L_x_268:
        /* <DEDUP_REMOVED lines=9> */
.L_x_271:
[----:B------:R-:W-:Y:S05]  /*3580*/  BSYNC.RECONVERGENT B1 ;  /* 0x0000000000017941 */ /* 0x000fea0003800200 */
.L_x_270:
        /* <DEDUP_REMOVED lines=22> */
.L_x_273:
[----:B------:R-:W-:Y:S05]  /*36f0*/  BSYNC.RECONVERGENT B1 ;  /* 0x0000000000017941 */ /* 0x000fea0003800200 */
.L_x_272:
        /* <DEDUP_REMOVED lines=9> */
.L_x_275:
[----:B------:R-:W-:Y:S05]  /*3790*/  BSYNC.RECONVERGENT B1 ;  /* 0x0000000000017941 */ /* 0x000fea0003800200 */
.L_x_274:
[----:B------:R-:W-:Y:S02]  /*37a0*/  FSEL R6, R6, R31, P1 ;  /* 0x0000001f06067208 */ /* 0x000fe40000800000 */
[-C--:B------:R-:W-:Y:S02]  /*37b0*/  SEL R15, R15, R3.reuse, P0 ;  /* 0x000000030f0f7207 */ /* 0x080fe40000000000 */
[----:B------:R-:W-:Y:S02]  /*37c0*/  SEL R14, R14, R3, P1 ;  /* 0x000000030e0e7207 */ /* 0x000fe40000800000 */
[----:B------:R-:W-:Y:S02]  /*37d0*/  SEL R38, R38, RZ, P0 ;  /* 0x000000ff26267207 */ /* 0x000fe40000000000 */
[----:B------:R-:W-:Y:S01]  /*37e0*/  SEL R37, R37, RZ, P1 ;  /* 0x000000ff25257207 */ /* 0x000fe20000800000 */
[----:B------:R-:W-:Y:S06]  /*37f0*/  @P4 BRA `(.L_x_263) ;  /* 0x0000000000784947 */ /* 0x000fec0003800000 */
[----:B------:R-:W-:Y:S01]  /*3800*/  FSETP.NAN.FTZ.AND P5, PT, |R5|, |R5|, PT ;  /* 0x400000050500720b */ /* 0x000fe20003fb8200 */
[----:B------:R-:W-:Y:S01]  /*3810*/  BSSY.RECONVERGENT B1, `(.L_x_276) ;  /* 0x000000d000017945 */ /* 0x000fe20003800200 */
[----:B------:R-:W-:-:S11]  /*3820*/  FSETP.NAN.FTZ.AND P4, PT, |R4|, |R4|, PT ;  /* 0x400000040400720b */ /* 0x000fd60003f98200 */
        /* <DEDUP_REMOVED lines=11> */
.L_x_277:
[----:B------:R-:W-:Y:S05]  /*38e0*/  BSYNC.RECONVERGENT B1 ;  /* 0x0000000000017941 */ /* 0x000fea0003800200 */
.L_x_276:
[----:B------:R-:W-:Y:S01]  /*38f0*/  BSSY.RECONVERGENT B1, `(.L_x_278) ;  /* 0x000000a000017945 */ /* 0x000fe20003800200 */
[----:B------:R-:W-:Y:S02]  /*3900*/  FSEL R5, R5, R28, P2 ;  /* 0x0000001c05057208 */ /* 0x000fe40001000000 */
        /* <DEDUP_REMOVED lines=8> */
.L_x_279:
[----:B------:R-:W-:Y:S05]  /*3990*/  BSYNC.RECONVERGENT B1 ;  /* 0x0000000000017941 */ /* 0x000fea0003800200 */
.L_x_278:
[----:B------:R-:W-:Y:S02]  /*39a0*/  FSEL R4, R4, R29, P0 ;  /* 0x0000001d04047208 */ /* 0x000fe40000000000 */
[----:B------:R-:W-:Y:S02]  /*39b0*/  SEL R12, R12, R21, P0 ;  /* 0x000000150c0c7207 */ /* 0x000fe40000000000 */
[----:B------:R-:W-:Y:S02]  /*39c0*/  SEL R35, R35, RZ, P2 ;  /* 0x000000ff23237207 */ /* 0x000fe40001000000 */
[----:B------:R-:W-:-:S07]  /*39d0*/  SEL R33, R33, RZ, P0 ;  /* 0x000000ff21217207 */ /* 0x000fce0000000000 */
.L_x_263:
[----:B------:R-:W-:Y:S05]  /*39e0*/  BSYNC.RECONVERGENT B0 ;  /* 0x0000000000007941 */ /* 0x000fea0003800200 */
.L_x_262:
[----:B------:R-:W-:Y:S01]  /*39f0*/  FSETP.NAN.FTZ.AND P2, PT, |R10|, |R10|, PT ;  /* 0x4000000a0a00720b */ /* 0x000fe20003f58200 */
[----:B------:R-:W-:Y:S01]  /*3a00*/  BSSY.RECONVERGENT B0, `(.L_x_280) ;  /* 0x000000e000007945 */ /* 0x000fe20003800200 */
[----:B------:R-:W-:-:S11]  /*3a10*/  FSETP.NAN.FTZ.AND P4, PT, |R11|, |R11|, PT ;  /* 0x4000000b0b00720b */ /* 0x000fd60003f98200 */
[----:B------:R-:W-:Y:S02]  /*3a20*/  @P2 FSETP.NAN.FTZ.AND P0, PT, |R8|, |R8|, PT ;  /* 0x400000080800220b */ /* 0x000fe40003f18200 */
[----:B------:R-:W-:Y:S02]  /*3a30*/  @P2 ISETP.LT.U32.AND P1, PT, R34, R18, PT ;  /* 0x000000122200220c */ /* 0x000fe40003f21070 */
[----:B------:R-:W-:Y:S02]  /*3a40*/  @P4 FSETP.NAN.FTZ.AND P3, PT, |R9|, |R9|, PT ;  /* 0x400000090900420b */ /* 0x000fe40003f78200 */
[----:B------:R-:W-:Y:S02]  /*3a50*/  @P2 ISETP.LT.OR.EX P0, PT, R42, R39, !P0, P1 ;  /* 0x000000272a00220c */ /* 0x000fe40004701710 */
        /* <DEDUP_REMOVED lines=8> */
.L_x_281:
[----:B------:R-:W-:Y:S05]  /*3ae0*/  BSYNC.RECONVERGENT B0 ;  /* 0x0000000000007941 */ /* 0x000fea0003800200 */
.L_x_280:
[----:B------:R-:W-:Y:S04]  /*3af0*/  BSSY.RECONVERGENT B0, `(.L_x_282) ;  /* 0x0000007000007945 */ /* 0x000fe80003800200 */
[----:B------:R-:W-:Y:S05]  /*3b00*/  @P2 BRA `(.L_x_283) ;  /* 0x0000000000142947 */ /* 0x000fea0003800000 */
[----:B------:R-:W-:-:S13]  /*3b10*/  FSETP.NEU.FTZ.AND P2, PT, R10, R8, PT ;  /* 0x000000080a00720b */ /* 0x000fda0003f5d000 */
[----:B------:R-:W-:Y:S02]  /*3b20*/  @!P2 ISETP.GE.U32.AND P1, PT, R34, R18, PT ;  /* 0x000000122200a20c */ /* 0x000fe40003f26070 */
[----:B------:R-:W-:Y:S02]  /*3b30*/  @P2 FSETP.GT.FTZ.AND P0, PT, R10, R8, PT ;  /* 0x000000080a00220b */ /* 0x000fe40003f14000 */
[----:B------:R-:W-:-:S04]  /*3b40*/  @!P2 ISETP.GE.AND.EX P1, PT, R42, R39, PT, P1 ;  /* 0x000000272a00a20c */ /* 0x000fc80003f26310 */
[----:B------:R-:W-:-:S13]  /*3b50*/  @!P2 PLOP3.LUT P0, PT, P1, PT, PT, 0x8, 0x80 ;  /* 0x000000000080a81c */ /* 0x000fda0000f0e170 */
.L_x_283:
[----:B------:R-:W-:Y:S05]  /*3b60*/  BSYNC.RECONVERGENT B0 ;  /* 0x0000000000007941 */ /* 0x000fea0003800200 */
.L_x_282:
[----:B------:R-:W-:Y:S01]  /*3b70*/  FSEL R0, R11, R9, P3 ;  /* 0x000000090b007208 */ /* 0x000fe20001800000 */
[----:B------:R-:W-:Y:S01]  /*3b80*/  BSSY.RECONVERGENT B0, `(.L_x_284) ;  /* 0x0000013000007945 */ /* 0x000fe20003800200 */
[----:B------:R-:W-:Y:S02]  /*3b90*/  FSEL R3, R10, R8, P0 ;  /* 0x000000080a037208 */ /* 0x000fe40000000000 */
[----:B------:R-:W-:Y:S02]  /*3ba0*/  FSETP.NAN.FTZ.AND P5, PT, |R0|, |R0|, PT ;  /* 0x400000000000720b */ /* 0x000fe40003fb8200 */
[----:B------:R-:W-:Y:S02]  /*3bb0*/  FSETP.NAN.FTZ.AND P4, PT, |R3|, |R3|, PT ;  /* 0x400000030300720b */ /* 0x000fe40003f98200 */
[----:B------:R-:W-:Y:S02]  /*3bc0*/  SEL R32, R36, R32, P3 ;  /* 0x0000002024207207 */ /* 0x000fe40001800000 */
[----:B------:R-:W-:-:S02]  /*3bd0*/  SEL R41, R41, R40, P3 ;  /* 0x0000002829297207 */ /* 0x000fc40001800000 */
[----:B------:R-:W-:Y:S02]  /*3be0*/  SEL R9, R34, R18, P0 ;  /* 0x0000001222097207 */ /* 0x000fe40000000000 */
[----:B------:R-:W-:-:S03]  /*3bf0*/  SEL R42, R42, R39, P0 ;  /* 0x000000272a2a7207 */ /* 0x000fc60000000000 */
[----:B------:R-:W-:Y:S02]  /*3c00*/  @P5 FSETP.NAN.FTZ.AND P3, PT, |R7|, |R7|, PT ;  /* 0x400000070700520b */ /* 0x000fe40003f78200 */
[----:B------:R-:W-:Y:S02]  /*3c10*/  @P5 ISETP.LT.U32.AND P6, PT, R32, R15, PT ;  /* 0x0000000f2000520c */ /* 0x000fe40003fc1070 */
[----:B------:R-:W-:Y:S02]  /*3c20*/  @P4 FSETP.NAN.FTZ.AND P1, PT, |R6|, |R6|, PT ;  /* 0x400000060600420b */ /* 0x000fe40003f38200 */
[----:B------:R-:W-:Y:S02]  /*3c30*/  @P4 ISETP.LT.U32.AND P2, PT, R9, R14, PT ;  /* 0x0000000e0900420c */ /* 0x000fe40003f41070 */
[----:B------:R-:W-:Y:S01]  /*3c40*/  @P5 ISETP.LT.OR.EX P0, PT, R41, R38, !P3, P6 ;  /* 0x000000262900520c */ /* 0x000fe20005f01760 */
[----:B------:R-:W-:-:S12]  /*3c50*/  @P5 BRA `(.L_x_285) ;  /* 0x0000000000145947 */ /* 0x000fd80003800000 */
[----:B------:R-:W-:-:S13]  /*3c60*/  FSETP.NEU.FTZ.AND P5, PT, R0, R7, PT ;  /* 0x000000070000720b */ /* 0x000fda0003fbd000 */
[----:B------:R-:W-:Y:S02]  /*3c70*/  @!P5 ISETP.GE.U32.AND P3, PT, R32, R15, PT ;  /* 0x0000000f2000d20c */ /* 0x000fe40003f66070 */
[----:B------:R-:W-:Y:S02]  /*3c80*/  @P5 FSETP.GT.FTZ.AND P0, PT, R0, R7, PT ;  /* 0x000000070000520b */ /* 0x000fe40003f14000 */
[----:B------:R-:W-:-:S04]  /*3c90*/  @!P5 ISETP.GE.AND.EX P3, PT, R41, R38, PT, P3 ;  /* 0x000000262900d20c */ /* 0x000fc80003f66330 */
[----:B------:R-:W-:-:S13]  /*3ca0*/  @!P5 PLOP3.LUT P0, PT, P3, PT, PT, 0x8, 0x80 ;  /* 0x000000000080d81c */ /* 0x000fda0001f0e170 */
.L_x_285:
[----:B------:R-:W-:Y:S05]  /*3cb0*/  BSYNC.RECONVERGENT B0 ;  /* 0x0000000000007941 */ /* 0x000fea0003800200 */
.L_x_284:
[----:B------:R-:W-:Y:S01]  /*3cc0*/  BSSY.RECONVERGENT B0, `(.L_x_286) ;  /* 0x0000008000007945 */ /* 0x000fe20003800200 */
[----:B------:R-:W-:-:S03]  /*3cd0*/  @P4 ISETP.LT.OR.EX P1, PT, R42, R37, !P1, P2 ;  /* 0x000000252a00420c */ /* 0x000fc60004f21720 */
[----:B------:R-:W-:Y:S10]  /*3ce0*/  @P4 BRA `(.L_x_287) ;  /* 0x0000000000144947 */ /* 0x000ff40003800000 */
[----:B------:R-:W-:-:S13]  /*3cf0*/  FSETP.NEU.FTZ.AND P3, PT, R3, R6, PT ;  /* 0x000000060300720b */ /* 0x000fda0003f7d000 */
[----:B------:R-:W-:Y:S02]  /*3d00*/  @!P3 ISETP.GE.U32.AND P2, PT, R9, R14, PT ;  /* 0x0000000e0900b20c */ /* 0x000fe40003f46070 */
[----:B------:R-:W-:Y:S02]  /*3d10*/  @P3 FSETP.GT.FTZ.AND P1, PT, R3, R6, PT ;  /* 0x000000060300320b */ /* 0x000fe40003f34000 */
[----:B------:R-:W-:-:S04]  /*3d20*/  @!P3 ISETP.GE.AND.EX P2, PT, R42, R37, PT, P2 ;  /* 0x000000252a00b20c */ /* 0x000fc80003f46320 */
[----:B------:R-:W-:-:S13]  /*3d30*/  @!P3 PLOP3.LUT P1, PT, P2, PT, PT, 0x8, 0x80 ;  /* 0x000000000080b81c */ /* 0x000fda000172e170 */
.L_x_287:
[----:B------:R-:W-:Y:S05]  /*3d40*/  BSYNC.RECONVERGENT B0 ;  /* 0x0000000000007941 */ /* 0x000fea0003800200 */
.L_x_286:
        /* <DEDUP_REMOVED lines=20> */
.L_x_289:
[----:B------:R-:W-:Y:S05]  /*3e90*/  BSYNC.RECONVERGENT B0 ;  /* 0x0000000000007941 */ /* 0x000fea0003800200 */
.L_x_288:
[----:B------:R-:W-:Y:S01]  /*3ea0*/  BSSY.RECONVERGENT B0, `(.L_x_290) ;  /* 0x000000b000007945 */ /* 0x000fe20003800200 */
[----:B------:R-:W-:Y:S02]  /*3eb0*/  FSEL R3, R0, R5, P0 ;  /* 0x0000000500037208 */ /* 0x000fe40000000000 */
[----:B------:R-:W-:Y:S02]  /*3ec0*/  SEL R0, R32, R13, P0 ;  /* 0x0000000d20007207 */ /* 0x000fe40000000000 */
[----:B------:R-:W-:Y:S02]  /*3ed0*/  SEL R35, R38, R35, P0 ;  /* 0x0000002326237207 */ /* 0x000fe40000000000 */
[----:B------:R-:W-:Y:S01]  /*3ee0*/  @P4 ISETP.LT.OR.EX P2, PT, R42, R33, !P2, P3 ;  /* 0x000000212a00420c */ /* 0x000fe20005741730 */
[----:B------:R-:W-:-:S12]  /*3ef0*/  @P4 BRA `(.L_x_291) ;  /* 0x0000000000144947 */ /* 0x000fd80003800000 */
[----:B------:R-:W-:-:S13]  /*3f00*/  FSETP.NEU.FTZ.AND P1, PT, R11, R4, PT ;  /* 0x000000040b00720b */ /* 0x000fda0003f3d000 */
[----:B------:R-:W-:Y:S02]  /*3f10*/  @!P1 ISETP.GE.U32.AND P0, PT, R9, R12, PT ;  /* 0x0000000c0900920c */ /* 0x000fe40003f06070 */
[----:B------:R-:W-:Y:S02]  /*3f20*/  @P1 FSETP.GT.FTZ.AND P2, PT, R11, R4, PT ;  /* 0x000000040b00120b */ /* 0x000fe40003f54000 */
[----:B------:R-:W-:-:S04]  /*3f30*/  @!P1 ISETP.GE.AND.EX P0, PT, R42, R33, PT, P0 ;  /* 0x000000212a00920c */ /* 0x000fc80003f06300 */
[----:B------:R-:W-:-:S13]  /*3f40*/  @!P1 PLOP3.LUT P2, PT, P0, PT, PT, 0x8, 0x80 ;  /* 0x000000000080981c */ /* 0x000fda000074e170 */
.L_x_291:
[----:B------:R-:W-:Y:S05]  /*3f50*/  BSYNC.RECONVERGENT B0 ;  /* 0x0000000000007941 */ /* 0x000fea0003800200 */
.L_x_290:
[----:B-----5:R-:W-:Y:S02]  /*3f60*/  FSEL R26, R11, R4, P2 ;  /* 0x000000040b1a7208 */ /* 0x020fe40001000000 */
[----:B------:R-:W-:Y:S02]  /*3f70*/  SEL R18, R9, R12, P2 ;  /* 0x0000000c09127207 */ /* 0x000fe40001000000 */
[----:B------:R-:W-:Y:S01]  /*3f80*/  SEL R33, R42, R33, P2 ;  /* 0x000000212a217207 */ /* 0x000fe20001000000 */
[----:B------:R-:W-:Y:S06]  /*3f90*/  BRA `(.L_x_211) ;  /* 0x000000bc001c7947 */ /* 0x000fec0003800000 */
.L_x_240:
[----:B------:R-:W-:-:S13]  /*3fa0*/  ISETP.NE.AND P0, PT, R46, 0x1, PT ;  /* 0x000000012e00780c */ /* 0x000fda0003f05270 */
[----:B------:R-:W-:Y:S05]  /*3fb0*/  @P0 BRA `(.L_x_292) ;  /* 0x0000001800fc0947 */ /* 0x000fea0003800000 */
[----:B------:R-:W1:Y:S01]  /*3fc0*/  LDCU UR4, c[0x0][0x3a4] ;  /* 0x00007480ff0477ac */ /* 0x000e620008000800 */
[----:B------:R-:W2:Y:S01]  /*3fd0*/  LDC R7, c[0x0][0x388] ;  /* 0x0000e200ff077b82 */ /* 0x000ea20000000800 */
[----:B------:R-:W-:Y:S01]  /*3fe0*/  BSSY.RECONVERGENT B0, `(.L_x_293) ;  /* 0x00000c1000007945 */ /* 0x000fe20003800200 */
[----:B------:R-:W-:-:S06]  /*3ff0*/  IMAD.MOV.U32 R4, RZ, RZ, R43 ;  /* 0x000000ffff047224 */ /* 0x000fcc00078e002b */
[----:B------:R-:W3:Y:S08]  /*4000*/  LDC R14, c[0x0][0x390] ;  /* 0x0000e400ff0e7b82 */ /* 0x000ef00000000800 */
[----:B------:R-:W4:Y:S01]  /*4010*/  LDC R36, c[0x0][0x394] ;  /* 0x0000e500ff247b82 */ /* 0x000f220000000800 */
[----:B-1----:R-:W-:-:S04]  /*4020*/  IMAD.U32 R3, RZ, RZ, UR4 ;  /* 0x00000004ff037e24 */ /* 0x002fc8000f8e00ff */
[----:B------:R-:W-:Y:S02]  /*4030*/  IMAD R5, R3, 0x3, R43 ;  /* 0x0000000303057824 */ /* 0x000fe400078e022b */
[----:B--2---:R-:W-:-:S03]  /*4040*/  IMAD.MOV.U32 R6, RZ, RZ, R7 ;  /* 0x000000ffff067224 */ /* 0x004fc600078e0007 */
[----:B------:R-:W-:Y:S01]  /*4050*/  ISETP.GE.U32.AND P0, PT, R5, R48, PT ;  /* 0x000000300500720c */ /* 0x000fe20003f06070 */
[--C-:B------:R-:W-:Y:S01]  /*4060*/  IMAD.MOV.U32 R8, RZ, RZ, R7.reuse ;  /* 0x000000ffff087224 */ /* 0x100fe200078e0007 */
[----:B------:R-:W-:Y:S01]  /*4070*/  MOV R5, R7 ;  /* 0x0000000700057202 */ /* 0x000fe20000000f00 */
[--C-:B------:R-:W-:Y:S02]  /*4080*/  IMAD.MOV.U32 R10, RZ, RZ, R7.reuse ;  /* 0x000000ffff0a7224 */ /* 0x100fe400078e0007 */
[--C-:B------:R-:W-:Y:S01]  /*4090*/  IMAD.MOV.U32 R9, RZ, RZ, R7.reuse ;  /* 0x000000ffff097224 */ /* 0x100fe200078e0007 */
[----:B---3--:R-:W-:Y:S01]  /*40a0*/  MOV R18, R14 ;  /* 0x0000000e00127202 */ /* 0x008fe20000000f00 */
[--C-:B------:R-:W-:Y:S02]  /*40b0*/  IMAD.MOV.U32 R12, RZ, RZ, R7.reuse ;  /* 0x000000ffff0c7224 */ /* 0x100fe400078e0007 */
[----:B------:R-:W-:Y:S02]  /*40c0*/  IMAD.MOV.U32 R11, RZ, RZ, R7 ;  /* 0x000000ffff0b7224 */ /* 0x000fe400078e0007 */
[----:B------:R-:W-:-:S02]  /*40d0*/  IMAD.MOV.U32 R13, RZ, RZ, R14 ;  /* 0x000000ffff0d7224 */ /* 0x000fc400078e000e */
[--C-:B------:R-:W-:Y:S01]  /*40e0*/  IMAD.MOV.U32 R15, RZ, RZ, R14.reuse ;  /* 0x000000ffff0f7224 */ /* 0x100fe200078e000e */
[----:B----4-:R-:W-:Y:S01]  /*40f0*/  MOV R40, R36 ;  /* 0x0000002400287202 */ /* 0x010fe20000000f00 */
[--C-:B------:R-:W-:Y:S02]  /*4100*/  IMAD.MOV.U32 R32, RZ, RZ, R14.reuse ;  /* 0x000000ffff207224 */ /* 0x100fe400078e000e */
[--C-:B------:R-:W-:Y:S02]  /*4110*/  IMAD.MOV.U32 R33, RZ, RZ, R14.reuse ;  /* 0x000000ffff217224 */ /* 0x100fe400078e000e */
[--C-:B------:R-:W-:Y:S02]  /*4120*/  IMAD.MOV.U32 R35, RZ, RZ, R14.reuse ;  /* 0x000000ffff237224 */ /* 0x100fe400078e000e */
[----:B------:R-:W-:Y:S02]  /*4130*/  IMAD.MOV.U32 R37, RZ, RZ, R14 ;  /* 0x000000ffff257224 */ /* 0x000fe400078e000e */
[----:B------:R-:W-:-:S02]  /*4140*/  IMAD.MOV.U32 R34, RZ, RZ, R36 ;  /* 0x000000ffff227224 */ /* 0x000fc400078e0024 */
        /* <DEDUP_REMOVED lines=24> */
[----:B------:R-:W-:-:S07]  /*42d0*/  IMAD.MOV.U32 R11, RZ, RZ, R7 ;  /* 0x000000ffff0b7224 */ /* 0x000fce00078e0007 */
.L_x_311:
[--C-:B-1----:R-:W-:Y:S02]  /*42e0*/  IMAD.IADD R46, R4, 0x1, R3.reuse ;  /* 0x00000001042e7824 */ /* 0x102fe400078e0203 */
[----:B------:R-:W-:Y:S02]  /*42f0*/  IMAD R20, R0, R4, RZ ;  /* 0x0000000400147224 */ /* 0x000fe400078e02ff */
[----:B------:R-:W-:-:S03]  /*4300*/  IMAD.IADD R45, R46, 0x1, R3 ;  /* 0x000000012e2d7824 */ /* 0x000fc600078e0203 */
[----:B------:R-:W-:Y:S02]  /*4310*/  SHF.R.U32.HI R31, RZ, 0x1, R20 ;  /* 0x00000001ff1f7819 */ /* 0x000fe40000011614 */
[----:B------:R-:W-:Y:S01]  /*4320*/  IADD3 R44, PT, PT, R45, R3, RZ ;  /* 0x000000032d2c7210 */ /* 0x000fe20007ffe0ff */
[C---:B------:R-:W-:Y:S02]  /*4330*/  IMAD R21, R0.reuse, R45, RZ ;  /* 0x0000002d00157224 */ /* 0x040fe400078e02ff */
[C---:B------:R-:W-:Y:S02]  /*4340*/  IMAD R20, R0.reuse, R46, RZ ;  /* 0x0000002e00147224 */ /* 0x040fe400078e02ff */
[----:B------:R-:W-:Y:S02]  /*4350*/  IMAD R26, R0, R44, RZ ;  /* 0x0000002c001a7224 */ /* 0x000fe400078e02ff */
[----:B------:R-:W-:Y:S01]  /*4360*/  IMAD.WIDE.U32 R30, R31, 0x8, R24 ;  /* 0x000000081f1e7825 */ /* 0x000fe200078e0018 */
[----:B------:R-:W-:-:S02]  /*4370*/  SHF.R.U32.HI R21, RZ, 0x1, R21 ;  /* 0x00000001ff157819 */ /* 0x000fc40000011615 */
[----:B------:R-:W-:Y:S02]  /*4380*/  SHF.R.U32.HI R27, RZ, 0x1, R20 ;  /* 0x00000001ff1b7819 */ /* 0x000fe40000011614 */
[----:B------:R-:W-:Y:S01]  /*4390*/  SHF.R.U32.HI R47, RZ, 0x1, R26 ;  /* 0x00000001ff2f7819 */ /* 0x000fe2000001161a */
[----:B------:R-:W2:Y:S01]  /*43a0*/  LDG.E.64 R30, desc[UR36][R30.64] ;  /* 0x000000241e1e7981 */ /* 0x000ea2000c1e1b00 */
[----:B------:R-:W-:-:S04]  /*43b0*/  IMAD.WIDE.U32 R28, R21, 0x8, R24 ;  /* 0x00000008151c7825 */ /* 0x000fc800078e0018 */
[--C-:B------:R-:W-:Y:S02]  /*43c0*/  IMAD.WIDE.U32 R26, R27, 0x8, R24.reuse ;  /* 0x000000081b1a7825 */ /* 0x100fe400078e0018 */
[----:B------:R-:W5:Y:S02]  /*43d0*/  LDG.E.64 R28, desc[UR36][R28.64] ;  /* 0x000000241c1c7981 */ /* 0x000f64000c1e1b00 */
[----:B------:R-:W-:Y:S02]  /*43e0*/  IMAD.WIDE.U32 R20, R47, 0x8, R24 ;  /* 0x000000082f147825 */ /* 0x000fe400078e0018 */
        /* <DEDUP_REMOVED lines=20> */
.L_x_296:
[----:B------:R-:W-:Y:S05]  /*4530*/  BSYNC.RECONVERGENT B1 ;  /* 0x0000000000017941 */ /* 0x000fea0003800200 */
.L_x_295:
[----:B------:R-:W-:Y:S04]  /*4540*/  BSSY.RECONVERGENT B1, `(.L_x_297) ;  /* 0x0000007000017945 */ /* 0x000fe80003800200 */
[----:B------:R-:W-:Y:S05]  /*4550*/  @P3 BRA `(.L_x_298) ;  /* 0x0000000000143947 */ /* 0x000fea0003800000 */
[----:B------:R-:W-:-:S13]  /*4560*/  FSETP.NEU.FTZ.AND P6, PT, R12, R31, PT ;  /* 0x0000001f0c00720b */ /* 0x000fda0003fdd000 */
[----:B------:R-:W-:Y:S02]  /*4570*/  @!P6 ISETP.GE.U32.AND P3, PT, R35, R4, PT ;  /* 0x000000042300e20c */ /* 0x000fe40003f66070 */
[----:B------:R-:W-:Y:S02]  /*4580*/  @P6 FSETP.GT.FTZ.AND P2, PT, R12, R31, PT ;  /* 0x0000001f0c00620b */ /* 0x000fe40003f54000 */
[----:B------:R-:W-:-:S04]  /*4590*/  @!P6 ISETP.GE.AND.EX P3, PT, R43, RZ, PT, P3 ;  /* 0x000000ff2b00e20c */ /* 0x000fc80003f66330 */
[----:B------:R-:W-:-:S13]  /*45a0*/  @!P6 PLOP3.LUT P2, PT, P3, PT, PT, 0x8, 0x80 ;  /* 0x000000000080e81c */ /* 0x000fda0001f4e170 */
.L_x_298:
[----:B------:R-:W-:Y:S05]  /*45b0*/  BSYNC.RECONVERGENT B1 ;  /* 0x0000000000017941 */ /* 0x000fea0003800200 */
.L_x_297:
        /* <DEDUP_REMOVED lines=10> */
.L_x_300:
[----:B------:R-:W-:Y:S05]  /*4660*/  BSYNC.RECONVERGENT B1 ;  /* 0x0000000000017941 */ /* 0x000fea0003800200 */
.L_x_299:
        /* <DEDUP_REMOVED lines=10> */
.L_x_302:
[----:B------:R-:W-:Y:S05]  /*4710*/  BSYNC.RECONVERGENT B1 ;  /* 0x0000000000017941 */ /* 0x000fea0003800200 */
.L_x_301:
        /* <DEDUP_REMOVED lines=10> */
.L_x_304:
[----:B------:R-:W-:Y:S05]  /*47c0*/  BSYNC.RECONVERGENT B1 ;  /* 0x0000000000017941 */ /* 0x000fea0003800200 */
.L_x_303:
        /* <DEDUP_REMOVED lines=21> */
[-C--:B------:R-:W-:Y:S02]  /*4920*/  @P4 ISETP.LT.U32.AND P3, PT, R13, R44.reuse, PT ;  /* 0x0000002c0d00420c */ /* 0x080fe40003f61070 */
        /* <DEDUP_REMOVED lines=10> */
.L_x_306:
[----:B------:R-:W-:Y:S05]  /*49d0*/  BSYNC.RECONVERGENT B1 ;  /* 0x0000000000017941 */ /* 0x000fea0003800200 */
.L_x_305:
        /* <DEDUP_REMOVED lines=12> */
.L_x_308:
[----:B------:R-:W-:Y:S05]  /*4aa0*/  BSYNC.RECONVERGENT B1 ;  /* 0x0000000000017941 */ /* 0x000fea0003800200 */
.L_x_307:
        /* <DEDUP_REMOVED lines=10> */
.L_x_310:
[----:B------:R-:W-:Y:S05]  /*4b50*/  BSYNC.RECONVERGENT B1 ;  /* 0x0000000000017941 */ /* 0x000fea0003800200 */
.L_x_309:
[----:B------:R-:W1:Y:S01]  /*4b60*/  LDCU UR4, c[0x0][0x39c] ;  /* 0x00007380ff0477ac */ /* 0x000e620008000800 */
[----:B------:R-:W-:Y:S01]  /*4b70*/  IMAD.IADD R4, R44, 0x1, R3 ;  /* 0x000000012c047824 */ /* 0x000fe200078e0203 */
[----:B------:R-:W-:Y:S02]  /*4b80*/  SEL R13, R13, R44, P1 ;  /* 0x0000002c0d0d7207 */ /* 0x000fe40000800000 */
[----:B------:R-:W-:Y:S01]  /*4b90*/  FSEL R6, R6, R21, P1 ;  /* 0x0000001506067208 */ /* 0x000fe20000800000 */
[----:B------:R-:W-:Y:S01]  /*4ba0*/  IMAD R45, R3, 0x3, R4 ;  /* 0x00000003032d7824 */ /* 0x000fe200078e0204 */
[----:B------:R-:W-:Y:S01]  /*4bb0*/  SEL R34, R34, RZ, P1 ;  /* 0x000000ff22227207 */ /* 0x000fe20000800000 */
[----:B-1----:R-:W-:-:S05]  /*4bc0*/  IMAD.U32 R48, RZ, RZ, UR4 ;  /* 0x00000004ff307e24 */ /* 0x002fca000f8e00ff */
[----:B------:R-:W-:-:S13]  /*4bd0*/  ISETP.GE.U32.AND P0, PT, R45, R48, PT ;  /* 0x000000302d00720c */ /* 0x000fda0003f06070 */
[----:B------:R-:W-:Y:S05]  /*4be0*/  @!P0 BRA `(.L_x_311) ;  /* 0xfffffff400bc8947 */ /* 0x000fea000383ffff */
.L_x_294:
[----:B------:R-:W-:Y:S05]  /*4bf0*/  BSYNC.RECONVERGENT B0 ;  /* 0x0000000000007941 */ /* 0x000fea0003800200 */
.L_x_293:
[----:B------:R-:W-:Y:S01]  /*4c00*/  ISETP.GE.U32.AND P0, PT, R4, R48, PT ;  /* 0x000000300400720c */ /* 0x000fe20003f06070 */
[----:B------:R-:W-:-:S12]  /*4c10*/  BSSY.RECONVERGENT B0, `(.L_x_312) ;  /* 0x000001a000007945 */ /* 0x000fd80003800200 */
[----:B------:R-:W-:Y:S05]  /*4c20*/  @P0 BRA `(.L_x_313) ;  /* 0x0000000000600947 */ /* 0x000fea0003800000 */
[----:B------:R-:W-:-:S05]  /*4c30*/  IMAD R30, R0, R4, RZ ;  /* 0x00000004001e7224 */ /* 0x000fca00078e02ff */
[----:B------:R-:W-:-:S05]  /*4c40*/  SHF.R.U32.HI R31, RZ, 0x1, R30 ;  /* 0x00000001ff1f7819 */ /* 0x000fca000001161e */
[----:B------:R-:W-:-:S06]  /*4c50*/  IMAD.WIDE.U32 R30, R31, 0x8, R24 ;  /* 0x000000081f1e7825 */ /* 0x000fcc00078e0018 */
[----:B------:R-:W5:Y:S01]  /*4c60*/  LDG.E.64 R30, desc[UR36][R30.64] ;  /* 0x000000241e1e7981 */ /* 0x000f62000c1e1b00 */
[----:B------:R-:W-:-:S05]  /*4c70*/  IMAD.IADD R45, R4, 0x1, R3 ;  /* 0x00000001042d7824 */ /* 0x000fca00078e0203 */
[----:B------:R-:W-:-:S13]  /*4c80*/  ISETP.GE.U32.AND P1, PT, R45, R48, PT ;  /* 0x000000302d00720c */ /* 0x000fda0003f26070 */
        /* <DEDUP_REMOVED lines=8> */
[----:B------:R-:W-:Y:S02]  /*4d10*/  IMAD.IADD R29, R45, 0x1, R3 ;  /* 0x000000012d1d7824 */ /* 0x000fe400078e0203 */
[----:B------:R-:W-:-:S03]  /*4d20*/  IMAD R28, R0, R45, RZ ;  /* 0x0000002d001c7224 */ /* 0x000fc600078e02ff */
[----:B------:R-:W-:-:S13]  /*4d30*/  ISETP.GE.U32.AND P1, PT, R29, R48, PT ;  /* 0x000000301d00720c */ /* 0x000fda0003f26070 */
[----:B------:R-:W-:Y:S01]  /*4d40*/  @!P1 IMAD R0, R0, R29, RZ ;  /* 0x0000001d00009224 */ /* 0x000fe200078e02ff */
[----:B------:R-:W-:-:S04]  /*4d50*/  SHF.R.U32.HI R29, RZ, 0x1, R28 ;  /* 0x00000001ff1d7819 */ /* 0x000fc8000001161c */
[----:B------:R-:W-:Y:S01]  /*4d60*/  @!P1 SHF.R.U32.HI R45, RZ, 0x1, R0 ;  /* 0x00000001ff2d9819 */ /* 0x000fe20000011600 */
[----:B------:R-:W-:-:S04]  /*4d70*/  IMAD.WIDE.U32 R28, R29, 0x8, R24 ;  /* 0x000000081d1c7825 */ /* 0x000fc800078e0018 */
[----:B------:R-:W-:Y:S02]  /*4d80*/  @!P1 IMAD.WIDE.U32 R24, R45, 0x8, R24 ;  /* 0x000000082d189825 */ /* 0x000fe400078e0018 */
[----:B------:R-:W5:Y:S04]  /*4d90*/  LDG.E.64 R28, desc[UR36][R28.64] ;  /* 0x000000241c1c7981 */ /* 0x000f68000c1e1b00 */
[----:B------:R1:W5:Y:S02]  /*4da0*/  @!P1 LDG.E.64 R20, desc[UR36][R24.64] ;  /* 0x0000002418149981 */ /* 0x000364000c1e1b00 */
.L_x_313:
[----:B------:R-:W-:Y:S05]  /*4db0*/  BSYNC.RECONVERGENT B0 ;  /* 0x0000000000007941 */ /* 0x000fea0003800200 */
.L_x_312:
        /* <DEDUP_REMOVED lines=8> */
[-C--:B------:R-:W-:Y:S02]  /*4e40*/  @P5 ISETP.LT.U32.AND P6, PT, R37, R4.reuse, PT ;  /* 0x000000042500520c */ /* 0x080fe40003fc1070 */
        /* <DEDUP_REMOVED lines=9> */
.L_x_317:
[----:B------:R-:W-:Y:S05]  /*4ee0*/  BSYNC.RECONVERGENT B1 ;  /* 0x0000000000017941 */ /* 0x000fea0003800200 */
.L_x_316:
        /* <DEDUP_REMOVED lines=9> */
.L_x_319:
[----:B------:R-:W-:Y:S05]  /*4f80*/  BSYNC.RECONVERGENT B1 ;  /* 0x0000000000017941 */ /* 0x000fea0003800200 */
.L_x_318:
        /* <DEDUP_REMOVED lines=12> */
[-C--:B------:R-:W-:Y:S02]  /*5050*/  @P5 ISETP.LT.U32.AND P6, PT, R33, R24.reuse, PT ;  /* 0x000000182100520c */ /* 0x080fe40003fc1070 */
        /* <DEDUP_REMOVED lines=9> */
.L_x_321:
[----:B------:R-:W-:Y:S05]  /*50f0*/  BSYNC.RECONVERGENT B1 ;  /* 0x0000000000017941 */ /* 0x000fea0003800200 */
.L_x_320:
        /* <DEDUP_REMOVED lines=9> */
.L_x_323:
[----:B------:R-:W-:Y:S05]  /*5190*/  BSYNC.RECONVERGENT B1 ;  /* 0x0000000000017941 */ /* 0x000fea0003800200 */
.L_x_322:
        /* <DEDUP_REMOVED lines=8> */
[----:B------:R-:W-:Y:S02]  /*5220*/  FSETP.NAN.FTZ.AND P3, PT, |R8|, |R8|, PT ;  /* 0x400000080800720b */ /* 0x000fe40003f78200 */
[----:B------:R-:W-:-:S04]  /*5230*/  IADD3 R3, PT, PT, R0, R3, RZ ;  /* 0x0000000300037210 */ /* 0x000fc80007ffe0ff */
[----:B------:R-:W-:-:S05]  /*5240*/  ISETP.GE.U32.AND P4, PT, R3, R48, PT ;  /* 0x000000300300720c */ /* 0x000fca0003f86070 */
        /* <DEDUP_REMOVED lines=11> */
.L_x_325:
[----:B------:R-:W-:Y:S05]  /*5300*/  BSYNC.RECONVERGENT B1 ;  /* 0x0000000000017941 */ /* 0x000fea0003800200 */
.L_x_324:
        /* <DEDUP_REMOVED lines=9> */
.L_x_327:
[----:B------:R-:W-:Y:S05]  /*53a0*/  BSYNC.RECONVERGENT B1 ;  /* 0x0000000000017941 */ /* 0x000fea0003800200 */
.L_x_326:
        /* <DEDUP_REMOVED lines=20> */
.L_x_329:
[----:B------:R-:W-:Y:S05]  /*54f0*/  BSYNC.RECONVERGENT B1 ;  /* 0x0000000000017941 */ /* 0x000fea0003800200 */
.L_x_328:
        /* <DEDUP_REMOVED lines=10> */
.L_x_331:
[----:B------:R-:W-:Y:S05]  /*55a0*/  BSYNC.RECONVERGENT B1 ;  /* 0x0000000000017941 */ /* 0x000fea0003800200 */
.L_x_330:
[----:B------:R-:W-:Y:S02]  /*55b0*/  FSEL R6, R6, R21, P0 ;  /* 0x0000001506067208 */ /* 0x000fe40000000000 */
[----:B------:R-:W-:Y:S02]  /*55c0*/  SEL R13, R13, R3, P0 ;  /* 0x000000030d0d7207 */ /* 0x000fe40000000000 */
[----:B------:R-:W-:Y:S02]  /*55d0*/  SEL R36, R36, RZ, P2 ;  /* 0x000000ff24247207 */ /* 0x000fe40001000000 */
[----:B------:R-:W-:-:S07]  /*55e0*/  SEL R34, R34, RZ, P0 ;  /* 0x000000ff22227207 */ /* 0x000fce0000000000 */
.L_x_315:
[----:B------:R-:W-:Y:S05]  /*55f0*/  BSYNC.RECONVERGENT B0 ;  /* 0x0000000000007941 */ /* 0x000fea0003800200 */
.L_x_314:
        /* <DEDUP_REMOVED lines=15> */
.L_x_333:
[----:B------:R-:W-:Y:S05]  /*56f0*/  BSYNC.RECONVERGENT B0 ;  /* 0x0000000000007941 */ /* 0x000fea0003800200 */
.L_x_332:
[----:B------:R-:W-:Y:S04]  /*5700*/  BSSY.RECONVERGENT B0, `(.L_x_334) ;  /* 0x0000007000007945 */ /* 0x000fe80003800200 */
[----:B------:R-:W-:Y:S05]  /*5710*/  @P2 BRA `(.L_x_335) ;  /* 0x0000000000142947 */ /* 0x000fea0003800000 */
[----:B------:R-:W-:-:S13]  /*5720*/  FSETP.NEU.FTZ.AND P2, PT, R12, R10, PT ;  /* 0x0000000a0c00720b */ /* 0x000fda0003f5d000 */
[----:B------:R-:W-:Y:S02]  /*5730*/  @!P2 ISETP.GE.U32.AND P1, PT, R35, R32, PT ;  /* 0x000000202300a20c */ /* 0x000fe40003f26070 */
[----:B------:R-:W-:Y:S02]  /*5740*/  @P2 FSETP.GT.FTZ.AND P0, PT, R12, R10, PT ;  /* 0x0000000a0c00220b */ /* 0x000fe40003f14000 */
[----:B------:R-:W-:-:S04]  /*5750*/  @!P2 ISETP.GE.AND.EX P1, PT, R43, R40, PT, P1 ;  /* 0x000000282b00a20c */ /* 0x000fc80003f26310 */
[----:B------:R-:W-:-:S13]  /*5760*/  @!P2 PLOP3.LUT P0, PT, P1, PT, PT, 0x8, 0x80 ;  /* 0x000000000080a81c */ /* 0x000fda0000f0e170 */
.L_x_335:
[----:B------:R-:W-:Y:S05]  /*5770*/  BSYNC.RECONVERGENT B0 ;  /* 0x0000000000007941 */ /* 0x000fea0003800200 */
.L_x_334:
        /* <DEDUP_REMOVED lines=20> */
.L_x_337:
[----:B------:R-:W-:Y:S05]  /*58c0*/  BSYNC.RECONVERGENT B0 ;  /* 0x0000000000007941 */ /* 0x000fea0003800200 */
.L_x_336:
        /* <DEDUP_REMOVED lines=8> */
.L_x_339:
[----:B------:R-:W-:Y:S05]  /*5950*/  BSYNC.RECONVERGENT B0 ;  /* 0x0000000000007941 */ /* 0x000fea0003800200 */
.L_x_338:
        /* <DEDUP_REMOVED lines=20> */
.L_x_341:
[----:B------:R-:W-:Y:S05]  /*5aa0*/  BSYNC.RECONVERGENT B0 ;  /* 0x0000000000007941 */ /* 0x000fea0003800200 */
.L_x_340:
        /* <DEDUP_REMOVED lines=11> */
.L_x_343:
[----:B------:R-:W-:Y:S05]  /*5b60*/  BSYNC.RECONVERGENT B0 ;  /* 0x0000000000007941 */ /* 0x000fea0003800200 */
.L_x_342:
[----:B-----5:R-:W-:Y:S02]  /*5b70*/  FSEL R26, R9, R6, P2 ;  /* 0x00000006091a7208 */ /* 0x020fe40001000000 */
[----:B------:R-:W-:Y:S02]  /*5b80*/  SEL R18, R32, R13, P2 ;  /* 0x0000000d20127207 */ /* 0x000fe40001000000 */
[----:B------:R-:W-:Y:S01]  /*5b90*/  SEL R33, R43, R34, P2 ;  /* 0x000000222b217207 */ /* 0x000fe20001000000 */
[----:B------:R-:W-:Y:S06]  /*5ba0*/  BRA `(.L_x_211) ;  /* 0x000000a000187947 */ /* 0x000fec0003800000 */
.L_x_292:
[----:B------:R-:W1:Y:S01]  /*5bb0*/  LDCU UR4, c[0x0][0x3a4] ;  /* 0x00007480ff0477ac */ /* 0x000e620008000800 */
[----:B------:R-:W2:Y:S01]  /*5bc0*/  LDC R0, c[0x0][0x388] ;  /* 0x0000e200ff007b82 */ /* 0x000ea20000000800 */
[----:B------:R-:W-:Y:S07]  /*5bd0*/  BSSY.RECONVERGENT B0, `(.L_x_344) ;  /* 0x00004ae000007945 */ /* 0x000fee0003800200 */
[----:B------:R-:W3:Y:S08]  /*5be0*/  LDC R7, c[0x0][0x390] ;  /* 0x0000e400ff077b82 */ /* 0x000ef00000000800 */
[----:B------:R-:W4:Y:S01]  /*5bf0*/  LDC R15, c[0x0][0x394] ;  /* 0x0000e500ff0f7b82 */ /* 0x000f220000000800 */
[----:B-1----:R-:W-:-:S04]  /*5c00*/  IMAD.U32 R42, RZ, RZ, UR4 ;  /* 0x00000004ff2a7e24 */ /* 0x002fc8000f8e00ff */
[----:B------:R-:W-:Y:S02]  /*5c10*/  IMAD R3, R42, 0x3, R43 ;  /* 0x000000032a037824 */ /* 0x000fe400078e022b */
[--C-:B--2---:R-:W-:Y:S01]  /*5c20*/  IMAD.MOV.U32 R41, RZ, RZ, R0.reuse ;  /* 0x000000ffff297224 */ /* 0x104fe200078e0000 */
[----:B------:R-:W-:Y:S01]  /*5c30*/  MOV R6, R0 ;  /* 0x0000000000067202 */ /* 0x000fe20000000f00 */
[--C-:B------:R-:W-:Y:S01]  /*5c40*/  IMAD.MOV.U32 R38, RZ, RZ, R0.reuse ;  /* 0x000000ffff267224 */ /* 0x100fe200078e0000 */
[----:B------:R-:W-:Y:S01]  /*5c50*/  ISETP.GE.U32.AND P0, PT, R3, R48, PT ;  /* 0x000000300300720c */ /* 0x000fe20003f06070 */
[--C-:B------:R-:W-:Y:S02]  /*5c60*/  IMAD.MOV.U32 R39, RZ, RZ, R0.reuse ;  /* 0x000000ffff277224 */ /* 0x100fe400078e0000 */
[--C-:B------:R-:W-:Y:S02]  /*5c70*/  IMAD.MOV.U32 R4, RZ, RZ, R0.reuse ;  /* 0x000000ffff047224 */ /* 0x100fe400078e0000 */
[----:B------:R-:W-:-:S02]  /*5c80*/  IMAD.MOV.U32 R3, RZ, RZ, R0 ;  /* 0x000000ffff037224 */ /* 0x000fc400078e0000 */
[----:B------:R-:W-:Y:S02]  /*5c90*/  IMAD.MOV.U32 R5, RZ, RZ, R0 ;  /* 0x000000ffff057224 */ /* 0x000fe400078e0000 */
[--C-:B---3--:R-:W-:Y:S02]  /*5ca0*/  IMAD.MOV.U32 R8, RZ, RZ, R7.reuse ;  /* 0x000000ffff087224 */ /* 0x108fe400078e0007 */
[--C-:B------:R-:W-:Y:S02]  /*5cb0*/  IMAD.MOV.U32 R9, RZ, RZ, R7.reuse ;  /* 0x000000ffff097224 */ /* 0x100fe400078e0007 */
[--C-:B------:R-:W-:Y:S01]  /*5cc0*/  IMAD.MOV.U32 R10, RZ, RZ, R7.reuse ;  /* 0x000000ffff0a7224 */ /* 0x100fe200078e0007 */
[----:B----4-:R-:W-:Y:S01]  /*5cd0*/  MOV R18, R15 ;  /* 0x0000000f00127202 */ /* 0x010fe20000000f00 */
[--C-:B------:R-:W-:Y:S02]  /*5ce0*/  IMAD.MOV.U32 R11, RZ, RZ, R7.reuse ;  /* 0x000000ffff0b7224 */ /* 0x100fe400078e0007 */
[----:B------:R-:W-:-:S02]  /*5cf0*/  IMAD.MOV.U32 R12, RZ, RZ, R7 ;  /* 0x000000ffff0c7224 */ /* 0x000fc400078e0007 */
[--C-:B------:R-:W-:Y:S02]  /*5d00*/  IMAD.MOV.U32 R13, RZ, RZ, R7.reuse ;  /* 0x000000ffff0d7224 */ /* 0x100fe400078e0007 */
[----:B------:R-:W-:Y:S02]  /*5d10*/  IMAD.MOV.U32 R14, RZ, RZ, R7 ;  /* 0x000000ffff0e7224 */ /* 0x000fe400078e0007 */
[--C-:B------:R-:W-:Y:S02]  /*5d20*/  IMAD.MOV.U32 R20, RZ, RZ, R15.reuse ;  /* 0x000000ffff147224 */ /* 0x100fe400078e000f */
[--C-:B------:R-:W-:Y:S02]  /*5d30*/  IMAD.MOV.U32 R34, RZ, RZ, R15.reuse ;  /* 0x000000ffff227224 */ /* 0x100fe400078e000f */
[--C-:B------:R-:W-:Y:S02]  /*5d40*/  IMAD.MOV.U32 R21, RZ, RZ, R15.reuse ;  /* 0x000000ffff157224 */ /* 0x100fe400078e000f */
[----:B------:R-:W-:-:S02]  /*5d50*/  IMAD.MOV.U32 R35, RZ, RZ, R15 ;  /* 0x000000ffff237224 */ /* 0x000fc400078e000f */
[--C-:B------:R-:W-:Y:S02]  /*5d60*/  IMAD.MOV.U32 R36, RZ, RZ, R15.reuse ;  /* 0x000000ffff247224 */ /* 0x100fe400078e000f */
[----:B------:R-:W-:Y:S01]  /*5d70*/  IMAD.MOV.U32 R37, RZ, RZ, R15 ;  /* 0x000000ffff257224 */ /* 0x000fe200078e000f */
[----:B------:R-:W-:Y:S06]  /*5d80*/  @P0 BRA `(.L_x_345) ;  /* 0x0000004800480947 */ /* 0x000fec0003800000 */
[C---:B------:R-:W-:Y:S01]  /*5d90*/  ISETP.NE.AND P0, PT, R46.reuse, RZ, PT ;  /* 0x000000ff2e00720c */ /* 0x040fe20003f05270 */
[----:B------:R-:W-:Y:S01]  /*5da0*/  VIADD R26, R46, 0xffffffff ;  /* 0xffffffff2e1a7836 */ /* 0x000fe20000000000 */
[----:B------:R-:W-:Y:S01]  /*5db0*/  MOV R41, R0 ;  /* 0x0000000000297202 */ /* 0x000fe20000000f00 */
[----:B------:R-:W-:Y:S01]  /*5dc0*/  IMAD.MOV.U32 R38, RZ, RZ, R0 ;  /* 0x000000ffff267224 */ /* 0x000fe200078e0000 */
[----:B------:R-:W-:-:S09]  /*5dd0*/  P2R R3, PR, RZ, 0x1 ;  /* 0x00000001ff037803 */ /* 0x000fd20000000000 */
[----:B------:R1:W5:Y:S01]  /*5de0*/  @!P0 LDG.E.64 R24, desc[UR36][R44.64] ;  /* 0x000000242c188981 */ /* 0x000362000c1e1b00 */
[----:B------:R-:W-:Y:S01]  /*5df0*/  VIMNMX.U32 R26, PT, PT, R26, 0x18, PT ;  /* 0x000000181a1a7848 */ /* 0x000fe20003fe0000 */
[--C-:B------:R-:W-:Y:S01]  /*5e00*/  IMAD.MOV.U32 R39, RZ, RZ, R0.reuse ;  /* 0x000000ffff277224 */ /* 0x100fe200078e0000 */
[----:B------:R-:W-:Y:S01]  /*5e10*/  MOV R9, R7 ;  /* 0x0000000700097202 */ /* 0x000fe20000000f00 */
[--C-:B------:R-:W-:Y:S01]  /*5e20*/  IMAD.MOV.U32 R4, RZ, RZ, R0.reuse ;  /* 0x000000ffff047224 */ /* 0x100fe200078e0000 */
[----:B------:R-:W-:Y:S01]  /*5e30*/  MOV R34, R15 ;  /* 0x0000000f00227202 */ /* 0x000fe20000000f00 */
        /* <DEDUP_REMOVED lines=15> */
[----:B-1----:R-:W-:-:S07]  /*5f30*/  VIADD R47, R26, 0x1 ;  /* 0x000000011a2f7836 */ /* 0x002fce0000000000 */
.L_x_367:
[----:B------:R-:W-:-:S13]  /*5f40*/  ISETP.NE.AND P0, PT, R46, RZ, PT ;  /* 0x000000ff2e00720c */ /* 0x000fda0003f05270 */
[--C-:B-----5:R-:W-:Y:S01]  /*5f50*/  @!P0 IMAD.MOV.U32 R32, RZ, RZ, R24.reuse ;  /* 0x000000ffff208224 */ /* 0x120fe200078e0018 */
[----:B------:R-:W-:Y:S01]  /*5f60*/  @!P0 MOV R27, R25 ;  /* 0x00000019001b8202 */ /* 0x000fe20000000f00 */
[--C-:B------:R-:W-:Y:S02]  /*5f70*/  @!P0 IMAD.MOV.U32 R33, RZ, RZ, R25.reuse ;  /* 0x000000ffff218224 */ /* 0x100fe400078e0019 */
[--C-:B------:R-:W-:Y:S02]  /*5f80*/  @!P0 IMAD.MOV.U32 R26, RZ, RZ, R24.reuse ;  /* 0x000000ffff1a8224 */ /* 0x100fe400078e0018 */
[--C-:B------:R-:W-:Y:S02]  /*5f90*/  @!P0 IMAD.MOV.U32 R29, RZ, RZ, R25.reuse ;  /* 0x000000ffff1d8224 */ /* 0x100fe400078e0019 */
[----:B------:R-:W-:Y:S02]  /*5fa0*/  @!P0 IMAD.MOV.U32 R28, RZ, RZ, R24 ;  /* 0x000000ffff1c8224 */ /* 0x000fe400078e0018 */
[----:B------:R-:W-:-:S02]  /*5fb0*/  @!P0 IMAD.MOV.U32 R31, RZ, RZ, R25 ;  /* 0x000000ffff1f8224 */ /* 0x000fc400078e0019 */
[----:B------:R-:W-:Y:S01]  /*5fc0*/  @!P0 IMAD.MOV.U32 R30, RZ, RZ, R24 ;  /* 0x000000ffff1e8224 */ /* 0x000fe200078e0018 */
[----:B------:R-:W-:Y:S06]  /*5fd0*/  @!P0 BRA `(.L_x_346) ;  /* 0x0000003c00a88947 */ /* 0x000fec0003800000 */
[----:B------:R-:W1:Y:S01]  /*5fe0*/  LDCU.64 UR30, c[0x0][0x3e0] ;  /* 0x00007c00ff1e77ac */ /* 0x000e620008000a00 */
[----:B------:R-:W-:Y:S01]  /*5ff0*/  IMAD.MOV.U32 R42, RZ, RZ, RZ ;  /* 0x000000ffff2a7224 */ /* 0x000fe200078e00ff */
[----:B------:R-:W2:Y:S01]  /*6000*/  LDCU.64 UR28, c[0x0][0x3d8] ;  /* 0x00007b00ff1c77ac */ /* 0x000ea20008000a00 */
[----:B------:R-:W3:Y:S01]  /*6010*/  LDCU UR4, c[0x0][0x508] ;  /* 0x0000a100ff0477ac */ /* 0x000ee20008000800 */
[----:B------:R-:W4:Y:S01]  /*6020*/  LDCU UR77, c[0x0][0x3f0] ;  /* 0x00007e00ff4d77ac */ /* 0x000f220008000800 */
[----:B------:R-:W0:Y:S01]  /*6030*/  LDCU UR76, c[0x0][0x50c] ;  /* 0x0000a180ff4c77ac */ /* 0x000e220008000800 */
[----:B-1----:R-:W-:Y:S01]  /*6040*/  IMAD.HI.U32 R26, R43, UR30, R42 ;  /* 0x0000001e2b1a7c27 */ /* 0x002fe2000f8e002a */
[----:B------:R-:W1:Y:S04]  /*6050*/  LDCU UR75, c[0x0][0x3f4] ;  /* 0x00007e80ff4b77ac */ /* 0x000e680008000800 */
[----:B------:R-:W-:Y:S01]  /*6060*/  SHF.R.U32.HI R28, RZ, UR31, R26 ;  /* 0x0000001fff1c7c19 */ /* 0x000fe2000801161a */
[----:B--2---:R-:W-:Y:S01]  /*6070*/  UISETP.NE.AND UP0, UPT, UR28, 0x1, UPT ;  /* 0x000000011c00788c */ /* 0x004fe2000bf05270 */
[----:B------:R-:W2:Y:S03]  /*6080*/  LDCU UR74, c[0x0][0x510] ;  /* 0x0000a200ff4a77ac */ /* 0x000ea60008000800 */
[----:B------:R-:W-:Y:S01]  /*6090*/  IMAD.MOV R30, RZ, RZ, -R28 ;  /* 0x000000ffff1e7224 */ /* 0x000fe200078e0a1c */
[----:B------:R-:W0:Y:S03]  /*60a0*/  LDCU UR73, c[0x0][0x408] ;  /* 0x00008100ff4977ac */ /* 0x000e260008000800 */
[----:B------:R-:W-:Y:S01]  /*60b0*/  IMAD R30, R30, UR29, R43 ;  /* 0x0000001d1e1e7c24 */ /* 0x000fe2000f8e022b */
[----:B------:R-:W0:Y:S03]  /*60c0*/  LDCU UR72, c[0x0][0x514] ;  /* 0x0000a280ff4877ac */ /* 0x000e260008000800 */
        /* <DEDUP_REMOVED lines=262> */
[----:B------:R-:W-:Y:S01]  /*7130*/  ISETP.NE.AND P0, PT, R47, 0x18, PT ;  /* 0x000000182f00780c */ /* 0x000fe20003f05270 */
[----:B------:R-:W0:Y:S01]  /*7140*/  LDCU.64 UR54, c[0x0][0x4f0] ;  /* 0x00009e00ff3677ac */ /* 0x000e220008000a00 */
[----:B------:R-:W-:Y:S02]  /*7150*/  IMAD.MOV.U32 R28, RZ, RZ, RZ ;  /* 0x000000ffff1c7224 */ /* 0x000fe400078e00ff */
[----:B------:R-:W-:-:S09]  /*7160*/  IMAD.MOV.U32 R29, RZ, RZ, R31 ;  /* 0x000000ffff1d7224 */ /* 0x000fd200078e001f */
[----:B------:R-:W1:Y:S01]  /*7170*/  @P0 LDC.64 R26, c[0x0][0x500] ;  /* 0x00014000ff1a0b82 */ /* 0x000e620000000a00 */
[----:B0-----:R-:W-:-:S07]  /*7180*/  IMAD.HI.U32 R28, R31, UR55, R28 ;  /* 0x000000371f1c7c27 */ /* 0x001fce000f8e001c */
[----:B------:R-:W0:Y:S01]  /*7190*/  @P0 LDC R32, c[0x0][0x4fc] ;  /* 0x00013f00ff200b82 */ /* 0x000e220000000800 */
[----:B------:R-:W-:Y:S01]  /*71a0*/  SHF.R.U32.HI R29, RZ, UR25, R28 ;  /* 0x00000019ff1d7c19 */ /* 0x000fe2000801161c */
[----:B------:R-:W-:-:S06]  /*71b0*/  @P0 IMAD.MOV.U32 R28, RZ, RZ, RZ ;  /* 0x000000ffff1c0224 */ /* 0x000fcc00078e00ff */
[----:B------:R-:W2:Y:S01]  /*71c0*/  @P0 LDC R33, c[0x0][0x568] ;  /* 0x00015a00ff210b82 */ /* 0x000ea20000000800 */
[----:B-1----:R-:W-:-:S04]  /*71d0*/  @P0 IMAD.HI.U32 R26, R29, R26, R28 ;  /* 0x0000001a1d1a0227 */ /* 0x002fc800078e001c */
[----:B------:R-:W-:Y:S01]  /*71e0*/  IMAD.MOV R28, RZ, RZ, -R29 ;  /* 0x000000ffff1c7224 */ /* 0x000fe200078e0a1d */
[----:B------:R-:W-:-:S03]  /*71f0*/  @P0 SHF.R.U32.HI R26, RZ, R27, R26 ;  /* 0x0000001bff1a0219 */ /* 0x000fc6000001161a */
[----:B------:R-:W-:Y:S02]  /*7200*/  IMAD R31, R28, UR54, R31 ;  /* 0x000000361c1f7c24 */ /* 0x000fe4000f8e021f */
[----:B------:R-:W-:Y:S02]  /*7210*/  @P0 IMAD.MOV R27, RZ, RZ, -R26 ;  /* 0x000000ffff1b0224 */ /* 0x000fe400078e0a1a */
[----:B------:R-:W-:Y:S02]  /*7220*/  IMAD R30, R31, UR26, R30 ;  /* 0x0000001a1f1e7c24 */ /* 0x000fe4000f8e021e */
[----:B0-----:R-:W-:-:S04]  /*7230*/  @P0 IMAD R29, R27, R32, R29 ;  /* 0x000000201b1d0224 */ /* 0x001fc800078e021d */
[----:B--2---:R-:W-:-:S07]  /*7240*/  @P0 IMAD R30, R29, R33, R30 ;  /* 0x000000211d1e0224 */ /* 0x004fce00078e021e */
.L_x_347:
[----:B------:R-:W-:Y:S01]  /*7250*/  LOP3.LUT R31, R30, 0xfffffff8, RZ, 0xc0, !PT ;  /* 0xfffffff81e1f7812 */ /* 0x000fe200078ec0ff */
[----:B------:R-:W1:Y:S03]  /*7260*/  LDCU UR28, c[0x0][0x3a4] ;  /* 0x00007480ff1c77ac */ /* 0x000e660008000800 */
[----:B------:R-:W-:-:S05]  /*7270*/  IADD3 R30, P0, PT, R31, R44, RZ ;  /* 0x0000002c1f1e7210 */ /* 0x000fca0007f1e0ff */
[----:B------:R-:W-:-:S06]  /*7280*/  IMAD.X R31, RZ, RZ, R45, P0 ;  /* 0x000000ffff1f7224 */ /* 0x000fcc00000e062d */
[----:B------:R-:W5:Y:S01]  /*7290*/  LDG.E.64 R30, desc[UR36][R30.64] ;  /* 0x000000241e1e7981 */ /* 0x000f62000c1e1b00 */
[----:B------:R-:W-:Y:S01]  /*72a0*/  IMAD.MOV.U32 R32, RZ, RZ, RZ ;  /* 0x000000ffff207224 */ /* 0x000fe200078e00ff */
[----:B-1----:R-:W-:-:S05]  /*72b0*/  IADD3 R33, PT, PT, R43, UR28, RZ ;  /* 0x0000001c2b217c10 */ /* 0x002fca000fffe0ff */
[----:B------:R-:W-:-:S05]  /*72c0*/  IMAD.HI.U32 R26, R33, UR30, R32 ;  /* 0x0000001e211a7c27 */ /* 0x000fca000f8e0020 */
[----:B------:R-:W-:-:S05]  /*72d0*/  SHF.R.U32.HI R28, RZ, UR31, R26 ;  /* 0x0000001fff1c7c19 */ /* 0x000fca000801161a */
[----:B------:R-:W-:-:S04]  /*72e0*/  IMAD.MOV R27, RZ, RZ, -R28 ;  /* 0x000000ffff1b7224 */ /* 0x000fc800078e0a1c */
[----:B------:R-:W-:-:S04]  /*72f0*/  IMAD R42, R27, UR29, R33 ;  /* 0x0000001d1b2a7c24 */ /* 0x000fc8000f8e0221 */
[----:B------:R-:W-:Y:S01]  /*7300*/  IMAD R42, R42, UR4, RZ ;  /* 0x000000042a2a7c24 */ /* 0x000fe2000f8e02ff */
[----:B------:R-:W-:Y:S06]  /*7310*/  BRA.U !UP0, `(.L_x_348) ;  /* 0x0000000d08947547 */ /* 0x000fec000b800000 */
        /* <DEDUP_REMOVED lines=221> */
[C---:B-1----:R-:W-:Y:S01]  /*80f0*/  @P0 IMAD.HI.U32 R26, R29.reuse, R26, R28 ;  /* 0x0000001a1d1a0227 */ /* 0x042fe200078e001c */
[----:B------:R-:W-:-:S04]  /*8100*/  IADD3 R28, PT, PT, -R29, RZ, RZ ;  /* 0x000000ff1d1c7210 */ /* 0x000fc80007ffe1ff */
[----:B------:R-:W-:Y:S01]  /*8110*/  @P0 SHF.R.U32.HI R26, RZ, R27, R26 ;  /* 0x0000001bff1a0219 */ /* 0x000fe2000001161a */
[----:B------:R-:W-:-:S04]  /*8120*/  IMAD R49, R28, UR54, R49 ;  /* 0x000000361c317c24 */ /* 0x000fc8000f8e0231 */
[----:B------:R-:W-:Y:S02]  /*8130*/  @P0 IMAD.MOV R28, RZ, RZ, -R26 ;  /* 0x000000ffff1c0224 */ /* 0x000fe400078e0a1a */
[----:B------:R-:W-:Y:S02]  /*8140*/  IMAD R42, R49, UR26, R42 ;  /* 0x0000001a312a7c24 */ /* 0x000fe4000f8e022a */
[----:B0-----:R-:W-:-:S04]  /*8150*/  @P0 IMAD R53, R53, R28, R29 ;  /* 0x0000001c35350224 */ /* 0x001fc800078e021d */
[----:B--2---:R-:W-:-:S07]  /*8160*/  @P0 IMAD R42, R53, R51, R42 ;  /* 0x00000033352a0224 */ /* 0x004fce00078e022a */
.L_x_348:
[----:B------:R-:W-:-:S04]  /*8170*/  LOP3.LUT R29, R42, 0xfffffff8, RZ, 0xc0, !PT ;  /* 0xfffffff82a1d7812 */ /* 0x000fc800078ec0ff */
[----:B------:R-:W-:-:S05]  /*8180*/  IADD3 R28, P0, PT, R29, R44, RZ ;  /* 0x0000002c1d1c7210 */ /* 0x000fca0007f1e0ff */
[----:B------:R-:W-:-:S06]  /*8190*/  IMAD.X R29, RZ, RZ, R45, P0 ;  /* 0x000000ffff1d7224 */ /* 0x000fcc00000e062d */
[----:B------:R-:W5:Y:S01]  /*81a0*/  LDG.E.64 R28, desc[UR36][R28.64] ;  /* 0x000000241c1c7981 */ /* 0x000f62000c1e1b00 */
[----:B------:R-:W-:Y:S02]  /*81b0*/  VIADD R33, R33, UR28 ;  /* 0x0000001c21217c36 */ /* 0x000fe40008000000 */
[----:B------:R-:W-:-:S04]  /*81c0*/  IMAD.MOV.U32 R32, RZ, RZ, RZ ;  /* 0x000000ffff207224 */ /* 0x000fc800078e00ff */
        /* <DEDUP_REMOVED lines=214> */
[----:B------:R-:W-:Y:S02]  /*8f30*/  SHF.R.U32.HI R49, RZ, UR25, R48 ;  /* 0x00000019ff317c19 */ /* 0x000fe40008011630 */
[----:B------:R-:W-:-:S05]  /*8f40*/  @P0 MOV R48, RZ ;  /* 0x000000ff00300202 */ /* 0x000fca0000000f00 */
        /* <DEDUP_REMOVED lines=9> */
.L_x_349:
        /* <DEDUP_REMOVED lines=230> */
.L_x_350:
[----:B------:R-:W-:-:S04]  /*9e40*/  LOP3.LUT R33, R42, 0xfffffff8, RZ, 0xc0, !PT ;  /* 0xfffffff82a217812 */ /* 0x000fc800078ec0ff */
[----:B------:R-:W-:-:S05]  /*9e50*/  IADD3 R32, P0, PT, R33, R44, RZ ;  /* 0x0000002c21207210 */ /* 0x000fca0007f1e0ff */
[----:B------:R-:W-:-:S06]  /*9e60*/  IMAD.X R33, RZ, RZ, R45, P0 ;  /* 0x000000ffff217224 */ /* 0x000fcc00000e062d */
[----:B------:R-:W5:Y:S02]  /*9e70*/  LDG.E.64 R32, desc[UR36][R32.64] ;  /* 0x0000002420207981 */ /* 0x000f64000c1e1b00 */
.L_x_346:
[----:B------:R-:W-:Y:S01]  /*9e80*/  FSETP.NAN.FTZ.AND P0, PT, |R4|, |R4|, PT ;  /* 0x400000040400720b */ /* 0x000fe20003f18200 */
[----:B------:R-:W-:Y:S01]  /*9e90*/  BSSY.RECONVERGENT B1, `(.L_x_351) ;  /* 0x000000e000017945 */ /* 0x000fe20003800200 */
[----:B------:R-:W-:-:S11]  /*9ea0*/  FSETP.NAN.FTZ.AND P1, PT, |R3|, |R3|, PT ;  /* 0x400000030300720b */ /* 0x000fd60003f38200 */
[----:B-----5:R-:W-:Y:S02]  /*9eb0*/  @P0 FSETP.NAN.FTZ.AND P2, PT, |R31|, |R31|, PT ;  /* 0x4000001f1f00020b */ /* 0x020fe40003f58200 */
[-C--:B------:R-:W-:Y:S02]  /*9ec0*/  @P0 ISETP.LT.U32.AND P3, PT, R10, R43.reuse, PT ;  /* 0x0000002b0a00020c */ /* 0x080fe40003f61070 */
[----:B------:R-:W-:Y:S02]  /*9ed0*/  @P1 ISETP.LT.U32.AND P4, PT, R11, R43, PT ;  /* 0x0000002b0b00120c */ /* 0x000fe40003f81070 */
[----:B------:R-:W-:Y:S02]  /*9ee0*/  @P0 ISETP.LT.OR.EX P2, PT, R34, RZ, !P2, P3 ;  /* 0x000000ff2200020c */ /* 0x000fe40005741730 */
[----:B------:R-:W-:-:S04]  /*9ef0*/  @P1 FSETP.NAN.FTZ.AND P3, PT, |R30|, |R30|, PT ;  /* 0x4000001e1e00120b */ /* 0x000fc80003f78200 */
[----:B------:R-:W-:Y:S01]  /*9f00*/  @P1 ISETP.LT.OR.EX P3, PT, R21, RZ, !P3, P4 ;  /* 0x000000ff1500120c */ /* 0x000fe20005f61740 */
[----:B------:R-:W-:-:S12]  /*9f10*/  @P1 BRA `(.L_x_352) ;  /* 0x0000000000141947 */ /* 0x000fd80003800000 */
[----:B------:R-:W-:-:S13]  /*9f20*/  FSETP.NEU.FTZ.AND P1, PT, R3, R30, PT ;  /* 0x0000001e0300720b */ /* 0x000fda0003f3d000 */
[----:B------:R-:W-:-:S04]  /*9f30*/  @!P1 ISETP.GE.U32.AND P3, PT, R11, R43, PT ;  /* 0x0000002b0b00920c */ /* 0x000fc80003f66070 */
[----:B------:R-:W-:-:S04]  /*9f40*/  @!P1 ISETP.GE.AND.EX P3, PT, R21, RZ, PT, P3 ;  /* 0x000000ff1500920c */ /* 0x000fc80003f66330 */
[----:B------:R-:W-:Y:S02]  /*9f50*/  @!P1 PLOP3.LUT P3, PT, P3, PT, PT, 0x8, 0x80 ;  /* 0x000000000080981c */ /* 0x000fe40001f6e170 */
[----:B------:R-:W-:-:S13]  /*9f60*/  @P1 FSETP.GT.FTZ.AND P3, PT, R3, R30, PT ;  /* 0x0000001e0300120b */ /* 0x000fda0003f74000 */
.L_x_352:
[----:B0-----:R-:W-:Y:S05]  /*9f70*/  BSYNC.RECONVERGENT B1 ;  /* 0x0000000000017941 */ /* 0x001fea0003800200 */
.L_x_351:
[----:B------:R-:W-:Y:S04]  /*9f80*/  BSSY.RECONVERGENT B1, `(.L_x_353) ;  /* 0x0000007000017945 */ /* 0x000fe80003800200 */
[----:B------:R-:W-:Y:S05]  /*9f90*/  @P0 BRA `(.L_x_354) ;  /* 0x0000000000140947 */ /* 0x000fea0003800000 */
[----:B------:R-:W-:-:S13]  /*9fa0*/  FSETP.NEU.FTZ.AND P1, PT, R4, R31, PT ;  /* 0x0000001f0400720b */ /* 0x000fda0003f3d000 */
[----:B------:R-:W-:Y:S02]  /*9fb0*/  @!P1 ISETP.GE.U32.AND P0, PT, R10, R43, PT ;  /* 0x0000002b0a00920c */ /* 0x000fe40003f06070 */
[----:B------:R-:W-:Y:S02]  /*9fc0*/  @P1 FSETP.GT.FTZ.AND P2, PT, R4, R31, PT ;  /* 0x0000001f0400120b */ /* 0x000fe40003f54000 */
[----:B------:R-:W-:-:S04]  /*9fd0*/  @!P1 ISETP.GE.AND.EX P0, PT, R34, RZ, PT, P0 ;  /* 0x000000ff2200920c */ /* 0x000fc80003f06300 */
[----:B------:R-:W-:-:S13]  /*9fe0*/  @!P1 PLOP3.LUT P2, PT, P0, PT, PT, 0x8, 0x80 ;  /* 0x000000000080981c */ /* 0x000fda000074e170 */
.L_x_354:
[----:B------:R-:W-:Y:S05]  /*9ff0*/  BSYNC.RECONVERGENT B1 ;  /* 0x0000000000017941 */ /* 0x000fea0003800200 */
.L_x_353:
[----:B------:R-:W0:Y:S01]  /*a000*/  LDCU UR4, c[0x0][0x3a4] ;  /* 0x00007480ff0477ac */ /* 0x000e220008000800 */
[----:B------:R-:W-:Y:S01]  /*a010*/  FSETP.NAN.FTZ.AND P1, PT, |R39|, |R39|, PT ;  /* 0x400000272700720b */ /* 0x000fe20003f38200 */
[----:B------:R-:W-:Y:S01]  /*a020*/  BSSY.RECONVERGENT B1, `(.L_x_355) ;  /* 0x000000d000017945 */ /* 0x000fe20003800200 */
[----:B------:R-:W-:-:S11]  /*a030*/  FSETP.NAN.FTZ.AND P0, PT, |R38|, |R38|, PT ;  /* 0x400000262600720b */ /* 0x000fd60003f18200 */
[----:B------:R-:W-:Y:S01]  /*a040*/  @P1 FSETP.NAN.FTZ.AND P4, PT, |R28|, |R28|, PT ;  /* 0x4000001c1c00120b */ /* 0x000fe20003f98200 */
[----:B0-----:R-:W-:-:S04]  /*a050*/  IMAD.U32 R42, RZ, RZ, UR4 ;  /* 0x00000004ff2a7e24 */ /* 0x001fc8000f8e00ff */
[----:B------:R-:W-:-:S05]  /*a060*/  IMAD.IADD R51, R43, 0x1, R42 ;  /* 0x000000012b337824 */ /* 0x000fca00078e022a */
        /* <DEDUP_REMOVED lines=8> */
.L_x_356:
[----:B------:R-:W-:Y:S05]  /*a0f0*/  BSYNC.RECONVERGENT B1 ;  /* 0x0000000000017941 */ /* 0x000fea0003800200 */
.L_x_355:
[----:B------:R-:W-:Y:S01]  /*a100*/  @P0 FSETP.NAN.FTZ.AND P5, PT, |R29|, |R29|, PT ;  /* 0x4000001d1d00020b */ /* 0x000fe20003fb8200 */
[----:B------:R-:W-:Y:S01]  /*a110*/  BSSY.RECONVERGENT B1, `(.L_x_357) ;  /* 0x0000009000017945 */ /* 0x000fe20003800200 */
        /* <DEDUP_REMOVED lines=8> */
.L_x_358:
[----:B------:R-:W-:Y:S05]  /*a1a0*/  BSYNC.RECONVERGENT B1 ;  /* 0x0000000000017941 */ /* 0x000fea0003800200 */
.L_x_357:
[----:B------:R-:W-:Y:S01]  /*a1b0*/  FSETP.NAN.FTZ.AND P6, PT, |R41|, |R41|, PT ;  /* 0x400000292900720b */ /* 0x000fe20003fd8200 */
[----:B------:R-:W-:Y:S01]  /*a1c0*/  IMAD.IADD R49, R51, 0x1, R42 ;  /* 0x0000000133317824 */ /* 0x000fe200078e022a */
[----:B------:R-:W-:Y:S11]  /*a1d0*/  BSSY.RECONVERGENT B1, `(.L_x_359) ;  /* 0x000000a000017945 */ /* 0x000ff60003800200 */
[----:B------:R-:W-:-:S02]  /*a1e0*/  @P6 FSETP.NAN.FTZ.AND P0, PT, |R26|, |R26|, PT ;  /* 0x4000001a1a00620b */ /* 0x000fc40003f18200 */
        /* <DEDUP_REMOVED lines=8> */
.L_x_360:
[----:B------:R-:W-:Y:S05]  /*a270*/  BSYNC.RECONVERGENT B1 ;  /* 0x0000000000017941 */ /* 0x000fea0003800200 */
.L_x_359:
[----:B------:R-:W-:Y:S01]  /*a280*/  FSETP.NAN.FTZ.AND P6, PT, |R0|, |R0|, PT ;  /* 0x400000000000720b */ /* 0x000fe20003fd8200 */
[----:B------:R-:W-:Y:S01]  /*a290*/  BSSY.RECONVERGENT B1, `(.L_x_361) ;  /* 0x000000d000017945 */ /* 0x000fe20003800200 */
[----:B------:R-:W-:Y:S02]  /*a2a0*/  FSEL R3, R3, R30, P3 ;  /* 0x0000001e03037208 */ /* 0x000fe40001800000 */
[----:B------:R-:W-:Y:S02]  /*a2b0*/  SEL R11, R11, R43, P3 ;  /* 0x0000002b0b0b7207 */ /* 0x000fe40001800000 */
[----:B------:R-:W-:-:S07]  /*a2c0*/  SEL R21, R21, RZ, P3 ;  /* 0x000000ff15157207 */ /* 0x000fce0001800000 */
        /* <DEDUP_REMOVED lines=9> */
.L_x_362:
[----:B------:R-:W-:Y:S05]  /*a360*/  BSYNC.RECONVERGENT B1 ;  /* 0x0000000000017941 */ /* 0x000fea0003800200 */
.L_x_361:
[----:B------:R-:W-:Y:S01]  /*a370*/  SEL R10, R10, R43, P2 ;  /* 0x0000002b0a0a7207 */ /* 0x000fe20001000000 */
[----:B------:R-:W-:Y:S01]  /*a380*/  BSSY.RECONVERGENT B1, `(.L_x_363) ;  /* 0x000001e000017945 */ /* 0x000fe20003800200 */
[----:B------:R-:W-:Y:S02]  /*a390*/  FSEL R4, R4, R31, P2 ;  /* 0x0000001f04047208 */ /* 0x000fe40001000000 */
[----:B------:R-:W-:Y:S02]  /*a3a0*/  SEL R34, R34, RZ, P2 ;  /* 0x000000ff22227207 */ /* 0x000fe40001000000 */
[----:B------:R-:W-:Y:S02]  /*a3b0*/  FSETP.NAN.FTZ.AND P0, PT, |R6|, |R6|, PT ;  /* 0x400000060600720b */ /* 0x000fe40003f18200 */
[----:B------:R-:W-:Y:S02]  /*a3c0*/  FSETP.NAN.FTZ.AND P2, PT, |R5|, |R5|, PT ;  /* 0x400000050500720b */ /* 0x000fe40003f58200 */
[----:B------:R-:W-:-:S02]  /*a3d0*/  SEL R8, R8, R51, P4 ;  /* 0x0000003308087207 */ /* 0x000fc40002000000 */
[----:B------:R-:W-:Y:S01]  /*a3e0*/  SEL R7, R7, R51, P5 ;  /* 0x0000003307077207 */ /* 0x000fe20002800000 */
[----:B------:R-:W-:Y:S01]  /*a3f0*/  IMAD.IADD R51, R49, 0x1, R42 ;  /* 0x0000000131337824 */ /* 0x000fe200078e022a */
[-C--:B------:R-:W-:Y:S02]  /*a400*/  SEL R9, R9, R49.reuse, P1 ;  /* 0x0000003109097207 */ /* 0x080fe40000800000 */
[----:B------:R-:W-:Y:S02]  /*a410*/  SEL R12, R12, R49, P3 ;  /* 0x000000310c0c7207 */ /* 0x000fe40001800000 */
[----:B------:R-:W-:Y:S02]  /*a420*/  FSEL R39, R39, R28, P4 ;  /* 0x0000001c27277208 */ /* 0x000fe40002000000 */
[----:B------:R-:W-:Y:S02]  /*a430*/  SEL R18, R18, RZ, P4 ;  /* 0x000000ff12127207 */ /* 0x000fe40002000000 */
[----:B------:R-:W-:-:S02]  /*a440*/  FSEL R38, R38, R29, P5 ;  /* 0x0000001d26267208 */ /* 0x000fc40002800000 */
[----:B------:R-:W-:Y:S02]  /*a450*/  SEL R15, R15, RZ, P5 ;  /* 0x000000ff0f0f7207 */ /* 0x000fe40002800000 */
[----:B------:R-:W-:Y:S02]  /*a460*/  FSEL R41, R41, R26, P1 ;  /* 0x0000001a29297208 */ /* 0x000fe40000800000 */
[----:B------:R-:W-:Y:S02]  /*a470*/  SEL R20, R20, RZ, P1 ;  /* 0x000000ff14147207 */ /* 0x000fe40000800000 */
[----:B------:R-:W-:Y:S02]  /*a480*/  FSEL R0, R0, R27, P3 ;  /* 0x0000001b00007208 */ /* 0x000fe40001800000 */
[----:B------:R-:W-:Y:S02]  /*a490*/  SEL R35, R35, RZ, P3 ;  /* 0x000000ff23237207 */ /* 0x000fe40001800000 */
[----:B------:R-:W-:-:S02]  /*a4a0*/  @P0 FSETP.NAN.FTZ.AND P4, PT, |R33|, |R33|, PT ;  /* 0x400000212100020b */ /* 0x000fc40003f98200 */
[-C--:B------:R-:W-:Y:S02]  /*a4b0*/  @P0 ISETP.LT.U32.AND P5, PT, R14, R51.reuse, PT ;  /* 0x000000330e00020c */ /* 0x080fe40003fa1070 */
[----:B------:R-:W-:Y:S02]  /*a4c0*/  @P2 FSETP.NAN.FTZ.AND P1, PT, |R32|, |R32|, PT ;  /* 0x400000202000220b */ /* 0x000fe40003f38200 */
[----:B------:R-:W-:Y:S02]  /*a4d0*/  @P2 ISETP.LT.U32.AND P3, PT, R13, R51, PT ;  /* 0x000000330d00220c */ /* 0x000fe40003f61070 */
[----:B------:R-:W-:Y:S02]  /*a4e0*/  @P0 ISETP.LT.OR.EX P4, PT, R37, RZ, !P4, P5 ;  /* 0x000000ff2500020c */ /* 0x000fe40006781750 */
[----:B------:R-:W-:Y:S01]  /*a4f0*/  @P2 ISETP.LT.OR.EX P1, PT, R36, RZ, !P1, P3 ;  /* 0x000000ff2400220c */ /* 0x000fe20004f21730 */
[----:B------:R-:W-:-:S12]  /*a500*/  @P2 BRA `(.L_x_364) ;  /* 0x0000000000142947 */ /* 0x000fd80003800000 */
[----:B------:R-:W-:-:S13]  /*a510*/  FSETP.NEU.FTZ.AND P3, PT, R5, R32, PT ;  /* 0x000000200500720b */ /* 0x000fda0003f7d000 */
[----:B------:R-:W-:Y:S02]  /*a520*/  @!P3 ISETP.GE.U32.AND P2, PT, R13, R51, PT ;  /* 0x000000330d00b20c */ /* 0x000fe40003f46070 */
[----:B------:R-:W-:Y:S02]  /*a530*/  @P3 FSETP.GT.FTZ.AND P1, PT, R5, R32, PT ;  /* 0x000000200500320b */ /* 0x000fe40003f34000 */
[----:B------:R-:W-:-:S04]  /*a540*/  @!P3 ISETP.GE.AND.EX P2, PT, R36, RZ, PT, P2 ;  /* 0x000000ff2400b20c */ /* 0x000fc80003f46320 */
[----:B------:R-:W-:-:S13]  /*a550*/  @!P3 PLOP3.LUT P1, PT, P2, PT, PT, 0x8, 0x80 ;  /* 0x000000000080b81c */ /* 0x000fda000172e170 */
.L_x_364:
[----:B------:R-:W-:Y:S05]  /*a560*/  BSYNC.RECONVERGENT B1 ;  /* 0x0000000000017941 */ /* 0x000fea0003800200 */
.L_x_363:
        /* <DEDUP_REMOVED lines=10> */
.L_x_366:
[----:B------:R-:W-:Y:S05]  /*a610*/  BSYNC.RECONVERGENT B1 ;  /* 0x0000000000017941 */ /* 0x000fea0003800200 */
.L_x_365:
[----:B------:R-:W0:Y:S01]  /*a620*/  LDCU UR4, c[0x0][0x39c] ;  /* 0x00007380ff0477ac */ /* 0x000e220008000800 */
[----:B------:R-:W-:Y:S02]  /*a630*/  IADD3 R43, PT, PT, R51, R42, RZ ;  /* 0x0000002a332b7210 */ /* 0x000fe40007ffe0ff */
[----:B------:R-:W-:Y:S02]  /*a640*/  SEL R14, R14, R51, P4 ;  /* 0x000000330e0e7207 */ /* 0x000fe40002000000 */
[----:B------:R-:W-:Y:S01]  /*a650*/  FSEL R6, R6, R33, P4 ;  /* 0x0000002106067208 */ /* 0x000fe20002000000 */
[----:B------:R-:W-:Y:S01]  /*a660*/  IMAD R49, R42, 0x3, R43 ;  /* 0x000000032a317824 */ /* 0x000fe200078e022b */
[----:B------:R-:W-:Y:S01]  /*a670*/  SEL R37, R37, RZ, P4 ;  /* 0x000000ff25257207 */ /* 0x000fe20002000000 */
[----:B0-----:R-:W-:-:S05]  /*a680*/  IMAD.U32 R48, RZ, RZ, UR4 ;  /* 0x00000004ff307e24 */ /* 0x001fca000f8e00ff */
[----:B------:R-:W-:-:S13]  /*a690*/  ISETP.GE.U32.AND P0, PT, R49, R48, PT ;  /* 0x000000303100720c */ /* 0x000fda0003f06070 */
[----:B------:R-:W-:Y:S05]  /*a6a0*/  @!P0 BRA `(.L_x_367) ;  /* 0xffffffb800248947 */ /* 0x000fea000383ffff */
.L_x_345:
[----:B------:R-:W-:Y:S05]  /*a6b0*/  BSYNC.RECONVERGENT B0 ;  /* 0x0000000000007941 */ /* 0x000fea0003800200 */
.L_x_344:
[----:B------:R-:W-:Y:S01]  /*a6c0*/  ISETP.GE.U32.AND P0, PT, R43, R48, PT ;  /* 0x000000302b00720c */ /* 0x000fe20003f06070 */
[----:B------:R-:W-:-:S12]  /*a6d0*/  BSSY.RECONVERGENT B0, `(.L_x_368) ;  /* 0x0000474000007945 */ /* 0x000fd80003800200 */
[----:B------:R-:W-:Y:S05]  /*a6e0*/  @P0 BRA `(.L_x_369) ;  /* 0x0000004400c80947 */ /* 0x000fea0003800000 */
[----:B------:R-:W1:Y:S01]  /*a6f0*/  LDC R24, c[0x0][0x3d8] ;  /* 0x0000f600ff187b82 */ /* 0x000e620000000800 */
[----:B------:R-:W-:Y:S02]  /*a700*/  CS2R R44, SRZ ;  /* 0x00000000002c7805 */ /* 0x000fe4000001ff00 */
[C---:B-1----:R-:W-:Y:S01]  /*a710*/  ISETP.NE.AND P0, PT, R24.reuse, RZ, PT ;  /* 0x000000ff1800720c */ /* 0x042fe20003f05270 */
[----:B------:R-:W-:-:S05]  /*a720*/  VIADD R47, R24, 0xffffffff ;  /* 0xffffffff182f7836 */ /* 0x000fca0000000000 */
[----:B------:R-:W-:-:S05]  /*a730*/  VIMNMX.U32 R46, PT, PT, R47, 0x18, PT ;  /* 0x000000182f2e7848 */ /* 0x000fca0003fe0000 */
[----:B------:R-:W-:Y:S02]  /*a740*/  VIADD R46, R46, 0x1 ;  /* 0x000000012e2e7836 */ /* 0x000fe40000000000 */
[----:B------:R-:W-:Y:S05]  /*a750*/  @!P0 BRA `(.L_x_370) ;  /* 0x0000001000508947 */ /* 0x000fea0003800000 */
[----:B------:R-:W1:Y:S01]  /*a760*/  LDCU.64 UR4, c[0x0][0x3e0] ;  /* 0x00007c00ff0477ac */ /* 0x000e620008000a00 */
[----:B------:R-:W-:Y:S01]  /*a770*/  IMAD.MOV.U32 R24, RZ, RZ, RZ ;  /* 0x000000ffff187224 */ /* 0x000fe200078e00ff */
[----:B------:R-:W-:Y:S01]  /*a780*/  ISETP.NE.AND P1, PT, R47, RZ, PT ;  /* 0x000000ff2f00720c */ /* 0x000fe20003f25270 */
[----:B------:R-:W-:Y:S01]  /*a790*/  IMAD.MOV.U32 R25, RZ, RZ, R43 ;  /* 0x000000ffff197224 */ /* 0x000fe200078e002b */
[----:B------:R-:W2:Y:S01]  /*a7a0*/  LDCU UR6, c[0x0][0x3dc] ;  /* 0x00007b80ff0677ac */ /* 0x000ea20008000800 */
[----:B------:R-:W3:Y:S01]  /*a7b0*/  LDCU UR7, c[0x0][0x508] ;  /* 0x0000a100ff0777ac */ /* 0x000ee20008000800 */
[----:B-1----:R-:W-:-:S05]  /*a7c0*/  IMAD.HI.U32 R30, R43, UR4, R24 ;  /* 0x000000042b1e7c27 */ /* 0x002fca000f8e0018 */
[----:B------:R-:W-:-:S05]  /*a7d0*/  SHF.R.U32.HI R31, RZ, UR5, R30 ;  /* 0x00000005ff1f7c19 */ /* 0x000fca000801161e */
[----:B------:R-:W-:-:S04]  /*a7e0*/  IMAD.MOV R44, RZ, RZ, -R31 ;  /* 0x000000ffff2c7224 */ /* 0x000fc800078e0a1f */
[----:B--2---:R-:W-:-:S04]  /*a7f0*/  IMAD R44, R44, UR6, R43 ;  /* 0x000000062c2c7c24 */ /* 0x004fc8000f8e022b */
[----:B---3--:R-:W-:Y:S01]  /*a800*/  IMAD R44, R44, UR7, RZ ;  /* 0x000000072c2c7c24 */ /* 0x008fe2000f8e02ff */
[----:B------:R-:W-:Y:S06]  /*a810*/  @!P1 BRA `(.L_x_371) ;  /* 0x0000001000189947 */ /* 0x000fec0003800000 */
[----:B------:R-:W1:Y:S01]  /*a820*/  LDCU.64 UR6, c[0x0][0x3e8] ;  /* 0x00007d00ff0677ac */ /* 0x000e620008000a00 */
[----:B------:R-:W-:Y:S01]  /*a830*/  IMAD.MOV.U32 R30, RZ, RZ, RZ ;  /* 0x000000ffff1e7224 */ /* 0x000fe200078e00ff */
[----:B------:R-:W-:Y:S01]  /*a840*/  ISETP.NE.AND P1, PT, R46, 0x2, PT ;  /* 0x000000022e00780c */ /* 0x000fe20003f25270 */
[----:B------:R-:W2:Y:S01]  /*a850*/  LDCU UR4, c[0x0][0x3f0] ;  /* 0x00007e00ff0477ac */ /* 0x000ea20008000800 */
[----:B------:R-:W3:Y:S01]  /*a860*/  LDCU UR5, c[0x0][0x50c] ;  /* 0x0000a180ff0577ac */ /* 0x000ee20008000800 */
[----:B-1----:R-:W-:-:S05]  /*a870*/  IMAD.HI.U32 R24, R31, UR7, R30 ;  /* 0x000000071f187c27 */ /* 0x002fca000f8e001e */
[----:B--2---:R-:W-:-:S04]  /*a880*/  SHF.R.U32.HI R25, RZ, UR4, R24 ;  /* 0x00000004ff197c19 */ /* 0x004fc80008011618 */
[----:B------:R-:W-:-:S05]  /*a890*/  IADD3 R30, PT, PT, -R25, RZ, RZ ;  /* 0x000000ff191e7210 */ /* 0x000fca0007ffe1ff */
[----:B------:R-:W-:-:S04]  /*a8a0*/  IMAD R31, R30, UR6, R31 ;  /* 0x000000061e1f7c24 */ /* 0x000fc8000f8e021f */
[----:B---3--:R-:W-:Y:S01]  /*a8b0*/  IMAD R44, R31, UR5, R44 ;  /* 0x000000051f2c7c24 */ /* 0x008fe2000f8e022c */
[----:B------:R-:W-:Y:S06]  /*a8c0*/  @!P1 BRA `(.L_x_371) ;  /* 0x0000000c00ec9947 */ /* 0x000fec0003800000 */
[----:B------:R-:W1:Y:S01]  /*a8d0*/  LDCU.64 UR4, c[0x0][0x3f8] ;  /* 0x00007f00ff0477ac */ /* 0x000e620008000a00 */
[----:B------:R-:W-:Y:S01]  /*a8e0*/  IMAD.MOV.U32 R24, RZ, RZ, RZ ;  /* 0x000000ffff187224 */ /* 0x000fe200078e00ff */
[----:B------:R-:W-:Y:S01]  /*a8f0*/  ISETP.NE.AND P1, PT, R46, 0x3, PT ;  /* 0x000000032e00780c */ /* 0x000fe20003f25270 */
[----:B------:R-:W2:Y:S01]  /*a900*/  LDCU UR6, c[0x0][0x3f4] ;  /* 0x00007e80ff0677ac */ /* 0x000ea20008000800 */
[----:B------:R-:W3:Y:S01]  /*a910*/  LDCU UR7, c[0x0][0x510] ;  /* 0x0000a200ff0777ac */ /* 0x000ee20008000800 */
[----:B-1----:R-:W-:-:S05]  /*a920*/  IMAD.HI.U32 R30, R25, UR4, R24 ;  /* 0x00000004191e7c27 */ /* 0x002fca000f8e0018 */
[----:B------:R-:W-:-:S05]  /*a930*/  SHF.R.U32.HI R31, RZ, UR5, R30 ;  /* 0x00000005ff1f7c19 */ /* 0x000fca000801161e */
[----:B------:R-:W-:-:S04]  /*a940*/  IMAD.MOV R24, RZ, RZ, -R31 ;  /* 0x000000ffff187224 */ /* 0x000fc800078e0a1f */
[----:B--2---:R-:W-:-:S04]  /*a950*/  IMAD R25, R24, UR6, R25 ;  /* 0x0000000618197c24 */ /* 0x004fc8000f8e0219 */
        /* <DEDUP_REMOVED lines=8> */
[----:B--2---:R-:W-:-:S05]  /*a9e0*/  SHF.R.U32.HI R25, RZ, UR4, R24 ;  /* 0x00000004ff197c19 */ /* 0x004fca0008011618 */
[----:B------:R-:W-:-:S04]  /*a9f0*/  IMAD.MOV R30, RZ, RZ, -R25 ;  /* 0x000000ffff1e7224 */ /* 0x000fc800078e0a19 */
        /* <DEDUP_REMOVED lines=225> */
[----:B------:R-:W2:Y:S01]  /*b810*/  LDCU UR6, c[0x0][0x4fc] ;  /* 0x00009f80ff0677ac */ /* 0x000ea20008000800 */
[----:B------:R-:W3:Y:S02]  /*b820*/  LDCU UR7, c[0x0][0x568] ;  /* 0x0000ad00ff0777ac */ /* 0x000ee40008000800 */
[----:B-1----:R-:W-:-:S05]  /*b830*/  IMAD.HI.U32 R24, R25, UR4, R24 ;  /* 0x0000000419187c27 */ /* 0x002fca000f8e0018 */
[----:B------:R-:W-:-:S05]  /*b840*/  SHF.R.U32.HI R24, RZ, UR5, R24 ;  /* 0x00000005ff187c19 */ /* 0x000fca0008011618 */
[----:B------:R-:W-:-:S04]  /*b850*/  IMAD.MOV R24, RZ, RZ, -R24 ;  /* 0x000000ffff187224 */ /* 0x000fc800078e0a18 */
[----:B--2---:R-:W-:-:S04]  /*b860*/  IMAD R25, R24, UR6, R25 ;  /* 0x0000000618197c24 */ /* 0x004fc8000f8e0219 */
[----:B---3--:R-:W-:-:S07]  /*b870*/  IMAD R44, R25, UR7, R44 ;  /* 0x00000007192c7c24 */ /* 0x008fce000f8e022c */
.L_x_371:
[----:B------:R-:W-:Y:S01]  /*b880*/  SHF.R.U32.HI R44, RZ, 0x3, R44 ;  /* 0x00000003ff2c7819 */ /* 0x000fe2000001162c */
[----:B------:R-:W-:-:S07]  /*b890*/  IMAD.MOV.U32 R45, RZ, RZ, RZ ;  /* 0x000000ffff2d7224 */ /* 0x000fce00078e00ff */
.L_x_370:
[----:B------:R-:W1:Y:S02]  /*b8a0*/  LDCU.64 UR4, c[0x0][0x768] ;  /* 0x0000ed00ff0477ac */ /* 0x000e640008000a00 */
[----:B-1----:R-:W-:-:S04]  /*b8b0*/  IADD3 R49, P1, PT, R40, UR4, RZ ;  /* 0x0000000428317c10 */ /* 0x002fc8000ff3e0ff */
[----:B------:R-:W-:Y:S02]  /*b8c0*/  IADD3.X R40, PT, PT, RZ, UR5, RZ, P1, !PT ;  /* 0x00000005ff287c10 */ /* 0x000fe40008ffe4ff */
[----:B------:R-:W-:-:S04]  /*b8d0*/  LEA R30, P1, R44, R49, 0x3 ;  /* 0x000000312c1e7211 */ /* 0x000fc800078218ff */
[----:B------:R-:W-:-:S06]  /*b8e0*/  LEA.HI.X R31, R44, R40, R45, 0x3, P1 ;  /* 0x000000282c1f7211 */ /* 0x000fcc00008f1c2d */
[----:B------:R-:W5:Y:S01]  /*b8f0*/  LDG.E.64 R30, desc[UR36][R30.64] ;  /* 0x000000241e1e7981 */ /* 0x000f62000c1e1b00 */
[----:B------:R-:W-:-:S05]  /*b900*/  IMAD.IADD R25, R43, 0x1, R42 ;  /* 0x000000012b197824 */ /* 0x000fca00078e022a */
[----:B------:R-:W-:-:S13]  /*b910*/  ISETP.GE.U32.AND P1, PT, R25, R48, PT ;  /* 0x000000301900720c */ /* 0x000fda0003f26070 */
[----:B------:R-:W-:Y:S05]  /*b920*/  @P1 BRA `(.L_x_369) ;  /* 0x0000003400381947 */ /* 0x000fea0003800000 */
[----:B------:R-:W-:Y:S01]  /*b930*/  CS2R R50, SRZ ;  /* 0x0000000000327805 */ /* 0x000fe2000001ff00 */
[----:B------:R-:W-:Y:S06]  /*b940*/  @!P0 BRA `(.L_x_372) ;  /* 0x00000010004c8947 */ /* 0x000fec0003800000 */
[----:B------:R-:W1:Y:S01]  /*b950*/  LDCU.64 UR4, c[0x0][0x3e0] ;  /* 0x00007c00ff0477ac */ /* 0x000e620008000a00 */
[----:B------:R-:W-:Y:S01]  /*b960*/  IMAD.MOV.U32 R24, RZ, RZ, RZ ;  /* 0x000000ffff187224 */ /* 0x000fe200078e00ff */
[----:B------:R-:W-:Y:S01]  /*b970*/  ISETP.NE.AND P1, PT, R47, RZ, PT ;  /* 0x000000ff2f00720c */ /* 0x000fe20003f25270 */
        /* <DEDUP_REMOVED lines=31> */
[----:B------:R-:W-:Y:S01]  /*bb70*/  HFMA2 R44, -RZ, RZ, 0, 0 ;  /* 0x00000000ff2c7431 */ /* 0x000fe200000001ff */
[----:B------:R-:W-:Y:S01]  /*bb80*/  ISETP.NE.AND P1, PT, R46, 0x4, PT ;  /* 0x000000042e00780c */ /* 0x000fe20003f25270 */
[----:B------:R-:W2:Y:S01]  /*bb90*/  LDCU UR4, c[0x0][0x408] ;  /* 0x00008100ff0477ac */ /* 0x000ea20008000800 */
[----:B------:R-:W3:Y:S02]  /*bba0*/  LDCU UR5, c[0x0][0x514] ;  /* 0x0000a280ff0577ac */ /* 0x000ee40008000800 */
        /* <DEDUP_REMOVED lines=40> */
[----:B------:R-:W-:Y:S02]  /*be30*/  MOV R44, RZ ;  /* 0x000000ff002c7202 */ /* 0x000fe40000000f00 */
        /* <DEDUP_REMOVED lines=194> */
.L_x_373:
[----:B------:R-:W-:Y:S01]  /*ca60*/  SHF.R.U32.HI R50, RZ, 0x3, R50 ;  /* 0x00000003ff327819 */ /* 0x000fe20000011632 */
[----:B------:R-:W-:-:S07]  /*ca70*/  IMAD.MOV.U32 R51, RZ, RZ, RZ ;  /* 0x000000ffff337224 */ /* 0x000fce00078e00ff */
.L_x_372:
        /* <DEDUP_REMOVED lines=281> */
.L_x_375:
[----:B------:R-:W-:Y:S02]  /*dc10*/  SHF.R.U32.HI R50, RZ, 0x3, R50 ;  /* 0x00000003ff327819 */ /* 0x000fe40000011632 */
[----:B------:R-:W-:-:S07]  /*dc20*/  MOV R51, RZ ;  /* 0x000000ff00337202 */ /* 0x000fce0000000f00 */
.L_x_374:
        /* <DEDUP_REMOVED lines=281> */
.L_x_377:
[----:B------:R-:W-:Y:S01]  /*edc0*/  SHF.R.U32.HI R44, RZ, 0x3, R44 ;  /* 0x00000003ff2c7819 */ /* 0x000fe2000001162c */
[----:B------:R-:W-:-:S07]  /*edd0*/  IMAD.MOV.U32 R45, RZ, RZ, RZ ;  /* 0x000000ffff2d7224 */ /* 0x000fce00078e00ff */
.L_x_376:
[----:B------:R-:W-:-:S04]  /*ede0*/  LEA R32, P0, R44, R49, 0x3 ;  /* 0x000000312c207211 */ /* 0x000fc800078018ff */
[----:B------:R-:W-:-:S06]  /*edf0*/  LEA.HI.X R33, R44, R40, R45, 0x3, P0 ;  /* 0x000000282c217211 */ /* 0x000fcc00000f1c2d */
[----:B------:R-:W5:Y:S03]  /*ee00*/  LDG.E.64 R32, desc[UR36][R32.64] ;  /* 0x0000002420207981 */ /* 0x000f66000c1e1b00 */
.L_x_369:
[----:B------:R-:W-:Y:S05]  /*ee10*/  BSYNC.RECONVERGENT B0 ;  /* 0x0000000000007941 */ /* 0x000fea0003800200 */
.L_x_368:
[----:B------:R-:W-:Y:S01]  /*ee20*/  ISETP.GE.U32.AND P0, PT, R43, R48, PT ;  /* 0x000000302b00720c */ /* 0x000fe20003f06070 */
[----:B------:R-:W-:-:S12]  /*ee30*/  BSSY.RECONVERGENT B0, `(.L_x_378) ;  /* 0x0000083000007945 */ /* 0x000fd80003800200 */
[----:B------:R-:W-:Y:S05]  /*ee40*/  @P0 BRA `(.L_x_379) ;  /* 0x0000000800040947 */ /* 0x000fea0003800000 */
[----:B------:R-:W-:Y:S01]  /*ee50*/  FSETP.NAN.FTZ.AND P5, PT, |R3|, |R3|, PT ;  /* 0x400000030300720b */ /* 0x000fe20003fb8200 */
[----:B------:R-:W-:Y:S01]  /*ee60*/  IMAD.IADD R45, R43, 0x1, R42 ;  /* 0x000000012b2d7824 */ /* 0x000fe200078e022a */
        /* <DEDUP_REMOVED lines=14> */
.L_x_381:
[----:B------:R-:W-:Y:S05]  /*ef50*/  BSYNC.RECONVERGENT B1 ;  /* 0x0000000000017941 */ /* 0x000fea0003800200 */
.L_x_380:
        /* <DEDUP_REMOVED lines=9> */
.L_x_383:
[----:B------:R-:W-:Y:S05]  /*eff0*/  BSYNC.RECONVERGENT B1 ;  /* 0x0000000000017941 */ /* 0x000fea0003800200 */
.L_x_382:
        /* <DEDUP_REMOVED lines=22> */
.L_x_385:
[----:B------:R-:W-:Y:S05]  /*f160*/  BSYNC.RECONVERGENT B1 ;  /* 0x0000000000017941 */ /* 0x000fea0003800200 */
.L_x_384:
        /* <DEDUP_REMOVED lines=9> */
.L_x_387:
[----:B------:R-:W-:Y:S05]  /*f200*/  BSYNC.RECONVERGENT B1 ;  /* 0x0000000000017941 */ /* 0x000fea0003800200 */
.L_x_386:
        /* <DEDUP_REMOVED lines=22> */
.L_x_389:
[----:B------:R-:W-:Y:S05]  /*f370*/  BSYNC.RECONVERGENT B1 ;  /* 0x0000000000017941 */ /* 0x000fea0003800200 */
.L_x_388:
        /* <DEDUP_REMOVED lines=9> */
.L_x_391:
[----:B------:R-:W-:Y:S05]  /*f410*/  BSYNC.RECONVERGENT B1 ;  /* 0x0000000000017941 */ /* 0x000fea0003800200 */
.L_x_390:
        /* <DEDUP_REMOVED lines=20> */
.L_x_393:
[----:B------:R-:W-:Y:S05]  /*f560*/  BSYNC.RECONVERGENT B1 ;  /* 0x0000000000017941 */ /* 0x000fea0003800200 */
.L_x_392:
        /* <DEDUP_REMOVED lines=10> */
.L_x_395:
[----:B------:R-:W-:Y:S05]  /*f610*/  BSYNC.RECONVERGENT B1 ;  /* 0x0000000000017941 */ /* 0x000fea0003800200 */
.L_x_394:
[----:B------:R-:W-:Y:S02]  /*f620*/  FSEL R6, R6, R33, P0 ;  /* 0x0000002106067208 */ /* 0x000fe40000000000 */
[----:B------:R-:W-:Y:S02]  /*f630*/  SEL R14, R14, R29, P0 ;  /* 0x0000001d0e0e7207 */ /* 0x000fe40000000000 */
[----:B------:R-:W-:Y:S02]  /*f640*/  SEL R36, R36, RZ, P2 ;  /* 0x000000ff24247207 */ /* 0x000fe40001000000 */
[----:B------:R-:W-:-:S07]  /*f650*/  SEL R37, R37, RZ, P0 ;  /* 0x000000ff25257207 */ /* 0x000fce0000000000 */
.L_x_379:
[----:B------:R-:W-:Y:S05]  /*f660*/  BSYNC.RECONVERGENT B0 ;  /* 0x0000000000007941 */ /* 0x000fea0003800200 */
.L_x_378:
        /* <DEDUP_REMOVED lines=15> */
.L_x_397:
[----:B------:R-:W-:Y:S05]  /*f760*/  BSYNC.RECONVERGENT B0 ;  /* 0x0000000000007941 */ /* 0x000fea0003800200 */
.L_x_396:
[----:B------:R-:W-:Y:S04]  /*f770*/  BSSY.RECONVERGENT B0, `(.L_x_398) ;  /* 0x0000007000007945 */ /* 0x000fe80003800200 */
[----:B------:R-:W-:Y:S05]  /*f780*/  @P2 BRA `(.L_x_399) ;  /* 0x0000000000142947 */ /* 0x000fea0003800000 */
[----:B------:R-:W-:-:S13]  /*f790*/  FSETP.NEU.FTZ.AND P2, PT, R4, R38, PT ;  /* 0x000000260400720b */ /* 0x000fda0003f5d000 */
[----:B------:R-:W-:Y:S02]  /*f7a0*/  @!P2 ISETP.GE.U32.AND P1, PT, R10, R7, PT ;  /* 0x000000070a00a20c */ /* 0x000fe40003f26070 */
[----:B------:R-:W-:Y:S02]  /*f7b0*/  @P2 FSETP.GT.FTZ.AND P0, PT, R4, R38, PT ;  /* 0x000000260400220b */ /* 0x000fe40003f14000 */
[----:B------:R-:W-:-:S04]  /*f7c0*/  @!P2 ISETP.GE.AND.EX P1, PT, R34, R15, PT, P1 ;  /* 0x0000000f2200a20c */ /* 0x000fc80003f26310 */
[----:B------:R-:W-:-:S13]  /*f7d0*/  @!P2 PLOP3.LUT P0, PT, P1, PT, PT, 0x8, 0x80 ;  /* 0x000000000080a81c */ /* 0x000fda0000f0e170 */
.L_x_399:
[----:B------:R-:W-:Y:S05]  /*f7e0*/  BSYNC.RECONVERGENT B0 ;  /* 0x0000000000007941 */ /* 0x000fea0003800200 */
.L_x_398:
        /* <DEDUP_REMOVED lines=10> */
[----:B------:R-:W-:Y:S02]  /*f890*/  @P5 FSETP.NAN.FTZ.AND P3, PT, |R41|, |R41|, PT ;  /* 0x400000292900520b */ /* 0x000fe40003f78200 */
[----:B------:R-:W-:Y:S02]  /*f8a0*/  @P5 ISETP.LT.U32.AND P6, PT, R8, R9, PT ;  /* 0x000000090800520c */ /* 0x000fe40003fc1070 */
        /* <DEDUP_REMOVED lines=8> */
.L_x_401:
[----:B------:R-:W-:Y:S05]  /*f930*/  BSYNC.RECONVERGENT B0 ;  /* 0x0000000000007941 */ /* 0x000fea0003800200 */
.L_x_400:
        /* <DEDUP_REMOVED lines=8> */
.L_x_403:
[----:B------:R-:W-:Y:S05]  /*f9c0*/  BSYNC.RECONVERGENT B0 ;  /* 0x0000000000007941 */ /* 0x000fea0003800200 */
.L_x_402:
        /* <DEDUP_REMOVED lines=20> */
.L_x_405:
[----:B------:R-:W-:Y:S05]  /*fb10*/  BSYNC.RECONVERGENT B0 ;  /* 0x0000000000007941 */ /* 0x000fea0003800200 */
.L_x_404:
        /* <DEDUP_REMOVED lines=11> */
.L_x_407:
[----:B------:R-:W-:Y:S05]  /*fbd0*/  BSYNC.RECONVERGENT B0 ;  /* 0x0000000000007941 */ /* 0x000fea0003800200 */
.L_x_406:
[----:B-----5:R-:W-:Y:S02]  /*fbe0*/  FSEL R26, R25, R6, P2 ;  /* 0x00000006191a7208 */ /* 0x020fe40001000000 */
[----:B------:R-:W-:Y:S02]  /*fbf0*/  SEL R18, R7, R14, P2 ;  /* 0x0000000e07127207 */ /* 0x000fe40001000000 */
[----:B------:R-:W-:-:S07]  /*fc00*/  SEL R33, R34, R37, P2 ;  /* 0x0000002522217207 */ /* 0x000fce0001000000 */
.L_x_211:
[----:B------:R-:W-:Y:S05]  /*fc10*/  BSYNC.RECONVERGENT B6 ;  /* 0x0000000000067941 */ /* 0x000fea0003800200 */
.L_x_210:
[----:B------:R-:W2:Y:S02]  /*fc20*/  LDCU UR4, c[0x0][0x3b4] ;  /* 0x00007680ff0477ac */ /* 0x000ea40008000800 */
[----:B--2---:R-:W-:-:S09]  /*fc30*/  UISETP.NE.AND UP0, UPT, UR4, URZ, UPT ;  /* 0x000000ff0400728c */ /* 0x004fd2000bf05270 */
[----:B------:R-:W-:Y:S05]  /*fc40*/  BRA.U !UP0, `(.L_x_408) ;  /* 0x00000005081c7547 */ /* 0x000fea000b800000 */
[----:B------:R-:W2:Y:S01]  /*fc50*/  S2R R6, SR_CgaCtaId ;  /* 0x0000000000067919 */ /* 0x000ea20000008800 */
[----:B------:R-:W3:Y:S01]  /*fc60*/  LDC R12, c[0x0][0x360] ;  /* 0x0000d800ff0c7b82 */ /* 0x000ee20000000800 */
[----:B------:R-:W-:Y:S01]  /*fc70*/  MOV R4, 0x400 ;  /* 0x0000040000047802 */ /* 0x000fe20000000f00 */
[----:B------:R-:W-:Y:S02]  /*fc80*/  IMAD.MOV.U32 R34, RZ, RZ, R0 ;  /* 0x000000ffff227224 */ /* 0x000fe400078e0000 */
[----:B------:R-:W-:Y:S01]  /*fc90*/  IMAD.MOV.U32 R32, RZ, RZ, R18 ;  /* 0x000000ffff207224 */ /* 0x000fe200078e0012 */
[----:B------:R-:W-:-:S03]  /*fca0*/  IADD3 R5, PT, PT, R4, 0x10, RZ ;  /* 0x0000001004057810 */ /* 0x000fc60007ffe0ff */
[----:B------:R-:W4:Y:S01]  /*fcb0*/  LDC R13, c[0x0][0x364] ;  /* 0x0000d900ff0d7b82 */ /* 0x000f220000000800 */
[----:B---3--:R-:W-:Y:S01]  /*fcc0*/  IMAD R4, R16, R12, R19 ;  /* 0x0000000c10047224 */ /* 0x008fe200078e0213 */
[----:B--2---:R-:W-:Y:S02]  /*fcd0*/  LEA R9, R6, R5, 0x18 ;  /* 0x0000000506097211 */ /* 0x004fe400078ec0ff */
[----:B----4-:R-:W-:-:S03]  /*fce0*/  ISETP.GE.U32.AND P0, PT, R13, 0x2, PT ;  /* 0x000000020d00780c */ /* 0x010fc60003f06070 */
[----:B------:R-:W-:-:S05]  /*fcf0*/  IMAD R11, R4, 0x20, R9 ;  /* 0x00000020040b7824 */ /* 0x000fca00078e0209 */
[----:B------:R2:W-:Y:S04]  /*fd00*/  STS.64 [R11+0x8], R34 ;  /* 0x000008220b007388 */ /* 0x0005e80000000a00 */
[----:B------:R2:W-:Y:S04]  /*fd10*/  STS.64 [R11+0x18], R32 ;  /* 0x000018200b007388 */ /* 0x0005e80000000a00 */
[----:B------:R2:W-:Y:S04]  /*fd20*/  STS [R11], R3 ;  /* 0x000000030b007388 */ /* 0x0005e80000000800 */
[----:B------:R2:W-:Y:S01]  /*fd30*/  STS [R11+0x10], R26 ;  /* 0x0000101a0b007388 */ /* 0x0005e20000000800 */
[----:B------:R-:W-:Y:S05]  /*fd40*/  @!P0 BRA `(.L_x_408) ;  /* 0x0000000000dc8947 */ /* 0x000fea0003800000 */
[----:B------:R-:W-:-:S07]  /*fd50*/  IMAD.MOV.U32 R8, RZ, RZ, R13 ;  /* 0x000000ffff087224 */ /* 0x000fce00078e000d */
.L_x_415:
[----:B------:R-:W-:Y:S01]  /*fd60*/  SHF.R.U32.HI R15, RZ, 0x1, R8 ;  /* 0x00000001ff0f7819 */ /* 0x000fe20000011608 */
[----:B------:R-:W-:Y:S05]  /*fd70*/  WARPSYNC.ALL ;  /* 0x0000000000007948 */ /* 0x000fea0003800000 */
[----:B------:R-:W-:Y:S01]  /*fd80*/  IMAD.IADD R4, R15, 0x1, R16 ;  /* 0x000000010f047824 */ /* 0x000fe200078e0210 */
[----:B------:R-:W-:Y:S04]  /*fd90*/  BAR.SYNC.DEFER_BLOCKING 0x0 ;  /* 0x0000000000007b1d */ /* 0x000fe80000010000 */
[----:B------:R-:W-:-:S02]  /*fda0*/  ISETP.GE.U32.AND P0, PT, R4, R13, PT ;  /* 0x0000000d0400720c */ /* 0x000fc40003f06070 */
[----:B------:R-:W-:Y:S02]  /*fdb0*/  BSSY.RECONVERGENT B0, `(.L_x_409) ;  /* 0x000002d000007945 */ /* 0x000fe40003800200 */
[----:B------:R-:W-:-:S13]  /*fdc0*/  ISETP.GE.U32.OR P0, PT, R16, R15, P0 ;  /* 0x0000000f1000720c */ /* 0x000fda0000706470 */
[----:B---3--:R-:W-:Y:S05]  /*fdd0*/  @P0 BRA `(.L_x_410) ;  /* 0x0000000000a80947 */ /* 0x008fea0003800000 */
[----:B------:R-:W-:Y:S01]  /*fde0*/  IMAD R4, R4, R12, R19 ;  /* 0x0000000c04047224 */ /* 0x000fe200078e0213 */
[----:B------:R-:W-:Y:S01]  /*fdf0*/  FSETP.NAN.FTZ.AND P5, PT, |R3|, |R3|, PT ;  /* 0x400000030300720b */ /* 0x000fe20003fb8200 */
[----:B------:R-:W-:Y:S01]  /*fe00*/  BSSY.RECONVERGENT B1, `(.L_x_411) ;  /* 0x0000012000017945 */ /* 0x000fe20003800200 */
[----:B------:R-:W-:Y:S01]  /*fe10*/  FSETP.NAN.FTZ.AND P3, PT, |R26|, |R26|, PT ;  /* 0x4000001a1a00720b */ /* 0x000fe20003f78200 */
[----:B------:R-:W-:-:S05]  /*fe20*/  IMAD R10, R4, 0x20, R9 ;  /* 0x00000020040a7824 */ /* 0x000fca00078e0209 */
[----:B------:R-:W3:Y:S04]  /*fe30*/  LDS R14, [R10] ;  /* 0x000000000a0e7984 */ /* 0x000ee80000000800 */
[----:B------:R-:W4:Y:S04]  /*fe40*/  LDS.64 R4, [R10+0x8] ;  /* 0x000008000a047984 */ /* 0x000f280000000a00 */
[----:B------:R-:W5:Y:S04]  /*fe50*/  LDS R21, [R10+0x10] ;  /* 0x000010000a157984 */ /* 0x000f680000000800 */
[----:B------:R-:W0:Y:S01]  /*fe60*/  LDS.64 R6, [R10+0x18] ;  /* 0x000018000a067984 */ /* 0x000e220000000a00 */
[----:B---3--:R-:W-:-:S02]  /*fe70*/  @P5 FSETP.NAN.FTZ.AND P2, PT, |R14|, |R14|, PT ;  /* 0x4000000e0e00520b */ /* 0x008fc40003f58200 */
[----:B----4-:R-:W-:Y:S02]  /*fe80*/  @P5 ISETP.LT.U32.AND P4, PT, R0, R4, PT ;  /* 0x000000040000520c */ /* 0x010fe40003f81070 */
[----:B-----5:R-:W-:Y:S02]  /*fe90*/  @P3 FSETP.NAN.FTZ.AND P0, PT, |R21|, |R21|, PT ;  /* 0x400000151500320b */ /* 0x020fe40003f18200 */
[----:B------:R-:W-:Y:S02]  /*fea0*/  @P5 ISETP.LT.OR.EX P2, PT, R35, R5, !P2, P4 ;  /* 0x000000052300520c */ /* 0x000fe40005741740 */
[----:B0-----:R-:W-:Y:S01]  /*feb0*/  @P3 ISETP.LT.U32.AND P1, PT, R18, R6, PT ;  /* 0x000000061200320c */ /* 0x001fe20003f21070 */
[----:B------:R-:W-:-:S12]  /*fec0*/  @P5 BRA `(.L_x_412) ;  /* 0x0000000000145947 */ /* 0x000fd80003800000 */
[----:B------:R-:W-:-:S13]  /*fed0*/  FSETP.NEU.FTZ.AND P4, PT, R3, R14, PT ;  /* 0x0000000e0300720b */ /* 0x000fda0003f9d000 */
[----:B------:R-:W-:-:S04]  /*fee0*/  @!P4 ISETP.GE.U32.AND P2, PT, R0, R4, PT ;  /* 0x000000040000c20c */ /* 0x000fc80003f46070 */
[----:B------:R-:W-:-:S04]  /*fef0*/  @!P4 ISETP.GE.AND.EX P2, PT, R35, R5, PT, P2 ;  /* 0x000000052300c20c */ /* 0x000fc80003f46320 */
[----:B------:R-:W-:Y:S02]  /*ff00*/  @!P4 PLOP3.LUT P2, PT, P2, PT, PT, 0x8, 0x80 ;  /* 0x000000000080c81c */ /* 0x000fe4000174e170 */
[----:B------:R-:W-:-:S13]  /*ff10*/  @P4 FSETP.GT.FTZ.AND P2, PT, R3, R14, PT ;  /* 0x0000000e0300420b */ /* 0x000fda0003f54000 */
.L_x_412:
[----:B------:R-:W-:Y:S05]  /*ff20*/  BSYNC.RECONVERGENT B1 ;  /* 0x0000000000017941 */ /* 0x000fea0003800200 */
.L_x_411:
[----:B------:R-:W-:Y:S01]  /*ff30*/  BSSY.RECONVERGENT B1, `(.L_x_413) ;  /* 0x000000a000017945 */ /* 0x000fe20003800200 */
[----:B------:R-:W-:Y:S02]  /*ff40*/  SEL R0, R0, R4, P2 ;  /* 0x0000000400007207 */ /* 0x000fe40001000000 */
[----:B--2---:R-:W-:Y:S02]  /*ff50*/  SEL R35, R35, R5, P2 ;  /* 0x0000000523237207 */ /* 0x004fe40001000000 */
[----:B------:R-:W-:Y:S01]  /*ff60*/  @P3 ISETP.LT.OR.EX P0, PT, R33, R7, !P0, P1 ;  /* 0x000000072100320c */ /* 0x000fe20004701710 */
[----:B------:R-:W-:-:S12]  /*ff70*/  @P3 BRA `(.L_x_414) ;  /* 0x0000000000143947 */ /* 0x000fd80003800000 */
[----:B------:R-:W-:-:S13]  /*ff80*/  FSETP.NEU.FTZ.AND P3, PT, R26, R21, PT ;  /* 0x000000151a00720b */ /* 0x000fda0003f7d000 */
[----:B------:R-:W-:Y:S02]  /*ff90*/  @!P3 ISETP.GE.U32.AND P1, PT, R18, R6, PT ;  /* 0x000000061200b20c */ /* 0x000fe40003f26070 */
[----:B------:R-:W-:Y:S02]  /*ffa0*/  @P3 FSETP.GT.FTZ.AND P0, PT, R26, R21, PT ;  /* 0x000000151a00320b */ /* 0x000fe40003f14000 */
[----:B------:R-:W-:-:S04]  /*ffb0*/  @!P3 ISETP.GE.AND.EX P1, PT, R33, R7, PT, P1 ;  /* 0x000000072100b20c */ /* 0x000fc80003f26310 */
[----:B------:R-:W-:-:S13]  /*ffc0*/  @!P3 PLOP3.LUT P0, PT, P1, PT, PT, 0x8, 0x80 ;  /* 0x000000000080b81c */ /* 0x000fda0000f0e170 */
.L_x_414:
[----:B------:R-:W-:Y:S05]  /*ffd0*/  BSYNC.RECONVERGENT B1 ;  /* 0x0000000000017941 */ /* 0x000fea0003800200 */
.L_x_413:
[----:B------:R-:W-:Y:S01]  /*ffe0*/  SEL R18, R18, R6, P0 ;  /* 0x0000000612127207 */ /* 0x000fe20000000000 */
[----:B------:R-:W-:Y:S01]  /*fff0*/  IMAD.MOV.U32 R34, RZ, RZ, R0 ;  /* 0x000000ffff227224 */ /* 0x000fe200078e0000 */
[----:B------:R-:W-:Y:S02]  /*10000*/  SEL R33, R33, R7, P0 ;  /* 0x0000000721217207 */ /* 0x000fe40000000000 */
[----:B------:R-:W-:Y:S02]  /*10010*/  FSEL R3, R3, R14, P2 ;  /* 0x0000000e03037208 */ /* 0x000fe40001000000 */
[----:B------:R-:W-:Y:S01]  /*10020*/  FSEL R26, R26, R21, P0 ;  /* 0x000000151a1a7208 */ /* 0x000fe20000000000 */
[----:B------:R3:W-:Y:S01]  /*10030*/  STS.64 [R11+0x8], R34 ;  /* 0x000008220b007388 */ /* 0x0007e20000000a00 */
[----:B------:R-:W-:-:S03]  /*10040*/  MOV R32, R18 ;  /* 0x0000001200207202 */ /* 0x000fc60000000f00 */
[----:B------:R3:W-:Y:S04]  /*10050*/  STS [R11], R3 ;  /* 0x000000030b007388 */ /* 0x0007e80000000800 */
[----:B------:R3:W-:Y:S04]  /*10060*/  STS.64 [R11+0x18], R32 ;  /* 0x000018200b007388 */ /* 0x0007e80000000a00 */
[----:B------:R3:W-:Y:S02]  /*10070*/  STS [R11+0x10], R26 ;  /* 0x0000101a0b007388 */ /* 0x0007e40000000800 */
.L_x_410:
[----:B------:R-:W-:Y:S05]  /*10080*/  BSYNC.RECONVERGENT B0 ;  /* 0x0000000000007941 */ /* 0x000fea0003800200 */
.L_x_409:
[----:B------:R-:W-:Y:S01]  /*10090*/  ISETP.GT.U32.AND P0, PT, R8, 0x3, PT ;  /* 0x000000030800780c */ /* 0x000fe20003f04070 */
[----:B------:R-:W-:-:S12]  /*100a0*/  IMAD.MOV.U32 R8, RZ, RZ, R15 ;  /* 0x000000ffff087224 */ /* 0x000fd800078e000f */
[----:B------:R-:W-:Y:S05]  /*100b0*/  @P0 BRA `(.L_x_415) ;  /* 0xfffffffc00280947 */ /* 0x000fea000383ffff */
.L_x_408:
[----:B------:R-:W4:Y:S02]  /*100c0*/  LDCU UR4, c[0x0][0x3b0] ;  /* 0x00007600ff0477ac */ /* 0x000f240008000800 */
[----:B----4-:R-:W-:-:S09]  /*100d0*/  UISETP.NE.AND UP0, UPT, UR4, URZ, UPT ;  /* 0x000000ff0400728c */ /* 0x010fd2000bf05270 */
[----:B------:R-:W-:Y:S05]  /*100e0*/  BRA.U !UP0, `(.L_x_416) ;  /* 0x0000000508d47547 */ /* 0x000fea000b800000 */
[----:B------:R-:W4:Y:S02]  /*100f0*/  LDC R13, c[0x0][0x360] ;  /* 0x0000d800ff0d7b82 */ /* 0x000f240000000800 */
[----:B----4-:R-:W-:Y:S01]  /*10100*/  ISETP.GE.U32.AND P0, PT, R13, 0x21, PT ;  /* 0x000000210d00780c */ /* 0x010fe20003f06070 */
[----:B------:R-:W-:-:S12]  /*10110*/  IMAD.MOV.U32 R8, RZ, RZ, R13 ;  /* 0x000000ffff087224 */ /* 0x000fd800078e000d */
[----:B------:R-:W-:Y:S05]  /*10120*/  @!P0 BRA `(.L_x_417) ;  /* 0x0000000400148947 */ /* 0x000fea0003800000 */
[----:B------:R-:W4:Y:S01]  /*10130*/  S2UR UR5, SR_CgaCtaId ;  /* 0x00000000000579c3 */ /* 0x000f220000008800 */
[----:B------:R-:W-:Y:S01]  /*10140*/  UMOV UR4, 0x400 ;  /* 0x0000040000047882 */ /* 0x000fe20000000000 */
[----:B------:R-:W-:Y:S01]  /*10150*/  IMAD R4, R16, R13, R19 ;  /* 0x0000000d10047224 */ /* 0x000fe200078e0213 */
[----:B------:R-:W-:Y:S01]  /*10160*/  UIADD3 UR4, UPT, UPT, UR4, 0x10, URZ ;  /* 0x0000001004047890 */ /* 0x000fe2000fffe0ff */
[----:B--23--:R-:W-:Y:S01]  /*10170*/  IMAD.MOV.U32 R34, RZ, RZ, R0 ;  /* 0x000000ffff227224 */ /* 0x00cfe200078e0000 */
[----:B------:R-:W-:Y:S01]  /*10180*/  ISETP.GE.U32.AND P0, PT, R13, 0x40, PT ;  /* 0x000000400d00780c */ /* 0x000fe20003f06070 */
[----:B------:R-:W-:Y:S02]  /*10190*/  IMAD.MOV.U32 R32, RZ, RZ, R18 ;  /* 0x000000ffff207224 */ /* 0x000fe400078e0012 */
[----:B------:R-:W-:Y:S01]  /*101a0*/  IMAD.MOV.U32 R8, RZ, RZ, 0x20 ;  /* 0x00000020ff087424 */ /* 0x000fe200078e00ff */
[----:B----4-:R-:W-:-:S06]  /*101b0*/  ULEA UR4, UR5, UR4, 0x18 ;  /* 0x0000000405047291 */ /* 0x010fcc000f8ec0ff */
[----:B------:R-:W-:-:S05]  /*101c0*/  LEA R9, R4, UR4, 0x5 ;  /* 0x0000000404097c11 */ /* 0x000fca000f8e28ff */
[----:B------:R4:W-:Y:S04]  /*101d0*/  STS.64 [R9+0x8], R34 ;  /* 0x0000082209007388 */ /* 0x0009e80000000a00 */
[----:B------:R4:W-:Y:S04]  /*101e0*/  STS.64 [R9+0x18], R32 ;  /* 0x0000182009007388 */ /* 0x0009e80000000a00 */
[----:B------:R4:W-:Y:S04]  /*101f0*/  STS [R9], R3 ;  /* 0x0000000309007388 */ /* 0x0009e80000000800 */
[----:B------:R4:W-:Y:S01]  /*10200*/  STS [R9+0x10], R26 ;  /* 0x0000101a09007388 */ /* 0x0009e20000000800 */
[----:B------:R-:W-:Y:S05]  /*10210*/  @!P0 BRA `(.L_x_417) ;  /* 0x0000000000d88947 */ /* 0x000fea0003800000 */
[----:B------:R-:W-:-:S07]  /*10220*/  IMAD.MOV.U32 R10, RZ, RZ, R13 ;  /* 0x000000ffff0a7224 */ /* 0x000fce00078e000d */
.L_x_424:
[----:B------:R-:W-:Y:S01]  /*10230*/  SHF.R.U32.HI R12, RZ, 0x1, R10 ;  /* 0x00000001ff0c7819 */ /* 0x000fe2000001160a */
[----:B------:R-:W-:Y:S05]  /*10240*/  WARPSYNC.ALL ;  /* 0x0000000000007948 */ /* 0x000fea0003800000 */
[----:B------:R-:W-:Y:S01]  /*10250*/  IMAD.IADD R4, R12, 0x1, R19 ;  /* 0x000000010c047824 */ /* 0x000fe200078e0213 */
[----:B------:R-:W-:Y:S04]  /*10260*/  BAR.SYNC.DEFER_BLOCKING 0x0 ;  /* 0x0000000000007b1d */ /* 0x000fe80000010000 */
[----:B------:R-:W-:-:S02]  /*10270*/  ISETP.GE.U32.AND P0, PT, R4, R13, PT ;  /* 0x0000000d0400720c */ /* 0x000fc40003f06070 */
[----:B------:R-:W-:Y:S02]  /*10280*/  BSSY.RECONVERGENT B0, `(.L_x_418) ;  /* 0x000002c000007945 */ /* 0x000fe40003800200 */
[----:B------:R-:W-:-:S13]  /*10290*/  ISETP.GE.U32.OR P0, PT, R19, R12, P0 ;  /* 0x0000000c1300720c */ /* 0x000fda0000706470 */
[----:B--2---:R-:W-:Y:S05]  /*102a0*/  @P0 BRA `(.L_x_419) ;  /* 0x0000000000a40947 */ /* 0x004fea0003800000 */
[----:B------:R-:W-:Y:S01]  /*102b0*/  LEA R11, R12, R9, 0x5 ;  /* 0x000000090c0b7211 */ /* 0x000fe200078e28ff */
[----:B------:R-:W-:Y:S01]  /*102c0*/  BSSY.RECONVERGENT B1, `(.L_x_420) ;  /* 0x0000012000017945 */ /* 0x000fe20003800200 */
[----:B------:R-:W-:Y:S02]  /*102d0*/  FSETP.NAN.FTZ.AND P5, PT, |R3|, |R3|, PT ;  /* 0x400000030300720b */ /* 0x000fe40003fb8200 */
[----:B------:R-:W-:Y:S01]  /*102e0*/  FSETP.NAN.FTZ.AND P3, PT, |R26|, |R26|, PT ;  /* 0x4000001a1a00720b */ /* 0x000fe20003f78200 */
[----:B------:R-:W2:Y:S04]  /*102f0*/  LDS R14, [R11] ;  /* 0x000000000b0e7984 */ /* 0x000ea80000000800 */
[----:B------:R-:W3:Y:S04]  /*10300*/  LDS.64 R4, [R11+0x8] ;  /* 0x000008000b047984 */ /* 0x000ee80000000a00 */
[----:B------:R-:W5:Y:S04]  /*10310*/  LDS R15, [R11+0x10] ;  /* 0x000010000b0f7984 */ /* 0x000f680000000800 */
[----:B------:R-:W0:Y:S01]  /*10320*/  LDS.64 R6, [R11+0x18] ;  /* 0x000018000b067984 */ /* 0x000e220000000a00 */
[----:B--2---:R-:W-:-:S02]  /*10330*/  @P5 FSETP.NAN.FTZ.AND P2, PT, |R14|, |R14|, PT ;  /* 0x4000000e0e00520b */ /* 0x004fc40003f58200 */
[----:B---3--:R-:W-:Y:S02]  /*10340*/  @P5 ISETP.LT.U32.AND P4, PT, R0, R4, PT ;  /* 0x000000040000520c */ /* 0x008fe40003f81070 */
        /* <DEDUP_REMOVED lines=9> */
.L_x_421:
[----:B------:R-:W-:Y:S05]  /*103e0*/  BSYNC.RECONVERGENT B1 ;  /* 0x0000000000017941 */ /* 0x000fea0003800200 */
.L_x_420:
[----:B------:R-:W-:Y:S01]  /*103f0*/  BSSY.RECONVERGENT B1, `(.L_x_422) ;  /* 0x000000a000017945 */ /* 0x000fe20003800200 */
[----:B------:R-:W-:Y:S02]  /*10400*/  SEL R0, R0, R4, P2 ;  /* 0x0000000400007207 */ /* 0x000fe40001000000 */
[----:B----4-:R-:W-:Y:S02]  /*10410*/  SEL R35, R35, R5, P2 ;  /* 0x0000000523237207 */ /* 0x010fe40001000000 */
[----:B------:R-:W-:Y:S01]  /*10420*/  @P3 ISETP.LT.OR.EX P0, PT, R33, R7, !P0, P1 ;  /* 0x000000072100320c */ /* 0x000fe20004701710 */
[----:B------:R-:W-:-:S12]  /*10430*/  @P3 BRA `(.L_x_423) ;  /* 0x0000000000143947 */ /* 0x000fd80003800000 */
[----:B------:R-:W-:-:S13]  /*10440*/  FSETP.NEU.FTZ.AND P3, PT, R26, R15, PT ;  /* 0x0000000f1a00720b */ /* 0x000fda0003f7d000 */
[----:B------:R-:W-:Y:S02]  /*10450*/  @!P3 ISETP.GE.U32.AND P1, PT, R18, R6, PT ;  /* 0x000000061200b20c */ /* 0x000fe40003f26070 */
[----:B------:R-:W-:Y:S02]  /*10460*/  @P3 FSETP.GT.FTZ.AND P0, PT, R26, R15, PT ;  /* 0x0000000f1a00320b */ /* 0x000fe40003f14000 */
[----:B------:R-:W-:-:S04]  /*10470*/  @!P3 ISETP.GE.AND.EX P1, PT, R33, R7, PT, P1 ;  /* 0x000000072100b20c */ /* 0x000fc80003f26310 */
[----:B------:R-:W-:-:S13]  /*10480*/  @!P3 PLOP3.LUT P0, PT, P1, PT, PT, 0x8, 0x80 ;  /* 0x000000000080b81c */ /* 0x000fda0000f0e170 */
.L_x_423:
[----:B------:R-:W-:Y:S05]  /*10490*/  BSYNC.RECONVERGENT B1 ;  /* 0x0000000000017941 */ /* 0x000fea0003800200 */
.L_x_422:
[----:B------:R-:W-:Y:S01]  /*104a0*/  SEL R18, R18, R6, P0 ;  /* 0x0000000612127207 */ /* 0x000fe20000000000 */
[----:B------:R-:W-:Y:S01]  /*104b0*/  IMAD.MOV.U32 R34, RZ, RZ, R0 ;  /* 0x000000ffff227224 */ /* 0x000fe200078e0000 */
[----:B------:R-:W-:Y:S02]  /*104c0*/  SEL R33, R33, R7, P0 ;  /* 0x0000000721217207 */ /* 0x000fe40000000000 */
[----:B------:R-:W-:Y:S01]  /*104d0*/  FSEL R3, R3, R14, P2 ;  /* 0x0000000e03037208 */ /* 0x000fe20001000000 */
[----:B------:R-:W-:Y:S01]  /*104e0*/  IMAD.MOV.U32 R32, RZ, RZ, R18 ;  /* 0x000000ffff207224 */ /* 0x000fe200078e0012 */
[----:B------:R-:W-:Y:S01]  /*104f0*/  FSEL R26, R26, R15, P0 ;  /* 0x0000000f1a1a7208 */ /* 0x000fe20000000000 */
[----:B------:R2:W-:Y:S04]  /*10500*/  STS.64 [R9+0x8], R34 ;  /* 0x0000082209007388 */ /* 0x0005e80000000a00 */
[----:B------:R2:W-:Y:S04]  /*10510*/  STS.64 [R9+0x18], R32 ;  /* 0x0000182009007388 */ /* 0x0005e80000000a00 */
[----:B------:R2:W-:Y:S04]  /*10520*/  STS [R9], R3 ;  /* 0x0000000309007388 */ /* 0x0005e80000000800 */
[----:B------:R2:W-:Y:S02]  /*10530*/  STS [R9+0x10], R26 ;  /* 0x0000101a09007388 */ /* 0x0005e40000000800 */
.L_x_419:
[----:B------:R-:W-:Y:S05]  /*10540*/  BSYNC.RECONVERGENT B0 ;  /* 0x0000000000007941 */ /* 0x000fea0003800200 */
.L_x_418:
[----:B------:R-:W-:Y:S01]  /*10550*/  ISETP.GT.U32.AND P0, PT, R10, 0x7f, PT ;  /* 0x0000007f0a00780c */ /* 0x000fe20003f04070 */
[----:B------:R-:W-:-:S12]  /*10560*/  IMAD.MOV.U32 R10, RZ, RZ, R12 ;  /* 0x000000ffff0a7224 */ /* 0x000fd800078e000c */
[----:B------:R-:W-:Y:S05]  /*10570*/  @P0 BRA `(.L_x_424) ;  /* 0xfffffffc002c0947 */ /* 0x000fea000383ffff */
.L_x_417:
[----:B------:R-:W-:Y:S01]  /*10580*/  ISETP.GE.U32.AND P0, PT, R8, 0x2, PT ;  /* 0x000000020800780c */ /* 0x000fe20003f06070 */
[----:B------:R-:W-:Y:S05]  /*10590*/  WARPSYNC.ALL ;  /* 0x0000000000007948 */ /* 0x000fea0003800000 */
[----:B------:R-:W-:Y:S07]  /*105a0*/  BAR.SYNC.DEFER_BLOCKING 0x0 ;  /* 0x0000000000007b1d */ /* 0x000fee0000010000 */
[----:B------:R-:W-:Y:S05]  /*105b0*/  @!P0 BRA `(.L_x_416) ;  /* 0x0000000000a08947 */ /* 0x000fea0003800000 */
[----:B------:R-:W-:-:S07]  /*105c0*/  IMAD.MOV.U32 R5, RZ, RZ, 0x1 ;  /* 0x00000001ff057424 */ /* 0x000fce00078e00ff */
.L_x_429:
[----:B------:R-:W5:Y:S01]  /*105d0*/  SHFL.DOWN PT, R4, R3, R5, 0x1f ;  /* 0x08001f0503047589 */ /* 0x000f6200000e0000 */
[----:B------:R-:W-:Y:S01]  /*105e0*/  FSETP.NAN.FTZ.AND P2, PT, |R3|, |R3|, PT ;  /* 0x400000030300720b */ /* 0x000fe20003f58200 */
[----:B------:R-:W-:Y:S02]  /*105f0*/  BSSY.RECONVERGENT B0, `(.L_x_425) ;  /* 0x000000c000007945 */ /* 0x000fe40003800200 */
[----:B------:R-:W0:Y:S04]  /*10600*/  SHFL.DOWN PT, R7, R0, R5, 0x1f ;  /* 0x08001f0500077589 */ /* 0x000e2800000e0000 */
[----:B------:R-:W1:Y:S06]  /*10610*/  SHFL.DOWN PT, R6, R35, R5, 0x1f ;  /* 0x08001f0523067589 */ /* 0x000e6c00000e0000 */
[----:B-----5:R-:W-:-:S02]  /*10620*/  @P2 FSETP.NAN.FTZ.AND P0, PT, |R4|, |R4|, PT ;  /* 0x400000040400220b */ /* 0x020fc40003f18200 */
[----:B0-----:R-:W-:-:S04]  /*10630*/  @P2 ISETP.LT.U32.AND P1, PT, R0, R7, PT ;  /* 0x000000070000220c */ /* 0x001fc80003f21070 */
[----:B-1----:R-:W-:Y:S01]  /*10640*/  @P2 ISETP.LT.OR.EX P0, PT, R35, R6, !P0, P1 ;  /* 0x000000062300220c */ /* 0x002fe20004701710 */
[----:B------:R-:W-:-:S12]  /*10650*/  @P2 BRA `(.L_x_426) ;  /* 0x0000000000142947 */ /* 0x000fd80003800000 */
[----:B------:R-:W-:-:S13]  /*10660*/  FSETP.NEU.FTZ.AND P1, PT, R3, R4, PT ;  /* 0x000000040300720b */ /* 0x000fda0003f3d000 */
[----:B------:R-:W-:-:S04]  /*10670*/  @!P1 ISETP.GE.U32.AND P0, PT, R0, R7, PT ;  /* 0x000000070000920c */ /* 0x000fc80003f06070 */
[----:B------:R-:W-:-:S04]  /*10680*/  @!P1 ISETP.GE.AND.EX P0, PT, R35, R6, PT, P0 ;  /* 0x000000062300920c */ /* 0x000fc80003f06300 */
[----:B------:R-:W-:Y:S02]  /*10690*/  @!P1 PLOP3.LUT P0, PT, P0, PT, PT, 0x8, 0x80 ;  /* 0x000000000080981c */ /* 0x000fe4000070e170 */
[----:B------:R-:W-:-:S13]  /*106a0*/  @P1 FSETP.GT.FTZ.AND P0, PT, R3, R4, PT ;  /* 0x000000040300120b */ /* 0x000fda0003f14000 */
.L_x_426:
[----:B------:R-:W-:Y:S05]  /*106b0*/  BSYNC.RECONVERGENT B0 ;  /* 0x0000000000007941 */ /* 0x000fea0003800200 */
.L_x_425:
[----:B--2-4-:R-:W0:Y:S01]  /*106c0*/  SHFL.DOWN PT, R9, R26, R5, 0x1f ;  /* 0x08001f051a097589 */ /* 0x014e2200000e0000 */
[----:B------:R-:W-:Y:S01]  /*106d0*/  FSETP.NAN.FTZ.AND P3, PT, |R26|, |R26|, PT ;  /* 0x4000001a1a00720b */ /* 0x000fe20003f78200 */
[----:B------:R-:W-:Y:S01]  /*106e0*/  BSSY.RECONVERGENT B0, `(.L_x_427) ;  /* 0x000000f000007945 */ /* 0x000fe20003800200 */
[----:B---3--:R-:W-:Y:S01]  /*106f0*/  FSEL R3, R3, R4, P0 ;  /* 0x0000000403037208 */ /* 0x008fe20000000000 */
[----:B------:R-:W1:Y:S01]  /*10700*/  SHFL.DOWN PT, R11, R18, R5, 0x1f ;  /* 0x08001f05120b7589 */ /* 0x000e6200000e0000 */
[----:B------:R-:W-:Y:S02]  /*10710*/  SEL R0, R0, R7, P0 ;  /* 0x0000000700007207 */ /* 0x000fe40000000000 */
[----:B------:R-:W-:Y:S01]  /*10720*/  SEL R35, R35, R6, P0 ;  /* 0x0000000623237207 */ /* 0x000fe20000000000 */
[----:B------:R-:W2:Y:S06]  /*10730*/  SHFL.DOWN PT, R10, R33, R5, 0x1f ;  /* 0x08001f05210a7589 */ /* 0x000eac00000e0000 */
[----:B0-----:R-:W-:-:S02]  /*10740*/  @P3 FSETP.NAN.FTZ.AND P1, PT, |R9|, |R9|, PT ;  /* 0x400000090900320b */ /* 0x001fc40003f38200 */
[----:B-1----:R-:W-:-:S04]  /*10750*/  @P3 ISETP.LT.U32.AND P2, PT, R18, R11, PT ;  /* 0x0000000b1200320c */ /* 0x002fc80003f41070 */
[----:B--2---:R-:W-:Y:S01]  /*10760*/  @P3 ISETP.LT.OR.EX P1, PT, R33, R10, !P1, P2 ;  /* 0x0000000a2100320c */ /* 0x004fe20004f21720 */
[----:B------:R-:W-:-:S12]  /*10770*/  @P3 BRA `(.L_x_428) ;  /* 0x0000000000143947 */ /* 0x000fd80003800000 */
[----:B------:R-:W-:-:S13]  /*10780*/  FSETP.NEU.FTZ.AND P2, PT, R26, R9, PT ;  /* 0x000000091a00720b */ /* 0x000fda0003f5d000 */
[----:B------:R-:W-:Y:S02]  /*10790*/  @!P2 ISETP.GE.U32.AND P0, PT, R18, R11, PT ;  /* 0x0000000b1200a20c */ /* 0x000fe40003f06070 */
[----:B------:R-:W-:Y:S02]  /*107a0*/  @P2 FSETP.GT.FTZ.AND P1, PT, R26, R9, PT ;  /* 0x000000091a00220b */ /* 0x000fe40003f34000 */
[----:B------:R-:W-:-:S04]  /*107b0*/  @!P2 ISETP.GE.AND.EX P0, PT, R33, R10, PT, P0 ;  /* 0x0000000a2100a20c */ /* 0x000fc80003f06300 */
[----:B------:R-:W-:-:S13]  /*107c0*/  @!P2 PLOP3.LUT P1, PT, P0, PT, PT, 0x8, 0x80 ;  /* 0x000000000080a81c */ /* 0x000fda000072e170 */
.L_x_428:
[----:B------:R-:W-:Y:S05]  /*107d0*/  BSYNC.RECONVERGENT B0 ;  /* 0x0000000000007941 */ /* 0x000fea0003800200 */
.L_x_427:
[----:B------:R-:W-:Y:S01]  /*107e0*/  IMAD.SHL.U32 R5, R5, 0x2, RZ ;  /* 0x0000000205057824 */ /* 0x000fe200078e00ff */
[----:B------:R-:W-:Y:S02]  /*107f0*/  FSEL R26, R26, R9, P1 ;  /* 0x000000091a1a7208 */ /* 0x000fe40000800000 */
[----:B------:R-:W-:Y:S02]  /*10800*/  SEL R18, R18, R11, P1 ;  /* 0x0000000b12127207 */ /* 0x000fe40000800000 */
[----:B------:R-:W-:Y:S02]  /*10810*/  ISETP.GE.AND P0, PT, R5, R8, PT ;  /* 0x000000080500720c */ /* 0x000fe40003f06270 */
[----:B------:R-:W-:-:S11]  /*10820*/  SEL R33, R33, R10, P1 ;  /* 0x0000000a21217207 */ /* 0x000fd60000800000 */
[----:B------:R-:W-:Y:S05]  /*10830*/  @!P0 BRA `(.L_x_429) ;  /* 0xfffffffc00648947 */ /* 0x000fea000383ffff */
.L_x_416:
[----:B------:R-:W5:Y:S01]  /*10840*/  LDC R4, c[0x0][0x56c] ;  /* 0x00015b00ff047b82 */ /* 0x000f620000000800 */
[----:B-1----:R-:W-:Y:S01]  /*10850*/  IMAD.MOV.U32 R25, RZ, RZ, RZ ;  /* 0x000000ffff197224 */ /* 0x002fe200078e00ff */
[C---:B-----5:R-:W-:Y:S01]  /*10860*/  ISETP.NE.AND P0, PT, R4.reuse, RZ, PT ;  /* 0x000000ff0400720c */ /* 0x060fe20003f05270 */
[----:B------:R-:W-:-:S05]  /*10870*/  VIADD R20, R4, 0xffffffff ;  /* 0xffffffff04147836 */ /* 0x000fca0000000000 */
[----:B------:R-:W-:-:S04]  /*10880*/  VIMNMX.U32 R6, PT, PT, R20, 0x18, PT ;  /* 0x0000001814067848 */ /* 0x000fc80003fe0000 */
[----:B------:R-:W-:-:S03]  /*10890*/  IADD3 R6, PT, PT, R6, 0x1, RZ ;  /* 0x0000000106067810 */ /* 0x000fc60007ffe0ff */
[----:B------:R-:W-:Y:S05]  /*108a0*/  @!P0 BRA `(.L_x_430) ;  /* 0x0000001000488947 */ /* 0x000fea0003800000 */
[----:B------:R-:W1:Y:S01]  /*108b0*/  LDCU.64 UR6, c[0x0][0x570] ;  /* 0x0000ae00ff0677ac */ /* 0x000e620008000a00 */
[----:B------:R-:W-:Y:S01]  /*108c0*/  IMAD.MOV.U32 R4, RZ, RZ, RZ ;  /* 0x000000ffff047224 */ /* 0x000fe200078e00ff */
[----:B------:R-:W-:Y:S01]  /*108d0*/  ISETP.NE.AND P1, PT, R20, RZ, PT ;  /* 0x000000ff1400720c */ /* 0x000fe20003f25270 */
[----:B------:R-:W-:Y:S01]  /*108e0*/  IMAD.MOV.U32 R5, RZ, RZ, R23 ;  /* 0x000000ffff057224 */ /* 0x000fe200078e0017 */
[----:B------:R-:W5:Y:S01]  /*108f0*/  LDCU UR5, c[0x0][0x578] ;  /* 0x0000af00ff0577ac */ /* 0x000f620008000800 */
[----:B------:R-:W0:Y:S01]  /*10900*/  LDCU UR4, c[0x0][0x69c] ;  /* 0x0000d380ff0477ac */ /* 0x000e220008000800 */
[----:B-1----:R-:W-:-:S05]  /*10910*/  IMAD.HI.U32 R4, R23, UR7, R4 ;  /* 0x0000000717047c27 */ /* 0x002fca000f8e0004 */
[----:B-----5:R-:W-:-:S05]  /*10920*/  SHF.R.U32.HI R5, RZ, UR5, R4 ;  /* 0x00000005ff057c19 */ /* 0x020fca0008011604 */
[----:B------:R-:W-:-:S04]  /*10930*/  IMAD.MOV R7, RZ, RZ, -R5 ;  /* 0x000000ffff077224 */ /* 0x000fc800078e0a05 */
[----:B------:R-:W-:-:S04]  /*10940*/  IMAD R7, R7, UR6, R23 ;  /* 0x0000000607077c24 */ /* 0x000fc8000f8e0217 */
[----:B0-----:R-:W-:Y:S01]  /*10950*/  IMAD R25, R7, UR4, RZ ;  /* 0x0000000407197c24 */ /* 0x001fe2000f8e02ff */
[----:B------:R-:W-:Y:S06]  /*10960*/  @!P1 BRA `(.L_x_430) ;  /* 0x0000001000189947 */ /* 0x000fec0003800000 */
[----:B------:R-:W0:Y:S01]  /*10970*/  LDCU.64 UR6, c[0x0][0x580] ;  /* 0x0000b000ff0677ac */ /* 0x000e220008000a00 */
[----:B------:R-:W-:Y:S01]  /*10980*/  IMAD.MOV.U32 R4, RZ, RZ, RZ ;  /* 0x000000ffff047224 */ /* 0x000fe200078e00ff */
[----:B------:R-:W-:Y:S01]  /*10990*/  ISETP.NE.AND P1, PT, R6, 0x2, PT ;  /* 0x000000020600780c */ /* 0x000fe20003f25270 */
[----:B------:R-:W1:Y:S01]  /*109a0*/  LDCU UR5, c[0x0][0x57c] ;  /* 0x0000af80ff0577ac */ /* 0x000e620008000800 */
[----:B------:R-:W5:Y:S01]  /*109b0*/  LDCU UR4, c[0x0][0x6a4] ;  /* 0x0000d480ff0477ac */ /* 0x000f620008000800 */
[----:B0-----:R-:W-:-:S05]  /*109c0*/  IMAD.HI.U32 R8, R5, UR6, R4 ;  /* 0x0000000605087c27 */ /* 0x001fca000f8e0004 */
[----:B--2-4-:R-:W-:-:S05]  /*109d0*/  SHF.R.U32.HI R9, RZ, UR7, R8 ;  /* 0x00000007ff097c19 */ /* 0x014fca0008011608 */
[----:B------:R-:W-:-:S04]  /*109e0*/  IMAD.MOV R4, RZ, RZ, -R9 ;  /* 0x000000ffff047224 */ /* 0x000fc800078e0a09 */
[----:B-1----:R-:W-:-:S04]  /*109f0*/  IMAD R4, R4, UR5, R5 ;  /* 0x0000000504047c24 */ /* 0x002fc8000f8e0205 */
[----:B-----5:R-:W-:Y:S01]  /*10a00*/  IMAD R25, R4, UR4, R25 ;  /* 0x0000000404197c24 */ /* 0x020fe2000f8e0219 */
        /* <DEDUP_REMOVED lines=15> */
[----:B------:R-:W1:Y:S01]  /*10b00*/  LDCU UR5, c[0x0][0x594] ;  /* 0x0000b280ff0577ac */ /* 0x000e620008000800 */
[----:B------:R-:W2:Y:S02]  /*10b10*/  LDCU UR4, c[0x0][0x6b4] ;  /* 0x0000d680ff0477ac */ /* 0x000ea40008000800 */
[----:B0-----:R-:W-:-:S05]  /*10b20*/  IMAD.HI.U32 R8, R5, UR6, R4 ;  /* 0x0000000605087c27 */ /* 0x001fca000f8e0004 */
[----:B------:R-:W-:-:S05]  /*10b30*/  SHF.R.U32.HI R9, RZ, UR7, R8 ;  /* 0x00000007ff097c19 */ /* 0x000fca0008011608 */
[----:B------:R-:W-:-:S04]  /*10b40*/  IMAD.MOV R4, RZ, RZ, -R9 ;  /* 0x000000ffff047224 */ /* 0x000fc800078e0a09 */
[----:B-1----:R-:W-:-:S04]  /*10b50*/  IMAD R4, R4, UR5, R5 ;  /* 0x0000000504047c24 */ /* 0x002fc8000f8e0205 */
[----:B--2---:R-:W-:Y:S01]  /*10b60*/  IMAD R25, R4, UR4, R25 ;  /* 0x0000000404197c24 */ /* 0x004fe2000f8e0219 */
        /* <DEDUP_REMOVED lines=230> */
.L_x_430:
[----:B------:R-:W-:Y:S01]  /*119d0*/  IMAD.MOV.U32 R24, RZ, RZ, RZ ;  /* 0x000000ffff187224 */ /* 0x000fe200078e00ff */
[----:B------:R-:W-:Y:S06]  /*119e0*/  @!P0 BRA `(.L_x_431) ;  /* 0x0000001000488947 */ /* 0x000fec0003800000 */
[----:B------:R-:W1:Y:S01]  /*119f0*/  LDCU.64 UR6, c[0x0][0x570] ;  /* 0x0000ae00ff0677ac */ /* 0x000e620008000a00 */
[----:B------:R-:W-:Y:S01]  /*11a00*/  VIADD R5, R23, 0x1 ;  /* 0x0000000117057836 */ /* 0x000fe20000000000 */
[----:B------:R-:W-:Y:S01]  /*11a10*/  ISETP.NE.AND P0, PT, R20, RZ, PT ;  /* 0x000000ff1400720c */ /* 0x000fe20003f05270 */
[----:B------:R-:W-:Y:S01]  /*11a20*/  IMAD.MOV.U32 R4, RZ, RZ, RZ ;  /* 0x000000ffff047224 */ /* 0x000fe200078e00ff */
[----:B------:R-:W2:Y:S01]  /*11a30*/  LDCU UR4, c[0x0][0x578] ;  /* 0x0000af00ff0477ac */ /* 0x000ea20008000800 */
[----:B------:R-:W5:Y:S02]  /*11a40*/  LDCU UR5, c[0x0][0x69c] ;  /* 0x0000d380ff0577ac */ /* 0x000f640008000800 */
[----:B-1----:R-:W-:-:S05]  /*11a50*/  IMAD.HI.U32 R8, R5, UR7, R4 ;  /* 0x0000000705087c27 */ /* 0x002fca000f8e0004 */
[----:B--2-4-:R-:W-:-:S05]  /*11a60*/  SHF.R.U32.HI R9, RZ, UR4, R8 ;  /* 0x00000004ff097c19 */ /* 0x014fca0008011608 */
[----:B------:R-:W-:-:S04]  /*11a70*/  IMAD.MOV R4, RZ, RZ, -R9 ;  /* 0x000000ffff047224 */ /* 0x000fc800078e0a09 */
[----:B------:R-:W-:-:S04]  /*11a80*/  IMAD R4, R4, UR6, R5 ;  /* 0x0000000604047c24 */ /* 0x000fc8000f8e0205 */
[----:B-----5:R-:W-:Y:S01]  /*11a90*/  IMAD R24, R4, UR5, RZ ;  /* 0x0000000504187c24 */ /* 0x020fe2000f8e02ff */
[----:B------:R-:W-:Y:S06]  /*11aa0*/  @!P0 BRA `(.L_x_431) ;  /* 0x0000001000188947 */ /* 0x000fec0003800000 */
[----:B------:R-:W1:Y:S01]  /*11ab0*/  LDCU.64 UR4, c[0x0][0x580] ;  /* 0x0000b000ff0477ac */ /* 0x000e620008000a00 */
[----:B------:R-:W-:Y:S01]  /*11ac0*/  HFMA2 R8, -RZ, RZ, 0, 0 ;  /* 0x00000000ff087431 */ /* 0x000fe200000001ff */
[----:B------:R-:W-:Y:S01]  /*11ad0*/  ISETP.NE.AND P0, PT, R6, 0x2, PT ;  /* 0x000000020600780c */ /* 0x000fe20003f05270 */
[----:B------:R-:W2:Y:S01]  /*11ae0*/  LDCU UR6, c[0x0][0x57c] ;  /* 0x0000af80ff0677ac */ /* 0x000ea20008000800 */
[----:B------:R-:W4:Y:S02]  /*11af0*/  LDCU UR7, c[0x0][0x6a4] ;  /* 0x0000d480ff0777ac */ /* 0x000f240008000800 */
[----:B-1----:R-:W-:-:S05]  /*11b00*/  IMAD.HI.U32 R4, R9, UR4, R8 ;  /* 0x0000000409047c27 */ /* 0x002fca000f8e0008 */
[----:B------:R-:W-:-:S05]  /*11b10*/  SHF.R.U32.HI R5, RZ, UR5, R4 ;  /* 0x00000005ff057c19 */ /* 0x000fca0008011604 */
[----:B------:R-:W-:-:S04]  /*11b20*/  IMAD.MOV R7, RZ, RZ, -R5 ;  /* 0x000000ffff077224 */ /* 0x000fc800078e0a05 */
[----:B--2---:R-:W-:-:S04]  /*11b30*/  IMAD R9, R7, UR6, R9 ;  /* 0x0000000607097c24 */ /* 0x004fc8000f8e0209 */
[----:B----4-:R-:W-:Y:S01]  /*11b40*/  IMAD R24, R9, UR7, R24 ;  /* 0x0000000709187c24 */ /* 0x010fe2000f8e0218 */
[----:B------:R-:W-:Y:S06]  /*11b50*/  @!P0 BRA `(.L_x_431) ;  /* 0x0000000c00ec8947 */ /* 0x000fec0003800000 */
[----:B------:R-:W1:Y:S01]  /*11b60*/  LDCU.64 UR6, c[0x0][0x588] ;  /* 0x0000b100ff0677ac */ /* 0x000e620008000a00 */
[----:B------:R-:W-:Y:S01]  /*11b70*/  IMAD.MOV.U32 R4, RZ, RZ, RZ ;  /* 0x000000ffff047224 */ /* 0x000fe200078e00ff */
[----:B------:R-:W-:Y:S01]  /*11b80*/  ISETP.NE.AND P0, PT, R6, 0x3, PT ;  /* 0x000000030600780c */ /* 0x000fe20003f05270 */
[----:B------:R-:W2:Y:S01]  /*11b90*/  LDCU UR4, c[0x0][0x590] ;  /* 0x0000b200ff0477ac */ /* 0x000ea20008000800 */
[----:B------:R-:W4:Y:S01]  /*11ba0*/  LDCU UR5, c[0x0][0x6ac] ;  /* 0x0000d580ff0577ac */ /* 0x000f220008000800 */
[----:B-1----:R-:W-:-:S05]  /*11bb0*/  IMAD.HI.U32 R8, R5, UR7, R4 ;  /* 0x0000000705087c27 */ /* 0x002fca000f8e0004 */
[----:B--2---:R-:W-:-:S05]  /*11bc0*/  SHF.R.U32.HI R9, RZ, UR4, R8 ;  /* 0x00000004ff097c19 */ /* 0x004fca0008011608 */
[----:B------:R-:W-:-:S04]  /*11bd0*/  IMAD.MOV R4, RZ, RZ, -R9 ;  /* 0x000000ffff047224 */ /* 0x000fc800078e0a09 */
[----:B------:R-:W-:-:S04]  /*11be0*/  IMAD R5, R4, UR6, R5 ;  /* 0x0000000604057c24 */ /* 0x000fc8000f8e0205 */
        /* <DEDUP_REMOVED lines=25> */
[----:B------:R-:W-:Y:S02]  /*11d80*/  MOV R8, RZ ;  /* 0x000000ff00087202 */ /* 0x000fe40000000f00 */
        /* <DEDUP_REMOVED lines=209> */
[----:B------:R-:W2:Y:S01]  /*12aa0*/  LDCU UR4, c[0x0][0x698] ;  /* 0x0000d300ff0477ac */ /* 0x000ea20008000800 */
[----:B------:R-:W4:Y:S02]  /*12ab0*/  LDCU UR5, c[0x0][0x75c] ;  /* 0x0000eb80ff0577ac */ /* 0x000f240008000800 */
[----:B-1----:R-:W-:-:S05]  /*12ac0*/  IMAD.HI.U32 R4, R5, UR7, R4 ;  /* 0x0000000705047c27 */ /* 0x002fca000f8e0004 */
[----:B--2---:R-:W-:-:S05]  /*12ad0*/  SHF.R.U32.HI R4, RZ, UR4, R4 ;  /* 0x00000004ff047c19 */ /* 0x004fca0008011604 */
[----:B------:R-:W-:-:S04]  /*12ae0*/  IMAD.MOV R4, RZ, RZ, -R4 ;  /* 0x000000ffff047224 */ /* 0x000fc800078e0a04 */
[----:B------:R-:W-:-:S04]  /*12af0*/  IMAD R5, R4, UR6, R5 ;  /* 0x0000000604057c24 */ /* 0x000fc8000f8e0205 */
[----:B----4-:R-:W-:-:S07]  /*12b00*/  IMAD R24, R5, UR5, R24 ;  /* 0x0000000505187c24 */ /* 0x010fce000f8e0218 */
.L_x_431:
[----:B------:R-:W1:Y:S01]  /*12b10*/  LDCU.64 UR4, c[0x0][0x780] ;  /* 0x0000f000ff0477ac */ /* 0x000e620008000a00 */
[----:B------:R-:W-:Y:S02]  /*12b20*/  PLOP3.LUT P1, PT, PT, PT, PT, 0x80, 0x8 ;  /* 0x000000000008781c */ /* 0x000fe40003f2f070 */
[----:B------:R-:W-:Y:S01]  /*12b30*/  CS2R R4, SRZ ;  /* 0x0000000000047805 */ /* 0x000fe2000001ff00 */
[----:B-1----:R-:W-:-:S04]  /*12b40*/  UISETP.NE.U32.AND UP0, UPT, UR4, URZ, UPT ;  /* 0x000000ff0400728c */ /* 0x002fc8000bf05070 */
[----:B------:R-:W-:-:S09]  /*12b50*/  UISETP.NE.AND.EX UP0, UPT, UR5, URZ, UPT, UP0 ;  /* 0x000000ff0500728c */ /* 0x000fd2000bf05300 */
[----:B------:R-:W-:Y:S05]  /*12b60*/  BRA.U !UP0, `(.L_x_432) ;  /* 0x00000005083c7547 */ /* 0x000fea000b800000 */
[----:B------:R-:W-:Y:S01]  /*12b70*/  HFMA2 R10, -RZ, RZ, 0, 4.76837158203125e-07 ;  /* 0x00000008ff0a7431 */ /* 0x000fe200000001ff */
[----:B------:R-:W-:Y:S01]  /*12b80*/  BSSY.RECONVERGENT B0, `(.L_x_433) ;  /* 0x0000018000007945 */ /* 0x000fe20003800200 */
[----:B------:R-:W-:-:S07]  /*12b90*/  IMAD.MOV.U32 R7, RZ, RZ, 0x10 ;  /* 0x00000010ff077424 */ /* 0x000fce00078e00ff */
.L_x_434:
[----:B------:R-:W1:Y:S08]  /*12ba0*/  I2F.U32.RP R8, R7 ;  /* 0x0000000700087306 */ /* 0x000e700000209000 */
[----:B-1----:R-:W1:Y:S02]  /*12bb0*/  MUFU.RCP R8, R8 ;  /* 0x0000000800087308 */ /* 0x002e640000001000 */
[----:B-1----:R-:W-:-:S06]  /*12bc0*/  VIADD R4, R8, 0xffffffe ;  /* 0x0ffffffe08047836 */ /* 0x002fcc0000000000 */
[----:B------:R1:W5:Y:S02]  /*12bd0*/  F2I.FTZ.U32.TRUNC.NTZ R5, R4 ;  /* 0x0000000400057305 */ /* 0x000364000021f000 */
[----:B-1----:R-:W-:Y:S02]  /*12be0*/  IMAD.MOV.U32 R4, RZ, RZ, RZ ;  /* 0x000000ffff047224 */ /* 0x002fe400078e00ff */
[----:B-----5:R-:W-:-:S04]  /*12bf0*/  IMAD.MOV R12, RZ, RZ, -R5 ;  /* 0x000000ffff0c7224 */ /* 0x020fc800078e0a05 */
[-C--:B--2-4-:R-:W-:Y:S01]  /*12c00*/  IMAD R9, R12, R7.reuse, RZ ;  /* 0x000000070c097224 */ /* 0x094fe200078e02ff */
[----:B------:R-:W-:-:S03]  /*12c10*/  MOV R12, R7 ;  /* 0x00000007000c7202 */ /* 0x000fc60000000f00 */
[----:B------:R-:W-:-:S06]  /*12c20*/  IMAD.HI.U32 R5, R5, R9, R4 ;  /* 0x0000000905057227 */ /* 0x000fcc00078e0004 */
[----:B------:R-:W-:-:S04]  /*12c30*/  IMAD.HI.U32 R9, R5, R10, RZ ;  /* 0x0000000a05097227 */ /* 0x000fc800078e00ff */
[----:B------:R-:W-:-:S04]  /*12c40*/  IMAD.MOV R9, RZ, RZ, -R9 ;  /* 0x000000ffff097224 */ /* 0x000fc800078e0a09 */
[----:B------:R-:W-:Y:S01]  /*12c50*/  IMAD R10, R7, R9, R10 ;  /* 0x00000009070a7224 */ /* 0x000fe200078e020a */
[----:B------:R-:W-:-:S04]  /*12c60*/  LOP3.LUT R9, RZ, R7, RZ, 0x33, !PT ;  /* 0x00000007ff097212 */ /* 0x000fc800078e33ff */
        /* <DEDUP_REMOVED lines=9> */
[----:B------:R-:W-:Y:S05]  /*12d00*/  BSYNC.RECONVERGENT B0 ;  /* 0x0000000000007941 */ /* 0x000fea0003800200 */
.L_x_433:
[C---:B------:R-:W-:Y:S01]  /*12d10*/  IMAD.HI.U32 R4, R5.reuse, 0x10, RZ ;  /* 0x0000001005047827 */ /* 0x040fe200078e00ff */
[----:B------:R-:W-:Y:S03]  /*12d20*/  BSSY.RECONVERGENT B0, `(.L_x_435) ;  /* 0x000002c000007945 */ /* 0x000fe60003800200 */
[----:B------:R-:W-:Y:S02]  /*12d30*/  IMAD.MOV R7, RZ, RZ, -R4 ;  /* 0x000000ffff077224 */ /* 0x000fe400078e0a04 */
[----:B------:R-:W-:-:S04]  /*12d40*/  IMAD.HI.U32 R8, R5, 0x8, RZ ;  /* 0x0000000805087827 */ /* 0x000fc800078e00ff */
[----:B------:R-:W-:Y:S02]  /*12d50*/  IMAD R7, R12, R7, 0x10 ;  /* 0x000000100c077424 */ /* 0x000fe400078e0207 */
[----:B------:R-:W-:-:S03]  /*12d60*/  IMAD.MOV R5, RZ, RZ, -R8 ;  /* 0x000000ffff057224 */ /* 0x000fc600078e0a08 */
[----:B------:R-:W-:Y:S01]  /*12d70*/  ISETP.GE.U32.AND P1, PT, R7, R12, PT ;  /* 0x0000000c0700720c */ /* 0x000fe20003f26070 */
[----:B------:R-:W-:-:S05]  /*12d80*/  IMAD R5, R12, R5, 0x8 ;  /* 0x000000080c057424 */ /* 0x000fca00078e0205 */
[----:B------:R-:W-:-:S07]  /*12d90*/  ISETP.GE.U32.AND P3, PT, R5, R12, PT ;  /* 0x0000000c0500720c */ /* 0x000fce0003f66070 */
[----:B------:R-:W-:Y:S02]  /*12da0*/  @P1 IMAD.IADD R7, R7, 0x1, -R12 ;  /* 0x0000000107071824 */ /* 0x000fe400078e0a0c */
[----:B------:R-:W-:-:S03]  /*12db0*/  @P1 VIADD R4, R4, 0x1 ;  /* 0x0000000104041836 */ /* 0x000fc60000000000 */
[----:B------:R-:W-:Y:S01]  /*12dc0*/  ISETP.GE.U32.AND P2, PT, R7, R12, PT ;  /* 0x0000000c0700720c */ /* 0x000fe20003f46070 */
[----:B------:R-:W-:Y:S01]  /*12dd0*/  @P3 IMAD.IADD R5, R5, 0x1, -R12 ;  /* 0x0000000105053824 */ /* 0x000fe200078e0a0c */
[----:B------:R-:W-:-:S04]  /*12de0*/  @P3 IADD3 R8, PT, PT, R8, 0x1, RZ ;  /* 0x0000000108083810 */ /* 0x000fc80007ffe0ff */
[----:B------:R-:W-:-:S07]  /*12df0*/  ISETP.GE.U32.AND P1, PT, R5, R12, PT ;  /* 0x0000000c0500720c */ /* 0x000fce0003f26070 */
[----:B------:R-:W-:-:S05]  /*12e00*/  @P2 VIADD R4, R4, 0x1 ;  /* 0x0000000104042836 */ /* 0x000fca0000000000 */
[----:B------:R-:W-:Y:S01]  /*12e10*/  SEL R4, R9, R4, !P0 ;  /* 0x0000000409047207 */ /* 0x000fe20004000000 */
[----:B------:R-:W-:-:S04]  /*12e20*/  @P1 VIADD R8, R8, 0x1 ;  /* 0x0000000108081836 */ /* 0x000fc80000000000 */
[----:B------:R-:W-:Y:S01]  /*12e30*/  IMAD.WIDE.U32 R4, R4, R25, RZ ;  /* 0x0000001904047225 */ /* 0x000fe200078e00ff */
[----:B------:R-:W-:-:S04]  /*12e40*/  SEL R7, R9, R8, !P0 ;  /* 0x0000000809077207 */ /* 0x000fc80004000000 */
[----:B------:R-:W-:-:S13]  /*12e50*/  LOP3.LUT P2, RZ, R5, 0x1f, RZ, 0xc0, !PT ;  /* 0x0000001f05ff7812 */ /* 0x000fda000784c0ff */
[----:B------:R-:W-:Y:S05]  /*12e60*/  @P2 BRA `(.L_x_436) ;  /* 0x0000000000542947 */ /* 0x000fea0003800000 */
[----:B------:R-:W1:Y:S01]  /*12e70*/  I2F.U32.RP R5, R7 ;  /* 0x0000000700057306 */ /* 0x000e620000209000 */
[----:B---3--:R-:W-:Y:S01]  /*12e80*/  IMAD.MOV R11, RZ, RZ, -R7 ;  /* 0x000000ffff0b7224 */ /* 0x008fe200078e0a07 */
[----:B------:R-:W-:-:S06]  /*12e90*/  ISETP.NE.U32.AND P2, PT, R7, RZ, PT ;  /* 0x000000ff0700720c */ /* 0x000fcc0003f45070 */
[----:B-1----:R-:W1:Y:S02]  /*12ea0*/  MUFU.RCP R5, R5 ;  /* 0x0000000500057308 */ /* 0x002e640000001000 */
[----:B-1----:R-:W-:Y:S02]  /*12eb0*/  VIADD R8, R5, 0xffffffe ;  /* 0x0ffffffe05087836 */ /* 0x002fe40000000000 */
[----:B------:R-:W-:-:S04]  /*12ec0*/  IMAD.MOV.U32 R5, RZ, RZ, RZ ;  /* 0x000000ffff057224 */ /* 0x000fc800078e00ff */
[----:B------:R1:W2:Y:S02]  /*12ed0*/  F2I.FTZ.U32.TRUNC.NTZ R9, R8 ;  /* 0x0000000800097305 */ /* 0x0002a4000021f000 */
[----:B-1----:R-:W-:Y:S02]  /*12ee0*/  IMAD.MOV.U32 R8, RZ, RZ, RZ ;  /* 0x000000ffff087224 */ /* 0x002fe400078e00ff */
[----:B--2---:R-:W-:-:S04]  /*12ef0*/  IMAD R11, R11, R9, RZ ;  /* 0x000000090b0b7224 */ /* 0x004fc800078e02ff */
[----:B------:R-:W-:-:S06]  /*12f00*/  IMAD.HI.U32 R9, R9, R11, R8 ;  /* 0x0000000b09097227 */ /* 0x000fcc00078e0008 */
[----:B------:R-:W-:-:S04]  /*12f10*/  IMAD.HI.U32 R9, R9, R4, RZ ;  /* 0x0000000409097227 */ /* 0x000fc800078e00ff */
[----:B------:R-:W-:-:S04]  /*12f20*/  IMAD.MOV R10, RZ, RZ, -R9 ;  /* 0x000000ffff0a7224 */ /* 0x000fc800078e0a09 */
[----:B------:R-:W-:-:S05]  /*12f30*/  IMAD R4, R7, R10, R4 ;  /* 0x0000000a07047224 */ /* 0x000fca00078e0204 */
[----:B------:R-:W-:-:S13]  /*12f40*/  ISETP.GE.U32.AND P0, PT, R4, R7, PT ;  /* 0x000000070400720c */ /* 0x000fda0003f06070 */
[----:B------:R-:W-:Y:S02]  /*12f50*/  @P0 IMAD.IADD R4, R4, 0x1, -R7 ;  /* 0x0000000104040824 */ /* 0x000fe400078e0a07 */
[----:B------:R-:W-:-:S03]  /*12f60*/  @P0 VIADD R9, R9, 0x1 ;  /* 0x0000000109090836 */ /* 0x000fc60000000000 */
[----:B------:R-:W-:-:S13]  /*12f70*/  ISETP.GE.U32.AND P1, PT, R4, R7, PT ;  /* 0x000000070400720c */ /* 0x000fda0003f26070 */
[----:B------:R-:W-:Y:S02]  /*12f80*/  @P1 IADD3 R9, PT, PT, R9, 0x1, RZ ;  /* 0x0000000109091810 */ /* 0x000fe40007ffe0ff */
[----:B------:R-:W-:-:S05]  /*12f90*/  @!P2 LOP3.LUT R9, RZ, R7, RZ, 0x33, !PT ;  /* 0x00000007ff09a212 */ /* 0x000fca00078e33ff */
[----:B------:R-:W-:Y:S01]  /*12fa0*/  IMAD.MOV.U32 R4, RZ, RZ, R9 ;  /* 0x000000ffff047224 */ /* 0x000fe200078e0009 */
[----:B------:R-:W-:Y:S06]  /*12fb0*/  BRA `(.L_x_437) ;  /* 0x0000000000087947 */ /* 0x000fec0003800000 */
.L_x_436:
[----:B------:R-:W-:-:S07]  /*12fc0*/  MOV R8, 0x12fe0 ;  /* 0x00012fe000087802 */ /* 0x000fce0000000f00 */
[----:B0--3--:R-:W-:Y:S05]  /*12fd0*/  CALL.REL.NOINC `($__internal_1_$__cuda_sm20_div_u64) ;  /* 0x0000005400b47944 */ /* 0x009fea0003c00000 */
.L_x_437:
[----:B------:R-:W-:Y:S05]  /*12fe0*/  BSYNC.RECONVERGENT B0 ;  /* 0x0000000000007941 */ /* 0x000fea0003800200 */
.L_x_435:
[----:B------:R-:W1:Y:S02]  /*12ff0*/  LDCU.64 UR4, c[0x0][0x780] ;  /* 0x0000f000ff0477ac */ /* 0x000e640008000a00 */
[----:B-1----:R-:W-:Y:S02]  /*13000*/  UISETP.NE.U32.AND UP0, UPT, UR4, URZ, UPT ;  /* 0x000000ff0400728c */ /* 0x002fe4000bf05070 */
[----:B------:R-:W-:Y:S02]  /*13010*/  IADD3 R4, P0, PT, R4, UR4, RZ ;  /* 0x0000000404047c10 */ /* 0x000fe4000ff1e0ff */
[----:B------:R-:W-:Y:S02]  /*13020*/  UISETP.NE.AND.EX UP0, UPT, UR5, URZ, UPT, UP0 ;  /* 0x000000ff0500728c */ /* 0x000fe4000bf05300 */
[----:B------:R-:W-:-:S04]  /*13030*/  IADD3.X R5, PT, PT, R5, UR5, RZ, P0, !PT ;  /* 0x0000000505057c10 */ /* 0x000fc800087fe4ff */
[----:B------:R-:W-:-:S04]  /*13040*/  PLOP3.LUT P1, PT, PT, PT, UP0, 0x80, 0x8 ;  /* 0x000000000008781c */ /* 0x000fc80003f2f008 */
[----:B------:R-:W-:-:S13]  /*13050*/  PLOP3.LUT P1, PT, P1, PT, PT, 0x8, 0x80 ;  /* 0x000000000080781c */ /* 0x000fda0000f2e170 */
.L_x_432:
[----:B------:R-:W1:Y:S02]  /*13060*/  LDCU UR4, c[0x0][0x3b8] ;  /* 0x00007700ff0477ac */ /* 0x000e640008000800 */
[----:B-1----:R-:W-:-:S09]  /*13070*/  UISETP.NE.AND UP0, UPT, UR4, URZ, UPT ;  /* 0x000000ff0400728c */ /* 0x002fd2000bf05270 */
[----:B------:R-:W-:Y:S05]  /*13080*/  BRA.U !UP0, `(.L_x_438) ;  /* 0x0000004908147547 */ /* 0x000fea000b800000 */
[----:B------:R-:W1:Y:S01]  /*13090*/  LDCU UR4, c[0x0][0x3bc] ;  /* 0x00007780ff0477ac */ /* 0x000e620008000800 */
[----:B------:R-:W-:Y:S01]  /*130a0*/  IMAD.MOV.U32 R23, RZ, RZ, RZ ;  /* 0x000000ffff177224 */ /* 0x000fe200078e00ff */
[----:B------:R-:W5:Y:S01]  /*130b0*/  LDCU UR7, c[0x0][0x56c] ;  /* 0x0000ad80ff0777ac */ /* 0x000f620008000800 */
[----:B------:R-:W0:Y:S01]  /*130c0*/  LDCU UR5, c[0x0][0x3c0] ;  /* 0x00007800ff0577ac */ /* 0x000e220008000800 */
[----:B------:R-:W2:Y:S01]  /*130d0*/  LDCU UR6, c[0x0][0x3a8] ;  /* 0x00007500ff0677ac */ /* 0x000ea20008000800 */
[----:B-1----:R-:W-:Y:S01]  /*130e0*/  IMAD R7, R19, UR4, RZ ;  /* 0x0000000413077c24 */ /* 0x002fe2000f8e02ff */
[----:B-----5:R-:W-:-:S03]  /*130f0*/  UISETP.NE.AND UP0, UPT, UR7, URZ, UPT ;  /* 0x000000ff0700728c */ /* 0x020fc6000bf05270 */
[----:B0-----:R-:W-:-:S04]  /*13100*/  IMAD R8, R16, UR5, R7 ;  /* 0x0000000510087c24 */ /* 0x001fc8000f8e0207 */
[----:B--2---:R-:W-:-:S04]  /*13110*/  IMAD R8, R17, UR6, R8 ;  /* 0x0000000611087c24 */ /* 0x004fc8000f8e0208 */
[----:B----4-:R-:W-:Y:S01]  /*13120*/  IMAD.SHL.U32 R9, R8, 0x2, RZ ;  /* 0x0000000208097824 */ /* 0x010fe200078e00ff */
[----:B------:R-:W-:Y:S06]  /*13130*/  BRA.U !UP0, `(.L_x_439) ;  /* 0x0000001108447547 */ /* 0x000fec000b800000 */
[----:B------:R-:W0:Y:S01]  /*13140*/  LDCU.64 UR6, c[0x0][0x570] ;  /* 0x0000ae00ff0677ac */ /* 0x000e220008000a00 */
[----:B------:R-:W-:Y:S01]  /*13150*/  IMAD.MOV.U32 R8, RZ, RZ, RZ ;  /* 0x000000ffff087224 */ /* 0x000fe200078e00ff */
[----:B------:R-:W-:Y:S01]  /*13160*/  ISETP.NE.AND P0, PT, R20, RZ, PT ;  /* 0x000000ff1400720c */ /* 0x000fe20003f05270 */
[----:B------:R-:W3:Y:S01]  /*13170*/  LDCU UR4, c[0x0][0x578] ;  /* 0x0000af00ff0477ac */ /* 0x000ee20008000800 */
[----:B------:R-:W1:Y:S01]  /*13180*/  LDCU UR5, c[0x0][0x69c] ;  /* 0x0000d380ff0577ac */ /* 0x000e620008000800 */
[----:B0-----:R-:W-:-:S05]  /*13190*/  IMAD.HI.U32 R10, R9, UR7, R8 ;  /* 0x00000007090a7c27 */ /* 0x001fca000f8e0008 */
[----:B---3--:R-:W-:-:S05]  /*131a0*/  SHF.R.U32.HI R11, RZ, UR4, R10 ;  /* 0x00000004ff0b7c19 */ /* 0x008fca000801160a */
[----:B------:R-:W-:-:S04]  /*131b0*/  IMAD.MOV R7, RZ, RZ, -R11 ;  /* 0x000000ffff077224 */ /* 0x000fc800078e0a0b */
[----:B------:R-:W-:-:S04]  /*131c0*/  IMAD R7, R7, UR6, R9 ;  /* 0x0000000607077c24 */ /* 0x000fc8000f8e0209 */
[----:B-1----:R-:W-:Y:S01]  /*131d0*/  IMAD R23, R7, UR5, RZ ;  /* 0x0000000507177c24 */ /* 0x002fe2000f8e02ff */
[----:B------:R-:W-:Y:S06]  /*131e0*/  @!P0 BRA `(.L_x_439) ;  /* 0x0000001000188947 */ /* 0x000fec0003800000 */
[----:B------:R-:W0:Y:S01]  /*131f0*/  LDCU.64 UR4, c[0x0][0x580] ;  /* 0x0000b000ff0477ac */ /* 0x000e220008000a00 */
[----:B------:R-:W-:Y:S01]  /*13200*/  IMAD.MOV.U32 R10, RZ, RZ, RZ ;  /* 0x000000ffff0a7224 */ /* 0x000fe200078e00ff */
[----:B------:R-:W-:Y:S01]  /*13210*/  ISETP.NE.AND P0, PT, R6, 0x2, PT ;  /* 0x000000020600780c */ /* 0x000fe20003f05270 */
[----:B------:R-:W1:Y:S01]  /*13220*/  LDCU UR6, c[0x0][0x57c] ;  /* 0x0000af80ff0677ac */ /* 0x000e620008000800 */
[----:B------:R-:W2:Y:S01]  /*13230*/  LDCU UR7, c[0x0][0x6a4] ;  /* 0x0000d480ff0777ac */ /* 0x000ea20008000800 */
[----:B0-----:R-:W-:-:S05]  /*13240*/  IMAD.HI.U32 R12, R11, UR4, R10 ;  /* 0x000000040b0c7c27 */ /* 0x001fca000f8e000a */
[----:B------:R-:W-:-:S04]  /*13250*/  SHF.R.U32.HI R13, RZ, UR5, R12 ;  /* 0x00000005ff0d7c19 */ /* 0x000fc8000801160c */
[----:B------:R-:W-:-:S05]  /*13260*/  IADD3 R7, PT, PT, -R13, RZ, RZ ;  /* 0x000000ff0d077210 */ /* 0x000fca0007ffe1ff */
        /* <DEDUP_REMOVED lines=254> */
.L_x_439:
[----:B------:R-:W-:Y:S01]  /*14250*/  IMAD.MOV.U32 R22, RZ, RZ, RZ ;  /* 0x000000ffff167224 */ /* 0x000fe200078e00ff */
[----:B------:R-:W-:Y:S06]  /*14260*/  BRA.U !UP0, `(.L_x_440) ;  /* 0x0000001108487547 */ /* 0x000fec000b800000 */
[----:B------:R-:W0:Y:S01]  /*14270*/  LDCU.64 UR6, c[0x0][0x570] ;  /* 0x0000ae00ff0677ac */ /* 0x000e220008000a00 */
[----:B---3--:R-:W-:Y:S01]  /*14280*/  VIADD R11, R9, 0x1 ;  /* 0x00000001090b7836 */ /* 0x008fe20000000000 */
[----:B------:R-:W-:Y:S01]  /*14290*/  ISETP.NE.AND P0, PT, R20, RZ, PT ;  /* 0x000000ff1400720c */ /* 0x000fe20003f05270 */
[----:B------:R-:W-:Y:S01]  /*142a0*/  IMAD.MOV.U32 R10, RZ, RZ, RZ ;  /* 0x000000ffff0a7224 */ /* 0x000fe200078e00ff */
[----:B------:R-:W1:Y:S01]  /*142b0*/  LDCU UR4, c[0x0][0x578] ;  /* 0x0000af00ff0477ac */ /* 0x000e620008000800 */
[----:B------:R-:W2:Y:S02]  /*142c0*/  LDCU UR5, c[0x0][0x69c] ;  /* 0x0000d380ff0577ac */ /* 0x000ea40008000800 */
[----:B0-----:R-:W-:-:S05]  /*142d0*/  IMAD.HI.U32 R12, R11, UR7, R10 ;  /* 0x000000070b0c7c27 */ /* 0x001fca000f8e000a */
[----:B-1----:R-:W-:-:S05]  /*142e0*/  SHF.R.U32.HI R13, RZ, UR4, R12 ;  /* 0x00000004ff0d7c19 */ /* 0x002fca000801160c */
[----:B------:R-:W-:-:S04]  /*142f0*/  IMAD.MOV R7, RZ, RZ, -R13 ;  /* 0x000000ffff077224 */ /* 0x000fc800078e0a0d */
[----:B------:R-:W-:-:S04]  /*14300*/  IMAD R7, R7, UR6, R11 ;  /* 0x0000000607077c24 */ /* 0x000fc8000f8e020b */
[----:B--2---:R-:W-:Y:S01]  /*14310*/  IMAD R22, R7, UR5, RZ ;  /* 0x0000000507167c24 */ /* 0x004fe2000f8e02ff */
        /* <DEDUP_REMOVED lines=263> */
.L_x_440:
        /* <DEDUP_REMOVED lines=13> */
[----:B------:R-:W0:Y:S01]  /*15460*/  LDCU UR4, c[0x0][0x374] ;  /* 0x00006e80ff0477ac */ /* 0x000e220008000800 */
[----:B------:R-:W1:Y:S01]  /*15470*/  LDC.64 R6, c[0x0][0x788] ;  /* 0x0001e200ff067b82 */ /* 0x000e620000000a00 */
[----:B------:R-:W-:Y:S01]  /*15480*/  ISETP.NE.AND P0, PT, R8, RZ, PT ;  /* 0x000000ff0800720c */ /* 0x000fe20003f05270 */
[----:B---3--:R-:W-:Y:S01]  /*15490*/  IMAD.MOV.U32 R34, RZ, RZ, R0 ;  /* 0x000000ffff227224 */ /* 0x008fe200078e0000 */
[----:B------:R-:W2:Y:S01]  /*154a0*/  LDCU UR5, c[0x0][0x360] ;  /* 0x00006c00ff0577ac */ /* 0x000ea20008000800 */
[----:B------:R-:W-:Y:S01]  /*154b0*/  MOV R32, R18 ;  /* 0x0000001200207202 */ /* 0x000fe20000000f00 */
[----:B0-----:R-:W-:-:S09]  /*154c0*/  IMAD R2, R17, UR4, R2 ;  /* 0x0000000411027c24 */ /* 0x001fd2000f8e0202 */
[----:B--2---:R-:W-:Y:S01]  /*154d0*/  @!P0 IMAD R2, R2, UR5, R19 ;  /* 0x0000000502028c24 */ /* 0x004fe2000f8e0213 */
[----:B------:R-:W-:-:S03]  /*154e0*/  PLOP3.LUT P0, PT, PT, PT, PT, 0x80, 0x8 ;  /* 0x000000000008781c */ /* 0x000fc60003f0f070 */
[----:B-1----:R-:W-:-:S05]  /*154f0*/  IMAD.WIDE.U32 R6, R2, 0x20, R6 ;  /* 0x0000002002067825 */ /* 0x002fca00078e0006 */
[----:B------:R0:W-:Y:S04]  /*15500*/  STG.E.64 desc[UR36][R6.64+0x8], R34 ;  /* 0x0000082206007986 */ /* 0x0001e8000c101b24 */
[----:B------:R0:W-:Y:S04]  /*15510*/  STG.E.64 desc[UR36][R6.64+0x18], R32 ;  /* 0x0000182006007986 */ /* 0x0001e8000c101b24 */
[----:B------:R0:W-:Y:S04]  /*15520*/  STG.E desc[UR36][R6.64], R3 ;  /* 0x0000000306007986 */ /* 0x0001e8000c101924 */
[----:B------:R0:W-:Y:S02]  /*15530*/  STG.E desc[UR36][R6.64+0x10], R26 ;  /* 0x0000101a06007986 */ /* 0x0001e4000c101924 */
.L_x_442:
[----:B------:R-:W-:Y:S05]  /*15540*/  BSYNC.RECONVERGENT B0 ;  /* 0x0000000000007941 */ /* 0x000fea0003800200 */
.L_x_441:
        /* <DEDUP_REMOVED lines=9> */
[----:B------:R-:W-:Y:S05]  /*155e0*/  WARPSYNC.ALL ;  /* 0x0000000000007948 */ /* 0x000fea0003800000 */
[----:B------:R-:W-:Y:S06]  /*155f0*/  BAR.SYNC.DEFER_BLOCKING 0x0 ;  /* 0x0000000000007b1d */ /* 0x000fec0000010000 */
[----:B------:R-:W-:Y:S02]  /*15600*/  BSSY.RECONVERGENT B0, `(.L_x_443) ;  /* 0x0000018000007945 */ /* 0x000fe40003800200 */
[----:B------:R-:W-:Y:S06]  /*15610*/  BAR.SYNC.DEFER_BLOCKING 0x0 ;  /* 0x0000000000007b1d */ /* 0x000fec0000010000 */
[----:B------:R-:W-:Y:S05]  /*15620*/  @P4 BRA `(.L_x_444) ;  /* 0x0000000000544947 */ /* 0x000fea0003800000 */
[----:B------:R-:W1:Y:S01]  /*15630*/  S2R R9, SR_LANEID ;  /* 0x0000000000097919 */ /* 0x000e620000000000 */
[----:B------:R-:W-:Y:S01]  /*15640*/  VOTEU.ANY UR5, UPT, PT ;  /* 0x0000000000057886 */ /* 0x000fe200038e0100 */
[----:B0--3--:R-:W0:Y:S01]  /*15650*/  LDC.64 R2, c[0x0][0x790] ;  /* 0x0001e400ff027b82 */ /* 0x009e220000000a00 */
[----:B------:R-:W1:Y:S01]  /*15660*/  FLO.U32 R6, UR5 ;  /* 0x0000000500067d00 */ /* 0x000e6200080e0000 */
[----:B------:R-:W2:Y:S01]  /*15670*/  POPC R7, UR5 ;  /* 0x0000000500077d09 */ /* 0x000ea20008000000 */
[----:B0-----:R-:W-:Y:S01]  /*15680*/  IMAD.WIDE.U32 R2, R17, 0x4, R2 ;  /* 0x0000000411027825 */ /* 0x001fe200078e0002 */
[----:B-1----:R-:W-:-:S13]  /*15690*/  ISETP.EQ.U32.AND P2, PT, R6, R9, PT ;  /* 0x000000090600720c */ /* 0x002fda0003f42070 */
[----:B--2---:R-:W2:Y:S01]  /*156a0*/  @P2 ATOMG.E.ADD.STRONG.GPU PT, R3, desc[UR36][R2.64], R7 ;  /* 0x80000007020329a8 */ /* 0x004ea200081ef124 */
[----:B------:R-:W0:Y:S01]  /*156b0*/  S2UR UR6, SR_CgaCtaId ;  /* 0x00000000000679c3 */ /* 0x000e220000008800 */
[----:B------:R-:W1:Y:S01]  /*156c0*/  LDCU UR4, c[0x0][0x374] ;  /* 0x00006e80ff0477ac */ /* 0x000e620008000800 */
[----:B------:R-:W3:Y:S01]  /*156d0*/  S2R R8, SR_LTMASK ;  /* 0x0000000000087919 */ /* 0x000ee20000003900 */
[----:B-1----:R-:W-:Y:S01]  /*156e0*/  UIADD3 UR4, UPT, UPT, UR4, -0x1, URZ ;  /* 0xffffffff04047890 */ /* 0x002fe2000fffe0ff */
[----:B---3--:R-:W-:Y:S01]  /*156f0*/  LOP3.LUT R8, R8, UR5, RZ, 0xc0, !PT ;  /* 0x0000000508087c12 */ /* 0x008fe2000f8ec0ff */
[----:B------:R-:W-:Y:S02]  /*15700*/  UMOV UR5, 0x400 ;  /* 0x0000040000057882 */ /* 0x000fe40000000000 */
[----:B0-----:R-:W-:Y:S01]  /*15710*/  ULEA UR5, UR6, UR5, 0x18 ;  /* 0x0000000506057291 */ /* 0x001fe2000f8ec0ff */
[----:B------:R-:W0:Y:S01]  /*15720*/  POPC R9, R8 ;  /* 0x0000000800097309 */ /* 0x000e220000000000 */
[----:B--2---:R-:W0:Y:S02]  /*15730*/  SHFL.IDX PT, R0, R3, R6, 0x1f ;  /* 0x00001f0603007589 */ /* 0x004e2400000e0000 */
[----:B0-----:R-:W-:-:S05]  /*15740*/  IMAD.IADD R0, R0, 0x1, R9 ;  /* 0x0000000100007824 */ /* 0x001fca00078e0209 */
[----:B------:R-:W-:-:S04]  /*15750*/  ISETP.NE.AND P2, PT, R0, UR4, PT ;  /* 0x0000000400007c0c */ /* 0x000fc8000bf45270 */
[----:B------:R-:W-:-:S05]  /*15760*/  SEL R0, RZ, 0x1, P2 ;  /* 0x00000001ff007807 */ /* 0x000fca0001000000 */
[----:B------:R1:W-:Y:S04]  /*15770*/  STS.U8 [UR5], R0 ;  /* 0x00000000ff007988 */ /* 0x0003e80008000005 */
.L_x_444:
[----:B------:R-:W-:Y:S05]  /*15780*/  BSYNC.RECONVERGENT B0 ;  /* 0x0000000000007941 */ /* 0x000fea0003800200 */
.L_x_443:
[----:B------:R-:W2:Y:S08]  /*15790*/  S2UR UR5, SR_CgaCtaId ;  /* 0x00000000000579c3 */ /* 0x000eb00000008800 */
[----:B------:R-:W-:Y:S06]  /*157a0*/  BAR.SYNC.DEFER_BLOCKING 0x0 ;  /* 0x0000000000007b1d */ /* 0x000fec0000010000 */
[----:B------:R-:W-:-:S02]  /*157b0*/  UMOV UR4, 0x400 ;  /* 0x0000040000047882 */ /* 0x000fc40000000000 */
[----:B--2---:R-:W-:-:S09]  /*157c0*/  ULEA UR4, UR5, UR4, 0x18 ;  /* 0x0000000405047291 */ /* 0x004fd2000f8ec0ff */
[----:B-1----:R-:W1:Y:S02]  /*157d0*/  LDS.U8 R0, [UR4] ;  /* 0x00000004ff007984 */ /* 0x002e640008000000 */
[----:B-1----:R-:W-:-:S13]  /*157e0*/  ISETP.NE.AND P2, PT, R0, RZ, PT ;  /* 0x000000ff0000720c */ /* 0x002fda0003f45270 */
        /* <DEDUP_REMOVED lines=10> */
[----:B------:R-:W1:Y:S01]  /*15890*/  LDCU UR4, c[0x0][0x3b0] ;  /* 0x00007600ff0477ac */ /* 0x000e620008000800 */
[----:B------:R-:W-:Y:S01]  /*158a0*/  BSSY.RECONVERGENT B1, `(.L_x_445) ;  /* 0x000007b000017945 */ /* 0x000fe20003800200 */
[----:B------:R-:W0:Y:S01]  /*158b0*/  LDCU UR6, c[0x0][0x388] ;  /* 0x00007100ff0677ac */ /* 0x000e220008000800 */
[----:B------:R-:W2:Y:S01]  /*158c0*/  LDCU.64 UR8, c[0x0][0x390] ;  /* 0x00007200ff0877ac */ /* 0x000ea20008000a00 */
[----:B-1----:R-:W-:Y:S01]  /*158d0*/  UISETP.NE.AND UP0, UPT, UR4, URZ, UPT ;  /* 0x000000ff0400728c */ /* 0x002fe2000bf05270 */
[----:B0--3--:R-:W-:-:S02]  /*158e0*/  IMAD.U32 R3, RZ, RZ, UR6 ;  /* 0x00000006ff037e24 */ /* 0x009fc4000f8e00ff */
[----:B--2---:R-:W-:Y:S02]  /*158f0*/  IMAD.U32 R0, RZ, RZ, UR8 ;  /* 0x00000008ff007e24 */ /* 0x004fe4000f8e00ff */
[----:B------:R-:W-:-:S04]  /*15900*/  IMAD.U32 R11, RZ, RZ, UR9 ;  /* 0x00000009ff0b7e24 */ /* 0x000fc8000f8e00ff */
[----:B------:R-:W-:Y:S05]  /*15910*/  BRA.U !UP0, `(.L_x_446) ;  /* 0x0000000108ec7547 */ /* 0x000fea000b800000 */
[----:B------:R-:W0:Y:S01]  /*15920*/  LDCU UR4, c[0x0][0x360] ;  /* 0x00006c00ff0477ac */ /* 0x000e220008000800 */
[----:B------:R-:W-:Y:S01]  /*15930*/  IMAD.U32 R7, RZ, RZ, UR6 ;  /* 0x00000006ff077e24 */ /* 0x000fe2000f8e00ff */
[----:B------:R-:W-:Y:S01]  /*15940*/  MOV R9, UR9 ;  /* 0x0000000900097c02 */ /* 0x000fe20008000f00 */
[----:B------:R-:W-:Y:S01]  /*15950*/  IMAD.U32 R18, RZ, RZ, UR8 ;  /* 0x00000008ff127e24 */ /* 0x000fe2000f8e00ff */
[----:B------:R-:W1:Y:S01]  /*15960*/  LDCU UR5, c[0x0][0x3ac] ;  /* 0x00007580ff0577ac */ /* 0x000e620008000800 */
[----:B------:R-:W2:Y:S01]  /*15970*/  LDCU UR7, c[0x0][0x3ac] ;  /* 0x00007580ff0777ac */ /* 0x000ea20008000800 */
[----:B0-----:R-:W-:-:S05]  /*15980*/  IMAD R2, R16, UR4, R19 ;  /* 0x0000000410027c24 */ /* 0x001fca000f8e0213 */
[----:B-1----:R-:W-:-:S13]  /*15990*/  ISETP.GE.U32.AND P2, PT, R2, UR5, PT ;  /* 0x0000000502007c0c */ /* 0x002fda000bf46070 */
[----:B--2---:R-:W-:Y:S05]  /*159a0*/  @P2 BRA `(.L_x_447) ;  /* 0x0000000400a82947 */ /* 0x004fea0003800000 */
[----:B------:R-:W0:Y:S01]  /*159b0*/  LDCU UR5, c[0x0][0x374] ;  /* 0x00006e80ff0577ac */ /* 0x000e220008000800 */
[----:B------:R-:W1:Y:S01]  /*159c0*/  LDC R27, c[0x0][0x364] ;  /* 0x0000d900ff1b7b82 */ /* 0x000e620000000800 */
[----:B------:R-:W-:Y:S01]  /*159d0*/  BSSY.RECONVERGENT B0, `(.L_x_448) ;  /* 0x000002e000007945 */ /* 0x000fe20003800200 */
[----:B------:R-:W-:Y:S02]  /*159e0*/  IMAD.U32 R7, RZ, RZ, UR6 ;  /* 0x00000006ff077e24 */ /* 0x000fe4000f8e00ff */
[----:B------:R-:W-:Y:S02]  /*159f0*/  IMAD.U32 R18, RZ, RZ, UR8 ;  /* 0x00000008ff127e24 */ /* 0x000fe4000f8e00ff */
[----:B------:R-:W-:Y:S02]  /*15a00*/  IMAD.U32 R9, RZ, RZ, UR9 ;  /* 0x00000009ff097e24 */ /* 0x000fe4000f8e00ff */
[----:B------:R-:W2:Y:S01]  /*15a10*/  LDC.64 R24, c[0x0][0x788] ;  /* 0x0001e200ff187b82 */ /* 0x000ea20000000a00 */
[----:B0-----:R-:W-:-:S02]  /*15a20*/  IMAD R17, R17, UR5, RZ ;  /* 0x0000000511117c24 */ /* 0x001fc4000f8e02ff */
[----:B-1----:R-:W-:-:S07]  /*15a30*/  IMAD R27, R27, UR4, RZ ;  /* 0x000000041b1b7c24 */ /* 0x002fce000f8e02ff */
.L_x_453:
[----:B------:R-:W-:-:S04]  /*15a40*/  IMAD.IADD R13, R17, 0x1, R2 ;  /* 0x00000001110d7824 */ /* 0x000fc800078e0202 */
[----:B--2---:R-:W-:-:S05]  /*15a50*/  IMAD.WIDE.U32 R12, R13, 0x20, R24 ;  /* 0x000000200d0c7825 */ /* 0x004fca00078e0018 */
[----:B------:R-:W2:Y:S04]  /*15a60*/  LDG.E R6, desc[UR36][R12.64] ;  /* 0x000000240c067981 */ /* 0x000ea8000c1e1900 */
[----:B------:R-:W3:Y:S04]  /*15a70*/  LDG.E.64 R14, desc[UR36][R12.64+0x8] ;  /* 0x000008240c0e7981 */ /* 0x000ee8000c1e1b00 */
[----:B------:R-:W4:Y:S04]  /*15a80*/  LDG.E R8, desc[UR36][R12.64+0x10] ;  /* 0x000010240c087981 */ /* 0x000f28000c1e1900 */
[----:B------:R-:W5:Y:S01]  /*15a90*/  LDG.E.64 R20, desc[UR36][R12.64+0x18] ;  /* 0x000018240c147981 */ /* 0x000f62000c1e1b00 */
[----:B------:R-:W-:Y:S01]  /*15aa0*/  FSETP.NAN.FTZ.AND P5, PT, |R3|, |R3|, PT ;  /* 0x400000030300720b */ /* 0x000fe20003fb8200 */
[----:B------:R-:W-:Y:S01]  /*15ab0*/  IMAD.IADD R2, R27, 0x1, R2 ;  /* 0x000000011b027824 */ /* 0x000fe200078e0202 */
[----:B------:R-:W-:Y:S01]  /*15ac0*/  FSETP.NAN.FTZ.AND P4, PT, |R7|, |R7|, PT ;  /* 0x400000070700720b */ /* 0x000fe20003f98200 */
[----:B------:R-:W-:Y:S10]  /*15ad0*/  BSSY.RECONVERGENT B2, `(.L_x_449) ;  /* 0x000000e000027945 */ /* 0x000ff40003800200 */
[----:B--2---:R-:W-:-:S02]  /*15ae0*/  @P5 FSETP.NAN.FTZ.AND P2, PT, |R6|, |R6|, PT ;  /* 0x400000060600520b */ /* 0x004fc40003f58200 */
[----:B---3--:R-:W-:-:S04]  /*15af0*/  @P5 ISETP.LT.U32.AND P6, PT, R0, R14, PT ;  /* 0x0000000e0000520c */ /* 0x008fc80003fc1070 */
[----:B------:R-:W-:Y:S02]  /*15b00*/  @P5 ISETP.LT.OR.EX P2, PT, R11, R15, !P2, P6 ;  /* 0x0000000f0b00520c */ /* 0x000fe40005741760 */
[----:B----4-:R-:W-:Y:S02]  /*15b10*/  @P4 FSETP.NAN.FTZ.AND P3, PT, |R8|, |R8|, PT ;  /* 0x400000080800420b */ /* 0x010fe40003f78200 */
[----:B-----5:R-:W-:-:S04]  /*15b20*/  @P4 ISETP.LT.U32.AND P6, PT, R18, R20, PT ;  /* 0x000000141200420c */ /* 0x020fc80003fc1070 */
[----:B------:R-:W-:Y:S02]  /*15b30*/  @P4 ISETP.LT.OR.EX P3, PT, R9, R21, !P3, P6 ;  /* 0x000000150900420c */ /* 0x000fe40005f61760 */
[----:B------:R-:W-:Y:S01]  /*15b40*/  ISETP.GE.U32.AND P6, PT, R2, UR7, PT ;  /* 0x0000000702007c0c */ /* 0x000fe2000bfc6070 */
[----:B------:R-:W-:-:S12]  /*15b50*/  @P5 BRA `(.L_x_450) ;  /* 0x0000000000145947 */ /* 0x000fd80003800000 */
[----:B------:R-:W-:-:S13]  /*15b60*/  FSETP.NEU.FTZ.AND P5, PT, R3, R6, PT ;  /* 0x000000060300720b */ /* 0x000fda0003fbd000 */
[----:B------:R-:W-:-:S04]  /*15b70*/  @!P5 ISETP.GE.U32.AND P2, PT, R0, R14, PT ;  /* 0x0000000e0000d20c */ /* 0x000fc80003f46070 */
[----:B------:R-:W-:-:S04]  /*15b80*/  @!P5 ISETP.GE.AND.EX P2, PT, R11, R15, PT, P2 ;  /* 0x0000000f0b00d20c */ /* 0x000fc80003f46320 */
[----:B------:R-:W-:Y:S02]  /*15b90*/  @!P5 PLOP3.LUT P2, PT, P2, PT, PT, 0x8, 0x80 ;  /* 0x000000000080d81c */ /* 0x000fe4000174e170 */
[----:B------:R-:W-:-:S13]  /*15ba0*/  @P5 FSETP.GT.FTZ.AND P2, PT, R3, R6, PT ;  /* 0x000000060300520b */ /* 0x000fda0003f54000 */
.L_x_450:
[----:B------:R-:W-:Y:S05]  /*15bb0*/  BSYNC.RECONVERGENT B2 ;  /* 0x0000000000027941 */ /* 0x000fea0003800200 */
.L_x_449:
[----:B------:R-:W-:Y:S01]  /*15bc0*/  BSSY.RECONVERGENT B2, `(.L_x_451) ;  /* 0x000000a000027945 */ /* 0x000fe20003800200 */
[----:B------:R-:W-:Y:S02]  /*15bd0*/  SEL R0, R0, R14, P2 ;  /* 0x0000000e00007207 */ /* 0x000fe40001000000 */
[----:B------:R-:W-:Y:S02]  /*15be0*/  SEL R11, R11, R15, P2 ;  /* 0x0000000f0b0b7207 */ /* 0x000fe40001000000 */
[----:B------:R-:W-:Y:S01]  /*15bf0*/  FSEL R3, R3, R6, P2 ;  /* 0x0000000603037208 */ /* 0x000fe20001000000 */
[----:B------:R-:W-:Y:S06]  /*15c00*/  @P4 BRA `(.L_x_452) ;  /* 0x0000000000144947 */ /* 0x000fec0003800000 */
[----:B------:R-:W-:-:S13]  /*15c10*/  FSETP.NEU.FTZ.AND P4, PT, R7, R8, PT ;  /* 0x000000080700720b */ /* 0x000fda0003f9d000 */
[----:B------:R-:W-:Y:S02]  /*15c20*/  @!P4 ISETP.GE.U32.AND P2, PT, R18, R20, PT ;  /* 0x000000141200c20c */ /* 0x000fe40003f46070 */
[----:B------:R-:W-:Y:S02]  /*15c30*/  @P4 FSETP.GT.FTZ.AND P3, PT, R7, R8, PT ;  /* 0x000000080700420b */ /* 0x000fe40003f74000 */
[----:B------:R-:W-:-:S04]  /*15c40*/  @!P4 ISETP.GE.AND.EX P2, PT, R9, R21, PT, P2 ;  /* 0x000000150900c20c */ /* 0x000fc80003f46320 */
[----:B------:R-:W-:-:S13]  /*15c50*/  @!P4 PLOP3.LUT P3, PT, P2, PT, PT, 0x8, 0x80 ;  /* 0x000000000080c81c */ /* 0x000fda000176e170 */
.L_x_452:
[----:B------:R-:W-:Y:S05]  /*15c60*/  BSYNC.RECONVERGENT B2 ;  /* 0x0000000000027941 */ /* 0x000fea0003800200 */
.L_x_451:
[----:B------:R-:W-:Y:S02]  /*15c70*/  SEL R18, R18, R20, P3 ;  /* 0x0000001412127207 */ /* 0x000fe40001800000 */
[----:B------:R-:W-:Y:S02]  /*15c80*/  SEL R9, R9, R21, P3 ;  /* 0x0000001509097207 */ /* 0x000fe40001800000 */
[----:B------:R-:W-:Y:S01]  /*15c90*/  FSEL R7, R7, R8, P3 ;  /* 0x0000000807077208 */ /* 0x000fe20001800000 */
[----:B------:R-:W-:Y:S06]  /*15ca0*/  @!P6 BRA `(.L_x_453) ;  /* 0xfffffffc0064e947 */ /* 0x000fec000383ffff */
[----:B------:R-:W-:Y:S05]  /*15cb0*/  BSYNC.RECONVERGENT B0 ;  /* 0x0000000000007941 */ /* 0x000fea0003800200 */
.L_x_448:
[----:B------:R-:W-:Y:S05]  /*15cc0*/  BRA `(.L_x_447) ;  /* 0x0000000000e07947 */ /* 0x000fea0003800000 */
.L_x_446:
[----:B------:R-:W0:Y:S01]  /*15cd0*/  LDCU UR4, c[0x0][0x3ac] ;  /* 0x00007580ff0477ac */ /* 0x000e220008000800 */
[----:B------:R-:W-:Y:S01]  /*15ce0*/  IMAD.U32 R7, RZ, RZ, UR6 ;  /* 0x00000006ff077e24 */ /* 0x000fe2000f8e00ff */
[----:B------:R-:W-:Y:S01]  /*15cf0*/  MOV R18, UR8 ;  /* 0x0000000800127c02 */ /* 0x000fe20008000f00 */
[----:B------:R-:W-:Y:S01]  /*15d00*/  IMAD.U32 R9, RZ, RZ, UR9 ;  /* 0x00000009ff097e24 */ /* 0x000fe2000f8e00ff */
[----:B------:R-:W1:Y:S01]  /*15d10*/  LDCU UR5, c[0x0][0x3ac] ;  /* 0x00007580ff0577ac */ /* 0x000e620008000800 */
[----:B0-----:R-:W-:-:S13]  /*15d20*/  ISETP.GE.U32.AND P2, PT, R16, UR4, PT ;  /* 0x0000000410007c0c */ /* 0x001fda000bf46070 */
[----:B-1----:R-:W-:Y:S05]  /*15d30*/  @P2 BRA `(.L_x_447) ;  /* 0x0000000000c42947 */ /* 0x002fea0003800000 */
[----:B------:R-:W0:Y:S01]  /*15d40*/  LDCU UR4, c[0x0][0x374] ;  /* 0x00006e80ff0477ac */ /* 0x000e220008000800 */
[----:B------:R-:W1:Y:S01]  /*15d50*/  LDC R8, c[0x0][0x360] ;  /* 0x0000d800ff087b82 */ /* 0x000e620000000800 */
[----:B------:R-:W-:Y:S02]  /*15d60*/  IMAD.U32 R7, RZ, RZ, UR6 ;  /* 0x00000006ff077e24 */ /* 0x000fe4000f8e00ff */
[----:B------:R-:W-:Y:S02]  /*15d70*/  IMAD.U32 R18, RZ, RZ, UR8 ;  /* 0x00000008ff127e24 */ /* 0x000fe4000f8e00ff */
[----:B------:R-:W-:Y:S02]  /*15d80*/  IMAD.U32 R9, RZ, RZ, UR9 ;  /* 0x00000009ff097e24 */ /* 0x000fe4000f8e00ff */
[----:B------:R-:W-:Y:S01]  /*15d90*/  IMAD.MOV.U32 R2, RZ, RZ, R16 ;  /* 0x000000ffff027224 */ /* 0x000fe200078e0010 */
[----:B------:R-:W2:Y:S08]  /*15da0*/  LDC.64 R24, c[0x0][0x788] ;  /* 0x0001e200ff187b82 */ /* 0x000eb00000000a00 */
[----:B------:R-:W3:Y:S01]  /*15db0*/  LDC R27, c[0x0][0x364] ;  /* 0x0000d900ff1b7b82 */ /* 0x000ee20000000800 */
[----:B0-----:R-:W-:-:S07]  /*15dc0*/  IMAD R17, R17, UR4, RZ ;  /* 0x0000000411117c24 */ /* 0x001fce000f8e02ff */
.L_x_458:
[----:B------:R-:W-:-:S04]  /*15dd0*/  IMAD.IADD R6, R17, 0x1, R2 ;  /* 0x0000000111067824 */ /* 0x000fc800078e0202 */
[----:B-1----:R-:W-:-:S04]  /*15de0*/  IMAD R13, R6, R8, R19 ;  /* 0x00000008060d7224 */ /* 0x002fc800078e0213 */
[----:B--2---:R-:W-:-:S05]  /*15df0*/  IMAD.WIDE.U32 R12, R13, 0x20, R24 ;  /* 0x000000200d0c7825 */ /* 0x004fca00078e0018 */
[----:B------:R-:W2:Y:S04]  /*15e00*/  LDG.E R6, desc[UR36][R12.64] ;  /* 0x000000240c067981 */ /* 0x000ea8000c1e1900 */
[----:B------:R-:W4:Y:S04]  /*15e10*/  LDG.E.64 R14, desc[UR36][R12.64+0x8] ;  /* 0x000008240c0e7981 */ /* 0x000f28000c1e1b00 */
[----:B------:R-:W5:Y:S04]  /*15e20*/  LDG.E R10, desc[UR36][R12.64+0x10] ;  /* 0x000010240c0a7981 */ /* 0x000f68000c1e1900 */
[----:B------:R-:W5:Y:S01]  /*15e30*/  LDG.E.64 R20, desc[UR36][R12.64+0x18] ;  /* 0x000018240c147981 */ /* 0x000f62000c1e1b00 */
[----:B------:R-:W-:Y:S01]  /*15e40*/  FSETP.NAN.FTZ.AND P5, PT, |R3|, |R3|, PT ;  /* 0x400000030300720b */ /* 0x000fe20003fb8200 */
[----:B------:R-:W-:Y:S01]  /*15e50*/  BSSY.RECONVERGENT B0, `(.L_x_454) ;  /* 0x0000010000007945 */ /* 0x000fe20003800200 */
[----:B------:R-:W-:-:S02]  /*15e60*/  FSETP.NAN.FTZ.AND P4, PT, |R7|, |R7|, PT ;  /* 0x400000070700720b */ /* 0x000fc40003f98200 */
[----:B---3--:R-:W-:-:S09]  /*15e70*/  IADD3 R2, PT, PT, R27, R2, RZ ;  /* 0x000000021b027210 */ /* 0x008fd20007ffe0ff */
[----:B--2---:R-:W-:Y:S02]  /*15e80*/  @P5 FSETP.NAN.FTZ.AND P2, PT, |R6|, |R6|, PT ;  /* 0x400000060600520b */ /* 0x004fe40003f58200 */
[----:B----4-:R-:W-:-:S04]  /*15e90*/  @P5 ISETP.LT.U32.AND P6, PT, R0, R14, PT ;  /* 0x0000000e0000520c */ /* 0x010fc80003fc1070 */
[----:B------:R-:W-:Y:S02]  /*15ea0*/  @P5 ISETP.LT.OR.EX P2, PT, R11, R15, !P2, P6 ;  /* 0x0000000f0b00520c */ /* 0x000fe40005741760 */
[----:B-----5:R-:W-:Y:S02]  /*15eb0*/  @P4 FSETP.NAN.FTZ.AND P3, PT, |R10|, |R10|, PT ;  /* 0x4000000a0a00420b */ /* 0x020fe40003f78200 */
[----:B------:R-:W-:-:S04]  /*15ec0*/  @P4 ISETP.LT.U32.AND P6, PT, R18, R20, PT ;  /* 0x000000141200420c */ /* 0x000fc80003fc1070 */
        /* <DEDUP_REMOVED lines=8> */
.L_x_455:
[----:B------:R-:W-:Y:S05]  /*15f50*/  BSYNC.RECONVERGENT B0 ;  /* 0x0000000000007941 */ /* 0x000fea0003800200 */
.L_x_454:
        /* <DEDUP_REMOVED lines=10> */
.L_x_457:
[----:B------:R-:W-:Y:S05]  /*16000*/  BSYNC.RECONVERGENT B0 ;  /* 0x0000000000007941 */ /* 0x000fea0003800200 */
.L_x_456:
[----:B------:R-:W-:Y:S02]  /*16010*/  SEL R18, R18, R20, P3 ;  /* 0x0000001412127207 */ /* 0x000fe40001800000 */
[----:B------:R-:W-:Y:S02]  /*16020*/  SEL R9, R9, R21, P3 ;  /* 0x0000001509097207 */ /* 0x000fe40001800000 */
[----:B------:R-:W-:Y:S01]  /*16030*/  FSEL R7, R7, R10, P3 ;  /* 0x0000000a07077208 */ /* 0x000fe20001800000 */
[----:B------:R-:W-:Y:S06]  /*16040*/  @!P6 BRA `(.L_x_458) ;  /* 0xfffffffc0060e947 */ /* 0x000fec000383ffff */
.L_x_447:
[----:B------:R-:W-:Y:S05]  /*16050*/  BSYNC.RECONVERGENT B1 ;  /* 0x0000000000017941 */ /* 0x000fea0003800200 */
.L_x_445:
[----:B------:R-:W0:Y:S01]  /*16060*/  S2UR UR6, SR_CgaCtaId ;  /* 0x00000000000679c3 */ /* 0x000e220000008800 */
[----:B------:R-:W1:Y:S01]  /*16070*/  LDCU UR5, c[0x0][0x360] ;  /* 0x00006c00ff0577ac */ /* 0x000e620008000800 */
[----:B------:R-:W-:Y:S02]  /*16080*/  IMAD.MOV.U32 R10, RZ, RZ, R0 ;  /* 0x000000ffff0a7224 */ /* 0x000fe400078e0000 */
        /* <DEDUP_REMOVED lines=8> */
[----:B------:R1:W-:Y:S04]  /*16110*/  STS.64 [R2+0x18], R8 ;  /* 0x0000180802007388 */ /* 0x0003e80000000a00 */
[----:B------:R1:W-:Y:S01]  /*16120*/  STS [R2], R3 ;  /* 0x0000000302007388 */ /* 0x0003e20000000800 */
[----:B0-----:R-:W-:-:S03]  /*16130*/  UISETP.GE.U32.AND UP0, UPT, UR6, 0x2, UPT ;  /* 0x000000020600788c */ /* 0x001fc6000bf06070 */
[----:B------:R1:W-:Y:S06]  /*16140*/  STS [R2+0x10], R7 ;  /* 0x0000100702007388 */ /* 0x0003ec0000000800 */
[----:B------:R-:W-:Y:S05]  /*16150*/  BRA.U !UP0, `(.L_x_459) ;  /* 0x0000000108d87547 */ /* 0x000fea000b800000 */
[----:B------:R-:W-:-:S05]  /*16160*/  UMOV UR4, UR6 ;  /* 0x0000000600047c82 */ /* 0x000fca0008000000 */
.L_x_466:
        /* <DEDUP_REMOVED lines=9> */
[----:B------:R-:W-:Y:S01]  /*16200*/  BSSY.RECONVERGENT B1, `(.L_x_462) ;  /* 0x0000012000017945 */ /* 0x000fe20003800200 */
[----:B------:R-:W-:Y:S02]  /*16210*/  FSETP.NAN.FTZ.AND P5, PT, |R7|, |R7|, PT ;  /* 0x400000070700720b */ /* 0x000fe40003fb8200 */
[----:B------:R-:W-:-:S05]  /*16220*/  LEA R6, R6, UR8, 0x5 ;  /* 0x0000000806067c11 */ /* 0x000fca000f8e28ff */
[----:B-1----:R-:W0:Y:S04]  /*16230*/  LDS R8, [R6] ;  /* 0x0000000006087984 */ /* 0x002e280000000800 */
[----:B------:R-:W1:Y:S04]  /*16240*/  LDS.64 R12, [R6+0x8] ;  /* 0x00000800060c7984 */ /* 0x000e680000000a00 */
[----:B------:R-:W2:Y:S04]  /*16250*/  LDS R10, [R6+0x10] ;  /* 0x00001000060a7984 */ /* 0x000ea80000000800 */
[----:B------:R-:W3:Y:S01]  /*16260*/  LDS.64 R14, [R6+0x18] ;  /* 0x00001800060e7984 */ /* 0x000ee20000000a00 */
[----:B0-----:R-:W-:-:S02]  /*16270*/  @P6 FSETP.NAN.FTZ.AND P2, PT, |R8|, |R8|, PT ;  /* 0x400000080800620b */ /* 0x001fc40003f58200 */
[----:B-1----:R-:W-:-:S04]  /*16280*/  @P6 ISETP.LT.U32.AND P4, PT, R0, R12, PT ;  /* 0x0000000c0000620c */ /* 0x002fc80003f81070 */
[----:B------:R-:W-:Y:S02]  /*16290*/  @P6 ISETP.LT.OR.EX P2, PT, R11, R13, !P2, P4 ;  /* 0x0000000d0b00620c */ /* 0x000fe40005741740 */
[----:B--2---:R-:W-:Y:S02]  /*162a0*/  @P5 FSETP.NAN.FTZ.AND P3, PT, |R10|, |R10|, PT ;  /* 0x4000000a0a00520b */ /* 0x004fe40003f78200 */
[----:B---3--:R-:W-:Y:S01]  /*162b0*/  @P5 ISETP.LT.U32.AND P4, PT, R18, R14, PT ;  /* 0x0000000e1200520c */ /* 0x008fe20003f81070 */
[----:B------:R-:W-:-:S12]  /*162c0*/  @P6 BRA `(.L_x_463) ;  /* 0x0000000000146947 */ /* 0x000fd80003800000 */
[----:B------:R-:W-:-:S13]  /*162d0*/  FSETP.NEU.FTZ.AND P6, PT, R3, R8, PT ;  /* 0x000000080300720b */ /* 0x000fda0003fdd000 */
[----:B------:R-:W-:-:S04]  /*162e0*/  @!P6 ISETP.GE.U32.AND P2, PT, R0, R12, PT ;  /* 0x0000000c0000e20c */ /* 0x000fc80003f46070 */
[----:B------:R-:W-:-:S04]  /*162f0*/  @!P6 ISETP.GE.AND.EX P2, PT, R11, R13, PT, P2 ;  /* 0x0000000d0b00e20c */ /* 0x000fc80003f46320 */
[----:B------:R-:W-:Y:S02]  /*16300*/  @!P6 PLOP3.LUT P2, PT, P2, PT, PT, 0x8, 0x80 ;  /* 0x000000000080e81c */ /* 0x000fe4000174e170 */
[----:B------:R-:W-:-:S13]  /*16310*/  @P6 FSETP.GT.FTZ.AND P2, PT, R3, R8, PT ;  /* 0x000000080300620b */ /* 0x000fda0003f54000 */
.L_x_463:
[----:B------:R-:W-:Y:S05]  /*16320*/  BSYNC.RECONVERGENT B1 ;  /* 0x0000000000017941 */ /* 0x000fea0003800200 */
.L_x_462:
[----:B------:R-:W-:Y:S01]  /*16330*/  BSSY.RECONVERGENT B1, `(.L_x_464) ;  /* 0x000000a000017945 */ /* 0x000fe20003800200 */
        /* <DEDUP_REMOVED lines=9> */
.L_x_465:
[----:B------:R-:W-:Y:S05]  /*163d0*/  BSYNC.RECONVERGENT B1 ;  /* 0x0000000000017941 */ /* 0x000fea0003800200 */
.L_x_464:
[----:B------:R-:W-:Y:S02]  /*163e0*/  SEL R18, R18, R14, P3 ;  /* 0x0000000e12127207 */ /* 0x000fe40001800000 */
[----:B------:R-:W-:Y:S02]  /*163f0*/  FSEL R3, R3, R8, P2 ;  /* 0x0000000803037208 */ /* 0x000fe40001000000 */
[----:B------:R-:W-:Y:S01]  /*16400*/  FSEL R7, R7, R10, P3 ;  /* 0x0000000a07077208 */ /* 0x000fe20001800000 */
[----:B------:R-:W-:Y:S01]  /*16410*/  IMAD.MOV.U32 R10, RZ, RZ, R0 ;  /* 0x000000ffff0a7224 */ /* 0x000fe200078e0000 */
[----:B------:R-:W-:Y:S01]  /*16420*/  SEL R9, R9, R15, P3 ;  /* 0x0000000f09097207 */ /* 0x000fe20001800000 */
[----:B------:R-:W-:Y:S01]  /*16430*/  IMAD.MOV.U32 R8, RZ, RZ, R18 ;  /* 0x000000ffff087224 */ /* 0x000fe200078e0012 */
[----:B------:R0:W-:Y:S04]  /*16440*/  STS [R2], R3 ;  /* 0x0000000302007388 */ /* 0x0001e80000000800 */
[----:B------:R0:W-:Y:S04]  /*16450*/  STS.64 [R2+0x8], R10 ;  /* 0x0000080a02007388 */ /* 0x0001e80000000a00 */
[----:B------:R0:W-:Y:S04]  /*16460*/  STS.64 [R2+0x18], R8 ;  /* 0x0000180802007388 */ /* 0x0001e80000000a00 */
[----:B------:R0:W-:Y:S02]  /*16470*/  STS [R2+0x10], R7 ;  /* 0x0000100702007388 */ /* 0x0001e40000000800 */
.L_x_461:
[----:B------:R-:W-:Y:S05]  /*16480*/  BSYNC.RECONVERGENT B0 ;  /* 0x0000000000007941 */ /* 0x000fea0003800200 */
.L_x_460:
[----:B------:R-:W-:-:S03]  /*16490*/  UISETP.GT.U32.AND UP0, UPT, UR4, 0x3, UPT ;  /* 0x000000030400788c */ /* 0x000fc6000bf04070 */
[----:B------:R-:W-:-:S06]  /*164a0*/  UMOV UR4, UR7 ;  /* 0x0000000700047c82 */ /* 0x000fcc0008000000 */
[----:B------:R-:W-:Y:S05]  /*164b0*/  BRA.U UP0, `(.L_x_466) ;  /* 0xfffffffd002c7547 */ /* 0x000fea000b83ffff */
.L_x_459:
[----:B------:R-:W2:Y:S02]  /*164c0*/  LDCU UR4, c[0x0][0x3b0] ;  /* 0x00007600ff0477ac */ /* 0x000ea40008000800 */
[----:B--2---:R-:W-:-:S09]  /*164d0*/  UISETP.NE.AND UP0, UPT, UR4, URZ, UPT ;  /* 0x000000ff0400728c */ /* 0x004fd2000bf05270 */
[----:B------:R-:W-:Y:S05]  /*164e0*/  BRA.U !UP0, `(.L_x_467) ;  /* 0x0000000508b07547 */ /* 0x000fea000b800000 */
[----:B------:R-:W-:Y:S02]  /*164f0*/  UISETP.GE.U32.AND UP0, UPT, UR5, 0x21, UPT ;  /* 0x000000210500788c */ /* 0x000fe4000bf06070 */
[----:B------:R-:W-:-:S07]  /*16500*/  UMOV UR4, UR5 ;  /* 0x0000000500047c82 */ /* 0x000fce0008000000 */
[----:B------:R-:W-:Y:S05]  /*16510*/  BRA.U !UP0, `(.L_x_468) ;  /* 0x0000000108f87547 */ /* 0x000fea000b800000 */
[----:B01----:R-:W-:Y:S01]  /*16520*/  IMAD.MOV.U32 R10, RZ, RZ, R0 ;  /* 0x000000ffff0a7224 */ /* 0x003fe200078e0000 */
[----:B------:R-:W-:Y:S01]  /*16530*/  MOV R8, R18 ;  /* 0x0000001200087202 */ /* 0x000fe20000000f00 */
[----:B------:R2:W-:Y:S01]  /*16540*/  STS [R2], R3 ;  /* 0x0000000302007388 */ /* 0x0005e20000000800 */
[----:B------:R-:W-:Y:S01]  /*16550*/  UISETP.GE.U32.AND UP0, UPT, UR5, 0x40, UPT ;  /* 0x000000400500788c */ /* 0x000fe2000bf06070 */
[----:B------:R-:W-:Y:S02]  /*16560*/  UMOV UR4, 0x20 ;  /* 0x0000002000047882 */ /* 0x000fe40000000000 */
[----:B------:R2:W-:Y:S04]  /*16570*/  STS.64 [R2+0x8], R10 ;  /* 0x0000080a02007388 */ /* 0x0005e80000000a00 */
[----:B------:R2:W-:Y:S04]  /*16580*/  STS.64 [R2+0x18], R8 ;  /* 0x0000180802007388 */ /* 0x0005e80000000a00 */
[----:B------:R2:W-:Y:S01]  /*16590*/  STS [R2+0x10], R7 ;  /* 0x0000100702007388 */ /* 0x0005e20000000800 */
[----:B------:R-:W-:Y:S05]  /*165a0*/  BRA.U !UP0, `(.L_x_468) ;  /* 0x0000000108d47547 */ /* 0x000fea000b800000 */
[----:B------:R-:W-:-:S07]  /*165b0*/  IMAD.U32 R6, RZ, RZ, UR5 ;  /* 0x00000005ff067e24 */ /* 0x000fce000f8e00ff */
.L_x_475:
[----:B------:R-:W-:Y:S01]  /*165c0*/  SHF.R.U32.HI R16, RZ, 0x1, R6 ;  /* 0x00000001ff107819 */ /* 0x000fe20000011606 */
[----:B------:R-:W-:Y:S04]  /*165d0*/  BAR.SYNC.DEFER_BLOCKING 0x0 ;  /* 0x0000000000007b1d */ /* 0x000fe80000010000 */
[----:B0-2---:R-:W-:Y:S02]  /*165e0*/  IMAD.IADD R8, R16, 0x1, R19 ;  /* 0x0000000110087824 */ /* 0x005fe400078e0213 */
[----:B------:R-:W-:Y:S03]  /*165f0*/  BSSY.RECONVERGENT B0, `(.L_x_469) ;  /* 0x000002d000007945 */ /* 0x000fe60003800200 */
[----:B------:R-:W-:-:S04]  /*16600*/  ISETP.GE.U32.AND P2, PT, R8, UR5, PT ;  /* 0x0000000508007c0c */ /* 0x000fc8000bf46070 */
[----:B------:R-:W-:-:S13]  /*16610*/  ISETP.GE.U32.OR P2, PT, R19, R16, P2 ;  /* 0x000000101300720c */ /* 0x000fda0001746470 */
[----:B------:R-:W-:Y:S05]  /*16620*/  @P2 BRA `(.L_x_470) ;  /* 0x0000000000a42947 */ /* 0x000fea0003800000 */
[----:B------:R-:W-:Y:S01]  /*16630*/  IMAD R8, R16, 0x20, R2 ;  /* 0x0000002010087824 */ /* 0x000fe200078e0202 */
[----:B------:R-:W-:Y:S01]  /*16640*/  FSETP.NAN.FTZ.AND P6, PT, |R3|, |R3|, PT ;  /* 0x400000030300720b */ /* 0x000fe20003fd8200 */
[----:B------:R-:W-:Y:S01]  /*16650*/  BSSY.RECONVERGENT B1, `(.L_x_471) ;  /* 0x0000011000017945 */ /* 0x000fe20003800200 */
[----:B------:R-:W-:Y:S02]  /*16660*/  FSETP.NAN.FTZ.AND P5, PT, |R7|, |R7|, PT ;  /* 0x400000070700720b */ /* 0x000fe40003fb8200 */
[----:B------:R-:W0:Y:S04]  /*16670*/  LDS R10, [R8] ;  /* 0x00000000080a7984 */ /* 0x000e280000000800 */
        /* <DEDUP_REMOVED lines=14> */
.L_x_472:
[----:B------:R-:W-:Y:S05]  /*16760*/  BSYNC.RECONVERGENT B1 ;  /* 0x0000000000017941 */ /* 0x000fea0003800200 */
.L_x_471:
        /* <DEDUP_REMOVED lines=10> */
.L_x_474:
[----:B------:R-:W-:Y:S05]  /*16810*/  BSYNC.RECONVERGENT B1 ;  /* 0x0000000000017941 */ /* 0x000fea0003800200 */
.L_x_473:
[----:B------:R-:W-:Y:S02]  /*16820*/  SEL R18, R18, R14, P3 ;  /* 0x0000000e12127207 */ /* 0x000fe40001800000 */
[----:B------:R-:W-:Y:S01]  /*16830*/  FSEL R3, R3, R10, P2 ;  /* 0x0000000a03037208 */ /* 0x000fe20001000000 */
[----:B------:R-:W-:Y:S01]  /*16840*/  IMAD.MOV.U32 R10, RZ, RZ, R0 ;  /* 0x000000ffff0a7224 */ /* 0x000fe200078e0000 */
[----:B------:R-:W-:Y:S01]  /*16850*/  SEL R9, R9, R15, P3 ;  /* 0x0000000f09097207 */ /* 0x000fe20001800000 */
[----:B------:R-:W-:Y:S01]  /*16860*/  IMAD.MOV.U32 R8, RZ, RZ, R18 ;  /* 0x000000ffff087224 */ /* 0x000fe200078e0012 */
[----:B------:R-:W-:Y:S01]  /*16870*/  FSEL R7, R7, R20, P3 ;  /* 0x0000001407077208 */ /* 0x000fe20001800000 */
[----:B------:R0:W-:Y:S04]  /*16880*/  STS [R2], R3 ;  /* 0x0000000302007388 */ /* 0x0001e80000000800 */
[----:B------:R0:W-:Y:S04]  /*16890*/  STS.64 [R2+0x8], R10 ;  /* 0x0000080a02007388 */ /* 0x0001e80000000a00 */
[----:B------:R0:W-:Y:S04]  /*168a0*/  STS.64 [R2+0x18], R8 ;  /* 0x0000180802007388 */ /* 0x0001e80000000a00 */
[----:B------:R0:W-:Y:S02]  /*168b0*/  STS [R2+0x10], R7 ;  /* 0x0000100702007388 */ /* 0x0001e40000000800 */
.L_x_470:
[----:B------:R-:W-:Y:S05]  /*168c0*/  BSYNC.RECONVERGENT B0 ;  /* 0x0000000000007941 */ /* 0x000fea0003800200 */
.L_x_469:
[----:B------:R-:W-:Y:S01]  /*168d0*/  ISETP.GT.U32.AND P2, PT, R6, 0x7f, PT ;  /* 0x0000007f0600780c */ /* 0x000fe20003f44070 */
[----:B------:R-:W-:-:S12]  /*168e0*/  IMAD.MOV.U32 R6, RZ, RZ, R16 ;  /* 0x000000ffff067224 */ /* 0x000fd800078e0010 */
[----:B------:R-:W-:Y:S05]  /*168f0*/  @P2 BRA `(.L_x_475) ;  /* 0xfffffffc00302947 */ /* 0x000fea000383ffff */
.L_x_468:
[----:B------:R-:W-:Y:S01]  /*16900*/  BAR.SYNC.DEFER_BLOCKING 0x0 ;  /* 0x0000000000007b1d */ /* 0x000fe20000010000 */
[----:B------:R-:W-:-:S09]  /*16910*/  UISETP.GE.U32.AND UP0, UPT, UR4, 0x2, UPT ;  /* 0x000000020400788c */ /* 0x000fd2000bf06070 */
[----:B------:R-:W-:Y:S05]  /*16920*/  BRA.U !UP0, `(.L_x_467) ;  /* 0x0000000108a07547 */ /* 0x000fea000b800000 */
[----:B012---:R-:W-:-:S07]  /*16930*/  HFMA2 R2, -RZ, RZ, 0, 5.9604644775390625e-08 ;  /* 0x00000001ff027431 */ /* 0x007fce00000001ff */
.L_x_480:
[----:B------:R-:W0:Y:S01]  /*16940*/  SHFL.DOWN PT, R6, R3, R2, 0x1f ;  /* 0x08001f0203067589 */ /* 0x000e2200000e0000 */
[----:B------:R-:W-:Y:S01]  /*16950*/  FSETP.NAN.FTZ.AND P4, PT, |R3|, |R3|, PT ;  /* 0x400000030300720b */ /* 0x000fe20003f98200 */
[----:B------:R-:W-:Y:S02]  /*16960*/  BSSY.RECONVERGENT B0, `(.L_x_476) ;  /* 0x000000c000007945 */ /* 0x000fe40003800200 */
[----:B------:R-:W1:Y:S04]  /*16970*/  SHFL.DOWN PT, R13, R0, R2, 0x1f ;  /* 0x08001f02000d7589 */ /* 0x000e6800000e0000 */
[----:B------:R-:W2:Y:S06]  /*16980*/  SHFL.DOWN PT, R8, R11, R2, 0x1f ;  /* 0x08001f020b087589 */ /* 0x000eac00000e0000 */
[----:B0-----:R-:W-:-:S02]  /*16990*/  @P4 FSETP.NAN.FTZ.AND P2, PT, |R6|, |R6|, PT ;  /* 0x400000060600420b */ /* 0x001fc40003f58200 */
[----:B-1----:R-:W-:-:S04]  /*169a0*/  @P4 ISETP.LT.U32.AND P3, PT, R0, R13, PT ;  /* 0x0000000d0000420c */ /* 0x002fc80003f61070 */
[----:B--2---:R-:W-:Y:S01]  /*169b0*/  @P4 ISETP.LT.OR.EX P2, PT, R11, R8, !P2, P3 ;  /* 0x000000080b00420c */ /* 0x004fe20005741730 */
[----:B------:R-:W-:-:S12]  /*169c0*/  @P4 BRA `(.L_x_477) ;  /* 0x0000000000144947 */ /* 0x000fd80003800000 */
[----:B------:R-:W-:-:S13]  /*169d0*/  FSETP.NEU.FTZ.AND P3, PT, R3, R6, PT ;  /* 0x000000060300720b */ /* 0x000fda0003f7d000 */
[----:B------:R-:W-:-:S04]  /*169e0*/  @!P3 ISETP.GE.U32.AND P2, PT, R0, R13, PT ;  /* 0x0000000d0000b20c */ /* 0x000fc80003f46070 */
[----:B------:R-:W-:-:S04]  /*169f0*/  @!P3 ISETP.GE.AND.EX P2, PT, R11, R8, PT, P2 ;  /* 0x000000080b00b20c */ /* 0x000fc80003f46320 */
[----:B------:R-:W-:Y:S02]  /*16a00*/  @!P3 PLOP3.LUT P2, PT, P2, PT, PT, 0x8, 0x80 ;  /* 0x000000000080b81c */ /* 0x000fe4000174e170 */
[----:B------:R-:W-:-:S13]  /*16a10*/  @P3 FSETP.GT.FTZ.AND P2, PT, R3, R6, PT ;  /* 0x000000060300320b */ /* 0x000fda0003f54000 */
.L_x_477:
[----:B------:R-:W-:Y:S05]  /*16a20*/  BSYNC.RECONVERGENT B0 ;  /* 0x0000000000007941 */ /* 0x000fea0003800200 */
.L_x_476:
[----:B------:R-:W0:Y:S01]  /*16a30*/  SHFL.DOWN PT, R10, R7, R2, 0x1f ;  /* 0x08001f02070a7589 */ /* 0x000e2200000e0000 */
[----:B------:R-:W-:Y:S01]  /*16a40*/  FSETP.NAN.FTZ.AND P5, PT, |R7|, |R7|, PT ;  /* 0x400000070700720b */ /* 0x000fe20003fb8200 */
[----:B------:R-:W-:Y:S01]  /*16a50*/  BSSY.RECONVERGENT B0, `(.L_x_478) ;  /* 0x000000f000007945 */ /* 0x000fe20003800200 */
[----:B------:R-:W-:Y:S01]  /*16a60*/  FSEL R3, R3, R6, P2 ;  /* 0x0000000603037208 */ /* 0x000fe20001000000 */
        /* <DEDUP_REMOVED lines=13> */
.L_x_479:
[----:B------:R-:W-:Y:S05]  /*16b40*/  BSYNC.RECONVERGENT B0 ;  /* 0x0000000000007941 */ /* 0x000fea0003800200 */
.L_x_478:
[----:B------:R-:W-:Y:S01]  /*16b50*/  IMAD.SHL.U32 R2, R2, 0x2, RZ ;  /* 0x0000000202027824 */ /* 0x000fe200078e00ff */
[----:B------:R-:W-:Y:S02]  /*16b60*/  FSEL R7, R7, R10, P3 ;  /* 0x0000000a07077208 */ /* 0x000fe40001800000 */
[----:B------:R-:W-:Y:S02]  /*16b70*/  SEL R18, R18, R15, P3 ;  /* 0x0000000f12127207 */ /* 0x000fe40001800000 */
[----:B------:R-:W-:Y:S02]  /*16b80*/  ISETP.GE.AND P2, PT, R2, UR4, PT ;  /* 0x0000000402007c0c */ /* 0x000fe4000bf46270 */
[----:B------:R-:W-:-:S11]  /*16b90*/  SEL R9, R9, R12, P3 ;  /* 0x0000000c09097207 */ /* 0x000fd60001800000 */
[----:B------:R-:W-:Y:S05]  /*16ba0*/  @!P2 BRA `(.L_x_480) ;  /* 0xfffffffc0064a947 */ /* 0x000fea000383ffff */
.L_x_467:
[----:B------:R-:W-:Y:S05]  /*16bb0*/  @!P0 EXIT ;  /* 0x000000000000894d */ /* 0x000fea0003800000 */
[----:B------:R-:W3:Y:S02]  /*16bc0*/  LDCU.U8 UR4, c[0x0][0x7a0] ;  /* 0x0000f400ff0477ac */ /* 0x000ee40008000000 */
[----:B---3--:R-:W-:-:S13]  /*16bd0*/  ISETP.NE.AND P0, PT, RZ, UR4, PT ;  /* 0x00000004ff007c0c */ /* 0x008fda000bf05270 */
[----:B------:R-:W3:Y:S02]  /*16be0*/  @P0 LDC.64 R12, c[0x0][0x798] ;  /* 0x0001e600ff0c0b82 */ /* 0x000ee40000000a00 */
[-C--:B---3--:R-:W-:Y:S02]  /*16bf0*/  @P0 IADD3 R0, P2, PT, R0, R12.reuse, RZ ;  /* 0x0000000c00000210 */ /* 0x088fe40007f5e0ff */
[----:B------:R-:W-:-:S03]  /*16c00*/  @P0 IADD3 R18, P3, PT, R18, R12, RZ ;  /* 0x0000000c12120210 */ /* 0x000fc60007f7e0ff */
[--C-:B012---:R-:W-:Y:S02]  /*16c10*/  @P0 IMAD.X R11, R11, 0x1, R13.reuse, P2 ;  /* 0x000000010b0b0824 */ /* 0x107fe400010e060d */
[----:B------:R-:W-:Y:S01]  /*16c20*/  @P0 IMAD.X R9, R9, 0x1, R13, P3 ;  /* 0x0000000109090824 */ /* 0x000fe200018e060d */
[----:B------:R-:W-:Y:S07]  /*16c30*/  @!P1 BRA `(.L_x_481) ;  /* 0x0000000400b09947 */ /* 0x000fee0003800000 */
[----:B------:R-:W-:Y:S05]  /*16c40*/  @!P0 BRA `(.L_x_482) ;  /* 0x0000000000508947 */ /* 0x000fea0003800000 */
[----:B------:R-:W-:Y:S01]  /*16c50*/  MOV R0, 0x0 ;  /* 0x0000000000007802 */ /* 0x000fe20000000f00 */
[----:B------:R-:W0:Y:S01]  /*16c60*/  LDCU.64 UR4, c[0x4][0x3c8] ;  /* 0x01007900ff0477ac */ /* 0x000e220008000a00 */
[----:B------:R-:W-:Y:S02]  /*16c70*/  IMAD.MOV.U32 R8, RZ, RZ, 0x2dd ;  /* 0x000002ddff087424 */ /* 0x000fe400078e00ff */
[----:B------:R1:W2:Y:S01]  /*16c80*/  LDC.64 R2, c[0x4][R0] ;  /* 0x0100000000027b82 */ /* 0x0002a20000000a00 */
[----:B------:R-:W3:Y:S01]  /*16c90*/  LDCU.64 UR8, c[0x4][0x3c0] ;  /* 0x01007800ff0877ac */ /* 0x000ee20008000a00 */
[----:B------:R-:W-:Y:S02]  /*16ca0*/  IMAD.MOV.U32 R12, RZ, RZ, 0x1 ;  /* 0x00000001ff0c7424 */ /* 0x000fe400078e00ff */
[----:B------:R-:W-:Y:S01]  /*16cb0*/  IMAD.MOV.U32 R13, RZ, RZ, RZ ;  /* 0x000000ffff0d7224 */ /* 0x000fe200078e00ff */
[----:B------:R-:W4:Y:S01]  /*16cc0*/  LDCU.64 UR6, c[0x4][0x2b8] ;  /* 0x01005700ff0677ac */ /* 0x000f220008000a00 */
[----:B0-----:R-:W-:-:S02]  /*16cd0*/  IMAD.U32 R4, RZ, RZ, UR4 ;  /* 0x00000004ff047e24 */ /* 0x001fc4000f8e00ff */
[----:B------:R-:W-:Y:S02]  /*16ce0*/  IMAD.U32 R5, RZ, RZ, UR5 ;  /* 0x00000005ff057e24 */ /* 0x000fe4000f8e00ff */
[----:B---3--:R-:W-:Y:S01]  /*16cf0*/  IMAD.U32 R6, RZ, RZ, UR8 ;  /* 0x00000008ff067e24 */ /* 0x008fe2000f8e00ff */
[----:B------:R-:W-:Y:S01]  /*16d00*/  MOV R7, UR9 ;  /* 0x0000000900077c02 */ /* 0x000fe20008000f00 */
[----:B----4-:R-:W-:Y:S02]  /*16d10*/  IMAD.U32 R10, RZ, RZ, UR6 ;  /* 0x00000006ff0a7e24 */ /* 0x010fe4000f8e00ff */
[----:B-1----:R-:W-:-:S07]  /*16d20*/  IMAD.U32 R11, RZ, RZ, UR7 ;  /* 0x00000007ff0b7e24 */ /* 0x002fce000f8e00ff */
[----:B------:R-:W-:-:S07]  /*16d30*/  LEPC R20, `(.L_x_483) ;  /* 0x000000001014794e */ /* 0x000fce0000000000 */
[----:B--2---:R-:W-:Y:S05]  /*16d40*/  CALL.ABS.NOINC R2 ;  /* 0x0000000002007343 */ /* 0x004fea0003c00000 */
.L_x_483:
[----:B------:R-:W-:Y:S02]  /*16d50*/  HFMA2 R11, -RZ, RZ, 0, 0 ;  /* 0x00000000ff0b7431 */ /* 0x000fe400000001ff */
[----:B------:R-:W-:Y:S02]  /*16d60*/  IMAD.MOV.U32 R0, RZ, RZ, RZ ;  /* 0x000000ffff007224 */ /* 0x000fe400078e00ff */
[----:B------:R-:W-:Y:S02]  /*16d70*/  IMAD.MOV.U32 R18, RZ, RZ, RZ ;  /* 0x000000ffff127224 */ /* 0x000fe400078e00ff */
[----:B------:R-:W-:-:S07]  /*16d80*/  IMAD.MOV.U32 R9, RZ, RZ, RZ ;  /* 0x000000ffff097224 */ /* 0x000fce00078e00ff */
.L_x_482:
[----:B------:R-:W0:Y:S01]  /*16d90*/  LDCU.U8 UR4, c[0x0][0x7a1] ;  /* 0x0000f420ff0477ac */ /* 0x000e220008000000 */
[----:B------:R-:W-:Y:S02]  /*16da0*/  IMAD.MOV.U32 R16, RZ, RZ, R0 ;  /* 0x000000ffff107224 */ /* 0x000fe400078e0000 */
[----:B------:R-:W-:Y:S02]  /*16db0*/  IMAD.MOV.U32 R17, RZ, RZ, R11 ;  /* 0x000000ffff117224 */ /* 0x000fe400078e000b */
[----:B------:R-:W-:Y:S02]  /*16dc0*/  IMAD.MOV.U32 R24, RZ, RZ, R18 ;  /* 0x000000ffff187224 */ /* 0x000fe400078e0012 */
[----:B------:R-:W-:Y:S01]  /*16dd0*/  IMAD.MOV.U32 R25, RZ, RZ, R9 ;  /* 0x000000ffff197224 */ /* 0x000fe200078e0009 */
[----:B0-----:R-:W-:-:S09]  /*16de0*/  UISETP.NE.AND UP0, UPT, UR4, URZ, UPT ;  /* 0x000000ff0400728c */ /* 0x001fd2000bf05270 */
[----:B------:R-:W-:Y:S05]  /*16df0*/  BRA.U !UP0, `(.L_x_484) ;  /* 0x0000000108c07547 */ /* 0x000fea000b800000 */
[----:B------:R-:W0:Y:S02]  /*16e00*/  LDCU UR4, c[0x0][0x7a4] ;  /* 0x0000f480ff0477ac */ /* 0x000e240008000800 */
[----:B0-----:R-:W-:-:S09]  /*16e10*/  UISETP.NE.AND UP0, UPT, UR4, 0x1, UPT ;  /* 0x000000010400788c */ /* 0x001fd2000bf05270 */
[----:B------:R-:W-:Y:S05]  /*16e20*/  BRA.U !UP0, `(.L_x_485) ;  /* 0x0000000108907547 */ /* 0x000fea000b800000 */
[----:B------:R-:W-:Y:S01]  /*16e30*/  MOV R18, 0x0 ;  /* 0x0000000000127802 */ /* 0x000fe20000000f00 */
[----:B------:R-:W0:Y:S01]  /*16e40*/  LDCU.64 UR4, c[0x4][0x3d8] ;  /* 0x01007b00ff0477ac */ /* 0x000e220008000a00 */
[----:B------:R-:W-:Y:S02]  /*16e50*/  HFMA2 R12, -RZ, RZ, 0, 5.9604644775390625e-08 ;  /* 0x00000001ff0c7431 */ /* 0x000fe400000001ff */
[----:B------:R-:W-:Y:S01]  /*16e60*/  IMAD.MOV.U32 R8, RZ, RZ, 0x2ef ;  /* 0x000002efff087424 */ /* 0x000fe200078e00ff */
[----:B------:R1:W2:Y:S01]  /*16e70*/  LDC.64 R2, c[0x4][R18] ;  /* 0x0100000012027b82 */ /* 0x0002a20000000a00 */
[----:B------:R-:W3:Y:S01]  /*16e80*/  LDCU.64 UR8, c[0x4][0x3c0] ;  /* 0x01007800ff0877ac */ /* 0x000ee20008000a00 */
[----:B------:R-:W-:Y:S01]  /*16e90*/  IMAD.MOV.U32 R13, RZ, RZ, RZ ;  /* 0x000000ffff0d7224 */ /* 0x000fe200078e00ff */
[----:B------:R-:W4:Y:S01]  /*16ea0*/  LDCU.64 UR6, c[0x4][0x2a0] ;  /* 0x01005400ff0677ac */ /* 0x000f220008000a00 */
[----:B0-----:R-:W-:Y:S01]  /*16eb0*/  MOV R4, UR4 ;  /* 0x0000000400047c02 */ /* 0x001fe20008000f00 */
[----:B------:R-:W-:-:S02]  /*16ec0*/  IMAD.U32 R5, RZ, RZ, UR5 ;  /* 0x00000005ff057e24 */ /* 0x000fc4000f8e00ff */
[----:B---3--:R-:W-:Y:S02]  /*16ed0*/  IMAD.U32 R6, RZ, RZ, UR8 ;  /* 0x00000008ff067e24 */ /* 0x008fe4000f8e00ff */
[----:B------:R-:W-:Y:S02]  /*16ee0*/  IMAD.U32 R7, RZ, RZ, UR9 ;  /* 0x00000009ff077e24 */ /* 0x000fe4000f8e00ff */
[----:B----4-:R-:W-:Y:S02]  /*16ef0*/  IMAD.U32 R10, RZ, RZ, UR6 ;  /* 0x00000006ff0a7e24 */ /* 0x010fe4000f8e00ff */
[----:B-1----:R-:W-:-:S07]  /*16f00*/  IMAD.U32 R11, RZ, RZ, UR7 ;  /* 0x00000007ff0b7e24 */ /* 0x002fce000f8e00ff */
[----:B------:R-:W-:-:S07]  /*16f10*/  LEPC R20, `(.L_x_486) ;  /* 0x000000001014794e */ /* 0x000fce0000000000 */
[----:B--2---:R-:W-:Y:S05]  /*16f20*/  CALL.ABS.NOINC R2 ;  /* 0x0000000002007343 */ /* 0x004fea0003c00000 */
.L_x_486:
[----:B------:R-:W0:Y:S01]  /*16f30*/  LDCU.64 UR4, c[0x0][0x770] ;  /* 0x0000ee00ff0477ac */ /* 0x000e220008000a00 */
[----:B------:R-:W1:Y:S01]  /*16f40*/  LDC.64 R18, c[0x4][R18] ;  /* 0x0100000012127b82 */ /* 0x000e620000000a00 */
[----:B------:R-:W-:Y:S01]  /*16f50*/  IMAD.MOV.U32 R8, RZ, RZ, 0x2ef ;  /* 0x000002efff087424 */ /* 0x000fe200078e00ff */
[----:B------:R-:W2:Y:S01]  /*16f60*/  LDCU.64 UR6, c[0x4][0x3d8] ;  /* 0x01007b00ff0677ac */ /* 0x000ea20008000a00 */
[----:B------:R-:W-:Y:S02]  /*16f70*/  IMAD.MOV.U32 R12, RZ, RZ, 0x1 ;  /* 0x00000001ff0c7424 */ /* 0x000fe400078e00ff */
[----:B------:R-:W-:Y:S01]  /*16f80*/  IMAD.MOV.U32 R13, RZ, RZ, RZ ;  /* 0x000000ffff0d7224 */ /* 0x000fe200078e00ff */
[----:B------:R-:W3:Y:S01]  /*16f90*/  LDCU.64 UR8, c[0x4][0x3c0] ;  /* 0x01007800ff0877ac */ /* 0x000ee20008000a00 */
[----:B0-----:R-:W-:Y:S01]  /*16fa0*/  IADD3 R2, P0, PT, R23, UR4, RZ ;  /* 0x0000000417027c10 */ /* 0x001fe2000ff1e0ff */
[----:B--2---:R-:W-:-:S04]  /*16fb0*/  IMAD.U32 R4, RZ, RZ, UR6 ;  /* 0x00000006ff047e24 */ /* 0x004fc8000f8e00ff */
[----:B------:R-:W-:Y:S01]  /*16fc0*/  IMAD.X R3, RZ, RZ, UR5, P0 ;  /* 0x00000005ff037e24 */ /* 0x000fe200080e06ff */
[----:B------:R-:W0:Y:S01]  /*16fd0*/  LDCU.64 UR4, c[0x4][0x2a0] ;  /* 0x01005400ff0477ac */ /* 0x000e220008000a00 */
[----:B------:R-:W-:Y:S02]  /*16fe0*/  IMAD.U32 R5, RZ, RZ, UR7 ;  /* 0x00000007ff057e24 */ /* 0x000fe4000f8e00ff */
[----:B---3--:R-:W-:Y:S01]  /*16ff0*/  IMAD.U32 R6, RZ, RZ, UR8 ;  /* 0x00000008ff067e24 */ /* 0x008fe2000f8e00ff */
[----:B------:R2:W-:Y:S01]  /*17000*/  STG.E.64 desc[UR36][R2.64], R16 ;  /* 0x0000001002007986 */ /* 0x0005e2000c101b24 */
[----:B------:R-:W-:Y:S01]  /*17010*/  IMAD.U32 R7, RZ, RZ, UR9 ;  /* 0x00000009ff077e24 */ /* 0x000fe2000f8e00ff */
[----:B0-----:R-:W-:Y:S01]  /*17020*/  MOV R10, UR4 ;  /* 0x00000004000a7c02 */ /* 0x001fe20008000f00 */
[----:B--2---:R-:W-:-:S07]  /*17030*/  IMAD.U32 R11, RZ, RZ, UR5 ;  /* 0x00000005ff0b7e24 */ /* 0x004fce000f8e00ff */
[----:B------:R-:W-:-:S07]  /*17040*/  LEPC R20, `(.L_x_487) ;  /* 0x000000001014794e */ /* 0x000fce0000000000 */
[----:B-1----:R-:W-:Y:S05]  /*17050*/  CALL.ABS.NOINC R18 ;  /* 0x0000000012007343 */ /* 0x002fea0003c00000 */
.L_x_487:
[----:B------:R-:W-:Y:S05]  /*17060*/  BRA `(.L_x_488) ;  /* 0x0000000000107947 */ /* 0x000fea0003800000 */
.L_x_485:
[----:B------:R-:W0:Y:S02]  /*17070*/  LDCU.64 UR4, c[0x0][0x770] ;  /* 0x0000ee00ff0477ac */ /* 0x000e240008000a00 */
[----:B0-----:R-:W-:-:S05]  /*17080*/  IADD3 R2, P0, PT, R23, UR4, RZ ;  /* 0x0000000417027c10 */ /* 0x001fca000ff1e0ff */
[----:B------:R-:W-:-:S05]  /*17090*/  IMAD.X R3, RZ, RZ, UR5, P0 ;  /* 0x00000005ff037e24 */ /* 0x000fca00080e06ff */
[----:B------:R0:W-:Y:S03]  /*170a0*/  STG.E.64 desc[UR36][R2.64], R16 ;  /* 0x0000001002007986 */ /* 0x0001e6000c101b24 */
.L_x_488:
[----:B------:R-:W1:Y:S02]  /*170b0*/  LDCU.64 UR4, c[0x0][0x770] ;  /* 0x0000ee00ff0477ac */ /* 0x000e640008000a00 */
[----:B-1----:R-:W-:-:S05]  /*170c0*/  IADD3 R22, P0, PT, R22, UR4, RZ ;  /* 0x0000000416167c10 */ /* 0x002fca000ff1e0ff */
[----:B------:R-:W-:-:S05]  /*170d0*/  IMAD.X R23, RZ, RZ, UR5, P0 ;  /* 0x00000005ff177e24 */ /* 0x000fca00080e06ff */
[----:B------:R-:W-:Y:S01]  /*170e0*/  STG.E.64 desc[UR36][R22.64], R24 ;  /* 0x0000001816007986 */ /* 0x000fe2000c101b24 */
[----:B------:R-:W-:Y:S05]  /*170f0*/  EXIT ;  /* 0x000000000000794d */ /* 0x000fea0003800000 */
.L_x_484:
        /* <DEDUP_REMOVED lines=16> */
.L_x_489:
[----:B------:R-:W0:Y:S01]  /*17200*/  LDC.64 R2, c[0x4][R2] ;  /* 0x0100000002027b82 */ /* 0x000e220000000a00 */
[----:B------:R-:W1:Y:S01]  /*17210*/  LDCU.64 UR4, c[0x4][0x3c8] ;  /* 0x01007900ff0477ac */ /* 0x000e620008000a00 */
[----:B------:R-:W-:Y:S02]  /*17220*/  IMAD.MOV.U32 R8, RZ, RZ, 0x2e9 ;  /* 0x000002e9ff087424 */ /* 0x000fe400078e00ff */
[----:B------:R-:W-:Y:S01]  /*17230*/  IMAD.MOV.U32 R12, RZ, RZ, 0x1 ;  /* 0x00000001ff0c7424 */ /* 0x000fe200078e00ff */
[----:B------:R-:W2:Y:S01]  /*17240*/  LDCU.64 UR6, c[0x4][0x3c0] ;  /* 0x01007800ff0677ac */ /* 0x000ea20008000a00 */
[----:B------:R-:W-:Y:S01]  /*17250*/  IMAD.MOV.U32 R13, RZ, RZ, RZ ;  /* 0x000000ffff0d7224 */ /* 0x000fe200078e00ff */
[----:B------:R-:W3:Y:S01]  /*17260*/  LDCU.64 UR8, c[0x4][0x2a8] ;  /* 0x01005500ff0877ac */ /* 0x000ee20008000a00 */
[----:B-1----:R-:W-:Y:S02]  /*17270*/  IMAD.U32 R4, RZ, RZ, UR4 ;  /* 0x00000004ff047e24 */ /* 0x002fe4000f8e00ff */
[----:B------:R-:W-:-:S02]  /*17280*/  IMAD.U32 R5, RZ, RZ, UR5 ;  /* 0x00000005ff057e24 */ /* 0x000fc4000f8e00ff */
[----:B--2---:R-:W-:Y:S02]  /*17290*/  IMAD.U32 R6, RZ, RZ, UR6 ;  /* 0x00000006ff067e24 */ /* 0x004fe4000f8e00ff */
[----:B------:R-:W-:Y:S02]  /*172a0*/  IMAD.U32 R7, RZ, RZ, UR7 ;  /* 0x00000007ff077e24 */ /* 0x000fe4000f8e00ff */
[----:B---3--:R-:W-:Y:S01]  /*172b0*/  IMAD.U32 R10, RZ, RZ, UR8 ;  /* 0x00000008ff0a7e24 */ /* 0x008fe2000f8e00ff */
[----:B------:R-:W-:-:S07]  /*172c0*/  MOV R11, UR9 ;  /* 0x00000009000b7c02 */ /* 0x000fce0008000f00 */
[----:B------:R-:W-:-:S07]  /*172d0*/  LEPC R20, `(.L_x_490) ;  /* 0x000000001014794e */ /* 0x000fce0000000000 */
[----:B0-----:R-:W-:Y:S05]  /*172e0*/  CALL.ABS.NOINC R2 ;  /* 0x0000000002007343 */ /* 0x001fea0003c00000 */
.L_x_490:
[----:B------:R-:W-:Y:S05]  /*172f0*/  EXIT ;  /* 0x000000000000794d */ /* 0x000fea0003800000 */
.L_x_481:
[----:B------:R-:W-:Y:S05]  /*17300*/  @!P0 BRA `(.L_x_491) ;  /* 0x0000000000888947 */ /* 0x000fea0003800000 */
[----:B------:R-:W2:Y:S04]  /*17310*/  LDG.E R2, desc[UR36][R4.64] ;  /* 0x0000002404027981 */ /* 0x000ea8000c1e1900 */
[----:B------:R-:W3:Y:S04]  /*17320*/  LDG.E R6, desc[UR36][R4.64+0x10] ;  /* 0x0000102404067981 */ /* 0x000ee8000c1e1900 */
[----:B------:R-:W4:Y:S04]  /*17330*/  LDG.E.64 R12, desc[UR36][R4.64+0x8] ;  /* 0x00000824040c7981 */ /* 0x000f28000c1e1b00 */
[----:B------:R-:W5:Y:S01]  /*17340*/  LDG.E.64 R14, desc[UR36][R4.64+0x18] ;  /* 0x00001824040e7981 */ /* 0x000f62000c1e1b00 */
[----:B------:R-:W-:Y:S01]  /*17350*/  BSSY.RECONVERGENT B0, `(.L_x_492) ;  /* 0x000000e000007945 */ /* 0x000fe20003800200 */
[----:B--2---:R-:W-:-:S02]  /*17360*/  FSETP.NAN.FTZ.AND P5, PT, |R2|, |R2|, PT ;  /* 0x400000020200720b */ /* 0x004fc40003fb8200 */
[----:B---3--:R-:W-:-:S11]  /*17370*/  FSETP.NAN.FTZ.AND P3, PT, |R6|, |R6|, PT ;  /* 0x400000060600720b */ /* 0x008fd60003f78200 */
[----:B------:R-:W-:Y:S02]  /*17380*/  @P5 FSETP.NAN.FTZ.AND P4, PT, |R3|, |R3|, PT ;  /* 0x400000030300520b */ /* 0x000fe40003f98200 */
[----:B----4-:R-:W-:Y:S02]  /*17390*/  @P5 ISETP.LT.U32.AND P2, PT, R12, R0, PT ;  /* 0x000000000c00520c */ /* 0x010fe40003f41070 */
[----:B------:R-:W-:Y:S02]  /*173a0*/  @P3 FSETP.NAN.FTZ.AND P0, PT, |R7|, |R7|, PT ;  /* 0x400000070700320b */ /* 0x000fe40003f18200 */
[----:B-----5:R-:W-:Y:S02]  /*173b0*/  @P3 ISETP.LT.U32.AND P1, PT, R14, R18, PT ;  /* 0x000000120e00320c */ /* 0x020fe40003f21070 */
[----:B------:R-:W-:Y:S01]  /*173c0*/  @P5 ISETP.LT.OR.EX P2, PT, R13, R11, !P4, P2 ;  /* 0x0000000b0d00520c */ /* 0x000fe20006741720 */
[----:B------:R-:W-:-:S12]  /*173d0*/  @P5 BRA `(.L_x_493) ;  /* 0x0000000000145947 */ /* 0x000fd80003800000 */
[----:B------:R-:W-:-:S13]  /*173e0*/  FSETP.NEU.FTZ.AND P4, PT, R2, R3, PT ;  /* 0x000000030200720b */ /* 0x000fda0003f9d000 */
[----:B------:R-:W-:-:S04]  /*173f0*/  @!P4 ISETP.GE.U32.AND P2, PT, R12, R0, PT ;  /* 0x000000000c00c20c */ /* 0x000fc80003f46070 */
[----:B------:R-:W-:-:S04]  /*17400*/  @!P4 ISETP.GE.AND.EX P2, PT, R13, R11, PT, P2 ;  /* 0x0000000b0d00c20c */ /* 0x000fc80003f46320 */
[----:B------:R-:W-:Y:S02]  /*17410*/  @!P4 PLOP3.LUT P2, PT, P2, PT, PT, 0x8, 0x80 ;  /* 0x000000000080c81c */ /* 0x000fe4000174e170 */
[----:B------:R-:W-:-:S13]  /*17420*/  @P4 FSETP.GT.FTZ.AND P2, PT, R2, R3, PT ;  /* 0x000000030200420b */ /* 0x000fda0003f54000 */
.L_x_493:
[----:B------:R-:W-:Y:S05]  /*17430*/  BSYNC.RECONVERGENT B0 ;  /* 0x0000000000007941 */ /* 0x000fea0003800200 */
.L_x_492:
[----:B------:R-:W-:Y:S01]  /*17440*/  BSSY.RECONVERGENT B0, `(.L_x_494) ;  /* 0x000000b000007945 */ /* 0x000fe20003800200 */
[----:B------:R-:W-:Y:S02]  /*17450*/  SEL R0, R12, R0, P2 ;  /* 0x000000000c007207 */ /* 0x000fe40001000000 */
[----:B------:R-:W-:Y:S02]  /*17460*/  SEL R11, R13, R11, P2 ;  /* 0x0000000b0d0b7207 */ /* 0x000fe40001000000 */
[----:B------:R-:W-:Y:S02]  /*17470*/  FSEL R3, R2, R3, P2 ;  /* 0x0000000302037208 */ /* 0x000fe40001000000 */
[----:B------:R-:W-:Y:S01]  /*17480*/  @P3 ISETP.LT.OR.EX P0, PT, R15, R9, !P0, P1 ;  /* 0x000000090f00320c */ /* 0x000fe20004701710 */
[----:B------:R-:W-:-:S12]  /*17490*/  @P3 BRA `(.L_x_495) ;  /* 0x0000000000143947 */ /* 0x000fd80003800000 */
[----:B------:R-:W-:-:S13]  /*174a0*/  FSETP.NEU.FTZ.AND P2, PT, R6, R7, PT ;  /* 0x000000070600720b */ /* 0x000fda0003f5d000 */
[----:B------:R-:W-:Y:S02]  /*174b0*/  @!P2 ISETP.GE.U32.AND P1, PT, R14, R18, PT ;  /* 0x000000120e00a20c */ /* 0x000fe40003f26070 */
[----:B------:R-:W-:Y:S02]  /*174c0*/  @P2 FSETP.GT.FTZ.AND P0, PT, R6, R7, PT ;  /* 0x000000070600220b */ /* 0x000fe40003f14000 */
[----:B------:R-:W-:-:S04]  /*174d0*/  @!P2 ISETP.GE.AND.EX P1, PT, R15, R9, PT, P1 ;  /* 0x000000090f00a20c */ /* 0x000fc80003f26310 */
[----:B------:R-:W-:-:S13]  /*174e0*/  @!P2 PLOP3.LUT P0, PT, P1, PT, PT, 0x8, 0x80 ;  /* 0x000000000080a81c */ /* 0x000fda0000f0e170 */
.L_x_495:
[----:B------:R-:W-:Y:S05]  /*174f0*/  BSYNC.RECONVERGENT B0 ;  /* 0x0000000000007941 */ /* 0x000fea0003800200 */
.L_x_494:
[----:B------:R-:W-:Y:S02]  /*17500*/  SEL R18, R14, R18, P0 ;  /* 0x000000120e127207 */ /* 0x000fe40000000000 */
[----:B------:R-:W-:Y:S02]  /*17510*/  SEL R9, R15, R9, P0 ;  /* 0x000000090f097207 */ /* 0x000fe40000000000 */
[----:B------:R-:W-:-:S07]  /*17520*/  FSEL R7, R6, R7, P0 ;  /* 0x0000000706077208 */ /* 0x000fce0000000000 */
.L_x_491:
[----:B------:R-:W0:Y:S01]  /*17530*/  LDCU.U8 UR4, c[0x0][0x7a1] ;  /* 0x0000f420ff0477ac */ /* 0x000e220008000000 */
        /* <DEDUP_REMOVED lines=24> */
.L_x_498:
        /* <DEDUP_REMOVED lines=19> */
.L_x_499:
[----:B------:R-:W-:Y:S05]  /*177f0*/  BRA `(.L_x_500) ;  /* 0x0000000000107947 */ /* 0x000fea0003800000 */
.L_x_497:
[----:B------:R-:W0:Y:S02]  /*17800*/  LDCU.64 UR4, c[0x0][0x770] ;  /* 0x0000ee00ff0477ac */ /* 0x000e240008000a00 */
[----:B0-----:R-:W-:-:S05]  /*17810*/  IADD3 R2, P0, PT, R23, UR4, RZ ;  /* 0x0000000417027c10 */ /* 0x001fca000ff1e0ff */
[----:B------:R-:W-:-:S05]  /*17820*/  IMAD.X R3, RZ, RZ, UR5, P0 ;  /* 0x00000005ff037e24 */ /* 0x000fca00080e06ff */
[----:B------:R0:W-:Y:S03]  /*17830*/  STG.E.64 desc[UR36][R2.64], R16 ;  /* 0x0000001002007986 */ /* 0x0001e6000c101b24 */
.L_x_500:
[----:B------:R-:W1:Y:S02]  /*17840*/  LDCU.64 UR4, c[0x0][0x770] ;  /* 0x0000ee00ff0477ac */ /* 0x000e640008000a00 */
[----:B-1----:R-:W-:-:S05]  /*17850*/  IADD3 R22, P0, PT, R22, UR4, RZ ;  /* 0x0000000416167c10 */ /* 0x002fca000ff1e0ff */
[----:B------:R-:W-:-:S05]  /*17860*/  IMAD.X R23, RZ, RZ, UR5, P0 ;  /* 0x00000005ff177e24 */ /* 0x000fca00080e06ff */
[----:B------:R-:W-:Y:S01]  /*17870*/  STG.E.64 desc[UR36][R22.64], R18 ;  /* 0x0000001216007986 */ /* 0x000fe2000c101b24 */
[----:B------:R-:W-:Y:S05]  /*17880*/  EXIT ;  /* 0x000000000000794d */ /* 0x000fea0003800000 */
.L_x_496:
[----:B------:R-:W-:Y:S04]  /*17890*/  STG.E.64 desc[UR36][R4.64+0x8], R16 ;  /* 0x0000081004007986 */ /* 0x000fe8000c101b24 */
[----:B------:R-:W-:Y:S04]  /*178a0*/  STG.E.64 desc[UR36][R4.64+0x18], R18 ;  /* 0x0000181204007986 */ /* 0x000fe8000c101b24 */
[----:B------:R-:W-:Y:S04]  /*178b0*/  STG.E desc[UR36][R4.64], R3 ;  /* 0x0000000304007986 */ /* 0x000fe8000c101924 */
[----:B------:R-:W-:Y:S01]  /*178c0*/  STG.E desc[UR36][R4.64+0x10], R7 ;  /* 0x0000100704007986 */ /* 0x000fe2000c101924 */
[----:B------:R-:W-:Y:S05]  /*178d0*/  EXIT ;  /* 0x000000000000794d */ /* 0x000fea0003800000 */
.L_x_438:
[----:B------:R-:W1:Y:S02]  /*178e0*/  LDCU UR4, c[0x0][0x3a0] ;  /* 0x00007400ff0477ac */ /* 0x000e640008000800 */
[----:B-1----:R-:W-:-:S13]  /*178f0*/  ISETP.GE.AND P0, PT, R23, UR4, PT ;  /* 0x0000000417007c0c */ /* 0x002fda000bf06270 */
[----:B------:R-:W-:Y:S05]  /*17900*/  @P0 EXIT ;  /* 0x000000000000094d */ /* 0x000fea0003800000 */
[----:B------:R-:W1:Y:S01]  /*17910*/  LDCU UR4, c[0x0][0x3b0] ;  /* 0x00007600ff0477ac */ /* 0x000e620008000800 */
[----:B------:R-:W-:Y:S02]  /*17920*/  ISETP.NE.AND P2, PT, R19, RZ, PT ;  /* 0x000000ff1300720c */ /* 0x000fe40003f45270 */
[----:B-1----:R-:W-:-:S13]  /*17930*/  ISETP.NE.AND P0, PT, RZ, UR4, PT ;  /* 0x00000004ff007c0c */ /* 0x002fda000bf05270 */
[----:B------:R-:W-:Y:S05]  /*17940*/  @P0 EXIT P2 ;  /* 0x000000000000094d */ /* 0x000fea0001000000 */
[----:B------:R-:W1:Y:S01]  /*17950*/  LDCU UR4, c[0x0][0x3b4] ;  /* 0x00007680ff0477ac */ /* 0x000e620008000800 */
[----:B------:R-:W-:Y:S02]  /*17960*/  ISETP.NE.AND P2, PT, R16, RZ, PT ;  /* 0x000000ff1000720c */ /* 0x000fe40003f45270 */
[----:B-1----:R-:W-:-:S13]  /*17970*/  ISETP.NE.AND P0, PT, RZ, UR4, PT ;  /* 0x00000004ff007c0c */ /* 0x002fda000bf05270 */
[----:B------:R-:W-:Y:S05]  /*17980*/  @P0 EXIT P2 ;  /* 0x000000000000094d */ /* 0x000fea0001000000 */
[----:B------:R-:W1:Y:S02]  /*17990*/  LDCU.U8 UR4, c[0x0][0x7a0] ;  /* 0x0000f400ff0477ac */ /* 0x000e640008000000 */
[----:B-1----:R-:W-:-:S13]  /*179a0*/  ISETP.NE.AND P3, PT, RZ, UR4, PT ;  /* 0x00000004ff007c0c */ /* 0x002fda000bf65270 */
[----:B------:R-:W1:Y:S02]  /*179b0*/  @P3 LDC.64 R6, c[0x0][0x798] ;  /* 0x0001e600ff063b82 */ /* 0x000e640000000a00 */
[-C--:B-1----:R-:W-:Y:S02]  /*179c0*/  @P3 IADD3 R18, P2, PT, R18, R6.reuse, RZ ;  /* 0x0000000612123210 */ /* 0x082fe40007f5e0ff */
[----:B------:R-:W-:-:S03]  /*179d0*/  @P3 IADD3 R0, P0, PT, R0, R6, RZ ;  /* 0x0000000600003210 */ /* 0x000fc60007f1e0ff */
[----:B--234-:R-:W-:Y:S01]  /*179e0*/  @P3 IMAD.X R33, R33, 0x1, R7, P2 ;  /* 0x0000000121213824 */ /* 0x01cfe200010e0607 */
[----:B------:R-:W-:Y:S01]  /*179f0*/  @P3 IADD3.X R35, PT, PT, R35, R7, RZ, P0, !PT ;  /* 0x0000000723233210 */ /* 0x000fe200007fe4ff */
[----:B------:R-:W-:Y:S08]  /*17a00*/  @!P1 BRA `(.L_x_501) ;  /* 0x0000000400b09947 */ /* 0x000ff00003800000 */
[----:B------:R-:W-:Y:S05]  /*17a10*/  @!P3 BRA `(.L_x_502) ;  /* 0x000000000050b947 */ /* 0x000fea0003800000 */
        /* <DEDUP_REMOVED lines=8> */
[----:B-1----:R-:W-:-:S02]  /*17aa0*/  IMAD.U32 R4, RZ, RZ, UR4 ;  /* 0x00000004ff047e24 */ /* 0x002fc4000f8e00ff */
[----:B------:R-:W-:Y:S02]  /*17ab0*/  IMAD.U32 R5, RZ, RZ, UR5 ;  /* 0x00000005ff057e24 */ /* 0x000fe4000f8e00ff */
[----:B----4-:R-:W-:Y:S02]  /*17ac0*/  IMAD.U32 R6, RZ, RZ, UR6 ;  /* 0x00000006ff067e24 */ /* 0x010fe4000f8e00ff */
[----:B------:R-:W-:Y:S02]  /*17ad0*/  IMAD.U32 R7, RZ, RZ, UR7 ;  /* 0x00000007ff077e24 */ /* 0x000fe4000f8e00ff */
[----:B-----5:R-:W-:Y:S01]  /*17ae0*/  IMAD.U32 R10, RZ, RZ, UR8 ;  /* 0x00000008ff0a7e24 */ /* 0x020fe2000f8e00ff */
[----:B--2---:R-:W-:-:S07]  /*17af0*/  MOV R11, UR9 ;  /* 0x00000009000b7c02 */ /* 0x004fce0008000f00 */
[----:B------:R-:W-:-:S07]  /*17b00*/  LEPC R20, `(.L_x_503) ;  /* 0x000000001014794e */ /* 0x000fce0000000000 */
[----:B0--3--:R-:W-:Y:S05]  /*17b10*/  CALL.ABS.NOINC R2 ;  /* 0x0000000002007343 */ /* 0x009fea0003c00000 */
.L_x_503:
[----:B------:R-:W-:Y:S02]  /*17b20*/  HFMA2 R35, -RZ, RZ, 0, 0 ;  /* 0x00000000ff237431 */ /* 0x000fe400000001ff */
[----:B------:R-:W-:Y:S02]  /*17b30*/  IMAD.MOV.U32 R18, RZ, RZ, RZ ;  /* 0x000000ffff127224 */ /* 0x000fe400078e00ff */
[----:B------:R-:W-:Y:S02]  /*17b40*/  IMAD.MOV.U32 R33, RZ, RZ, RZ ;  /* 0x000000ffff217224 */ /* 0x000fe400078e00ff */
[----:B------:R-:W-:-:S07]  /*17b50*/  IMAD.MOV.U32 R0, RZ, RZ, RZ ;  /* 0x000000ffff007224 */ /* 0x000fce00078e00ff */
.L_x_502:
[----:B------:R-:W1:Y:S01]  /*17b60*/  LDCU.U8 UR4, c[0x0][0x7a1] ;  /* 0x0000f420ff0477ac */ /* 0x000e620008000000 */
[----:B------:R-:W-:Y:S02]  /*17b70*/  IMAD.MOV.U32 R22, RZ, RZ, R18 ;  /* 0x000000ffff167224 */ /* 0x000fe400078e0012 */
[----:B------:R-:W-:Y:S02]  /*17b80*/  IMAD.MOV.U32 R23, RZ, RZ, R33 ;  /* 0x000000ffff177224 */ /* 0x000fe400078e0021 */
[----:B------:R-:W-:Y:S02]  /*17b90*/  IMAD.MOV.U32 R16, RZ, RZ, R0 ;  /* 0x000000ffff107224 */ /* 0x000fe400078e0000 */
[----:B------:R-:W-:Y:S01]  /*17ba0*/  IMAD.MOV.U32 R17, RZ, RZ, R35 ;  /* 0x000000ffff117224 */ /* 0x000fe200078e0023 */
[----:B-1----:R-:W-:-:S09]  /*17bb0*/  UISETP.NE.AND UP0, UPT, UR4, URZ, UPT ;  /* 0x000000ff0400728c */ /* 0x002fd2000bf05270 */
[----:B------:R-:W-:Y:S05]  /*17bc0*/  BRA.U !UP0, `(.L_x_504) ;  /* 0x0000000108c07547 */ /* 0x000fea000b800000 */
[----:B------:R-:W1:Y:S02]  /*17bd0*/  LDCU UR4, c[0x0][0x7a4] ;  /* 0x0000f480ff0477ac */ /* 0x000e640008000800 */
[----:B-1----:R-:W-:-:S09]  /*17be0*/  UISETP.NE.AND UP0, UPT, UR4, 0x1, UPT ;  /* 0x000000010400788c */ /* 0x002fd2000bf05270 */
[----:B------:R-:W-:Y:S05]  /*17bf0*/  BRA.U !UP0, `(.L_x_505) ;  /* 0x0000000108907547 */ /* 0x000fea000b800000 */
        /* <DEDUP_REMOVED lines=9> */
[----:B------:R-:W-:Y:S01]  /*17c90*/  IMAD.U32 R5, RZ, RZ, UR5 ;  /* 0x00000005ff057e24 */ /* 0x000fe2000f8e00ff */
[----:B----4-:R-:W-:Y:S01]  /*17ca0*/  MOV R6, UR6 ;  /* 0x0000000600067c02 */ /* 0x010fe20008000f00 */
[----:B------:R-:W-:Y:S02]  /*17cb0*/  IMAD.U32 R7, RZ, RZ, UR7 ;  /* 0x00000007ff077e24 */ /* 0x000fe4000f8e00ff */
[----:B-----5:R-:W-:Y:S02]  /*17cc0*/  IMAD.U32 R10, RZ, RZ, UR8 ;  /* 0x00000008ff0a7e24 */ /* 0x020fe4000f8e00ff */
[----:B--2---:R-:W-:-:S07]  /*17cd0*/  IMAD.U32 R11, RZ, RZ, UR9 ;  /* 0x00000009ff0b7e24 */ /* 0x004fce000f8e00ff */
[----:B------:R-:W-:-:S07]  /*17ce0*/  LEPC R20, `(.L_x_506) ;  /* 0x000000001014794e */ /* 0x000fce0000000000 */
[----:B0--3--:R-:W-:Y:S05]  /*17cf0*/  CALL.ABS.NOINC R2 ;  /* 0x0000000002007343 */ /* 0x009fea0003c00000 */
.L_x_506:
[----:B------:R-:W0:Y:S01]  /*17d00*/  LDCU.64 UR4, c[0x0][0x770] ;  /* 0x0000ee00ff0477ac */ /* 0x000e220008000a00 */
[----:B------:R-:W1:Y:S01]  /*17d10*/  LDC.64 R18, c[0x4][R18] ;  /* 0x0100000012127b82 */ /* 0x000e620000000a00 */
[----:B------:R-:W-:Y:S02]  /*17d20*/  HFMA2 R8, -RZ, RZ, 0, 4.4763088226318359375e-05 ;  /* 0x000002efff087431 */ /* 0x000fe400000001ff */
[----:B------:R-:W-:Y:S01]  /*17d30*/  IMAD.MOV.U32 R12, RZ, RZ, 0x1 ;  /* 0x00000001ff0c7424 */ /* 0x000fe200078e00ff */
[----:B------:R-:W2:Y:S01]  /*17d40*/  LDCU.64 UR6, c[0x4][0x3d8] ;  /* 0x01007b00ff0677ac */ /* 0x000ea20008000a00 */
[----:B------:R-:W-:Y:S01]  /*17d50*/  IMAD.MOV.U32 R13, RZ, RZ, RZ ;  /* 0x000000ffff0d7224 */ /* 0x000fe200078e00ff */
[----:B------:R-:W3:Y:S01]  /*17d60*/  LDCU.64 UR8, c[0x4][0x3c0] ;  /* 0x01007800ff0877ac */ /* 0x000ee20008000a00 */
[----:B0-----:R-:W-:-:S04]  /*17d70*/  IADD3 R2, P0, PT, R25, UR4, RZ ;  /* 0x0000000419027c10 */ /* 0x001fc8000ff1e0ff */
[----:B------:R-:W-:Y:S01]  /*17d80*/  IADD3.X R3, PT, PT, RZ, UR5, RZ, P0, !PT ;  /* 0x00000005ff037c10 */ /* 0x000fe200087fe4ff */
[----:B------:R-:W0:Y:S01]  /*17d90*/  LDCU.64 UR4, c[0x4][0x2a0] ;  /* 0x01005400ff0477ac */ /* 0x000e220008000a00 */
[----:B--2---:R-:W-:Y:S02]  /*17da0*/  IMAD.U32 R4, RZ, RZ, UR6 ;  /* 0x00000006ff047e24 */ /* 0x004fe4000f8e00ff */
[----:B------:R-:W-:Y:S01]  /*17db0*/  IMAD.U32 R5, RZ, RZ, UR7 ;  /* 0x00000007ff057e24 */ /* 0x000fe2000f8e00ff */
[----:B------:R2:W-:Y:S01]  /*17dc0*/  STG.E.64 desc[UR36][R2.64], R16 ;  /* 0x0000001002007986 */ /* 0x0005e2000c101b24 */
[----:B---3--:R-:W-:Y:S02]  /*17dd0*/  IMAD.U32 R6, RZ, RZ, UR8 ;  /* 0x00000008ff067e24 */ /* 0x008fe4000f8e00ff */
[----:B------:R-:W-:Y:S02]  /*17de0*/  IMAD.U32 R7, RZ, RZ, UR9 ;  /* 0x00000009ff077e24 */ /* 0x000fe4000f8e00ff */
[----:B0-----:R-:W-:-:S02]  /*17df0*/  IMAD.U32 R10, RZ, RZ, UR4 ;  /* 0x00000004ff0a7e24 */ /* 0x001fc4000f8e00ff */
[----:B--2---:R-:W-:-:S07]  /*17e00*/  IMAD.U32 R11, RZ, RZ, UR5 ;  /* 0x00000005ff0b7e24 */ /* 0x004fce000f8e00ff */
[----:B------:R-:W-:-:S07]  /*17e10*/  LEPC R20, `(.L_x_507) ;  /* 0x000000001014794e */ /* 0x000fce0000000000 */
[----:B-1----:R-:W-:Y:S05]  /*17e20*/  CALL.ABS.NOINC R18 ;  /* 0x0000000012007343 */ /* 0x002fea0003c00000 */
.L_x_507:
[----:B------:R-:W-:Y:S05]  /*17e30*/  BRA `(.L_x_508) ;  /* 0x0000000000107947 */ /* 0x000fea0003800000 */
.L_x_505:
[----:B------:R-:W1:Y:S02]  /*17e40*/  LDCU.64 UR4, c[0x0][0x770] ;  /* 0x0000ee00ff0477ac */ /* 0x000e640008000a00 */
[----:B-1----:R-:W-:-:S05]  /*17e50*/  IADD3 R2, P0, PT, R25, UR4, RZ ;  /* 0x0000000419027c10 */ /* 0x002fca000ff1e0ff */
[----:B------:R-:W-:-:S05]  /*17e60*/  IMAD.X R3, RZ, RZ, UR5, P0 ;  /* 0x00000005ff037e24 */ /* 0x000fca00080e06ff */
[----:B------:R1:W-:Y:S03]  /*17e70*/  STG.E.64 desc[UR36][R2.64], R16 ;  /* 0x0000001002007986 */ /* 0x0003e6000c101b24 */
.L_x_508:
[----:B------:R-:W2:Y:S02]  /*17e80*/  LDCU.64 UR4, c[0x0][0x770] ;  /* 0x0000ee00ff0477ac */ /* 0x000ea40008000a00 */
[----:B--2---:R-:W-:-:S05]  /*17e90*/  IADD3 R24, P0, PT, R24, UR4, RZ ;  /* 0x0000000418187c10 */ /* 0x004fca000ff1e0ff */
[----:B------:R-:W-:-:S05]  /*17ea0*/  IMAD.X R25, RZ, RZ, UR5, P0 ;  /* 0x00000005ff197e24 */ /* 0x000fca00080e06ff */
[----:B------:R-:W-:Y:S01]  /*17eb0*/  STG.E.64 desc[UR36][R24.64], R22 ;  /* 0x0000001618007986 */ /* 0x000fe2000c101b24 */
[----:B------:R-:W-:Y:S05]  /*17ec0*/  EXIT ;  /* 0x000000000000794d */ /* 0x000fea0003800000 */
.L_x_504:
        /* <DEDUP_REMOVED lines=16> */
.L_x_509:
[----:B------:R-:W0:Y:S01]  /*17fd0*/  LDC.64 R2, c[0x4][R2] ;  /* 0x0100000002027b82 */ /* 0x000e220000000a00 */
[----:B------:R-:W1:Y:S01]  /*17fe0*/  LDCU.64 UR4, c[0x4][0x3c8] ;  /* 0x01007900ff0477ac */ /* 0x000e620008000a00 */
[----:B------:R-:W-:Y:S02]  /*17ff0*/  HFMA2 R12, -RZ, RZ, 0, 5.9604644775390625e-08 ;  /* 0x00000001ff0c7431 */ /* 0x000fe400000001ff */
[----:B------:R-:W-:Y:S01]  /*18000*/  IMAD.MOV.U32 R8, RZ, RZ, 0x2e9 ;  /* 0x000002e9ff087424 */ /* 0x000fe200078e00ff */
[----:B------:R-:W2:Y:S01]  /*18010*/  LDCU.64 UR6, c[0x4][0x3c0] ;  /* 0x01007800ff0677ac */ /* 0x000ea20008000a00 */
[----:B------:R-:W-:Y:S01]  /*18020*/  IMAD.MOV.U32 R13, RZ, RZ, RZ ;  /* 0x000000ffff0d7224 */ /* 0x000fe200078e00ff */
[----:B------:R-:W3:Y:S01]  /*18030*/  LDCU.64 UR8, c[0x4][0x2a8] ;  /* 0x01005500ff0877ac */ /* 0x000ee20008000a00 */
[----:B-1----:R-:W-:Y:S01]  /*18040*/  MOV R4, UR4 ;  /* 0x0000000400047c02 */ /* 0x002fe20008000f00 */
[----:B------:R-:W-:Y:S02]  /*18050*/  IMAD.U32 R5, RZ, RZ, UR5 ;  /* 0x00000005ff057e24 */ /* 0x000fe4000f8e00ff */
[----:B--2---:R-:W-:-:S02]  /*18060*/  IMAD.U32 R6, RZ, RZ, UR6 ;  /* 0x00000006ff067e24 */ /* 0x004fc4000f8e00ff */
[----:B------:R-:W-:Y:S02]  /*18070*/  IMAD.U32 R7, RZ, RZ, UR7 ;  /* 0x00000007ff077e24 */ /* 0x000fe4000f8e00ff */
[----:B---3--:R-:W-:Y:S02]  /*18080*/  IMAD.U32 R10, RZ, RZ, UR8 ;  /* 0x00000008ff0a7e24 */ /* 0x008fe4000f8e00ff */
[----:B------:R-:W-:-:S07]  /*18090*/  IMAD.U32 R11, RZ, RZ, UR9 ;  /* 0x00000009ff0b7e24 */ /* 0x000fce000f8e00ff */
[----:B------:R-:W-:-:S07]  /*180a0*/  LEPC R20, `(.L_x_510) ;  /* 0x000000001014794e */ /* 0x000fce0000000000 */
[----:B0-----:R-:W-:Y:S05]  /*180b0*/  CALL.ABS.NOINC R2 ;  /* 0x0000000002007343 */ /* 0x001fea0003c00000 */
.L_x_510:
[----:B------:R-:W-:Y:S05]  /*180c0*/  EXIT ;  /* 0x000000000000794d */ /* 0x000fea0003800000 */
.L_x_501:
        /* <DEDUP_REMOVED lines=19> */
.L_x_513:
[----:B------:R-:W-:Y:S05]  /*18200*/  BSYNC.RECONVERGENT B0 ;  /* 0x0000000000007941 */ /* 0x000fea0003800200 */
.L_x_512:
        /* <DEDUP_REMOVED lines=11> */
.L_x_515:
[----:B------:R-:W-:Y:S05]  /*182c0*/  BSYNC.RECONVERGENT B0 ;  /* 0x0000000000007941 */ /* 0x000fea0003800200 */
.L_x_514:
[----:B------:R-:W-:Y:S02]  /*182d0*/  SEL R18, R8, R18, P0 ;  /* 0x0000001208127207 */ /* 0x000fe40000000000 */
[----:B------:R-:W-:Y:S02]  /*182e0*/  SEL R33, R9, R33, P0 ;  /* 0x0000002109217207 */ /* 0x000fe40000000000 */
[----:B------:R-:W-:-:S07]  /*182f0*/  FSEL R26, R11, R26, P0 ;  /* 0x0000001a0b1a7208 */ /* 0x000fce0000000000 */
.L_x_511:
[----:B------:R-:W1:Y:S01]  /*18300*/  LDCU.U8 UR4, c[0x0][0x7a1] ;  /* 0x0000f420ff0477ac */ /* 0x000e620008000000 */
        /* <DEDUP_REMOVED lines=24> */
.L_x_518:
        /* <DEDUP_REMOVED lines=19> */
.L_x_519:
[----:B------:R-:W-:Y:S05]  /*185c0*/  BRA `(.L_x_520) ;  /* 0x0000000000107947 */ /* 0x000fea0003800000 */
.L_x_517:
[----:B------:R-:W1:Y:S02]  /*185d0*/  LDCU.64 UR4, c[0x0][0x770] ;  /* 0x0000ee00ff0477ac */ /* 0x000e640008000a00 */
[----:B-1----:R-:W-:-:S05]  /*185e0*/  IADD3 R2, P0, PT, R25, UR4, RZ ;  /* 0x0000000419027c10 */ /* 0x002fca000ff1e0ff */
[----:B------:R-:W-:-:S05]  /*185f0*/  IMAD.X R3, RZ, RZ, UR5, P0 ;  /* 0x00000005ff037e24 */ /* 0x000fca00080e06ff */
[----:B------:R1:W-:Y:S03]  /*18600*/  STG.E.64 desc[UR36][R2.64], R16 ;  /* 0x0000001002007986 */ /* 0x0003e6000c101b24 */
.L_x_520:
[----:B------:R-:W2:Y:S02]  /*18610*/  LDCU.64 UR4, c[0x0][0x770] ;  /* 0x0000ee00ff0477ac */ /* 0x000ea40008000a00 */
[----:B--2---:R-:W-:-:S05]  /*18620*/  IADD3 R24, P0, PT, R24, UR4, RZ ;  /* 0x0000000418187c10 */ /* 0x004fca000ff1e0ff */
[----:B------:R-:W-:-:S05]  /*18630*/  IMAD.X R25, RZ, RZ, UR5, P0 ;  /* 0x00000005ff197e24 */ /* 0x000fca00080e06ff */
[----:B------:R-:W-:Y:S01]  /*18640*/  STG.E.64 desc[UR36][R24.64], R18 ;  /* 0x0000001218007986 */ /* 0x000fe2000c101b24 */
[----:B------:R-:W-:Y:S05]  /*18650*/  EXIT ;  /* 0x000000000000794d */ /* 0x000fea0003800000 */
.L_x_516:
[----:B------:R-:W-:Y:S04]  /*18660*/  STG.E.64 desc[UR36][R4.64+0x8], R16 ;  /* 0x0000081004007986 */ /* 0x000fe8000c101b24 */
[----:B------:R-:W-:Y:S04]  /*18670*/  STG.E.64 desc[UR36][R4.64+0x18], R18 ;  /* 0x0000181204007986 */ /* 0x000fe8000c101b24 */
[----:B------:R-:W-:Y:S04]  /*18680*/  STG.E desc[UR36][R4.64], R3 ;  /* 0x0000000304007986 */ /* 0x000fe8000c101924 */
[----:B------:R-:W-:Y:S01]  /*18690*/  STG.E desc[UR36][R4.64+0x10], R26 ;  /* 0x0000101a04007986 */ /* 0x000fe2000c101924 */
[----:B------:R-:W-:Y:S05]  /*186a0*/  EXIT ;  /* 0x000000000000794d */ /* 0x000fea0003800000 */
        .weak           $__internal_1_$__cuda_sm20_div_u64
        .type           $__internal_1_$__cuda_sm20_div_u64,@function
        .size           $__internal_1_$__cuda_sm20_div_u64,(.L_x_6053 - $__internal_1_$__cuda_sm20_div_u64)
$__internal_1_$__cuda_sm20_div_u64:
        /* <DEDUP_REMOVED lines=18> */
[----:B------:R-:W-:-:S04]  /*187d0*/  IMAD.HI.U32 R12, P1, R11, R21, R12 ;  /* 0x000000150b0c7227 */ /* 0x000fc8000782000c */
[----:B------:R-:W-:Y:S01]  /*187e0*/  IMAD.X R9, R9, 0x1, R11, P0 ;  /* 0x0000000109097824 */ /* 0x000fe200000e060b */
[----:B------:R-:W-:-:S04]  /*187f0*/  IADD3 R13, P2, PT, R15, R12, RZ ;  /* 0x0000000c0f0d7210 */ /* 0x000fc80007f5e0ff */
[----:B------:R-:W-:Y:S01]  /*18800*/  IADD3.X R9, PT, PT, RZ, RZ, R9, P2, P1 ;  /* 0x000000ffff097210 */ /* 0x000fe200017e2409 */
[----:B------:R-:W-:-:S03]  /*18810*/  IMAD.WIDE.U32 R10, R13, R7, RZ ;  /* 0x000000070d0a7225 */ /* 0x000fc600078e00ff */
[----:B------:R-:W-:Y:S01]  /*18820*/  IADD3 R15, P0, PT, RZ, -R10, RZ ;  /* 0x8000000aff0f7210 */ /* 0x000fe20007f1e0ff */
[----:B------:R-:W-:Y:S02]  /*18830*/  IMAD R10, R9, R7, R11 ;  /* 0x00000007090a7224 */ /* 0x000fe400078e020b */
[----:B------:R-:W-:Y:S02]  /*18840*/  IMAD.MOV.U32 R11, RZ, RZ, RZ ;  /* 0x000000ffff0b7224 */ /* 0x000fe400078e00ff */
        /* <DEDUP_REMOVED lines=14> */
[----:B------:R-:W-:-:S04]  /*18930*/  IADD3 R12, P1, PT, R13, R10, RZ ;  /* 0x0000000a0d0c7210 */ /* 0x000fc80007f3e0ff */
[----:B------:R-:W-:Y:S01]  /*18940*/  IADD3.X R9, PT, PT, R9, RZ, RZ, P0, !PT ;  /* 0x000000ff09097210 */ /* 0x000fe200007fe4ff */
[----:B------:R-:W-:-:S04]  /*18950*/  IMAD.WIDE.U32 R10, R12, R7, RZ ;  /* 0x000000070c0a7225 */ /* 0x000fc800078e00ff */
[----:B------:R-:W-:Y:S01]  /*18960*/  IMAD.X R9, RZ, RZ, R9, P1 ;  /* 0x000000ffff097224 */ /* 0x000fe200008e0609 */
[----:B------:R-:W-:-:S03]  /*18970*/  IADD3 R14, P0, PT, -R10, R4, RZ ;  /* 0x000000040a0e7210 */ /* 0x000fc60007f1e1ff */
[----:B------:R-:W-:Y:S01]  /*18980*/  IMAD R11, R9, R7, R11 ;  /* 0x00000007090b7224 */ /* 0x000fe200078e020b */
[----:B------:R-:W-:-:S03]  /*18990*/  IADD3 R4, P1, PT, -R7, R14, RZ ;  /* 0x0000000e07047210 */ /* 0x000fc60007f3e1ff */
[----:B------:R-:W-:Y:S01]  /*189a0*/  IMAD.X R28, R5, 0x1, ~R11, P0 ;  /* 0x00000001051c7824 */ /* 0x000fe200000e0e0b */
[----:B------:R-:W-:Y:S02]  /*189b0*/  ISETP.GE.U32.AND P0, PT, R14, R7, PT ;  /* 0x000000070e00720c */ /* 0x000fe40003f06070 */
[----:B------:R-:W-:Y:S02]  /*189c0*/  IADD3 R11, P2, PT, R12, 0x1, RZ ;  /* 0x000000010c0b7810 */ /* 0x000fe40007f5e0ff */
[C---:B------:R-:W-:Y:S02]  /*189d0*/  ISETP.GE.U32.AND.EX P0, PT, R28.reuse, RZ, PT, P0 ;  /* 0x000000ff1c00720c */ /* 0x040fe40003f06100 */
[----:B------:R-:W-:Y:S01]  /*189e0*/  IADD3.X R5, PT, PT, R28, -0x1, RZ, P1, !PT ;  /* 0xffffffff1c057810 */ /* 0x000fe20000ffe4ff */
[----:B------:R-:W-:Y:S01]  /*189f0*/  IMAD.X R10, RZ, RZ, R9, P2 ;  /* 0x000000ffff0a7224 */ /* 0x000fe200010e0609 */
[----:B------:R-:W-:Y:S02]  /*18a00*/  SEL R4, R4, R14, P0 ;  /* 0x0000000e04047207 */ /* 0x000fe40000000000 */
[----:B------:R-:W-:-:S02]  /*18a10*/  SEL R11, R11, R12, P0 ;  /* 0x0000000c0b0b7207 */ /* 0x000fc40000000000 */
[----:B------:R-:W-:Y:S02]  /*18a20*/  SEL R5, R5, R28, P0 ;  /* 0x0000001c05057207 */ /* 0x000fe40000000000 */
[----:B------:R-:W-:Y:S01]  /*18a30*/  SEL R10, R10, R9, P0 ;  /* 0x000000090a0a7207 */ /* 0x000fe20000000000 */
[----:B------:R-:W-:Y:S01]  /*18a40*/  IMAD.MOV.U32 R9, RZ, RZ, 0x0 ;  /* 0x00000000ff097424 */ /* 0x000fe200078e00ff */
[----:B------:R-:W-:Y:S02]  /*18a50*/  ISETP.GE.U32.AND P0, PT, R4, R7, PT ;  /* 0x000000070400720c */ /* 0x000fe40003f06070 */
[----:B------:R-:W-:Y:S02]  /*18a60*/  IADD3 R4, P2, PT, R11, 0x1, RZ ;  /* 0x000000010b047810 */ /* 0x000fe40007f5e0ff */
[----:B------:R-:W-:Y:S02]  /*18a70*/  ISETP.GE.U32.AND.EX P0, PT, R5, RZ, PT, P0 ;  /* 0x000000ff0500720c */ /* 0x000fe40003f06100 */
[----:B------:R-:W-:Y:S01]  /*18a80*/  ISETP.NE.U32.AND P1, PT, R7, RZ, PT ;  /* 0x000000ff0700720c */ /* 0x000fe20003f25070 */
[----:B------:R-:W-:Y:S01]  /*18a90*/  IMAD.X R5, RZ, RZ, R10, P2 ;  /* 0x000000ffff057224 */ /* 0x000fe200010e060a */
[----:B------:R-:W-:-:S02]  /*18aa0*/  SEL R4, R4, R11, P0 ;  /* 0x0000000b04047207 */ /* 0x000fc40000000000 */
[----:B------:R-:W-:Y:S02]  /*18ab0*/  ISETP.NE.AND.EX P1, PT, RZ, RZ, PT, P1 ;  /* 0x000000ffff00720c */ /* 0x000fe40003f25310 */
[----:B------:R-:W-:Y:S02]  /*18ac0*/  SEL R5, R5, R10, P0 ;  /* 0x0000000a05057207 */ /* 0x000fe40000000000 */
[----:B------:R-:W-:Y:S02]  /*18ad0*/  SEL R4, R4, 0xffffffff, P1 ;  /* 0xffffffff04047807 */ /* 0x000fe40000800000 */
[----:B------:R-:W-:Y:S01]  /*18ae0*/  SEL R5, R5, 0xffffffff, P1 ;  /* 0xffffffff05057807 */ /* 0x000fe20000800000 */
[----:B------:R-:W-:Y:S06]  /*18af0*/  RET.REL.NODEC R8 `(_ZN2at6native13reduce_kernelILi256ELi2ENS0_8ReduceOpIfNS0_9ArgMaxOpsIfEEjlLi4ELi4EEEEEvT1_) ;  /* 0xfffffe7408407950 */ /* 0x000fec0003c3ffff */
.L_x_521:
        /* <DEDUP_REMOVED lines=16> */
.L_x_6053:


//--------------------- .text._ZN2at6native13reduce_kernelILi128ELi4ENS0_8ReduceOpIfNS0_9ArgMaxOpsIfEEjlLi4ELi4EEEEEvT1_ --------------------------
	.section	.text._ZN2at6native13reduce_kernelILi128ELi4ENS0_8ReduceOpIfNS0_9ArgMaxOpsIfEEjlLi4ELi4EEEEEvT1_,"ax",@progbits
	.align	128
        .global         _ZN2at6native13reduce_kernelILi128ELi4ENS0_8ReduceOpIfNS0_9ArgMaxOpsIfEEjlLi4ELi4EEEEEvT1_
        .type           _ZN2at6native13reduce_kernelILi128ELi4ENS0_8ReduceOpIfNS0_9ArgMaxOpsIfEEjlLi4ELi4EEEEEvT1_,@function
        .size           _ZN2at6native13reduce_kernelILi128ELi4ENS0_8ReduceOpIfNS0_9ArgMaxOpsIfEEjlLi4ELi4EEEEEvT1_,(.L_x_6054 - _ZN2at6native13reduce_kernelILi128ELi4ENS0_8ReduceOpIfNS0_9ArgMaxOpsIfEEjlLi4ELi4EEEEEvT1_)
        .other          _ZN2at6native13reduce_kernelILi128ELi4ENS0_8ReduceOpIfNS0_9ArgMaxOpsIfEEjlLi4ELi4EEEEEvT1_,@"STO_CUDA_ENTRY STV_DEFAULT"
_ZN2at6native13reduce_kernelILi128ELi4ENS0_8ReduceOpIfNS0_9ArgMaxOpsIfEEjlLi4ELi4EEEEEvT1_:
.text._ZN2at6native13reduce_kernelILi128ELi4ENS0_8ReduceOpIfNS0_9ArgMaxOpsIfEEjlLi4ELi4EEEEEvT1_:
        /* <DEDUP_REMOVED lines=296> */
.L_x_522:
[----:B------:R-:W1:Y:S01]  /*1280*/  LDCU UR5, c[0x0][0x39c] ;  /* 0x00007380ff0577ac */ /* 0x000e620008000800 */
[----:B------:R-:W-:Y:S01]  /*1290*/  BSSY.RECONVERGENT B6, `(.L_x_523) ;  /* 0x000137d000067945 */ /* 0x000fe20003800200 */
[----:B------:R-:W-:Y:S01]  /*12a0*/  IMAD.MOV.U32 R27, RZ, RZ, RZ ;  /* 0x000000ffff1b7224 */ /* 0x000fe200078e00ff */
[----:B------:R-:W-:Y:S01]  /*12b0*/  CS2R R28, SRZ ;  /* 0x00000000001c7805 */ /* 0x000fe2000001ff00 */
[----:B------:R-:W2:Y:S01]  /*12c0*/  LDCU UR4, c[0x0][0x3a0] ;  /* 0x00007400ff0477ac */ /* 0x000ea20008000800 */
[----:B------:R-:W-:Y:S01]  /*12d0*/  IMAD.MOV.U32 R18, RZ, RZ, RZ ;  /* 0x000000ffff127224 */ /* 0x000fe200078e00ff */
[----:B------:R-:W-:Y:S01]  /*12e0*/  CS2R R6, SRZ ;  /* 0x0000000000067805 */ /* 0x000fe2000001ff00 */
[----:B------:R-:W-:Y:S01]  /*12f0*/  IMAD.MOV.U32 R69, RZ, RZ, RZ ;  /* 0x000000ffff457224 */ /* 0x000fe200078e00ff */
[----:B------:R-:W3:Y:S01]  /*1300*/  LDCU.64 UR36, c[0x0][0x358] ;  /* 0x00006b00ff2477ac */ /* 0x000ee20008000a00 */
[----:B------:R-:W-:Y:S01]  /*1310*/  IMAD.MOV.U32 R21, RZ, RZ, RZ ;  /* 0x000000ffff157224 */ /* 0x000fe200078e00ff */
[----:B------:R-:W-:Y:S01]  /*1320*/  CS2R R48, SRZ ;  /* 0x0000000000307805 */ /* 0x000fe2000001ff00 */
[----:B------:R-:W-:Y:S01]  /*1330*/  IMAD.MOV.U32 R67, RZ, RZ, RZ ;  /* 0x000000ffff437224 */ /* 0x000fe200078e00ff */
[----:B------:R-:W4:Y:S01]  /*1340*/  LDCU UR38, c[0x0][0x39c] ;  /* 0x00007380ff2677ac */ /* 0x000f220008000800 */
[----:B------:R-:W-:-:S02]  /*1350*/  IMAD.MOV.U32 R9, RZ, RZ, RZ ;  /* 0x000000ffff097224 */ /* 0x000fc400078e00ff */
        /* <DEDUP_REMOVED lines=21> */
[----:B-1----:R-:W-:-:S02]  /*14b0*/  IMAD.U32 R4, RZ, RZ, UR6 ;  /* 0x00000006ff047e24 */ /* 0x002fc4000f8e00ff */
[----:B------:R-:W-:Y:S02]  /*14c0*/  IMAD.U32 R5, RZ, RZ, UR7 ;  /* 0x00000007ff057e24 */ /* 0x000fe4000f8e00ff */
[----:B----4-:R-:W-:Y:S02]  /*14d0*/  IMAD.U32 R6, RZ, RZ, UR8 ;  /* 0x00000008ff067e24 */ /* 0x010fe4000f8e00ff */
[----:B------:R-:W-:Y:S02]  /*14e0*/  IMAD.U32 R7, RZ, RZ, UR9 ;  /* 0x00000009ff077e24 */ /* 0x000fe4000f8e00ff */
[----:B-----5:R-:W-:Y:S02]  /*14f0*/  IMAD.U32 R10, RZ, RZ, UR10 ;  /* 0x0000000aff0a7e24 */ /* 0x020fe4000f8e00ff */
[----:B------:R-:W-:Y:S02]  /*1500*/  IMAD.U32 R11, RZ, RZ, UR11 ;  /* 0x0000000bff0b7e24 */ /* 0x000fe4000f8e00ff */
[----:B0-2---:R-:W-:-:S07]  /*1510*/  IMAD.U32 R24, RZ, RZ, UR4 ;  /* 0x00000004ff187e24 */ /* 0x005fce000f8e00ff */
[----:B------:R-:W-:-:S07]  /*1520*/  LEPC R20, `(.L_x_526) ;  /* 0x000000001014794e */ /* 0x000fce0000000000 */
[----:B---3--:R-:W-:Y:S05]  /*1530*/  CALL.ABS.NOINC R14 ;  /* 0x000000000e007343 */ /* 0x008fea0003c00000 */
.L_x_526:
        /* <DEDUP_REMOVED lines=15> */
[----:B------:R-:W-:Y:S01]  /*1630*/  IMAD.MOV R3, RZ, RZ, -R80 ;  /* 0x000000ffff037224 */ /* 0x000fe200078e0a50 */
[----:B------:R-:W-:Y:S01]  /*1640*/  BSSY.RECONVERGENT B1, `(.L_x_529) ;  /* 0x0000029000017945 */ /* 0x000fe20003800200 */
[----:B------:R-:W-:Y:S01]  /*1650*/  IMAD.MOV.U32 R9, RZ, RZ, R10 ;  /* 0x000000ffff097224 */ /* 0x000fe200078e000a */
[----:B------:R-:W-:Y:S01]  /*1660*/  ISETP.LT.U32.OR P0, PT, R19, R80, P0 ;  /* 0x000000501300720c */ /* 0x000fe20000701470 */
[----:B------:R-:W-:-:S04]  /*1670*/  IMAD.WIDE R22, R3, 0x4, R22 ;  /* 0x0000000403167825 */ /* 0x000fc800078e0216 */
[----:B------:R-:W-:Y:S02]  /*1680*/  IMAD.MOV.U32 R21, RZ, RZ, R12 ;  /* 0x000000ffff157224 */ /* 0x000fe400078e000c */
        /* <DEDUP_REMOVED lines=11> */
[----:B------:R-:W-:Y:S02]  /*1740*/  IMAD.MOV.U32 R9, RZ, RZ, R10 ;  /* 0x000000ffff097224 */ /* 0x000fe400078e000a */
[----:B------:R-:W-:Y:S02]  /*1750*/  IMAD.MOV.U32 R21, RZ, RZ, R12 ;  /* 0x000000ffff157224 */ /* 0x000fe400078e000c */
        /* <DEDUP_REMOVED lines=19> */
.L_x_531:
[----:B------:R-:W0:Y:S01]  /*1890*/  @P0 LDC R3, c[0x0][0x390] ;  /* 0x0000e400ff030b82 */ /* 0x000e220000000800 */
[----:B------:R-:W-:Y:S02]  /*18a0*/  FSEL R9, R4, R9, !P0 ;  /* 0x0000000904097208 */ /* 0x000fe40004000000 */
[----:B------:R-:W-:Y:S01]  /*18b0*/  SEL R25, R25, RZ, P0 ;  /* 0x000000ff19197207 */ /* 0x000fe20000000000 */
[----:B0-----:R-:W-:-:S07]  /*18c0*/  IMAD.MOV.U32 R21, RZ, RZ, R3 ;  /* 0x000000ffff157224 */ /* 0x001fce00078e0003 */
.L_x_530:
[----:B------:R-:W-:Y:S05]  /*18d0*/  BSYNC.RECONVERGENT B1 ;  /* 0x0000000000017941 */ /* 0x000fea0003800200 */
.L_x_529:
[----:B------:R-:W0:Y:S01]  /*18e0*/  LDC R5, c[0x0][0x39c] ;  /* 0x0000e700ff057b82 */ /* 0x000e220000000800 */
[----:B------:R-:W-:Y:S02]  /*18f0*/  IADD3 R22, P0, PT, R22, 0x10, RZ ;  /* 0x0000001016167810 */ /* 0x000fe40007f1e0ff */
[----:B------:R-:W-:-:S03]  /*1900*/  IADD3 R3, PT, PT, -R80, 0x4, RZ ;  /* 0x0000000450037810 */ /* 0x000fc60007ffe1ff */
[----:B------:R-:W-:Y:S01]  /*1910*/  IMAD.X R23, RZ, RZ, R23, P0 ;  /* 0x000000ffff177224 */ /* 0x000fe200000e0617 */
[----:B0-----:R-:W-:-:S07]  /*1920*/  IADD3 R24, PT, PT, R80, -0x4, R5 ;  /* 0xfffffffc50187810 */ /* 0x001fce0007ffe005 */
.L_x_528:
[----:B------:R-:W-:Y:S05]  /*1930*/  BSYNC.RECONVERGENT B0 ;  /* 0x0000000000007941 */ /* 0x000fea0003800200 */
.L_x_527:
[----:B------:R-:W0:Y:S01]  /*1940*/  LDCU.64 UR4, c[0x0][0x3b0] ;  /* 0x00007600ff0477ac */ /* 0x000e220008000a00 */
[----:B------:R-:W-:Y:S01]  /*1950*/  BSSY.RECONVERGENT B0, `(.L_x_532) ;  /* 0x0000058000007945 */ /* 0x000fe20003800200 */
[----:B------:R-:W-:Y:S01]  /*1960*/  IMAD.MOV.U32 R15, RZ, RZ, R12 ;  /* 0x000000ffff0f7224 */ /* 0x000fe200078e000c */
[----:B------:R-:W1:Y:S01]  /*1970*/  LDCU UR6, c[0x0][0x3b8] ;  /* 0x00007700ff0677ac */ /* 0x000e620008000800 */
[----:B------:R-:W-:Y:S02]  /*1980*/  IMAD.MOV.U32 R20, RZ, RZ, R14 ;  /* 0x000000ffff147224 */ /* 0x000fe400078e000e */
[----:B------:R-:W-:Y:S02]  /*1990*/  IMAD.MOV.U32 R13, RZ, RZ, R10 ;  /* 0x000000ffff0d7224 */ /* 0x000fe400078e000a */
[----:B0-----:R-:W-:-:S04]  /*19a0*/  IMAD R5, R19, UR4, RZ ;  /* 0x0000000413057c24 */ /* 0x001fc8000f8e02ff */
[----:B------:R-:W-:-:S04]  /*19b0*/  IMAD R5, R16, UR5, R5 ;  /* 0x0000000510057c24 */ /* 0x000fc8000f8e0205 */
[----:B-1----:R-:W-:-:S04]  /*19c0*/  IMAD R11, R2, UR6, R5 ;  /* 0x00000006020b7c24 */ /* 0x002fc8000f8e0205 */
        /* <DEDUP_REMOVED lines=8> */
.L_x_542:
[----:B------:R-:W-:-:S06]  /*1a50*/  IMAD.WIDE.U32 R4, R11, 0x10, R22 ;  /* 0x000000100b047825 */ /* 0x000fcc00078e0016 */
[----:B------:R-:W2:Y:S01]  /*1a60*/  LDG.E.128 R4, desc[UR36][R4.64] ;  /* 0x0000002404047981 */ /* 0x000ea2000c1e1d00 */
[----:B------:R-:W-:Y:S01]  /*1a70*/  FSETP.NAN.FTZ.AND P6, PT, |R9|, |R9|, PT ;  /* 0x400000090900720b */ /* 0x000fe20003fd8200 */
[----:B------:R-:W-:Y:S01]  /*1a80*/  IMAD.IADD R8, R8, 0x1, R3 ;  /* 0x0000000108087824 */ /* 0x000fe200078e0203 */
[----:B------:R-:W-:Y:S01]  /*1a90*/  FSETP.NAN.FTZ.AND P4, PT, |R10|, |R10|, PT ;  /* 0x4000000a0a00720b */ /* 0x000fe20003f98200 */
[----:B------:R-:W-:Y:S01]  /*1aa0*/  BSSY.RECONVERGENT B1, `(.L_x_534) ;  /* 0x0000013000017945 */ /* 0x000fe20003800200 */
[----:B------:R-:W-:Y:S01]  /*1ab0*/  FSETP.NAN.FTZ.AND P5, PT, |R13|, |R13|, PT ;  /* 0x4000000d0d00720b */ /* 0x000fe20003fb8200 */
[C---:B------:R-:W-:Y:S02]  /*1ac0*/  VIADD R29, R8.reuse, 0x1 ;  /* 0x00000001081d7836 */ /* 0x040fe40000000000 */
[C---:B------:R-:W-:Y:S02]  /*1ad0*/  VIADD R26, R8.reuse, 0x2 ;  /* 0x00000002081a7836 */ /* 0x040fe40000000000 */
[----:B------:R-:W-:-:S04]  /*1ae0*/  VIADD R31, R8, 0x3 ;  /* 0x00000003081f7836 */ /* 0x000fc80000000000 */
[----:B------:R-:W-:Y:S02]  /*1af0*/  @P6 ISETP.LT.U32.AND P3, PT, R21, R8, PT ;  /* 0x000000081500620c */ /* 0x000fe40003f61070 */
        /* <DEDUP_REMOVED lines=13> */
.L_x_535:
[----:B------:R-:W-:Y:S05]  /*1bd0*/  BSYNC.RECONVERGENT B1 ;  /* 0x0000000000017941 */ /* 0x000fea0003800200 */
.L_x_534:
[----:B------:R-:W-:Y:S04]  /*1be0*/  BSSY.RECONVERGENT B1, `(.L_x_536) ;  /* 0x0000007000017945 */ /* 0x000fe80003800200 */
[----:B------:R-:W-:Y:S05]  /*1bf0*/  @P4 BRA `(.L_x_537) ;  /* 0x0000000000144947 */ /* 0x000fea0003800000 */
[----:B------:R-:W-:-:S13]  /*1c00*/  FSETP.NEU.FTZ.AND P6, PT, R10, R5, PT ;  /* 0x000000050a00720b */ /* 0x000fda0003fdd000 */
[----:B------:R-:W-:Y:S02]  /*1c10*/  @!P6 ISETP.GE.U32.AND P4, PT, R12, R29, PT ;  /* 0x0000001d0c00e20c */ /* 0x000fe40003f86070 */
[----:B------:R-:W-:Y:S02]  /*1c20*/  @P6 FSETP.GT.FTZ.AND P1, PT, R10, R5, PT ;  /* 0x000000050a00620b */ /* 0x000fe40003f34000 */
[----:B------:R-:W-:-:S04]  /*1c30*/  @!P6 ISETP.GE.AND.EX P4, PT, R14, RZ, PT, P4 ;  /* 0x000000ff0e00e20c */ /* 0x000fc80003f86340 */
[----:B------:R-:W-:-:S13]  /*1c40*/  @!P6 PLOP3.LUT P1, PT, P4, PT, PT, 0x8, 0x80 ;  /* 0x000000000080e81c */ /* 0x000fda000272e170 */
.L_x_537:
[----:B------:R-:W-:Y:S05]  /*1c50*/  BSYNC.RECONVERGENT B1 ;  /* 0x0000000000017941 */ /* 0x000fea0003800200 */
.L_x_536:
        /* <DEDUP_REMOVED lines=16> */
.L_x_539:
[----:B------:R-:W-:Y:S05]  /*1d60*/  BSYNC.RECONVERGENT B1 ;  /* 0x0000000000017941 */ /* 0x000fea0003800200 */
.L_x_538:
        /* <DEDUP_REMOVED lines=12> */
.L_x_541:
[----:B------:R-:W-:Y:S05]  /*1e30*/  BSYNC.RECONVERGENT B1 ;  /* 0x0000000000017941 */ /* 0x000fea0003800200 */
.L_x_540:
        /* <DEDUP_REMOVED lines=9> */
.L_x_533:
[----:B------:R-:W-:Y:S05]  /*1ed0*/  BSYNC.RECONVERGENT B0 ;  /* 0x0000000000007941 */ /* 0x000fea0003800200 */
.L_x_532:
[----:B------:R-:W0:Y:S01]  /*1ee0*/  LDCU UR4, c[0x0][0x3b4] ;  /* 0x00007680ff0477ac */ /* 0x000e220008000800 */
[----:B------:R-:W-:Y:S01]  /*1ef0*/  BSSY.RECONVERGENT B0, `(.L_x_543) ;  /* 0x000001f000007945 */ /* 0x000fe20003800200 */
[----:B------:R-:W1:Y:S01]  /*1f00*/  LDCU UR5, c[0x0][0x3b8] ;  /* 0x00007700ff0577ac */ /* 0x000e620008000800 */
[----:B0-----:R-:W-:Y:S02]  /*1f10*/  ISETP.NE.AND P0, PT, RZ, UR4, PT ;  /* 0x00000004ff007c0c */ /* 0x001fe4000bf05270 */
[----:B-1----:R-:W-:Y:S02]  /*1f20*/  ISETP.NE.AND P1, PT, RZ, UR5, PT ;  /* 0x00000005ff007c0c */ /* 0x002fe4000bf25270 */
        /* <DEDUP_REMOVED lines=14> */
[----:B------:R-:W-:Y:S02]  /*2010*/  @P2 ISETP.LT.U32.AND P1, PT, R21, R4, PT ;  /* 0x000000041500220c */ /* 0x000fe40003f21070 */
        /* <DEDUP_REMOVED lines=8> */
.L_x_546:
[----:B------:R-:W-:Y:S05]  /*20a0*/  BSYNC.RECONVERGENT B1 ;  /* 0x0000000000017941 */ /* 0x000fea0003800200 */
.L_x_545:
[----:B------:R-:W-:Y:S02]  /*20b0*/  FSEL R9, R9, R22, P0 ;  /* 0x0000001609097208 */ /* 0x000fe40000000000 */
[----:B------:R-:W-:Y:S02]  /*20c0*/  SEL R21, R21, R4, P0 ;  /* 0x0000000415157207 */ /* 0x000fe40000000000 */
[----:B------:R-:W-:-:S07]  /*20d0*/  SEL R25, R25, R6, P0 ;  /* 0x0000000619197207 */ /* 0x000fce0000000000 */
.L_x_544:
[----:B------:R-:W-:Y:S05]  /*20e0*/  BSYNC.RECONVERGENT B0 ;  /* 0x0000000000007941 */ /* 0x000fea0003800200 */
.L_x_543:
        /* <DEDUP_REMOVED lines=11> */
.L_x_548:
[----:B------:R-:W-:Y:S05]  /*21a0*/  BSYNC.RECONVERGENT B0 ;  /* 0x0000000000007941 */ /* 0x000fea0003800200 */
.L_x_547:
        /* <DEDUP_REMOVED lines=14> */
.L_x_550:
[----:B------:R-:W-:Y:S05]  /*2290*/  BSYNC.RECONVERGENT B0 ;  /* 0x0000000000007941 */ /* 0x000fea0003800200 */
.L_x_549:
        /* <DEDUP_REMOVED lines=14> */
.L_x_552:
[----:B------:R-:W-:Y:S05]  /*2380*/  BSYNC.RECONVERGENT B0 ;  /* 0x0000000000007941 */ /* 0x000fea0003800200 */
.L_x_551:
[----:B------:R-:W-:Y:S02]  /*2390*/  FSEL R7, R7, R0, P0 ;  /* 0x0000000007077208 */ /* 0x000fe40000000000 */
[----:B------:R-:W-:Y:S02]  /*23a0*/  CS2R R28, SRZ ;  /* 0x00000000001c7805 */ /* 0x000fe4000001ff00 */
[----:B------:R-:W-:Y:S01]  /*23b0*/  SEL R48, R15, R48, P0 ;  /* 0x000000300f307207 */ /* 0x000fe20000000000 */
[----:B------:R-:W-:Y:S01]  /*23c0*/  IMAD.MOV.U32 R21, RZ, RZ, RZ ;  /* 0x000000ffff157224 */ /* 0x000fe200078e00ff */
[----:B------:R-:W-:Y:S01]  /*23d0*/  SEL R49, R20, R49, P0 ;  /* 0x0000003114317207 */ /* 0x000fe20000000000 */
[----:B------:R-:W-:Y:S02]  /*23e0*/  IMAD.MOV.U32 R6, RZ, RZ, RZ ;  /* 0x000000ffff067224 */ /* 0x000fe400078e00ff */
[----:B------:R-:W-:Y:S02]  /*23f0*/  IMAD.MOV.U32 R67, RZ, RZ, RZ ;  /* 0x000000ffff437224 */ /* 0x000fe400078e00ff */
[----:B------:R-:W-:Y:S01]  /*2400*/  IMAD.MOV.U32 R9, RZ, RZ, RZ ;  /* 0x000000ffff097224 */ /* 0x000fe200078e00ff */
[----:B------:R-:W-:Y:S06]  /*2410*/  BRA `(.L_x_524) ;  /* 0x0000012400907947 */ /* 0x000fec0003800000 */
.L_x_525:
        /* <DEDUP_REMOVED lines=28> */
[----:B------:R-:W-:Y:S02]  /*25e0*/  IMAD.MOV.U32 R59, RZ, RZ, R20 ;  /* 0x000000ffff3b7224 */ /* 0x000fe400078e0014 */
[--C-:B---3--:R-:W-:Y:S02]  /*25f0*/  IMAD.MOV.U32 R3, RZ, RZ, R28.reuse ;  /* 0x000000ffff037224 */ /* 0x108fe400078e001c */
        /* <DEDUP_REMOVED lines=13> */
[----:B------:R-:W-:Y:S02]  /*26d0*/  IMAD.MOV.U32 R46, RZ, RZ, R28 ;  /* 0x000000ffff2e7224 */ /* 0x000fe400078e001c */
[----:B----4-:R-:W-:-:S02]  /*26e0*/  IMAD.MOV.U32 R0, RZ, RZ, R30 ;  /* 0x000000ffff007224 */ /* 0x010fc400078e001e */
        /* <DEDUP_REMOVED lines=13> */
[----:B------:R-:W-:Y:S01]  /*27c0*/  IMAD.MOV.U32 R34, RZ, RZ, R30 ;  /* 0x000000ffff227224 */ /* 0x000fe200078e001e */
[----:B------:R-:W-:Y:S06]  /*27d0*/  @P0 BRA `(.L_x_555) ;  /* 0x0000001400680947 */ /* 0x000fec0003800000 */
[----:B------:R-:W1:Y:S01]  /*27e0*/  LDC R72, c[0x0][0x3a4] ;  /* 0x0000e900ff487b82 */ /* 0x000e620000000800 */
        /* <DEDUP_REMOVED lines=41> */
[----:B-1----:R-:W-:-:S07]  /*2a80*/  IMAD.MOV.U32 R59, RZ, RZ, R20 ;  /* 0x000000ffff3b7224 */ /* 0x002fce00078e0014 */
.L_x_588:
[----:B------:R-:W-:-:S05]  /*2a90*/  SHF.R.U32.HI R5, RZ, 0x2, R73 ;  /* 0x00000002ff057819 */ /* 0x000fca0000011649 */
[----:B------:R-:W-:-:S06]  /*2aa0*/  IMAD.WIDE.U32 R4, R5, 0x10, R22 ;  /* 0x0000001005047825 */ /* 0x000fcc00078e0016 */
[----:B------:R-:W2:Y:S01]  /*2ab0*/  LDG.E.128 R4, desc[UR36][R4.64] ;  /* 0x0000002404047981 */ /* 0x000ea2000c1e1d00 */
[----:B------:R-:W-:-:S05]  /*2ac0*/  IMAD.IADD R75, R73, 0x1, R72 ;  /* 0x00000001494b7824 */ /* 0x000fca00078e0248 */
[----:B------:R-:W-:-:S05]  /*2ad0*/  SHF.R.U32.HI R9, RZ, 0x2, R75 ;  /* 0x00000002ff097819 */ /* 0x000fca000001164b */
[----:B------:R-:W-:-:S06]  /*2ae0*/  IMAD.WIDE.U32 R8, R9, 0x10, R22 ;  /* 0x0000001009087825 */ /* 0x000fcc00078e0016 */
[----:B------:R-:W5:Y:S01]  /*2af0*/  LDG.E.128 R8, desc[UR36][R8.64] ;  /* 0x0000002408087981 */ /* 0x000f62000c1e1d00 */
[----:B------:R-:W-:Y:S01]  /*2b00*/  FSETP.NAN.FTZ.AND P4, PT, |R60|, |R60|, PT ;  /* 0x4000003c3c00720b */ /* 0x000fe20003f98200 */
[----:B------:R-:W-:Y:S01]  /*2b10*/  BSSY.RECONVERGENT B1, `(.L_x_556) ;  /* 0x0000013000017945 */ /* 0x000fe20003800200 */
[----:B------:R-:W-:Y:S02]  /*2b20*/  FSETP.NAN.FTZ.AND P5, PT, |R59|, |R59|, PT ;  /* 0x4000003b3b00720b */ /* 0x000fe40003fb8200 */
[----:B------:R-:W-:Y:S02]  /*2b30*/  LOP3.LUT R48, R48, 0xffffffbf, RZ, 0xc0, !PT ;  /* 0xffffffbf30307812 */ /* 0x000fe400078ec0ff */
[----:B------:R-:W-:-:S07]  /*2b40*/  FSETP.NAN.FTZ.AND P3, PT, |R61|, |R61|, PT ;  /* 0x4000003d3d00720b */ /* 0x000fce0003f78200 */
[-C--:B------:R-:W-:Y:S02]  /*2b50*/  @P4 ISETP.LT.U32.AND P1, PT, R47, R73.reuse, PT ;  /* 0x000000492f00420c */ /* 0x080fe40003f21070 */
[----:B------:R-:W-:Y:S02]  /*2b60*/  @P5 ISETP.LT.U32.AND P2, PT, R46, R73, PT ;  /* 0x000000492e00520c */ /* 0x000fe40003f41070 */
[----:B--2---:R-:W-:Y:S02]  /*2b70*/  @P4 FSETP.NAN.FTZ.AND P6, PT, |R5|, |R5|, PT ;  /* 0x400000050500420b */ /* 0x004fe40003fd8200 */
[----:B------:R-:W-:Y:S02]  /*2b80*/  @P5 FSETP.NAN.FTZ.AND P0, PT, |R4|, |R4|, PT ;  /* 0x400000040400520b */ /* 0x000fe40003f18200 */
[----:B------:R-:W-:Y:S02]  /*2b90*/  @P4 ISETP.LT.OR.EX P6, PT, R35, RZ, !P6, P1 ;  /* 0x000000ff2300420c */ /* 0x000fe400077c1710 */
[----:B------:R-:W-:-:S02]  /*2ba0*/  @P5 ISETP.LT.OR.EX P0, PT, R34, RZ, !P0, P2 ;  /* 0x000000ff2200520c */ /* 0x000fc40004701720 */
[----:B------:R-:W-:Y:S02]  /*2bb0*/  FSETP.NAN.FTZ.AND P2, PT, |R62|, |R62|, PT ;  /* 0x4000003e3e00720b */ /* 0x000fe40003f58200 */
[----:B------:R-:W-:-:S07]  /*2bc0*/  FSETP.NAN.FTZ.AND P1, PT, |R63|, |R63|, PT ;  /* 0x4000003f3f00720b */ /* 0x000fce0003f38200 */
[----:B------:R-:W-:Y:S01]  /*2bd0*/  @P6 LOP3.LUT R48, R48, 0x40, RZ, 0xfc, !PT ;  /* 0x0000004030306812 */ /* 0x000fe200078efcff */
[----:B------:R-:W-:Y:S06]  /*2be0*/  @P5 BRA `(.L_x_557) ;  /* 0x0000000000145947 */ /* 0x000fec0003800000 */
[----:B------:R-:W-:-:S13]  /*2bf0*/  FSETP.NEU.FTZ.AND P5, PT, R59, R4, PT ;  /* 0x000000043b00720b */ /* 0x000fda0003fbd000 */
[----:B------:R-:W-:-:S04]  /*2c00*/  @!P5 ISETP.GE.U32.AND P0, PT, R46, R73, PT ;  /* 0x000000492e00d20c */ /* 0x000fc80003f06070 */
[----:B------:R-:W-:-:S04]  /*2c10*/  @!P5 ISETP.GE.AND.EX P0, PT, R34, RZ, PT, P0 ;  /* 0x000000ff2200d20c */ /* 0x000fc80003f06300 */
[----:B------:R-:W-:Y:S02]  /*2c20*/  @!P5 PLOP3.LUT P0, PT, P0, PT, PT, 0x8, 0x80 ;  /* 0x000000000080d81c */ /* 0x000fe4000070e170 */
[----:B------:R-:W-:-:S13]  /*2c30*/  @P5 FSETP.GT.FTZ.AND P0, PT, R59, R4, PT ;  /* 0x000000043b00520b */ /* 0x000fda0003f14000 */
.L_x_557:
[----:B------:R-:W-:Y:S05]  /*2c40*/  BSYNC.RECONVERGENT B1 ;  /* 0x0000000000017941 */ /* 0x000fea0003800200 */
.L_x_556:
[----:B------:R-:W-:Y:S04]  /*2c50*/  BSSY.RECONVERGENT B1, `(.L_x_558) ;  /* 0x0000009000017945 */ /* 0x000fe80003800200 */
[----:B------:R-:W-:Y:S05]  /*2c60*/  @P4 BRA `(.L_x_559) ;  /* 0x00000000001c4947 */ /* 0x000fea0003800000 */
[----:B------:R-:W-:Y:S02]  /*2c70*/  FSETP.NEU.FTZ.AND P5, PT, R60, R5, PT ;  /* 0x000000053c00720b */ /* 0x000fe40003fbd000 */
[----:B------:R-:W-:-:S11]  /*2c80*/  LOP3.LUT R48, R48, 0xffffffbf, RZ, 0xc0, !PT ;  /* 0xffffffbf30307812 */ /* 0x000fd600078ec0ff */
[----:B------:R-:W-:Y:S02]  /*2c90*/  @!P5 ISETP.GE.U32.AND P4, PT, R47, R73, PT ;  /* 0x000000492f00d20c */ /* 0x000fe40003f86070 */
[----:B------:R-:W-:Y:S02]  /*2ca0*/  @P5 FSETP.GT.FTZ.AND P6, PT, R60, R5, PT ;  /* 0x000000053c00520b */ /* 0x000fe40003fd4000 */
[----:B------:R-:W-:-:S04]  /*2cb0*/  @!P5 ISETP.GE.AND.EX P4, PT, R35, RZ, PT, P4 ;  /* 0x000000ff2300d20c */ /* 0x000fc80003f86340 */
[----:B------:R-:W-:-:S13]  /*2cc0*/  @!P5 PLOP3.LUT P6, PT, P4, PT, PT, 0x8, 0x80 ;  /* 0x000000000080d81c */ /* 0x000fda00027ce170 */
[----:B------:R-:W-:-:S07]  /*2cd0*/  @P6 LOP3.LUT R48, R48, 0x40, RZ, 0xfc, !PT ;  /* 0x0000004030306812 */ /* 0x000fce00078efcff */
.L_x_559:
[----:B------:R-:W-:Y:S05]  /*2ce0*/  BSYNC.RECONVERGENT B1 ;  /* 0x0000000000017941 */ /* 0x000fea0003800200 */
.L_x_558:
[----:B------:R-:W-:Y:S01]  /*2cf0*/  @P3 ISETP.LT.U32.AND P5, PT, R49, R73, PT ;  /* 0x000000493100320c */ /* 0x000fe20003fa1070 */
[----:B------:R-:W-:Y:S01]  /*2d00*/  BSSY.RECONVERGENT B1, `(.L_x_560) ;  /* 0x000000d000017945 */ /* 0x000fe20003800200 */
[----:B------:R-:W-:Y:S02]  /*2d10*/  @P3 FSETP.NAN.FTZ.AND P4, PT, |R6|, |R6|, PT ;  /* 0x400000060600320b */ /* 0x000fe40003f98200 */
[----:B------:R-:W-:Y:S02]  /*2d20*/  LOP3.LUT R48, R48, 0xffffffdf, RZ, 0xc0, !PT ;  /* 0xffffffdf30307812 */ /* 0x000fe400078ec0ff */
[----:B------:R-:W-:-:S13]  /*2d30*/  @P3 ISETP.LT.OR.EX P4, PT, R36, RZ, !P4, P5 ;  /* 0x000000ff2400320c */ /* 0x000fda0006781750 */
[----:B------:R-:W-:Y:S01]  /*2d40*/  @P4 LOP3.LUT R48, R48, 0x20, RZ, 0xfc, !PT ;  /* 0x0000002030304812 */ /* 0x000fe200078efcff */
[----:B------:R-:W-:Y:S06]  /*2d50*/  @P3 BRA `(.L_x_561) ;  /* 0x00000000001c3947 */ /* 0x000fec0003800000 */
[----:B------:R-:W-:Y:S02]  /*2d60*/  FSETP.NEU.FTZ.AND P4, PT, R61, R6, PT ;  /* 0x000000063d00720b */ /* 0x000fe40003f9d000 */
[----:B------:R-:W-:-:S11]  /*2d70*/  LOP3.LUT R48, R48, 0xffffffdf, RZ, 0xc0, !PT ;  /* 0xffffffdf30307812 */ /* 0x000fd600078ec0ff */
[----:B------:R-:W-:Y:S02]  /*2d80*/  @!P4 ISETP.GE.U32.AND P3, PT, R49, R73, PT ;  /* 0x000000493100c20c */ /* 0x000fe40003f66070 */
[----:B------:R-:W-:Y:S02]  /*2d90*/  @P4 FSETP.GT.FTZ.AND P5, PT, R61, R6, PT ;  /* 0x000000063d00420b */ /* 0x000fe40003fb4000 */
[----:B------:R-:W-:-:S04]  /*2da0*/  @!P4 ISETP.GE.AND.EX P3, PT, R36, RZ, PT, P3 ;  /* 0x000000ff2400c20c */ /* 0x000fc80003f66330 */
[----:B------:R-:W-:-:S13]  /*2db0*/  @!P4 PLOP3.LUT P5, PT, P3, PT, PT, 0x8, 0x80 ;  /* 0x000000000080c81c */ /* 0x000fda0001fae170 */
[----:B------:R-:W-:-:S07]  /*2dc0*/  @P5 LOP3.LUT R48, R48, 0x20, RZ, 0xfc, !PT ;  /* 0x0000002030305812 */ /* 0x000fce00078efcff */
.L_x_561:
[----:B------:R-:W-:Y:S05]  /*2dd0*/  BSYNC.RECONVERGENT B1 ;  /* 0x0000000000017941 */ /* 0x000fea0003800200 */
.L_x_560:
        /* <DEDUP_REMOVED lines=14> */
.L_x_563:
[----:B------:R-:W-:Y:S05]  /*2ec0*/  BSYNC.RECONVERGENT B1 ;  /* 0x0000000000017941 */ /* 0x000fea0003800200 */
.L_x_562:
[----:B------:R-:W-:Y:S01]  /*2ed0*/  @P1 ISETP.LT.U32.AND P3, PT, R51, R75, PT ;  /* 0x0000004b3300120c */ /* 0x000fe20003f61070 */
[----:B------:R-:W-:Y:S01]  /*2ee0*/  BSSY.RECONVERGENT B1, `(.L_x_564) ;  /* 0x000000d000017945 */ /* 0x000fe20003800200 */
[----:B-----5:R-:W-:Y:S02]  /*2ef0*/  @P1 FSETP.NAN.FTZ.AND P2, PT, |R8|, |R8|, PT ;  /* 0x400000080800120b */ /* 0x020fe40003f58200 */
        /* <DEDUP_REMOVED lines=11> */
.L_x_565:
[----:B------:R-:W-:Y:S05]  /*2fb0*/  BSYNC.RECONVERGENT B1 ;  /* 0x0000000000017941 */ /* 0x000fea0003800200 */
.L_x_564:
[----:B------:R-:W-:Y:S01]  /*2fc0*/  FSETP.NAN.FTZ.AND P1, PT, |R64|, |R64|, PT ;  /* 0x400000404000720b */ /* 0x000fe20003f38200 */
[----:B------:R-:W-:-:S12]  /*2fd0*/  BSSY.RECONVERGENT B1, `(.L_x_566) ;  /* 0x000000a000017945 */ /* 0x000fd80003800200 */
[----:B------:R-:W-:Y:S02]  /*2fe0*/  @P1 ISETP.LT.U32.AND P6, PT, R52, R75, PT ;  /* 0x0000004b3400120c */ /* 0x000fe40003fc1070 */
        /* <DEDUP_REMOVED lines=8> */
.L_x_567:
[----:B------:R-:W-:Y:S05]  /*3070*/  BSYNC.RECONVERGENT B1 ;  /* 0x0000000000017941 */ /* 0x000fea0003800200 */
.L_x_566:
        /* <DEDUP_REMOVED lines=11> */
.L_x_569:
[----:B------:R-:W-:Y:S05]  /*3130*/  BSYNC.RECONVERGENT B1 ;  /* 0x0000000000017941 */ /* 0x000fea0003800200 */
.L_x_568:
[----:B------:R-:W-:Y:S01]  /*3140*/  IMAD.IADD R79, R75, 0x1, R72 ;  /* 0x000000014b4f7824 */ /* 0x000fe200078e0248 */
[----:B------:R-:W-:Y:S02]  /*3150*/  FSETP.NAN.FTZ.AND P1, PT, |R66|, |R66|, PT ;  /* 0x400000424200720b */ /* 0x000fe40003f38200 */
[----:B------:R-:W-:Y:S02]  /*3160*/  LOP3.LUT R48, R48, 0xfffffff7, RZ, 0xc0, !PT ;  /* 0xfffffff730307812 */ /* 0x000fe400078ec0ff */
[----:B------:R-:W-:Y:S02]  /*3170*/  SHF.R.U32.HI R13, RZ, 0x2, R79 ;  /* 0x00000002ff0d7819 */ /* 0x000fe4000001164f */
[----:B------:R-:W-:Y:S02]  /*3180*/  FSEL R59, R59, R4, P0 ;  /* 0x000000043b3b7208 */ /* 0x000fe40000000000 */
[----:B------:R-:W-:Y:S01]  /*3190*/  SEL R46, R46, R73, P0 ;  /* 0x000000492e2e7207 */ /* 0x000fe20000000000 */
[----:B------:R-:W-:Y:S01]  /*31a0*/  IMAD.WIDE.U32 R12, R13, 0x10, R22 ;  /* 0x000000100d0c7825 */ /* 0x000fe200078e0016 */
[----:B------:R-:W-:-:S03]  /*31b0*/  SEL R34, R34, RZ, P0 ;  /* 0x000000ff22227207 */ /* 0x000fc60000000000 */
[----:B------:R-:W-:Y:S02]  /*31c0*/  @P1 ISETP.LT.U32.AND P2, PT, R53, R75, PT ;  /* 0x0000004b3500120c */ /* 0x000fe40003f41070 */
[----:B------:R-:W5:Y:S01]  /*31d0*/  LDG.E.128 R12, desc[UR36][R12.64] ;  /* 0x000000240c0c7981 */ /* 0x000f62000c1e1d00 */
[----:B------:R-:W-:-:S04]  /*31e0*/  @P1 FSETP.NAN.FTZ.AND P3, PT, |R11|, |R11|, PT ;  /* 0x4000000b0b00120b */ /* 0x000fc80003f78200 */
[----:B------:R-:W-:Y:S01]  /*31f0*/  @P1 ISETP.LT.OR.EX P2, PT, R40, RZ, !P3, P2 ;  /* 0x000000ff2800120c */ /* 0x000fe20005f41720 */
[----:B------:R-:W-:-:S12]  /*3200*/  BSSY.RECONVERGENT B1, `(.L_x_570) ;  /* 0x000000a000017945 */ /* 0x000fd80003800200 */
        /* <DEDUP_REMOVED lines=9> */
.L_x_571:
[----:B------:R-:W-:Y:S05]  /*32a0*/  BSYNC.RECONVERGENT B1 ;  /* 0x0000000000017941 */ /* 0x000fea0003800200 */
.L_x_570:
[----:B------:R-:W-:Y:S01]  /*32b0*/  FSETP.NAN.FTZ.AND P0, PT, |R67|, |R67|, PT ;  /* 0x400000434300720b */ /* 0x000fe20003f18200 */
[----:B------:R-:W-:-:S12]  /*32c0*/  BSSY.RECONVERGENT B1, `(.L_x_572) ;  /* 0x000000a000017945 */ /* 0x000fd80003800200 */
[----:B------:R-:W-:Y:S02]  /*32d0*/  @P0 ISETP.LT.U32.AND P1, PT, R55, R79, PT ;  /* 0x0000004f3700020c */ /* 0x000fe40003f21070 */
        /* <DEDUP_REMOVED lines=8> */
.L_x_573:
[----:B------:R-:W-:Y:S05]  /*3360*/  BSYNC.RECONVERGENT B1 ;  /* 0x0000000000017941 */ /* 0x000fea0003800200 */
.L_x_572:
        /* <DEDUP_REMOVED lines=11> */
.L_x_575:
[----:B------:R-:W-:Y:S05]  /*3420*/  BSYNC.RECONVERGENT B1 ;  /* 0x0000000000017941 */ /* 0x000fea0003800200 */
.L_x_574:
        /* <DEDUP_REMOVED lines=11> */
.L_x_577:
[----:B------:R-:W-:Y:S05]  /*34e0*/  BSYNC.RECONVERGENT B1 ;  /* 0x0000000000017941 */ /* 0x000fea0003800200 */
.L_x_576:
[----:B------:R-:W-:Y:S01]  /*34f0*/  FSETP.NAN.FTZ.AND P0, PT, |R70|, |R70|, PT ;  /* 0x400000464600720b */ /* 0x000fe20003f18200 */
[----:B------:R-:W-:Y:S01]  /*3500*/  IMAD.IADD R74, R79, 0x1, R72 ;  /* 0x000000014f4a7824 */ /* 0x000fe200078e0248 */
[----:B------:R-:W-:-:S04]  /*3510*/  P2R R24, PR, RZ, 0x2 ;  /* 0x00000002ff187803 */ /* 0x000fc80000000000 */
[----:B------:R-:W-:-:S07]  /*3520*/  SHF.R.U32.HI R25, RZ, 0x2, R74 ;  /* 0x00000002ff197819 */ /* 0x000fce000001164a */
[----:B------:R-:W-:Y:S02]  /*3530*/  @P0 ISETP.LT.U32.AND P4, PT, R58, R79, PT ;  /* 0x0000004f3a00020c */ /* 0x000fe40003f81070 */
[----:B------:R-:W-:-:S04]  /*3540*/  @P0 FSETP.NAN.FTZ.AND P1, PT, |R15|, |R15|, PT ;  /* 0x4000000f0f00020b */ /* 0x000fc80003f38200 */
[----:B------:R-:W-:Y:S02]  /*3550*/  @P0 ISETP.LT.OR.EX P4, PT, R45, RZ, !P1, P4 ;  /* 0x000000ff2d00020c */ /* 0x000fe40004f81740 */
[----:B------:R-:W-:Y:S01]  /*3560*/  ISETP.NE.AND P1, PT, R24, RZ, PT ;  /* 0x000000ff1800720c */ /* 0x000fe20003f25270 */
[----:B------:R-:W-:-:S06]  /*3570*/  IMAD.WIDE.U32 R24, R25, 0x10, R22 ;  /* 0x0000001019187825 */ /* 0x000fcc00078e0016 */
[----:B------:R-:W5:Y:S01]  /*3580*/  LDG.E.128 R24, desc[UR36][R24.64] ;  /* 0x0000002418187981 */ /* 0x000f62000c1e1d00 */
[----:B------:R-:W-:Y:S04]  /*3590*/  BSSY.RECONVERGENT B1, `(.L_x_578) ;  /* 0x0000009000017945 */ /* 0x000fe80003800200 */
[----:B------:R-:W-:Y:S05]  /*35a0*/  @P0 BRA `(.L_x_579) ;  /* 0x00000000001c0947 */ /* 0x000fea0003800000 */
[----:B------:R-:W-:Y:S02]  /*35b0*/  FSETP.NEU.FTZ.AND P0, PT, R70, R15, PT ;  /* 0x0000000f4600720b */ /* 0x000fe40003f1d000 */
[----:B------:R-:W-:-:S11]  /*35c0*/  P2R R78, PR, RZ, 0x2 ;  /* 0x00000002ff4e7803 */ /* 0x000fd60000000000 */
[----:B------:R-:W-:-:S04]  /*35d0*/  @!P0 ISETP.GE.U32.AND P4, PT, R58, R79, PT ;  /* 0x0000004f3a00820c */ /* 0x000fc80003f86070 */
[----:B------:R-:W-:Y:S02]  /*35e0*/  @!P0 ISETP.GE.AND.EX P1, PT, R45, RZ, PT, P4 ;  /* 0x000000ff2d00820c */ /* 0x000fe40003f26340 */
[----:B------:R-:W-:Y:S02]  /*35f0*/  @P0 FSETP.GT.FTZ.AND P4, PT, R70, R15, PT ;  /* 0x0000000f4600020b */ /* 0x000fe40003f94000 */
[----:B------:R-:W-:Y:S02]  /*3600*/  @!P0 PLOP3.LUT P4, PT, P1, PT, PT, 0x8, 0x80 ;  /* 0x000000000080881c */ /* 0x000fe40000f8e170 */
[----:B------:R-:W-:-:S13]  /*3610*/  ISETP.NE.AND P1, PT, R78, RZ, PT ;  /* 0x000000ff4e00720c */ /* 0x000fda0003f25270 */
.L_x_579:
[----:B------:R-:W-:Y:S05]  /*3620*/  BSYNC.RECONVERGENT B1 ;  /* 0x0000000000017941 */ /* 0x000fea0003800200 */
.L_x_578:
[----:B------:R-:W-:Y:S01]  /*3630*/  P2R R78, PR, RZ, 0x40 ;  /* 0x00000040ff4e7803 */ /* 0x000fe20000000000 */
[----:B------:R-:W-:Y:S01]  /*3640*/  BSSY.RECONVERGENT B1, `(.L_x_580) ;  /* 0x000002f000017945 */ /* 0x000fe20003800200 */
[----:B------:R-:W-:Y:S02]  /*3650*/  FSETP.NAN.FTZ.AND P6, PT, |R71|, |R71|, PT ;  /* 0x400000474700720b */ /* 0x000fe40003fd8200 */
[----:B------:R-:W-:Y:S02]  /*3660*/  P2R R80, PR, RZ, 0x20 ;  /* 0x00000020ff507803 */ /* 0x000fe40000000000 */
[----:B------:R-:W-:Y:S02]  /*3670*/  P2R R81, PR, RZ, 0x10 ;  /* 0x00000010ff517803 */ /* 0x000fe40000000000 */
[----:B------:R-:W-:Y:S02]  /*3680*/  P2R R82, PR, RZ, 0x8 ;  /* 0x00000008ff527803 */ /* 0x000fe40000000000 */
[----:B------:R-:W-:-:S02]  /*3690*/  P2R R83, PR, RZ, 0x4 ;  /* 0x00000004ff537803 */ /* 0x000fc40000000000 */
[----:B------:R-:W-:Y:S02]  /*36a0*/  P2R R84, PR, RZ, 0x2 ;  /* 0x00000002ff547803 */ /* 0x000fe40000000000 */
[----:B------:R-:W-:Y:S02]  /*36b0*/  LOP3.LUT P4, RZ, R48, 0x40, RZ, 0xc0, !PT ;  /* 0x0000004030ff7812 */ /* 0x000fe4000788c0ff */
[----:B------:R-:W-:Y:S02]  /*36c0*/  @P6 ISETP.LT.U32.AND P0, PT, R33, R74, PT ;  /* 0x0000004a2100620c */ /* 0x000fe40003f01070 */
[----:B-----5:R-:W-:Y:S02]  /*36d0*/  @P6 FSETP.NAN.FTZ.AND P5, PT, |R24|, |R24|, PT ;  /* 0x400000181800620b */ /* 0x020fe40003fb8200 */
[----:B------:R-:W-:Y:S02]  /*36e0*/  LOP3.LUT P3, RZ, R48, 0x20, RZ, 0xc0, !PT ;  /* 0x0000002030ff7812 */ /* 0x000fe4000786c0ff */
[----:B------:R-:W-:-:S02]  /*36f0*/  @P6 ISETP.LT.OR.EX P0, PT, R32, RZ, !P5, P0 ;  /* 0x000000ff2000620c */ /* 0x000fc40006f01700 */
[----:B------:R-:W-:Y:S02]  /*3700*/  ISETP.NE.AND P6, PT, R78, RZ, PT ;  /* 0x000000ff4e00720c */ /* 0x000fe40003fc5270 */
[----:B------:R-:W-:Y:S02]  /*3710*/  ISETP.NE.AND P5, PT, R80, RZ, PT ;  /* 0x000000ff5000720c */ /* 0x000fe40003fa5270 */
[----:B------:R-:W-:Y:S02]  /*3720*/  FSEL R64, R64, R9, P6 ;  /* 0x0000000940407208 */ /* 0x000fe40003000000 */
[----:B------:R-:W-:Y:S02]  /*3730*/  SEL R52, R52, R75, P6 ;  /* 0x0000004b34347207 */ /* 0x000fe40003000000 */
[----:B------:R-:W-:Y:S02]  /*3740*/  SEL R38, R38, RZ, P6 ;  /* 0x000000ff26267207 */ /* 0x000fe40003000000 */
[----:B------:R-:W-:-:S02]  /*3750*/  FSETP.NAN.FTZ.AND P6, PT, |R71|, |R71|, PT ;  /* 0x400000474700720b */ /* 0x000fc40003fd8200 */
[C---:B------:R-:W-:Y:S02]  /*3760*/  LOP3.LUT P2, RZ, R48.reuse, 0x10, RZ, 0xc0, !PT ;  /* 0x0000001030ff7812 */ /* 0x040fe4000784c0ff */
[----:B------:R-:W-:Y:S02]  /*3770*/  LOP3.LUT P1, RZ, R48, 0x2, RZ, 0xc0, !PT ;  /* 0x0000000230ff7812 */ /* 0x000fe4000782c0ff */
[----:B------:R-:W-:Y:S02]  /*3780*/  FSEL R65, R65, R10, P5 ;  /* 0x0000000a41417208 */ /* 0x000fe40002800000 */
[----:B------:R-:W-:Y:S02]  /*3790*/  SEL R54, R54, R75, P5 ;  /* 0x0000004b36367207 */ /* 0x000fe40002800000 */
[----:B------:R-:W-:Y:S02]  /*37a0*/  SEL R41, R41, RZ, P5 ;  /* 0x000000ff29297207 */ /* 0x000fe40002800000 */
[----:B------:R-:W-:-:S02]  /*37b0*/  LOP3.LUT P5, RZ, R48, 0x8, RZ, 0xc0, !PT ;  /* 0x0000000830ff7812 */ /* 0x000fc400078ac0ff */
[----:B------:R-:W-:Y:S02]  /*37c0*/  FSEL R60, R60, R5, P4 ;  /* 0x000000053c3c7208 */ /* 0x000fe40002000000 */
[-C--:B------:R-:W-:Y:S02]  /*37d0*/  SEL R47, R47, R73.reuse, P4 ;  /* 0x000000492f2f7207 */ /* 0x080fe40002000000 */
[----:B------:R-:W-:Y:S02]  /*37e0*/  SEL R35, R35, RZ, P4 ;  /* 0x000000ff23237207 */ /* 0x000fe40002000000 */
[----:B------:R-:W-:Y:S02]  /*37f0*/  FSEL R61, R61, R6, P3 ;  /* 0x000000063d3d7208 */ /* 0x000fe40001800000 */
[----:B------:R-:W-:Y:S02]  /*3800*/  SEL R49, R49, R73, P3 ;  /* 0x0000004931317207 */ /* 0x000fe40001800000 */
[----:B------:R-:W-:-:S02]  /*3810*/  SEL R36, R36, RZ, P3 ;  /* 0x000000ff24247207 */ /* 0x000fc40001800000 */
[----:B------:R-:W-:Y:S02]  /*3820*/  SEL R50, R50, R73, P2 ;  /* 0x0000004932327207 */ /* 0x000fe40001000000 */
[----:B------:R-:W-:Y:S02]  /*3830*/  FSEL R62, R62, R7, P2 ;  /* 0x000000073e3e7208 */ /* 0x000fe40001000000 */
[----:B------:R-:W-:Y:S02]  /*3840*/  SEL R37, R37, RZ, P2 ;  /* 0x000000ff25257207 */ /* 0x000fe40001000000 */
[----:B------:R-:W-:Y:S02]  /*3850*/  FSEL R63, R63, R8, P1 ;  /* 0x000000083f3f7208 */ /* 0x000fe40000800000 */
[----:B------:R-:W-:Y:S02]  /*3860*/  SEL R51, R51, R75, P1 ;  /* 0x0000004b33337207 */ /* 0x000fe40000800000 */
[----:B------:R-:W-:-:S02]  /*3870*/  SEL R39, R39, RZ, P1 ;  /* 0x000000ff27277207 */ /* 0x000fc40000800000 */
[----:B------:R-:W-:Y:S02]  /*3880*/  ISETP.NE.AND P4, PT, R81, RZ, PT ;  /* 0x000000ff5100720c */ /* 0x000fe40003f85270 */
[----:B------:R-:W-:Y:S02]  /*3890*/  ISETP.NE.AND P3, PT, R82, RZ, PT ;  /* 0x000000ff5200720c */ /* 0x000fe40003f65270 */
[----:B------:R-:W-:Y:S02]  /*38a0*/  ISETP.NE.AND P2, PT, R83, RZ, PT ;  /* 0x000000ff5300720c */ /* 0x000fe40003f45270 */
[----:B------:R-:W-:Y:S02]  /*38b0*/  ISETP.NE.AND P1, PT, R84, RZ, PT ;  /* 0x000000ff5400720c */ /* 0x000fe40003f25270 */
[----:B------:R-:W-:Y:S01]  /*38c0*/  SEL R53, R53, R75, P5 ;  /* 0x0000004b35357207 */ /* 0x000fe20002800000 */
[----:B------:R-:W-:Y:S10]  /*38d0*/  @P6 BRA `(.L_x_581) ;  /* 0x0000000000146947 */ /* 0x000ff40003800000 */
[----:B------:R-:W-:-:S13]  /*38e0*/  FSETP.NEU.FTZ.AND P5, PT, R71, R24, PT ;  /* 0x000000184700720b */ /* 0x000fda0003fbd000 */
[----:B------:R-:W-:Y:S02]  /*38f0*/  @!P5 ISETP.GE.U32.AND P6, PT, R33, R74, PT ;  /* 0x0000004a2100d20c */ /* 0x000fe40003fc6070 */
[----:B------:R-:W-:Y:S02]  /*3900*/  @P5 FSETP.GT.FTZ.AND P0, PT, R71, R24, PT ;  /* 0x000000184700520b */ /* 0x000fe40003f14000 */
[----:B------:R-:W-:-:S04]  /*3910*/  @!P5 ISETP.GE.AND.EX P6, PT, R32, RZ, PT, P6 ;  /* 0x000000ff2000d20c */ /* 0x000fc80003fc6360 */
[----:B------:R-:W-:-:S13]  /*3920*/  @!P5 PLOP3.LUT P0, PT, P6, PT, PT, 0x8, 0x80 ;  /* 0x000000000080d81c */ /* 0x000fda000370e170 */
.L_x_581:
[----:B------:R-:W-:Y:S05]  /*3930*/  BSYNC.RECONVERGENT B1 ;  /* 0x0000000000017941 */ /* 0x000fea0003800200 */
.L_x_580:
[----:B------:R-:W-:Y:S01]  /*3940*/  LOP3.LUT P6, RZ, R48, 0x8, RZ, 0xc0, !PT ;  /* 0x0000000830ff7812 */ /* 0x000fe200078cc0ff */
[----:B------:R-:W-:Y:S01]  /*3950*/  BSSY.RECONVERGENT B1, `(.L_x_582) ;  /* 0x0000022000017945 */ /* 0x000fe20003800200 */
[----:B------:R-:W-:Y:S02]  /*3960*/  FSETP.NAN.FTZ.AND P5, PT, |R20|, |R20|, PT ;  /* 0x400000141400720b */ /* 0x000fe40003fb8200 */
[----:B------:R-:W-:Y:S02]  /*3970*/  FSEL R66, R66, R11, P6 ;  /* 0x0000000b42427208 */ /* 0x000fe40003000000 */
[----:B------:R-:W-:Y:S02]  /*3980*/  SEL R40, R40, RZ, P6 ;  /* 0x000000ff28287207 */ /* 0x000fe40003000000 */
[----:B------:R-:W-:Y:S02]  /*3990*/  FSETP.NAN.FTZ.AND P6, PT, |R18|, |R18|, PT ;  /* 0x400000121200720b */ /* 0x000fe40003fd8200 */
[----:B------:R-:W-:-:S02]  /*39a0*/  SEL R55, R55, R79, P1 ;  /* 0x0000004f37377207 */ /* 0x000fc40000800000 */
[----:B------:R-:W-:Y:S02]  /*39b0*/  FSEL R67, R67, R12, P1 ;  /* 0x0000000c43437208 */ /* 0x000fe40000800000 */
[----:B------:R-:W-:Y:S02]  /*39c0*/  SEL R42, R42, RZ, P1 ;  /* 0x000000ff2a2a7207 */ /* 0x000fe40000800000 */
[----:B------:R-:W-:Y:S02]  /*39d0*/  FSETP.NAN.FTZ.AND P1, PT, |R21|, |R21|, PT ;  /* 0x400000151500720b */ /* 0x000fe40003f38200 */
[-C--:B------:R-:W-:Y:S02]  /*39e0*/  SEL R56, R56, R79.reuse, P2 ;  /* 0x0000004f38387207 */ /* 0x080fe40001000000 */
[----:B------:R-:W-:Y:S02]  /*39f0*/  SEL R58, R58, R79, P4 ;  /* 0x0000004f3a3a7207 */ /* 0x000fe40002000000 */
[----:B------:R-:W-:-:S02]  /*3a00*/  FSEL R68, R68, R13, P2 ;  /* 0x0000000d44447208 */ /* 0x000fc40001000000 */
[----:B------:R-:W-:Y:S02]  /*3a10*/  SEL R43, R43, RZ, P2 ;  /* 0x000000ff2b2b7207 */ /* 0x000fe40001000000 */
[----:B------:R-:W-:Y:S02]  /*3a20*/  FSEL R70, R70, R15, P4 ;  /* 0x0000000f46467208 */ /* 0x000fe40002000000 */
[----:B------:R-:W-:Y:S02]  /*3a30*/  SEL R45, R45, RZ, P4 ;  /* 0x000000ff2d2d7207 */ /* 0x000fe40002000000 */
[----:B------:R-:W-:Y:S02]  /*3a40*/  SEL R57, R57, R79, P3 ;  /* 0x0000004f39397207 */ /* 0x000fe40001800000 */
[----:B------:R-:W-:Y:S02]  /*3a50*/  @P5 ISETP.LT.U32.AND P2, PT, R29, R74, PT ;  /* 0x0000004a1d00520c */ /* 0x000fe40003f41070 */
[----:B------:R-:W-:-:S02]  /*3a60*/  FSEL R69, R69, R14, P3 ;  /* 0x0000000e45457208 */ /* 0x000fc40001800000 */
[----:B------:R-:W-:Y:S02]  /*3a70*/  SEL R44, R44, RZ, P3 ;  /* 0x000000ff2c2c7207 */ /* 0x000fe40001800000 */
[----:B------:R-:W-:Y:S02]  /*3a80*/  @P5 FSETP.NAN.FTZ.AND P4, PT, |R25|, |R25|, PT ;  /* 0x400000191900520b */ /* 0x000fe40003f98200 */
[----:B------:R-:W-:Y:S02]  /*3a90*/  FSEL R71, R71, R24, P0 ;  /* 0x0000001847477208 */ /* 0x000fe40000000000 */
[-C--:B------:R-:W-:Y:S02]  /*3aa0*/  SEL R33, R33, R74.reuse, P0 ;  /* 0x0000004a21217207 */ /* 0x080fe40000000000 */
[----:B------:R-:W-:Y:S02]  /*3ab0*/  SEL R32, R32, RZ, P0 ;  /* 0x000000ff20207207 */ /* 0x000fe40000000000 */
[----:B------:R-:W-:-:S02]  /*3ac0*/  @P6 ISETP.LT.U32.AND P3, PT, R3, R74, PT ;  /* 0x0000004a0300620c */ /* 0x000fc40003f61070 */
[----:B------:R-:W-:Y:S02]  /*3ad0*/  @P6 FSETP.NAN.FTZ.AND P0, PT, |R27|, |R27|, PT ;  /* 0x4000001b1b00620b */ /* 0x000fe40003f18200 */
[----:B------:R-:W-:Y:S02]  /*3ae0*/  @P5 ISETP.LT.OR.EX P4, PT, R31, RZ, !P4, P2 ;  /* 0x000000ff1f00520c */ /* 0x000fe40006781720 */
        /* <DEDUP_REMOVED lines=8> */
.L_x_583:
[----:B------:R-:W-:Y:S05]  /*3b70*/  BSYNC.RECONVERGENT B1 ;  /* 0x0000000000017941 */ /* 0x000fea0003800200 */
.L_x_582:
[----:B------:R-:W-:Y:S01]  /*3b80*/  @P1 FSETP.NAN.FTZ.AND P3, PT, |R26|, |R26|, PT ;  /* 0x4000001a1a00120b */ /* 0x000fe20003f78200 */
[----:B------:R-:W-:Y:S01]  /*3b90*/  BSSY.RECONVERGENT B1, `(.L_x_584) ;  /* 0x000000b000017945 */ /* 0x000fe20003800200 */
[----:B------:R-:W-:Y:S02]  /*3ba0*/  FSEL R20, R20, R25, P4 ;  /* 0x0000001914147208 */ /* 0x000fe40002000000 */
[----:B------:R-:W-:Y:S02]  /*3bb0*/  SEL R29, R29, R74, P4 ;  /* 0x0000004a1d1d7207 */ /* 0x000fe40002000000 */
        /* <DEDUP_REMOVED lines=8> */
.L_x_585:
[----:B------:R-:W-:Y:S05]  /*3c40*/  BSYNC.RECONVERGENT B1 ;  /* 0x0000000000017941 */ /* 0x000fea0003800200 */
.L_x_584:
        /* <DEDUP_REMOVED lines=10> */
.L_x_587:
[----:B------:R-:W-:Y:S05]  /*3cf0*/  BSYNC.RECONVERGENT B1 ;  /* 0x0000000000017941 */ /* 0x000fea0003800200 */
.L_x_586:
        /* <DEDUP_REMOVED lines=8> */
.L_x_555:
[----:B------:R-:W-:Y:S05]  /*3d80*/  BSYNC.RECONVERGENT B0 ;  /* 0x0000000000007941 */ /* 0x000fea0003800200 */
.L_x_554:
[----:B------:R-:W-:Y:S01]  /*3d90*/  ISETP.GE.U32.AND P0, PT, R73, R78, PT ;  /* 0x0000004e4900720c */ /* 0x000fe20003f06070 */
[----:B------:R-:W-:-:S12]  /*3da0*/  BSSY.RECONVERGENT B0, `(.L_x_589) ;  /* 0x0000016000007945 */ /* 0x000fd80003800200 */
[----:B------:R-:W-:Y:S05]  /*3db0*/  @P0 BRA `(.L_x_590) ;  /* 0x0000000000500947 */ /* 0x000fea0003800000 */
[----:B------:R-:W-:-:S05]  /*3dc0*/  SHF.R.U32.HI R5, RZ, 0x2, R73 ;  /* 0x00000002ff057819 */ /* 0x000fca0000011649 */
[----:B------:R-:W-:-:S06]  /*3dd0*/  IMAD.WIDE.U32 R4, R5, 0x10, R22 ;  /* 0x0000001005047825 */ /* 0x000fcc00078e0016 */
[----:B------:R-:W5:Y:S01]  /*3de0*/  LDG.E.128 R4, desc[UR36][R4.64] ;  /* 0x0000002404047981 */ /* 0x000f62000c1e1d00 */
[----:B------:R-:W-:-:S05]  /*3df0*/  IMAD.IADD R75, R73, 0x1, R72 ;  /* 0x00000001494b7824 */ /* 0x000fca00078e0248 */
[----:B------:R-:W-:-:S13]  /*3e00*/  ISETP.GE.U32.AND P1, PT, R75, R78, PT ;  /* 0x0000004e4b00720c */ /* 0x000fda0003f26070 */
[----:B------:R-:W-:Y:S05]  /*3e10*/  @P1 BRA `(.L_x_590) ;  /* 0x0000000000381947 */ /* 0x000fea0003800000 */
[----:B------:R-:W-:-:S05]  /*3e20*/  SHF.R.U32.HI R9, RZ, 0x2, R75 ;  /* 0x00000002ff097819 */ /* 0x000fca000001164b */
[----:B------:R-:W-:-:S06]  /*3e30*/  IMAD.WIDE.U32 R8, R9, 0x10, R22 ;  /* 0x0000001009087825 */ /* 0x000fcc00078e0016 */
[----:B------:R-:W5:Y:S01]  /*3e40*/  LDG.E.128 R8, desc[UR36][R8.64] ;  /* 0x0000002408087981 */ /* 0x000f62000c1e1d00 */
[----:B------:R-:W-:-:S05]  /*3e50*/  IMAD.IADD R75, R75, 0x1, R72 ;  /* 0x000000014b4b7824 */ /* 0x000fca00078e0248 */
[----:B------:R-:W-:-:S13]  /*3e60*/  ISETP.GE.U32.AND P1, PT, R75, R78, PT ;  /* 0x0000004e4b00720c */ /* 0x000fda0003f26070 */
[----:B------:R-:W-:Y:S05]  /*3e70*/  @P1 BRA `(.L_x_590) ;  /* 0x0000000000201947 */ /* 0x000fea0003800000 */
[----:B------:R-:W-:Y:S01]  /*3e80*/  IMAD.IADD R15, R75, 0x1, R72 ;  /* 0x000000014b0f7824 */ /* 0x000fe200078e0248 */
[----:B------:R-:W-:-:S04]  /*3e90*/  SHF.R.U32.HI R13, RZ, 0x2, R75 ;  /* 0x00000002ff0d7819 */ /* 0x000fc8000001164b */
[----:B------:R-:W-:Y:S01]  /*3ea0*/  ISETP.GE.U32.AND P1, PT, R15, R78, PT ;  /* 0x0000004e0f00720c */ /* 0x000fe20003f26070 */
[----:B------:R-:W-:-:S12]  /*3eb0*/  IMAD.WIDE.U32 R12, R13, 0x10, R22 ;  /* 0x000000100d0c7825 */ /* 0x000fd800078e0016 */
[----:B------:R-:W-:-:S05]  /*3ec0*/  @!P1 SHF.R.U32.HI R15, RZ, 0x2, R15 ;  /* 0x00000002ff0f9819 */ /* 0x000fca000001160f */
[----:B------:R-:W-:Y:S02]  /*3ed0*/  @!P1 IMAD.WIDE.U32 R22, R15, 0x10, R22 ;  /* 0x000000100f169825 */ /* 0x000fe400078e0016 */
[----:B------:R-:W5:Y:S04]  /*3ee0*/  LDG.E.128 R12, desc[UR36][R12.64] ;  /* 0x000000240c0c7981 */ /* 0x000f68000c1e1d00 */
[----:B------:R1:W5:Y:S02]  /*3ef0*/  @!P1 LDG.E.128 R24, desc[UR36][R22.64] ;  /* 0x0000002416189981 */ /* 0x000364000c1e1d00 */
.L_x_590:
[----:B------:R-:W-:Y:S05]  /*3f00*/  BSYNC.RECONVERGENT B0 ;  /* 0x0000000000007941 */ /* 0x000fea0003800200 */
.L_x_589:
[----:B------:R-:W-:Y:S04]  /*3f10*/  BSSY.RECONVERGENT B0, `(.L_x_591) ;  /* 0x00000fb000007945 */ /* 0x000fe80003800200 */
[----:B------:R-:W-:Y:S05]  /*3f20*/  @P0 BRA `(.L_x_592) ;  /* 0x0000000c00e40947 */ /* 0x000fea0003800000 */
[----:B------:R-:W-:Y:S01]  /*3f30*/  FSETP.NAN.FTZ.AND P6, PT, |R59|, |R59|, PT ;  /* 0x4000003b3b00720b */ /* 0x000fe20003fd8200 */
[----:B------:R-:W-:Y:S01]  /*3f40*/  BSSY.RECONVERGENT B1, `(.L_x_593) ;  /* 0x0000011000017945 */ /* 0x000fe20003800200 */
[----:B------:R-:W-:Y:S02]  /*3f50*/  FSETP.NAN.FTZ.AND P4, PT, |R60|, |R60|, PT ;  /* 0x4000003c3c00720b */ /* 0x000fe40003f98200 */
[----:B------:R-:W-:-:S09]  /*3f60*/  FSETP.NAN.FTZ.AND P5, PT, |R62|, |R62|, PT ;  /* 0x4000003e3e00720b */ /* 0x000fd20003fb8200 */
[----:B-----5:R-:W-:Y:S02]  /*3f70*/  @P6 FSETP.NAN.FTZ.AND P0, PT, |R4|, |R4|, PT ;  /* 0x400000040400620b */ /* 0x020fe40003f18200 */
[----:B------:R-:W-:Y:S02]  /*3f80*/  @P6 ISETP.LT.U32.AND P3, PT, R46, R73, PT ;  /* 0x000000492e00620c */ /* 0x000fe40003f61070 */
[----:B------:R-:W-:Y:S02]  /*3f90*/  @P4 FSETP.NAN.FTZ.AND P2, PT, |R5|, |R5|, PT ;  /* 0x400000050500420b */ /* 0x000fe40003f58200 */
[----:B------:R-:W-:Y:S02]  /*3fa0*/  @P4 ISETP.LT.U32.AND P1, PT, R47, R73, PT ;  /* 0x000000492f00420c */ /* 0x000fe40003f21070 */
[----:B------:R-:W-:Y:S02]  /*3fb0*/  @P6 ISETP.LT.OR.EX P0, PT, R34, RZ, !P0, P3 ;  /* 0x000000ff2200620c */ /* 0x000fe40004701730 */
[----:B------:R-:W-:-:S02]  /*3fc0*/  @P4 ISETP.LT.OR.EX P2, PT, R35, RZ, !P2, P1 ;  /* 0x000000ff2300420c */ /* 0x000fc40005741710 */
[----:B------:R-:W-:Y:S02]  /*3fd0*/  FSETP.NAN.FTZ.AND P3, PT, |R61|, |R61|, PT ;  /* 0x4000003d3d00720b */ /* 0x000fe40003f78200 */
[----:B------:R-:W-:Y:S01]  /*3fe0*/  @P5 FSETP.NAN.FTZ.AND P1, PT, |R7|, |R7|, PT ;  /* 0x400000070700520b */ /* 0x000fe20003f38200 */
[----:B------:R-:W-:-:S12]  /*3ff0*/  @P6 BRA `(.L_x_594) ;  /* 0x0000000000146947 */ /* 0x000fd80003800000 */
[----:B------:R-:W-:-:S13]  /*4000*/  FSETP.NEU.FTZ.AND P6, PT, R59, R4, PT ;  /* 0x000000043b00720b */ /* 0x000fda0003fdd000 */
[----:B------:R-:W-:-:S04]  /*4010*/  @!P6 ISETP.GE.U32.AND P0, PT, R46, R73, PT ;  /* 0x000000492e00e20c */ /* 0x000fc80003f06070 */
[----:B------:R-:W-:-:S04]  /*4020*/  @!P6 ISETP.GE.AND.EX P0, PT, R34, RZ, PT, P0 ;  /* 0x000000ff2200e20c */ /* 0x000fc80003f06300 */
[----:B------:R-:W-:Y:S02]  /*4030*/  @!P6 PLOP3.LUT P0, PT, P0, PT, PT, 0x8, 0x80 ;  /* 0x000000000080e81c */ /* 0x000fe4000070e170 */
[----:B------:R-:W-:-:S13]  /*4040*/  @P6 FSETP.GT.FTZ.AND P0, PT, R59, R4, PT ;  /* 0x000000043b00620b */ /* 0x000fda0003f14000 */
.L_x_594:
[----:B------:R-:W-:Y:S05]  /*4050*/  BSYNC.RECONVERGENT B1 ;  /* 0x0000000000017941 */ /* 0x000fea0003800200 */
.L_x_593:
[----:B------:R-:W-:Y:S04]  /*4060*/  BSSY.RECONVERGENT B1, `(.L_x_595) ;  /* 0x0000007000017945 */ /* 0x000fe80003800200 */
[----:B------:R-:W-:Y:S05]  /*4070*/  @P4 BRA `(.L_x_596) ;  /* 0x0000000000144947 */ /* 0x000fea0003800000 */
[----:B------:R-:W-:-:S13]  /*4080*/  FSETP.NEU.FTZ.AND P6, PT, R60, R5, PT ;  /* 0x000000053c00720b */ /* 0x000fda0003fdd000 */
[----:B------:R-:W-:Y:S02]  /*4090*/  @!P6 ISETP.GE.U32.AND P4, PT, R47, R73, PT ;  /* 0x000000492f00e20c */ /* 0x000fe40003f86070 */
[----:B------:R-:W-:Y:S02]  /*40a0*/  @P6 FSETP.GT.FTZ.AND P2, PT, R60, R5, PT ;  /* 0x000000053c00620b */ /* 0x000fe40003f54000 */
[----:B------:R-:W-:-:S04]  /*40b0*/  @!P6 ISETP.GE.AND.EX P4, PT, R35, RZ, PT, P4 ;  /* 0x000000ff2300e20c */ /* 0x000fc80003f86340 */
[----:B------:R-:W-:-:S13]  /*40c0*/  @!P6 PLOP3.LUT P2, PT, P4, PT, PT, 0x8, 0x80 ;  /* 0x000000000080e81c */ /* 0x000fda000274e170 */
.L_x_596:
[----:B------:R-:W-:Y:S05]  /*40d0*/  BSYNC.RECONVERGENT B1 ;  /* 0x0000000000017941 */ /* 0x000fea0003800200 */
.L_x_595:
[----:B------:R-:W-:Y:S01]  /*40e0*/  @P3 FSETP.NAN.FTZ.AND P4, PT, |R6|, |R6|, PT ;  /* 0x400000060600320b */ /* 0x000fe20003f98200 */
[----:B------:R-:W-:Y:S01]  /*40f0*/  BSSY.RECONVERGENT B1, `(.L_x_597) ;  /* 0x000000a000017945 */ /* 0x000fe20003800200 */
[----:B------:R-:W-:Y:S02]  /*4100*/  @P3 ISETP.LT.U32.AND P6, PT, R49, R73, PT ;  /* 0x000000493100320c */ /* 0x000fe40003fc1070 */
        /* <DEDUP_REMOVED lines=8> */
.L_x_598:
[----:B------:R-:W-:Y:S05]  /*4190*/  BSYNC.RECONVERGENT B1 ;  /* 0x0000000000017941 */ /* 0x000fea0003800200 */
.L_x_597:
[----:B------:R-:W-:Y:S01]  /*41a0*/  @P5 ISETP.LT.U32.AND P3, PT, R50, R73, PT ;  /* 0x000000493200520c */ /* 0x000fe20003f61070 */
[----:B------:R-:W-:Y:S01]  /*41b0*/  BSSY.RECONVERGENT B1, `(.L_x_599) ;  /* 0x000000b000017945 */ /* 0x000fe20003800200 */
[----:B------:R-:W-:Y:S01]  /*41c0*/  FSEL R60, R60, R5, P2 ;  /* 0x000000053c3c7208 */ /* 0x000fe20001000000 */
[----:B-1----:R-:W-:Y:S01]  /*41d0*/  IMAD.IADD R23, R73, 0x1, R72 ;  /* 0x0000000149177824 */ /* 0x002fe200078e0248 */
        /* <DEDUP_REMOVED lines=8> */
.L_x_600:
[----:B------:R-:W-:Y:S05]  /*4260*/  BSYNC.RECONVERGENT B1 ;  /* 0x0000000000017941 */ /* 0x000fea0003800200 */
.L_x_599:
[----:B------:R-:W-:Y:S02]  /*4270*/  ISETP.GE.U32.AND P3, PT, R23, R78, PT ;  /* 0x0000004e1700720c */ /* 0x000fe40003f66070 */
[----:B------:R-:W-:Y:S02]  /*4280*/  FSEL R62, R62, R7, P1 ;  /* 0x000000073e3e7208 */ /* 0x000fe40000800000 */
[-C--:B------:R-:W-:Y:S02]  /*4290*/  SEL R46, R46, R73.reuse, P0 ;  /* 0x000000492e2e7207 */ /* 0x080fe40000000000 */
[-C--:B------:R-:W-:Y:S02]  /*42a0*/  SEL R47, R47, R73.reuse, P2 ;  /* 0x000000492f2f7207 */ /* 0x080fe40001000000 */
[-C--:B------:R-:W-:Y:S02]  /*42b0*/  SEL R49, R49, R73.reuse, P4 ;  /* 0x0000004931317207 */ /* 0x080fe40002000000 */
[----:B------:R-:W-:-:S02]  /*42c0*/  SEL R50, R50, R73, P1 ;  /* 0x0000004932327207 */ /* 0x000fc40000800000 */
[----:B------:R-:W-:Y:S02]  /*42d0*/  SEL R34, R34, RZ, P0 ;  /* 0x000000ff22227207 */ /* 0x000fe40000000000 */
[----:B------:R-:W-:Y:S02]  /*42e0*/  SEL R35, R35, RZ, P2 ;  /* 0x000000ff23237207 */ /* 0x000fe40001000000 */
[----:B------:R-:W-:Y:S02]  /*42f0*/  SEL R36, R36, RZ, P4 ;  /* 0x000000ff24247207 */ /* 0x000fe40002000000 */
[----:B------:R-:W-:Y:S01]  /*4300*/  SEL R37, R37, RZ, P1 ;  /* 0x000000ff25257207 */ /* 0x000fe20000800000 */
[----:B------:R-:W-:Y:S06]  /*4310*/  @P3 BRA `(.L_x_592) ;  /* 0x0000000800e83947 */ /* 0x000fec0003800000 */
[----:B------:R-:W-:Y:S01]  /*4320*/  FSETP.NAN.FTZ.AND P2, PT, |R63|, |R63|, PT ;  /* 0x4000003f3f00720b */ /* 0x000fe20003f58200 */
[----:B------:R-:W-:Y:S01]  /*4330*/  BSSY.RECONVERGENT B1, `(.L_x_601) ;  /* 0x000000e000017945 */ /* 0x000fe20003800200 */
[----:B------:R-:W-:Y:S02]  /*4340*/  FSETP.NAN.FTZ.AND P4, PT, |R66|, |R66|, PT ;  /* 0x400000424200720b */ /* 0x000fe40003f98200 */
[----:B------:R-:W-:Y:S02]  /*4350*/  FSETP.NAN.FTZ.AND P3, PT, |R64|, |R64|, PT ;  /* 0x400000404000720b */ /* 0x000fe40003f78200 */
[----:B------:R-:W-:-:S07]  /*4360*/  FSETP.NAN.FTZ.AND P5, PT, |R65|, |R65|, PT ;  /* 0x400000414100720b */ /* 0x000fce0003fb8200 */
[----:B------:R-:W-:Y:S02]  /*4370*/  @P2 FSETP.NAN.FTZ.AND P1, PT, |R8|, |R8|, PT ;  /* 0x400000080800220b */ /* 0x000fe40003f38200 */
[----:B------:R-:W-:Y:S02]  /*4380*/  @P2 ISETP.LT.U32.AND P6, PT, R51, R23, PT ;  /* 0x000000173300220c */ /* 0x000fe40003fc1070 */
[----:B------:R-:W-:Y:S02]  /*4390*/  @P4 FSETP.NAN.FTZ.AND P0, PT, |R11|, |R11|, PT ;  /* 0x4000000b0b00420b */ /* 0x000fe40003f18200 */
[----:B------:R-:W-:Y:S01]  /*43a0*/  @P2 ISETP.LT.OR.EX P1, PT, R39, RZ, !P1, P6 ;  /* 0x000000ff2700220c */ /* 0x000fe20004f21760 */
[----:B------:R-:W-:-:S12]  /*43b0*/  @P2 BRA `(.L_x_602) ;  /* 0x0000000000142947 */ /* 0x000fd80003800000 */
[----:B------:R-:W-:-:S13]  /*43c0*/  FSETP.NEU.FTZ.AND P6, PT, R63, R8, PT ;  /* 0x000000083f00720b */ /* 0x000fda0003fdd000 */
[----:B------:R-:W-:Y:S02]  /*43d0*/  @!P6 ISETP.GE.U32.AND P2, PT, R51, R23, PT ;  /* 0x000000173300e20c */ /* 0x000fe40003f46070 */
[----:B------:R-:W-:Y:S02]  /*43e0*/  @P6 FSETP.GT.FTZ.AND P1, PT, R63, R8, PT ;  /* 0x000000083f00620b */ /* 0x000fe40003f34000 */
[----:B------:R-:W-:-:S04]  /*43f0*/  @!P6 ISETP.GE.AND.EX P2, PT, R39, RZ, PT, P2 ;  /* 0x000000ff2700e20c */ /* 0x000fc80003f46320 */
[----:B------:R-:W-:-:S13]  /*4400*/  @!P6 PLOP3.LUT P1, PT, P2, PT, PT, 0x8, 0x80 ;  /* 0x000000000080e81c */ /* 0x000fda000172e170 */
.L_x_602:
[----:B------:R-:W-:Y:S05]  /*4410*/  BSYNC.RECONVERGENT B1 ;  /* 0x0000000000017941 */ /* 0x000fea0003800200 */
.L_x_601:
        /* <DEDUP_REMOVED lines=10> */
.L_x_604:
[----:B------:R-:W-:Y:S05]  /*44c0*/  BSYNC.RECONVERGENT B1 ;  /* 0x0000000000017941 */ /* 0x000fea0003800200 */
.L_x_603:
        /* <DEDUP_REMOVED lines=11> */
.L_x_606:
[----:B------:R-:W-:Y:S05]  /*4580*/  BSYNC.RECONVERGENT B1 ;  /* 0x0000000000017941 */ /* 0x000fea0003800200 */
.L_x_605:
[----:B------:R-:W-:Y:S01]  /*4590*/  @P4 ISETP.LT.U32.AND P5, PT, R53, R23, PT ;  /* 0x000000173500420c */ /* 0x000fe20003fa1070 */
[----:B------:R-:W-:Y:S01]  /*45a0*/  BSSY.RECONVERGENT B1, `(.L_x_607) ;  /* 0x000000b000017945 */ /* 0x000fe20003800200 */
[----:B------:R-:W-:Y:S01]  /*45b0*/  FSEL R64, R64, R9, P2 ;  /* 0x0000000940407208 */ /* 0x000fe20001000000 */
[----:B------:R-:W-:Y:S01]  /*45c0*/  IMAD.IADD R5, R23, 0x1, R72 ;  /* 0x0000000117057824 */ /* 0x000fe200078e0248 */
        /* <DEDUP_REMOVED lines=8> */
.L_x_608:
[----:B------:R-:W-:Y:S05]  /*4650*/  BSYNC.RECONVERGENT B1 ;  /* 0x0000000000017941 */ /* 0x000fea0003800200 */
.L_x_607:
        /* <DEDUP_REMOVED lines=12> */
[----:B------:R-:W-:Y:S01]  /*4720*/  IMAD.IADD R72, R5, 0x1, R72 ;  /* 0x0000000105487824 */ /* 0x000fe200078e0248 */
[----:B------:R-:W-:Y:S01]  /*4730*/  BSSY.RECONVERGENT B1, `(.L_x_609) ;  /* 0x000000e000017945 */ /* 0x000fe20003800200 */
[----:B------:R-:W-:Y:S02]  /*4740*/  FSETP.NAN.FTZ.AND P2, PT, |R68|, |R68|, PT ;  /* 0x400000444400720b */ /* 0x000fe40003f58200 */
[----:B------:R-:W-:Y:S02]  /*4750*/  FSETP.NAN.FTZ.AND P3, PT, |R69|, |R69|, PT ;  /* 0x400000454500720b */ /* 0x000fe40003f78200 */
[----:B------:R-:W-:Y:S02]  /*4760*/  ISETP.GE.U32.AND P4, PT, R72, R78, PT ;  /* 0x0000004e4800720c */ /* 0x000fe40003f86070 */
[----:B------:R-:W-:-:S04]  /*4770*/  FSETP.NAN.FTZ.AND P5, PT, |R70|, |R70|, PT ;  /* 0x400000464600720b */ /* 0x000fc80003fb8200 */
        /* <DEDUP_REMOVED lines=9> */
.L_x_610:
[----:B------:R-:W-:Y:S05]  /*4810*/  BSYNC.RECONVERGENT B1 ;  /* 0x0000000000017941 */ /* 0x000fea0003800200 */
.L_x_609:
        /* <DEDUP_REMOVED lines=10> */
.L_x_612:
[----:B------:R-:W-:Y:S05]  /*48c0*/  BSYNC.RECONVERGENT B1 ;  /* 0x0000000000017941 */ /* 0x000fea0003800200 */
.L_x_611:
        /* <DEDUP_REMOVED lines=10> */
.L_x_614:
[----:B------:R-:W-:Y:S05]  /*4970*/  BSYNC.RECONVERGENT B1 ;  /* 0x0000000000017941 */ /* 0x000fea0003800200 */
.L_x_613:
[----:B------:R-:W-:Y:S01]  /*4980*/  @P5 FSETP.NAN.FTZ.AND P3, PT, |R15|, |R15|, PT ;  /* 0x4000000f0f00520b */ /* 0x000fe20003f78200 */
[----:B------:R-:W-:Y:S01]  /*4990*/  BSSY.RECONVERGENT B1, `(.L_x_615) ;  /* 0x000000c000017945 */ /* 0x000fe20003800200 */
[----:B------:R-:W-:Y:S02]  /*49a0*/  @P5 ISETP.LT.U32.AND P6, PT, R58, R5, PT ;  /* 0x000000053a00520c */ /* 0x000fe40003fc1070 */
[----:B------:R-:W-:Y:S02]  /*49b0*/  FSEL R67, R67, R12, P0 ;  /* 0x0000000c43437208 */ /* 0x000fe40000000000 */
[----:B------:R-:W-:Y:S02]  /*49c0*/  FSEL R68, R68, R13, P1 ;  /* 0x0000000d44447208 */ /* 0x000fe40000800000 */
        /* <DEDUP_REMOVED lines=8> */
.L_x_616:
[----:B------:R-:W-:Y:S05]  /*4a50*/  BSYNC.RECONVERGENT B1 ;  /* 0x0000000000017941 */ /* 0x000fea0003800200 */
.L_x_615:
[----:B------:R-:W-:Y:S02]  /*4a60*/  FSEL R70, R70, R15, P3 ;  /* 0x0000000f46467208 */ /* 0x000fe40001800000 */
[-C--:B------:R-:W-:Y:S02]  /*4a70*/  SEL R55, R55, R5.reuse, P0 ;  /* 0x0000000537377207 */ /* 0x080fe40000000000 */
[-C--:B------:R-:W-:Y:S02]  /*4a80*/  SEL R56, R56, R5.reuse, P1 ;  /* 0x0000000538387207 */ /* 0x080fe40000800000 */
[-C--:B------:R-:W-:Y:S02]  /*4a90*/  SEL R57, R57, R5.reuse, P2 ;  /* 0x0000000539397207 */ /* 0x080fe40001000000 */
[----:B------:R-:W-:Y:S02]  /*4aa0*/  SEL R58, R58, R5, P3 ;  /* 0x000000053a3a7207 */ /* 0x000fe40001800000 */
[----:B------:R-:W-:-:S02]  /*4ab0*/  SEL R42, R42, RZ, P0 ;  /* 0x000000ff2a2a7207 */ /* 0x000fc40000000000 */
        /* <DEDUP_REMOVED lines=19> */
.L_x_618:
[----:B------:R-:W-:Y:S05]  /*4bf0*/  BSYNC.RECONVERGENT B1 ;  /* 0x0000000000017941 */ /* 0x000fea0003800200 */
.L_x_617:
        /* <DEDUP_REMOVED lines=10> */
.L_x_620:
[----:B------:R-:W-:Y:S05]  /*4ca0*/  BSYNC.RECONVERGENT B1 ;  /* 0x0000000000017941 */ /* 0x000fea0003800200 */
.L_x_619:
        /* <DEDUP_REMOVED lines=10> */
.L_x_622:
[----:B------:R-:W-:Y:S05]  /*4d50*/  BSYNC.RECONVERGENT B1 ;  /* 0x0000000000017941 */ /* 0x000fea0003800200 */
.L_x_621:
[----:B------:R-:W-:Y:S01]  /*4d60*/  @P4 ISETP.LT.U32.AND P5, PT, R3, R72, PT ;  /* 0x000000480300420c */ /* 0x000fe20003fa1070 */
[----:B------:R-:W-:Y:S01]  /*4d70*/  BSSY.RECONVERGENT B1, `(.L_x_623) ;  /* 0x000000b000017945 */ /* 0x000fe20003800200 */
        /* <DEDUP_REMOVED lines=10> */
.L_x_624:
[----:B------:R-:W-:Y:S05]  /*4e20*/  BSYNC.RECONVERGENT B1 ;  /* 0x0000000000017941 */ /* 0x000fea0003800200 */
.L_x_623:
        /* <DEDUP_REMOVED lines=8> */
[----:B------:R-:W-:-:S07]  /*4eb0*/  SEL R0, R0, RZ, P0 ;  /* 0x000000ff00007207 */ /* 0x000fce0000000000 */
.L_x_592:
[----:B------:R-:W-:Y:S05]  /*4ec0*/  BSYNC.RECONVERGENT B0 ;  /* 0x0000000000007941 */ /* 0x000fea0003800200 */
.L_x_591:
[----:B------:R-:W-:Y:S01]  /*4ed0*/  FSETP.NAN.FTZ.AND P3, PT, |R59|, |R59|, PT ;  /* 0x4000003b3b00720b */ /* 0x000fe20003f78200 */
[----:B------:R-:W-:Y:S01]  /*4ee0*/  BSSY.RECONVERGENT B0, `(.L_x_625) ;  /* 0x000000c000007945 */ /* 0x000fe20003800200 */
[----:B------:R-:W-:Y:S02]  /*4ef0*/  FSETP.NAN.FTZ.AND P5, PT, |R60|, |R60|, PT ;  /* 0x4000003c3c00720b */ /* 0x000fe40003fb8200 */
[----:B------:R-:W-:-:S09]  /*4f00*/  FSETP.NAN.FTZ.AND P2, PT, |R61|, |R61|, PT ;  /* 0x4000003d3d00720b */ /* 0x000fd20003f58200 */
        /* <DEDUP_REMOVED lines=9> */
.L_x_626:
[----:B------:R-:W-:Y:S05]  /*4fa0*/  BSYNC.RECONVERGENT B0 ;  /* 0x0000000000007941 */ /* 0x000fea0003800200 */
.L_x_625:
[----:B-----5:R-:W-:Y:S01]  /*4fb0*/  FSEL R4, R59, R63, P1 ;  /* 0x0000003f3b047208 */ /* 0x020fe20000800000 */
[----:B------:R-:W-:Y:S01]  /*4fc0*/  BSSY.RECONVERGENT B0, `(.L_x_627) ;  /* 0x000000f000007945 */ /* 0x000fe20003800200 */
[----:B------:R-:W-:Y:S02]  /*4fd0*/  SEL R46, R46, R51, P1 ;  /* 0x000000332e2e7207 */ /* 0x000fe40000800000 */
[----:B------:R-:W-:Y:S02]  /*4fe0*/  SEL R39, R34, R39, P1 ;  /* 0x0000002722277207 */ /* 0x000fe40000800000 */
[----:B------:R-:W-:Y:S02]  /*4ff0*/  @P5 FSETP.NAN.FTZ.AND P1, PT, |R64|, |R64|, PT ;  /* 0x400000404000520b */ /* 0x000fe40003f38200 */
[----:B------:R-:W-:Y:S02]  /*5000*/  @P5 ISETP.LT.U32.AND P6, PT, R47, R52, PT ;  /* 0x000000342f00520c */ /* 0x000fe40003fc1070 */
[----:B------:R-:W-:-:S02]  /*5010*/  FSETP.NAN.FTZ.AND P4, PT, |R62|, |R62|, PT ;  /* 0x4000003e3e00720b */ /* 0x000fc40003f98200 */
[----:B------:R-:W-:Y:S02]  /*5020*/  @P2 FSETP.NAN.FTZ.AND P0, PT, |R65|, |R65|, PT ;  /* 0x400000414100220b */ /* 0x000fe40003f18200 */
[----:B------:R-:W-:Y:S02]  /*5030*/  FSETP.NAN.FTZ.AND P3, PT, |R4|, |R4|, PT ;  /* 0x400000040400720b */ /* 0x000fe40003f78200 */
[----:B------:R-:W-:Y:S01]  /*5040*/  @P5 ISETP.LT.OR.EX P1, PT, R35, R38, !P1, P6 ;  /* 0x000000262300520c */ /* 0x000fe20004f21760 */
[----:B------:R-:W-:-:S12]  /*5050*/  @P5 BRA `(.L_x_628) ;  /* 0x0000000000145947 */ /* 0x000fd80003800000 */
[----:B------:R-:W-:-:S13]  /*5060*/  FSETP.NEU.FTZ.AND P6, PT, R60, R64, PT ;  /* 0x000000403c00720b */ /* 0x000fda0003fdd000 */
[----:B------:R-:W-:Y:S02]  /*5070*/  @!P6 ISETP.GE.U32.AND P5, PT, R47, R52, PT ;  /* 0x000000342f00e20c */ /* 0x000fe40003fa6070 */
[----:B------:R-:W-:Y:S02]  /*5080*/  @P6 FSETP.GT.FTZ.AND P1, PT, R60, R64, PT ;  /* 0x000000403c00620b */ /* 0x000fe40003f34000 */
[----:B------:R-:W-:-:S04]  /*5090*/  @!P6 ISETP.GE.AND.EX P5, PT, R35, R38, PT, P5 ;  /* 0x000000262300e20c */ /* 0x000fc80003fa6350 */
[----:B------:R-:W-:-:S13]  /*50a0*/  @!P6 PLOP3.LUT P1, PT, P5, PT, PT, 0x8, 0x80 ;  /* 0x000000000080e81c */ /* 0x000fda0002f2e170 */
.L_x_628:
[----:B------:R-:W-:Y:S05]  /*50b0*/  BSYNC.RECONVERGENT B0 ;  /* 0x0000000000007941 */ /* 0x000fea0003800200 */
.L_x_627:
[----:B------:R-:W-:Y:S01]  /*50c0*/  @P2 ISETP.LT.U32.AND P5, PT, R49, R54, PT ;  /* 0x000000363100220c */ /* 0x000fe20003fa1070 */
        /* <DEDUP_REMOVED lines=11> */
.L_x_630:
[----:B------:R-:W-:Y:S05]  /*5180*/  BSYNC.RECONVERGENT B0 ;  /* 0x0000000000007941 */ /* 0x000fea0003800200 */
.L_x_629:
[----:B------:R-:W-:Y:S01]  /*5190*/  FSEL R6, R61, R65, P0 ;  /* 0x000000413d067208 */ /* 0x000fe20000000000 */
[----:B------:R-:W-:Y:S01]  /*51a0*/  BSSY.RECONVERGENT B0, `(.L_x_631) ;  /* 0x000000f000007945 */ /* 0x000fe20003800200 */
[----:B------:R-:W-:Y:S02]  /*51b0*/  SEL R54, R49, R54, P0 ;  /* 0x0000003631367207 */ /* 0x000fe40000000000 */
[----:B------:R-:W-:Y:S02]  /*51c0*/  SEL R41, R36, R41, P0 ;  /* 0x0000002924297207 */ /* 0x000fe40000000000 */
[----:B------:R-:W-:Y:S02]  /*51d0*/  @P4 FSETP.NAN.FTZ.AND P0, PT, |R66|, |R66|, PT ;  /* 0x400000424200420b */ /* 0x000fe40003f18200 */
[----:B------:R-:W-:Y:S02]  /*51e0*/  @P4 ISETP.LT.U32.AND P5, PT, R50, R53, PT ;  /* 0x000000353200420c */ /* 0x000fe40003fa1070 */
[----:B------:R-:W-:-:S02]  /*51f0*/  @P3 FSETP.NAN.FTZ.AND P2, PT, |R67|, |R67|, PT ;  /* 0x400000434300320b */ /* 0x000fc40003f58200 */
[----:B------:R-:W-:Y:S02]  /*5200*/  FSETP.NAN.FTZ.AND P1, PT, |R5|, |R5|, PT ;  /* 0x400000050500720b */ /* 0x000fe40003f38200 */
        /* <DEDUP_REMOVED lines=8> */
.L_x_632:
[----:B------:R-:W-:Y:S05]  /*5290*/  BSYNC.RECONVERGENT B0 ;  /* 0x0000000000007941 */ /* 0x000fea0003800200 */
.L_x_631:
        /* <DEDUP_REMOVED lines=12> */
.L_x_634:
[----:B------:R-:W-:Y:S05]  /*5360*/  BSYNC.RECONVERGENT B0 ;  /* 0x0000000000007941 */ /* 0x000fea0003800200 */
.L_x_633:
[----:B------:R-:W-:Y:S01]  /*5370*/  FSEL R4, R4, R67, P2 ;  /* 0x0000004304047208 */ /* 0x000fe20001000000 */
[----:B------:R-:W-:Y:S01]  /*5380*/  BSSY.RECONVERGENT B0, `(.L_x_635) ;  /* 0x000000f000007945 */ /* 0x000fe20003800200 */
[----:B------:R-:W-:Y:S02]  /*5390*/  SEL R46, R46, R55, P2 ;  /* 0x000000372e2e7207 */ /* 0x000fe40001000000 */
[----:B------:R-:W-:Y:S02]  /*53a0*/  SEL R39, R39, R42, P2 ;  /* 0x0000002a27277207 */ /* 0x000fe40001000000 */
[----:B------:R-:W-:Y:S02]  /*53b0*/  @P1 FSETP.NAN.FTZ.AND P0, PT, |R68|, |R68|, PT ;  /* 0x400000444400120b */ /* 0x000fe40003f18200 */
[----:B------:R-:W-:Y:S02]  /*53c0*/  @P1 ISETP.LT.U32.AND P2, PT, R47, R56, PT ;  /* 0x000000382f00120c */ /* 0x000fe40003f41070 */
[----:B------:R-:W-:-:S02]  /*53d0*/  @P6 FSETP.NAN.FTZ.AND P3, PT, |R69|, |R69|, PT ;  /* 0x400000454500620b */ /* 0x000fc40003f78200 */
[----:B------:R-:W-:Y:S02]  /*53e0*/  @P6 ISETP.LT.U32.AND P4, PT, R54, R57, PT ;  /* 0x000000393600620c */ /* 0x000fe40003f81070 */
        /* <DEDUP_REMOVED lines=8> */
.L_x_636:
[----:B------:R-:W-:Y:S05]  /*5470*/  BSYNC.RECONVERGENT B0 ;  /* 0x0000000000007941 */ /* 0x000fea0003800200 */
.L_x_635:
[----:B------:R-:W-:Y:S01]  /*5480*/  @P5 FSETP.NAN.FTZ.AND P1, PT, |R70|, |R70|, PT ;  /* 0x400000464600520b */ /* 0x000fe20003f38200 */
[----:B------:R-:W-:Y:S01]  /*5490*/  BSSY.RECONVERGENT B0, `(.L_x_637) ;  /* 0x000000d000007945 */ /* 0x000fe20003800200 */
[----:B------:R-:W-:Y:S02]  /*54a0*/  @P5 ISETP.LT.U32.AND P2, PT, R53, R58, PT ;  /* 0x0000003a3500520c */ /* 0x000fe40003f41070 */
[----:B------:R-:W-:Y:S02]  /*54b0*/  @P6 ISETP.LT.OR.EX P3, PT, R41, R44, !P3, P4 ;  /* 0x0000002c2900620c */ /* 0x000fe40005f61740 */
[----:B------:R-:W-:Y:S02]  /*54c0*/  @P5 ISETP.LT.OR.EX P1, PT, R40, R45, !P1, P2 ;  /* 0x0000002d2800520c */ /* 0x000fe40004f21720 */
[----:B------:R-:W-:Y:S02]  /*54d0*/  FSETP.NAN.FTZ.AND P2, PT, |R4|, |R4|, PT ;  /* 0x400000040400720b */ /* 0x000fe40003f58200 */
[----:B------:R-:W-:-:S02]  /*54e0*/  FSEL R5, R5, R68, P0 ;  /* 0x0000004405057208 */ /* 0x000fc40000000000 */
[----:B------:R-:W-:Y:S01]  /*54f0*/  SEL R56, R47, R56, P0 ;  /* 0x000000382f387207 */ /* 0x000fe20000000000 */
[----:B------:R-:W-:Y:S08]  /*5500*/  @P6 BRA `(.L_x_638) ;  /* 0x0000000000146947 */ /* 0x000ff00003800000 */
[----:B------:R-:W-:-:S13]  /*5510*/  FSETP.NEU.FTZ.AND P6, PT, R6, R69, PT ;  /* 0x000000450600720b */ /* 0x000fda0003fdd000 */
[----:B------:R-:W-:Y:S02]  /*5520*/  @!P6 ISETP.GE.U32.AND P4, PT, R54, R57, PT ;  /* 0x000000393600e20c */ /* 0x000fe40003f86070 */
[----:B------:R-:W-:Y:S02]  /*5530*/  @P6 FSETP.GT.FTZ.AND P3, PT, R6, R69, PT ;  /* 0x000000450600620b */ /* 0x000fe40003f74000 */
[----:B------:R-:W-:-:S04]  /*5540*/  @!P6 ISETP.GE.AND.EX P4, PT, R41, R44, PT, P4 ;  /* 0x0000002c2900e20c */ /* 0x000fc80003f86340 */
[----:B------:R-:W-:-:S13]  /*5550*/  @!P6 PLOP3.LUT P3, PT, P4, PT, PT, 0x8, 0x80 ;  /* 0x000000000080e81c */ /* 0x000fda000276e170 */
.L_x_638:
[----:B------:R-:W-:Y:S05]  /*5560*/  BSYNC.RECONVERGENT B0 ;  /* 0x0000000000007941 */ /* 0x000fea0003800200 */
.L_x_637:
[----:B------:R-:W-:Y:S04]  /*5570*/  BSSY.RECONVERGENT B0, `(.L_x_639) ;  /* 0x0000007000007945 */ /* 0x000fe80003800200 */
[----:B------:R-:W-:Y:S05]  /*5580*/  @P5 BRA `(.L_x_640) ;  /* 0x0000000000145947 */ /* 0x000fea0003800000 */
[----:B------:R-:W-:-:S13]  /*5590*/  FSETP.NEU.FTZ.AND P5, PT, R7, R70, PT ;  /* 0x000000460700720b */ /* 0x000fda0003fbd000 */
[----:B------:R-:W-:Y:S02]  /*55a0*/  @!P5 ISETP.GE.U32.AND P4, PT, R53, R58, PT ;  /* 0x0000003a3500d20c */ /* 0x000fe40003f86070 */
[----:B------:R-:W-:Y:S02]  /*55b0*/  @P5 FSETP.GT.FTZ.AND P1, PT, R7, R70, PT ;  /* 0x000000460700520b */ /* 0x000fe40003f34000 */
[----:B------:R-:W-:-:S04]  /*55c0*/  @!P5 ISETP.GE.AND.EX P4, PT, R40, R45, PT, P4 ;  /* 0x0000002d2800d20c */ /* 0x000fc80003f86340 */
[----:B------:R-:W-:-:S13]  /*55d0*/  @!P5 PLOP3.LUT P1, PT, P4, PT, PT, 0x8, 0x80 ;  /* 0x000000000080d81c */ /* 0x000fda000272e170 */
.L_x_640:
[----:B------:R-:W-:Y:S05]  /*55e0*/  BSYNC.RECONVERGENT B0 ;  /* 0x0000000000007941 */ /* 0x000fea0003800200 */
.L_x_639:
[----:B------:R-:W-:Y:S01]  /*55f0*/  SEL R38, R38, R43, P0 ;  /* 0x0000002b26267207 */ /* 0x000fe20000000000 */
[----:B------:R-:W-:Y:S01]  /*5600*/  BSSY.RECONVERGENT B0, `(.L_x_641) ;  /* 0x0000012000007945 */ /* 0x000fe20003800200 */
[----:B------:R-:W-:Y:S02]  /*5610*/  FSEL R27, R7, R70, P1 ;  /* 0x00000046071b7208 */ /* 0x000fe40000800000 */
[----:B------:R-:W-:Y:S02]  /*5620*/  @P2 FSETP.NAN.FTZ.AND P0, PT, |R71|, |R71|, PT ;  /* 0x400000474700220b */ /* 0x000fe40003f18200 */
[----:B------:R-:W-:Y:S02]  /*5630*/  @P2 ISETP.LT.U32.AND P6, PT, R46, R33, PT ;  /* 0x000000212e00220c */ /* 0x000fe40003fc1070 */
[----:B------:R-:W-:Y:S02]  /*5640*/  FSEL R8, R6, R69, P3 ;  /* 0x0000004506087208 */ /* 0x000fe40001800000 */
[----:B------:R-:W-:-:S02]  /*5650*/  SEL R57, R54, R57, P3 ;  /* 0x0000003936397207 */ /* 0x000fc40001800000 */
[----:B------:R-:W-:Y:S02]  /*5660*/  SEL R41, R41, R44, P3 ;  /* 0x0000002c29297207 */ /* 0x000fe40001800000 */
[----:B------:R-:W-:Y:S02]  /*5670*/  FSETP.NAN.FTZ.AND P5, PT, |R5|, |R5|, PT ;  /* 0x400000050500720b */ /* 0x000fe40003fb8200 */
[----:B------:R-:W-:Y:S02]  /*5680*/  FSETP.NAN.FTZ.AND P4, PT, |R27|, |R27|, PT ;  /* 0x4000001b1b00720b */ /* 0x000fe40003f98200 */
        /* <DEDUP_REMOVED lines=9> */
.L_x_642:
[----:B------:R-:W-:Y:S05]  /*5720*/  BSYNC.RECONVERGENT B0 ;  /* 0x0000000000007941 */ /* 0x000fea0003800200 */
.L_x_641:
[----:B------:R-:W-:Y:S01]  /*5730*/  FSEL R7, R4, R71, P3 ;  /* 0x0000004704077208 */ /* 0x000fe20001800000 */
[----:B------:R-:W-:Y:S01]  /*5740*/  BSSY.RECONVERGENT B0, `(.L_x_643) ;  /* 0x000000f000007945 */ /* 0x000fe20003800200 */
[----:B------:R-:W-:Y:S02]  /*5750*/  SEL R48, R46, R33, P3 ;  /* 0x000000212e307207 */ /* 0x000fe40001800000 */
[----:B------:R-:W-:Y:S02]  /*5760*/  SEL R49, R39, R32, P3 ;  /* 0x0000002027317207 */ /* 0x000fe40001800000 */
[----:B------:R-:W-:Y:S02]  /*5770*/  @P5 FSETP.NAN.FTZ.AND P2, PT, |R20|, |R20|, PT ;  /* 0x400000141400520b */ /* 0x000fe40003f58200 */
[----:B------:R-:W-:Y:S02]  /*5780*/  @P5 ISETP.LT.U32.AND P3, PT, R56, R29, PT ;  /* 0x0000001d3800520c */ /* 0x000fe40003f61070 */
[----:B------:R-:W-:-:S02]  /*5790*/  FSETP.NAN.FTZ.AND P6, PT, |R8|, |R8|, PT ;  /* 0x400000080800720b */ /* 0x000fc40003fd8200 */
        /* <DEDUP_REMOVED lines=9> */
.L_x_644:
[----:B------:R-:W-:Y:S05]  /*5830*/  BSYNC.RECONVERGENT B0 ;  /* 0x0000000000007941 */ /* 0x000fea0003800200 */
.L_x_643:
[----:B------:R-:W-:Y:S01]  /*5840*/  @P6 FSETP.NAN.FTZ.AND P3, PT, |R21|, |R21|, PT ;  /* 0x400000151500620b */ /* 0x000fe20003f78200 */
[----:B------:R-:W-:Y:S01]  /*5850*/  BSSY.RECONVERGENT B0, `(.L_x_645) ;  /* 0x000000c000007945 */ /* 0x000fe20003800200 */
[----:B------:R-:W-:Y:S02]  /*5860*/  @P6 ISETP.LT.U32.AND P5, PT, R57, R28, PT ;  /* 0x0000001c3900620c */ /* 0x000fe40003fa1070 */
        /* <DEDUP_REMOVED lines=10> */
.L_x_646:
[----:B------:R-:W-:Y:S05]  /*5910*/  BSYNC.RECONVERGENT B0 ;  /* 0x0000000000007941 */ /* 0x000fea0003800200 */
.L_x_645:
        /* <DEDUP_REMOVED lines=11> */
.L_x_648:
[----:B------:R-:W-:Y:S05]  /*59d0*/  BSYNC.RECONVERGENT B0 ;  /* 0x0000000000007941 */ /* 0x000fea0003800200 */
.L_x_647:
[----:B------:R-:W-:Y:S02]  /*59e0*/  FSEL R27, R27, R18, P0 ;  /* 0x000000121b1b7208 */ /* 0x000fe40000000000 */
[----:B------:R-:W-:Y:S02]  /*59f0*/  SEL R18, R58, R3, P0 ;  /* 0x000000033a127207 */ /* 0x000fe40000000000 */
[----:B------:R-:W-:Y:S01]  /*5a00*/  SEL R69, R45, R0, P0 ;  /* 0x000000002d457207 */ /* 0x000fe20000000000 */
[----:B------:R-:W-:Y:S06]  /*5a10*/  BRA `(.L_x_524) ;  /* 0x000000f000107947 */ /* 0x000fec0003800000 */
.L_x_553:
        /* <DEDUP_REMOVED lines=100> */
.L_x_684:
[----:B------:R-:W-:Y:S02]  /*6060*/  IMAD R4, R34, R74, RZ ;  /* 0x0000004a22047224 */ /* 0x000fe400078e02ff */
[----:B------:R-:W-:-:S03]  /*6070*/  IMAD.IADD R75, R74, 0x1, R35 ;  /* 0x000000014a4b7824 */ /* 0x000fc600078e0223 */
[----:B------:R-:W-:-:S05]  /*6080*/  SHF.R.U32.HI R5, RZ, 0x2, R4 ;  /* 0x00000002ff057819 */ /* 0x000fca0000011604 */
[----:B------:R-:W-:-:S06]  /*6090*/  IMAD.WIDE.U32 R4, R5, 0x10, R22 ;  /* 0x0000001005047825 */ /* 0x000fcc00078e0016 */
[----:B------:R-:W2:Y:S01]  /*60a0*/  LDG.E.128 R4, desc[UR36][R4.64] ;  /* 0x0000002404047981 */ /* 0x000ea2000c1e1d00 */
[----:B------:R-:W-:-:S05]  /*60b0*/  IMAD R8, R34, R75, RZ ;  /* 0x0000004b22087224 */ /* 0x000fca00078e02ff */
        /* <DEDUP_REMOVED lines=23> */
.L_x_653:
[----:B------:R-:W-:Y:S05]  /*6230*/  BSYNC.RECONVERGENT B1 ;  /* 0x0000000000017941 */ /* 0x000fea0003800200 */
.L_x_652:
        /* <DEDUP_REMOVED lines=9> */
.L_x_655:
[----:B------:R-:W-:Y:S05]  /*62d0*/  BSYNC.RECONVERGENT B1 ;  /* 0x0000000000017941 */ /* 0x000fea0003800200 */
.L_x_654:
        /* <DEDUP_REMOVED lines=14> */
.L_x_657:
[----:B------:R-:W-:Y:S05]  /*63c0*/  BSYNC.RECONVERGENT B1 ;  /* 0x0000000000017941 */ /* 0x000fea0003800200 */
.L_x_656:
        /* <DEDUP_REMOVED lines=14> */
.L_x_659:
[----:B------:R-:W-:Y:S05]  /*64b0*/  BSYNC.RECONVERGENT B1 ;  /* 0x0000000000017941 */ /* 0x000fea0003800200 */
.L_x_658:
        /* <DEDUP_REMOVED lines=14> */
.L_x_661:
[----:B------:R-:W-:Y:S05]  /*65a0*/  BSYNC.RECONVERGENT B1 ;  /* 0x0000000000017941 */ /* 0x000fea0003800200 */
.L_x_660:
        /* <DEDUP_REMOVED lines=11> */
.L_x_663:
[----:B------:R-:W-:Y:S05]  /*6660*/  BSYNC.RECONVERGENT B1 ;  /* 0x0000000000017941 */ /* 0x000fea0003800200 */
.L_x_662:
        /* <DEDUP_REMOVED lines=11> */
.L_x_665:
[----:B------:R-:W-:Y:S05]  /*6720*/  BSYNC.RECONVERGENT B1 ;  /* 0x0000000000017941 */ /* 0x000fea0003800200 */
.L_x_664:
[----:B------:R-:W-:Y:S01]  /*6730*/  IMAD.IADD R78, R75, 0x1, R35 ;  /* 0x000000014b4e7824 */ /* 0x000fe200078e0223 */
[----:B------:R-:W-:Y:S02]  /*6740*/  FSETP.NAN.FTZ.AND P1, PT, |R68|, |R68|, PT ;  /* 0x400000444400720b */ /* 0x000fe40003f38200 */
[----:B------:R-:W-:Y:S01]  /*6750*/  LOP3.LUT R48, R48, 0xfffffff7, RZ, 0xc0, !PT ;  /* 0xfffffff730307812 */ /* 0x000fe200078ec0ff */
[----:B------:R-:W-:Y:S01]  /*6760*/  IMAD R12, R34, R78, RZ ;  /* 0x0000004e220c7224 */ /* 0x000fe200078e02ff */
[----:B------:R-:W-:Y:S02]  /*6770*/  FSEL R61, R61, R4, P0 ;  /* 0x000000043d3d7208 */ /* 0x000fe40000000000 */
[----:B------:R-:W-:Y:S02]  /*6780*/  SEL R49, R49, R74, P0 ;  /* 0x0000004a31317207 */ /* 0x000fe40000000000 */
[----:B------:R-:W-:Y:S02]  /*6790*/  SHF.R.U32.HI R13, RZ, 0x2, R12 ;  /* 0x00000002ff0d7819 */ /* 0x000fe4000001160c */
[----:B------:R-:W-:-:S03]  /*67a0*/  SEL R36, R36, RZ, P0 ;  /* 0x000000ff24247207 */ /* 0x000fc60000000000 */
[----:B------:R-:W-:Y:S01]  /*67b0*/  IMAD.WIDE.U32 R12, R13, 0x10, R22 ;  /* 0x000000100d0c7825 */ /* 0x000fe200078e0016 */
[----:B------:R-:W-:Y:S02]  /*67c0*/  @P1 ISETP.LT.U32.AND P2, PT, R55, R75, PT ;  /* 0x0000004b3700120c */ /* 0x000fe40003f41070 */
[----:B------:R-:W-:-:S03]  /*67d0*/  @P1 FSETP.NAN.FTZ.AND P3, PT, |R11|, |R11|, PT ;  /* 0x4000000b0b00120b */ /* 0x000fc60003f78200 */
[----:B------:R-:W5:Y:S01]  /*67e0*/  LDG.E.128 R12, desc[UR36][R12.64] ;  /* 0x000000240c0c7981 */ /* 0x000f62000c1e1d00 */
        /* <DEDUP_REMOVED lines=11> */
.L_x_667:
[----:B------:R-:W-:Y:S05]  /*68a0*/  BSYNC.RECONVERGENT B1 ;  /* 0x0000000000017941 */ /* 0x000fea0003800200 */
.L_x_666:
        /* <DEDUP_REMOVED lines=11> */
.L_x_669:
[----:B------:R-:W-:Y:S05]  /*6960*/  BSYNC.RECONVERGENT B1 ;  /* 0x0000000000017941 */ /* 0x000fea0003800200 */
.L_x_668:
        /* <DEDUP_REMOVED lines=11> */
.L_x_671:
[----:B------:R-:W-:Y:S05]  /*6a20*/  BSYNC.RECONVERGENT B1 ;  /* 0x0000000000017941 */ /* 0x000fea0003800200 */
.L_x_670:
        /* <DEDUP_REMOVED lines=11> */
.L_x_673:
[----:B------:R-:W-:Y:S05]  /*6ae0*/  BSYNC.RECONVERGENT B1 ;  /* 0x0000000000017941 */ /* 0x000fea0003800200 */
.L_x_672:
[----:B------:R-:W-:Y:S01]  /*6af0*/  FSETP.NAN.FTZ.AND P0, PT, |R72|, |R72|, PT ;  /* 0x400000484800720b */ /* 0x000fe20003f18200 */
[----:B------:R-:W-:Y:S01]  /*6b00*/  IMAD.IADD R79, R78, 0x1, R35 ;  /* 0x000000014e4f7824 */ /* 0x000fe200078e0223 */
[----:B------:R-:W-:-:S11]  /*6b10*/  P2R R24, PR, RZ, 0x2 ;  /* 0x00000002ff187803 */ /* 0x000fd60000000000 */
[----:B------:R-:W-:Y:S02]  /*6b20*/  @P0 ISETP.LT.U32.AND P4, PT, R60, R78, PT ;  /* 0x0000004e3c00020c */ /* 0x000fe40003f81070 */
[----:B------:R-:W-:-:S04]  /*6b30*/  @P0 FSETP.NAN.FTZ.AND P1, PT, |R15|, |R15|, PT ;  /* 0x4000000f0f00020b */ /* 0x000fc80003f38200 */
[----:B------:R-:W-:Y:S02]  /*6b40*/  @P0 ISETP.LT.OR.EX P4, PT, R47, RZ, !P1, P4 ;  /* 0x000000ff2f00020c */ /* 0x000fe40004f81740 */
[----:B------:R-:W-:Y:S01]  /*6b50*/  ISETP.NE.AND P1, PT, R24, RZ, PT ;  /* 0x000000ff1800720c */ /* 0x000fe20003f25270 */
[----:B------:R-:W-:-:S05]  /*6b60*/  IMAD R24, R34, R79, RZ ;  /* 0x0000004f22187224 */ /* 0x000fca00078e02ff */
[----:B------:R-:W-:-:S05]  /*6b70*/  SHF.R.U32.HI R25, RZ, 0x2, R24 ;  /* 0x00000002ff197819 */ /* 0x000fca0000011618 */
        /* <DEDUP_REMOVED lines=11> */
.L_x_675:
[----:B------:R-:W-:Y:S05]  /*6c30*/  BSYNC.RECONVERGENT B1 ;  /* 0x0000000000017941 */ /* 0x000fea0003800200 */
.L_x_674:
        /* <DEDUP_REMOVED lines=26> */
[----:B------:R-:W-:Y:S02]  /*6de0*/  SEL R50, R50, R74, P4 ;  /* 0x0000004a32327207 */ /* 0x000fe40002000000 */
        /* <DEDUP_REMOVED lines=21> */
.L_x_677:
[----:B------:R-:W-:Y:S05]  /*6f40*/  BSYNC.RECONVERGENT B1 ;  /* 0x0000000000017941 */ /* 0x000fea0003800200 */
.L_x_676:
        /* <DEDUP_REMOVED lines=35> */
.L_x_679:
[----:B------:R-:W-:Y:S05]  /*7180*/  BSYNC.RECONVERGENT B1 ;  /* 0x0000000000017941 */ /* 0x000fea0003800200 */
.L_x_678:
        /* <DEDUP_REMOVED lines=12> */
.L_x_681:
[----:B------:R-:W-:Y:S05]  /*7250*/  BSYNC.RECONVERGENT B1 ;  /* 0x0000000000017941 */ /* 0x000fea0003800200 */
.L_x_680:
        /* <DEDUP_REMOVED lines=10> */
.L_x_683:
[----:B------:R-:W-:Y:S05]  /*7300*/  BSYNC.RECONVERGENT B1 ;  /* 0x0000000000017941 */ /* 0x000fea0003800200 */
.L_x_682:
        /* <DEDUP_REMOVED lines=9> */
.L_x_651:
[----:B------:R-:W-:Y:S05]  /*73a0*/  BSYNC.RECONVERGENT B0 ;  /* 0x0000000000007941 */ /* 0x000fea0003800200 */
.L_x_650:
[----:B------:R-:W-:Y:S01]  /*73b0*/  ISETP.GE.U32.AND P0, PT, R74, R78, PT ;  /* 0x0000004e4a00720c */ /* 0x000fe20003f06070 */
[----:B------:R-:W-:-:S12]  /*73c0*/  BSSY.RECONVERGENT B0, `(.L_x_685) ;  /* 0x000001a000007945 */ /* 0x000fd80003800200 */
[----:B------:R-:W-:Y:S05]  /*73d0*/  @P0 BRA `(.L_x_686) ;  /* 0x0000000000600947 */ /* 0x000fea0003800000 */
[----:B------:R-:W-:-:S05]  /*73e0*/  IMAD R4, R34, R74, RZ ;  /* 0x0000004a22047224 */ /* 0x000fca00078e02ff */
[----:B------:R-:W-:-:S05]  /*73f0*/  SHF.R.U32.HI R5, RZ, 0x2, R4 ;  /* 0x00000002ff057819 */ /* 0x000fca0000011604 */
[----:B------:R-:W-:-:S06]  /*7400*/  IMAD.WIDE.U32 R4, R5, 0x10, R22 ;  /* 0x0000001005047825 */ /* 0x000fcc00078e0016 */
[----:B------:R-:W5:Y:S01]  /*7410*/  LDG.E.128 R4, desc[UR36][R4.64] ;  /* 0x0000002404047981 */ /* 0x000f62000c1e1d00 */
[----:B------:R-:W-:-:S05]  /*7420*/  IMAD.IADD R75, R74, 0x1, R35 ;  /* 0x000000014a4b7824 */ /* 0x000fca00078e0223 */
[----:B------:R-:W-:-:S13]  /*7430*/  ISETP.GE.U32.AND P1, PT, R75, R78, PT ;  /* 0x0000004e4b00720c */ /* 0x000fda0003f26070 */
        /* <DEDUP_REMOVED lines=16> */
[----:B------:R-:W5:Y:S04]  /*7540*/  LDG.E.128 R12, desc[UR36][R12.64] ;  /* 0x000000240c0c7981 */ /* 0x000f68000c1e1d00 */
[----:B------:R1:W5:Y:S02]  /*7550*/  @!P1 LDG.E.128 R24, desc[UR36][R22.64] ;  /* 0x0000002416189981 */ /* 0x000364000c1e1d00 */
.L_x_686:
[----:B------:R-:W-:Y:S05]  /*7560*/  BSYNC.RECONVERGENT B0 ;  /* 0x0000000000007941 */ /* 0x000fea0003800200 */
.L_x_685:
[----:B------:R-:W-:Y:S04]  /*7570*/  BSSY.RECONVERGENT B0, `(.L_x_687) ;  /* 0x00000fb000007945 */ /* 0x000fe80003800200 */
[----:B------:R-:W-:Y:S05]  /*7580*/  @P0 BRA `(.L_x_688) ;  /* 0x0000000c00e40947 */ /* 0x000fea0003800000 */
[----:B------:R-:W-:Y:S01]  /*7590*/  FSETP.NAN.FTZ.AND P6, PT, |R61|, |R61|, PT ;  /* 0x4000003d3d00720b */ /* 0x000fe20003fd8200 */
[----:B------:R-:W-:Y:S01]  /*75a0*/  BSSY.RECONVERGENT B1, `(.L_x_689) ;  /* 0x0000011000017945 */ /* 0x000fe20003800200 */
[----:B------:R-:W-:Y:S02]  /*75b0*/  FSETP.NAN.FTZ.AND P4, PT, |R62|, |R62|, PT ;  /* 0x4000003e3e00720b */ /* 0x000fe40003f98200 */
[----:B------:R-:W-:-:S09]  /*75c0*/  FSETP.NAN.FTZ.AND P5, PT, |R64|, |R64|, PT ;  /* 0x400000404000720b */ /* 0x000fd20003fb8200 */
[----:B-----5:R-:W-:Y:S02]  /*75d0*/  @P6 FSETP.NAN.FTZ.AND P0, PT, |R4|, |R4|, PT ;  /* 0x400000040400620b */ /* 0x020fe40003f18200 */
[-C--:B------:R-:W-:Y:S02]  /*75e0*/  @P6 ISETP.LT.U32.AND P3, PT, R49, R74.reuse, PT ;  /* 0x0000004a3100620c */ /* 0x080fe40003f61070 */
        /* <DEDUP_REMOVED lines=12> */
.L_x_690:
[----:B------:R-:W-:Y:S05]  /*76b0*/  BSYNC.RECONVERGENT B1 ;  /* 0x0000000000017941 */ /* 0x000fea0003800200 */
.L_x_689:
[----:B------:R-:W-:Y:S04]  /*76c0*/  BSSY.RECONVERGENT B1, `(.L_x_691) ;  /* 0x0000007000017945 */ /* 0x000fe80003800200 */
[----:B------:R-:W-:Y:S05]  /*76d0*/  @P4 BRA `(.L_x_692) ;  /* 0x0000000000144947 */ /* 0x000fea0003800000 */
[----:B------:R-:W-:-:S13]  /*76e0*/  FSETP.NEU.FTZ.AND P6, PT, R62, R5, PT ;  /* 0x000000053e00720b */ /* 0x000fda0003fdd000 */
[----:B------:R-:W-:Y:S02]  /*76f0*/  @!P6 ISETP.GE.U32.AND P4, PT, R50, R74, PT ;  /* 0x0000004a3200e20c */ /* 0x000fe40003f86070 */
[----:B------:R-:W-:Y:S02]  /*7700*/  @P6 FSETP.GT.FTZ.AND P2, PT, R62, R5, PT ;  /* 0x000000053e00620b */ /* 0x000fe40003f54000 */
[----:B------:R-:W-:-:S04]  /*7710*/  @!P6 ISETP.GE.AND.EX P4, PT, R37, RZ, PT, P4 ;  /* 0x000000ff2500e20c */ /* 0x000fc80003f86340 */
[----:B------:R-:W-:-:S13]  /*7720*/  @!P6 PLOP3.LUT P2, PT, P4, PT, PT, 0x8, 0x80 ;  /* 0x000000000080e81c */ /* 0x000fda000274e170 */
.L_x_692:
[----:B------:R-:W-:Y:S05]  /*7730*/  BSYNC.RECONVERGENT B1 ;  /* 0x0000000000017941 */ /* 0x000fea0003800200 */
.L_x_691:
        /* <DEDUP_REMOVED lines=11> */
.L_x_694:
[----:B------:R-:W-:Y:S05]  /*77f0*/  BSYNC.RECONVERGENT B1 ;  /* 0x0000000000017941 */ /* 0x000fea0003800200 */
.L_x_693:
        /* <DEDUP_REMOVED lines=12> */
.L_x_696:
[----:B------:R-:W-:Y:S05]  /*78c0*/  BSYNC.RECONVERGENT B1 ;  /* 0x0000000000017941 */ /* 0x000fea0003800200 */
.L_x_695:
        /* <DEDUP_REMOVED lines=26> */
.L_x_698:
[----:B------:R-:W-:Y:S05]  /*7a70*/  BSYNC.RECONVERGENT B1 ;  /* 0x0000000000017941 */ /* 0x000fea0003800200 */
.L_x_697:
        /* <DEDUP_REMOVED lines=10> */
.L_x_700:
[----:B------:R-:W-:Y:S05]  /*7b20*/  BSYNC.RECONVERGENT B1 ;  /* 0x0000000000017941 */ /* 0x000fea0003800200 */
.L_x_699:
        /* <DEDUP_REMOVED lines=11> */
.L_x_702:
[----:B------:R-:W-:Y:S05]  /*7be0*/  BSYNC.RECONVERGENT B1 ;  /* 0x0000000000017941 */ /* 0x000fea0003800200 */
.L_x_701:
        /* <DEDUP_REMOVED lines=12> */
.L_x_704:
[----:B------:R-:W-:Y:S05]  /*7cb0*/  BSYNC.RECONVERGENT B1 ;  /* 0x0000000000017941 */ /* 0x000fea0003800200 */
.L_x_703:
        /* <DEDUP_REMOVED lines=27> */
.L_x_706:
[----:B------:R-:W-:Y:S05]  /*7e70*/  BSYNC.RECONVERGENT B1 ;  /* 0x0000000000017941 */ /* 0x000fea0003800200 */
.L_x_705:
        /* <DEDUP_REMOVED lines=10> */
.L_x_708:
[----:B------:R-:W-:Y:S05]  /*7f20*/  BSYNC.RECONVERGENT B1 ;  /* 0x0000000000017941 */ /* 0x000fea0003800200 */
.L_x_707:
        /* <DEDUP_REMOVED lines=10> */
.L_x_710:
[----:B------:R-:W-:Y:S05]  /*7fd0*/  BSYNC.RECONVERGENT B1 ;  /* 0x0000000000017941 */ /* 0x000fea0003800200 */
.L_x_709:
        /* <DEDUP_REMOVED lines=13> */
.L_x_712:
[----:B------:R-:W-:Y:S05]  /*80b0*/  BSYNC.RECONVERGENT B1 ;  /* 0x0000000000017941 */ /* 0x000fea0003800200 */
.L_x_711:
        /* <DEDUP_REMOVED lines=25> */
.L_x_714:
[----:B------:R-:W-:Y:S05]  /*8250*/  BSYNC.RECONVERGENT B1 ;  /* 0x0000000000017941 */ /* 0x000fea0003800200 */
.L_x_713:
        /* <DEDUP_REMOVED lines=10> */
.L_x_716:
[----:B------:R-:W-:Y:S05]  /*8300*/  BSYNC.RECONVERGENT B1 ;  /* 0x0000000000017941 */ /* 0x000fea0003800200 */
.L_x_715:
        /* <DEDUP_REMOVED lines=10> */
.L_x_718:
[----:B------:R-:W-:Y:S05]  /*83b0*/  BSYNC.RECONVERGENT B1 ;  /* 0x0000000000017941 */ /* 0x000fea0003800200 */
.L_x_717:
        /* <DEDUP_REMOVED lines=12> */
.L_x_720:
[----:B------:R-:W-:Y:S05]  /*8480*/  BSYNC.RECONVERGENT B1 ;  /* 0x0000000000017941 */ /* 0x000fea0003800200 */
.L_x_719:
        /* <DEDUP_REMOVED lines=9> */
.L_x_688:
[----:B------:R-:W-:Y:S05]  /*8520*/  BSYNC.RECONVERGENT B0 ;  /* 0x0000000000007941 */ /* 0x000fea0003800200 */
.L_x_687:
        /* <DEDUP_REMOVED lines=13> */
.L_x_722:
[----:B------:R-:W-:Y:S05]  /*8600*/  BSYNC.RECONVERGENT B0 ;  /* 0x0000000000007941 */ /* 0x000fea0003800200 */
.L_x_721:
        /* <DEDUP_REMOVED lines=16> */
.L_x_724:
[----:B------:R-:W-:Y:S05]  /*8710*/  BSYNC.RECONVERGENT B0 ;  /* 0x0000000000007941 */ /* 0x000fea0003800200 */
.L_x_723:
        /* <DEDUP_REMOVED lines=12> */
.L_x_726:
[----:B------:R-:W-:Y:S05]  /*87e0*/  BSYNC.RECONVERGENT B0 ;  /* 0x0000000000007941 */ /* 0x000fea0003800200 */
.L_x_725:
        /* <DEDUP_REMOVED lines=16> */
.L_x_728:
[----:B------:R-:W-:Y:S05]  /*88f0*/  BSYNC.RECONVERGENT B0 ;  /* 0x0000000000007941 */ /* 0x000fea0003800200 */
.L_x_727:
        /* <DEDUP_REMOVED lines=12> */
.L_x_730:
[----:B------:R-:W-:Y:S05]  /*89c0*/  BSYNC.RECONVERGENT B0 ;  /* 0x0000000000007941 */ /* 0x000fea0003800200 */
.L_x_729:
        /* <DEDUP_REMOVED lines=16> */
.L_x_732:
[----:B------:R-:W-:Y:S05]  /*8ad0*/  BSYNC.RECONVERGENT B0 ;  /* 0x0000000000007941 */ /* 0x000fea0003800200 */
.L_x_731:
        /* <DEDUP_REMOVED lines=14> */
.L_x_734:
[----:B------:R-:W-:Y:S05]  /*8bc0*/  BSYNC.RECONVERGENT B0 ;  /* 0x0000000000007941 */ /* 0x000fea0003800200 */
.L_x_733:
[----:B------:R-:W-:Y:S04]  /*8bd0*/  BSSY.RECONVERGENT B0, `(.L_x_735) ;  /* 0x0000007000007945 */ /* 0x000fe80003800200 */
[----:B------:R-:W-:Y:S05]  /*8be0*/  @P5 BRA `(.L_x_736) ;  /* 0x0000000000145947 */ /* 0x000fea0003800000 */
[----:B------:R-:W-:-:S13]  /*8bf0*/  FSETP.NEU.FTZ.AND P5, PT, R7, R72, PT ;  /* 0x000000480700720b */ /* 0x000fda0003fbd000 */
[----:B------:R-:W-:Y:S02]  /*8c00*/  @!P5 ISETP.GE.U32.AND P4, PT, R55, R60, PT ;  /* 0x0000003c3700d20c */ /* 0x000fe40003f86070 */
[----:B------:R-:W-:Y:S02]  /*8c10*/  @P5 FSETP.GT.FTZ.AND P1, PT, R7, R72, PT ;  /* 0x000000480700520b */ /* 0x000fe40003f34000 */
[----:B------:R-:W-:-:S04]  /*8c20*/  @!P5 ISETP.GE.AND.EX P4, PT, R42, R47, PT, P4 ;  /* 0x0000002f2a00d20c */ /* 0x000fc80003f86340 */
[----:B------:R-:W-:-:S13]  /*8c30*/  @!P5 PLOP3.LUT P1, PT, P4, PT, PT, 0x8, 0x80 ;  /* 0x000000000080d81c */ /* 0x000fda000272e170 */
.L_x_736:
[----:B------:R-:W-:Y:S05]  /*8c40*/  BSYNC.RECONVERGENT B0 ;  /* 0x0000000000007941 */ /* 0x000fea0003800200 */
.L_x_735:
        /* <DEDUP_REMOVED lines=19> */
.L_x_738:
[----:B------:R-:W-:Y:S05]  /*8d80*/  BSYNC.RECONVERGENT B0 ;  /* 0x0000000000007941 */ /* 0x000fea0003800200 */
.L_x_737:
        /* <DEDUP_REMOVED lines=16> */
.L_x_740:
[----:B------:R-:W-:Y:S05]  /*8e90*/  BSYNC.RECONVERGENT B0 ;  /* 0x0000000000007941 */ /* 0x000fea0003800200 */
.L_x_739:
        /* <DEDUP_REMOVED lines=13> */
.L_x_742:
[----:B------:R-:W-:Y:S05]  /*8f70*/  BSYNC.RECONVERGENT B0 ;  /* 0x0000000000007941 */ /* 0x000fea0003800200 */
.L_x_741:
        /* <DEDUP_REMOVED lines=11> */
.L_x_744:
[----:B------:R-:W-:Y:S05]  /*9030*/  BSYNC.RECONVERGENT B0 ;  /* 0x0000000000007941 */ /* 0x000fea0003800200 */
.L_x_743:
[----:B------:R-:W-:Y:S02]  /*9040*/  FSEL R27, R27, R18, P0 ;  /* 0x000000121b1b7208 */ /* 0x000fe40000000000 */
[----:B------:R-:W-:Y:S02]  /*9050*/  SEL R18, R55, R0, P0 ;  /* 0x0000000037127207 */ /* 0x000fe40000000000 */
[----:B------:R-:W-:Y:S01]  /*9060*/  SEL R69, R42, R3, P0 ;  /* 0x000000032a457207 */ /* 0x000fe20000000000 */
[----:B------:R-:W-:Y:S06]  /*9070*/  BRA `(.L_x_524) ;  /* 0x000000b800787947 */ /* 0x000fec0003800000 */
.L_x_649:
        /* <DEDUP_REMOVED lines=56> */
[----:B------:R-:W-:Y:S02]  /*9400*/  VIADD R24, R79, 0xffffffff ;  /* 0xffffffff4f187836 */ /* 0x000fe40000000000 */
[----:B------:R-:W-:Y:S01]  /*9410*/  IMAD.MOV.U32 R70, RZ, RZ, R0 ;  /* 0x000000ffff467224 */ /* 0x000fe200078e0000 */
[----:B------:R-:W-:-:S09]  /*9420*/  P2R R3, PR, RZ, 0x1 ;  /* 0x00000001ff037803 */ /* 0x000fd20000000000 */
[----:B------:R1:W5:Y:S01]  /*9430*/  @!P0 LDG.E.128 R20, desc[UR36][R80.64] ;  /* 0x0000002450148981 */ /* 0x000362000c1e1d00 */
[----:B------:R-:W-:Y:S01]  /*9440*/  VIMNMX.U32 R24, PT, PT, R24, 0x18, PT ;  /* 0x0000001818187848 */ /* 0x000fe20003fe0000 */
        /* <DEDUP_REMOVED lines=13> */
[----:B------:R-:W-:Y:S02]  /*9520*/  IMAD.MOV.U32 R14, RZ, RZ, R0 ;  /* 0x000000ffff0e7224 */ /* 0x000fe400078e0000 */
        /* <DEDUP_REMOVED lines=30> */
[----:B-1----:R-:W-:-:S07]  /*9710*/  VIADD R82, R24, 0x1 ;  /* 0x0000000118527836 */ /* 0x002fce0000000000 */
.L_x_784:
[----:B------:R-:W-:-:S13]  /*9720*/  ISETP.NE.AND P0, PT, R79, RZ, PT ;  /* 0x000000ff4f00720c */ /* 0x000fda0003f05270 */
[----:B-----5:R-:W-:Y:S02]  /*9730*/  @!P0 IMAD.MOV.U32 R24, RZ, RZ, R20 ;  /* 0x000000ffff188224 */ /* 0x020fe400078e0014 */
[----:B------:R-:W-:Y:S02]  /*9740*/  @!P0 IMAD.MOV.U32 R25, RZ, RZ, R21 ;  /* 0x000000ffff198224 */ /* 0x000fe400078e0015 */
[--C-:B------:R-:W-:Y:S02]  /*9750*/  @!P0 IMAD.MOV.U32 R26, RZ, RZ, R22.reuse ;  /* 0x000000ffff1a8224 */ /* 0x100fe400078e0016 */
[--C-:B------:R-:W-:Y:S02]  /*9760*/  @!P0 IMAD.MOV.U32 R27, RZ, RZ, R23.reuse ;  /* 0x000000ffff1b8224 */ /* 0x100fe400078e0017 */
[----:B------:R-:W-:Y:S02]  /*9770*/  @!P0 IMAD.MOV.U32 R31, RZ, RZ, R23 ;  /* 0x000000ffff1f8224 */ /* 0x000fe400078e0017 */
[----:B------:R-:W-:-:S02]  /*9780*/  @!P0 IMAD.MOV.U32 R30, RZ, RZ, R22 ;  /* 0x000000ffff1e8224 */ /* 0x000fc400078e0016 */
[----:B------:R-:W-:Y:S02]  /*9790*/  @!P0 IMAD.MOV.U32 R29, RZ, RZ, R21 ;  /* 0x000000ffff1d8224 */ /* 0x000fe400078e0015 */
[----:B------:R-:W-:Y:S02]  /*97a0*/  @!P0 IMAD.MOV.U32 R28, RZ, RZ, R20 ;  /* 0x000000ffff1c8224 */ /* 0x000fe400078e0014 */
[----:B------:R-:W-:Y:S02]  /*97b0*/  @!P0 IMAD.MOV.U32 R35, RZ, RZ, R23 ;  /* 0x000000ffff238224 */ /* 0x000fe400078e0017 */
[----:B------:R-:W-:Y:S02]  /*97c0*/  @!P0 IMAD.MOV.U32 R34, RZ, RZ, R22 ;  /* 0x000000ffff228224 */ /* 0x000fe400078e0016 */
[----:B------:R-:W-:Y:S02]  /*97d0*/  @!P0 IMAD.MOV.U32 R33, RZ, RZ, R21 ;  /* 0x000000ffff218224 */ /* 0x000fe400078e0015 */
[----:B------:R-:W-:-:S02]  /*97e0*/  @!P0 IMAD.MOV.U32 R32, RZ, RZ, R20 ;  /* 0x000000ffff208224 */ /* 0x000fc400078e0014 */
[----:B------:R-:W-:Y:S02]  /*97f0*/  @!P0 IMAD.MOV.U32 R39, RZ, RZ, R23 ;  /* 0x000000ffff278224 */ /* 0x000fe400078e0017 */
[----:B------:R-:W-:Y:S02]  /*9800*/  @!P0 IMAD.MOV.U32 R38, RZ, RZ, R22 ;  /* 0x000000ffff268224 */ /* 0x000fe400078e0016 */
[----:B------:R-:W-:Y:S02]  /*9810*/  @!P0 IMAD.MOV.U32 R37, RZ, RZ, R21 ;  /* 0x000000ffff258224 */ /* 0x000fe400078e0015 */
        /* <DEDUP_REMOVED lines=297> */
.L_x_748:
[----:B------:R-:W-:Y:S01]  /*aab0*/  LOP3.LUT R37, R28, 0xfffffff0, RZ, 0xc0, !PT ;  /* 0xfffffff01c257812 */ /* 0x000fe200078ec0ff */
[----:B------:R-:W1:Y:S03]  /*aac0*/  LDCU UR28, c[0x0][0x3a4] ;  /* 0x00007480ff1c77ac */ /* 0x000e660008000800 */
[----:B------:R-:W-:-:S05]  /*aad0*/  IADD3 R36, P0, PT, R37, R80, RZ ;  /* 0x0000005025247210 */ /* 0x000fca0007f1e0ff */
[----:B------:R-:W-:-:S06]  /*aae0*/  IMAD.X R37, RZ, RZ, R81, P0 ;  /* 0x000000ffff257224 */ /* 0x000fcc00000e0651 */
[----:B------:R-:W5:Y:S01]  /*aaf0*/  LDG.E.128 R36, desc[UR36][R36.64] ;  /* 0x0000002424247981 */ /* 0x000f62000c1e1d00 */
[----:B------:R-:W-:Y:S02]  /*ab00*/  IMAD.MOV.U32 R26, RZ, RZ, RZ ;  /* 0x000000ffff1a7224 */ /* 0x000fe400078e00ff */
[----:B-1----:R-:W-:-:S04]  /*ab10*/  VIADD R27, R75, UR28 ;  /* 0x0000001c4b1b7c36 */ /* 0x002fc80008000000 */
        /* <DEDUP_REMOVED lines=235> */
.L_x_749:
[----:B------:R-:W-:-:S04]  /*b9d0*/  LOP3.LUT R33, R30, 0xfffffff0, RZ, 0xc0, !PT ;  /* 0xfffffff01e217812 */ /* 0x000fc800078ec0ff */
[----:B------:R-:W-:-:S05]  /*b9e0*/  IADD3 R32, P0, PT, R33, R80, RZ ;  /* 0x0000005021207210 */ /* 0x000fca0007f1e0ff */
[----:B------:R-:W-:-:S06]  /*b9f0*/  IMAD.X R33, RZ, RZ, R81, P0 ;  /* 0x000000ffff217224 */ /* 0x000fcc00000e0651 */
[----:B------:R-:W5:Y:S01]  /*ba00*/  LDG.E.128 R32, desc[UR36][R32.64] ;  /* 0x0000002420207981 */ /* 0x000f62000c1e1d00 */
        /* <DEDUP_REMOVED lines=237> */
.L_x_750:
        /* <DEDUP_REMOVED lines=241> */
.L_x_751:
[----:B------:R-:W-:-:S04]  /*d7f0*/  LOP3.LUT R25, R74, 0xfffffff0, RZ, 0xc0, !PT ;  /* 0xfffffff04a197812 */ /* 0x000fc800078ec0ff */
[----:B------:R-:W-:-:S05]  /*d800*/  IADD3 R24, P0, PT, R25, R80, RZ ;  /* 0x0000005019187210 */ /* 0x000fca0007f1e0ff */
[----:B------:R-:W-:-:S06]  /*d810*/  IMAD.X R25, RZ, RZ, R81, P0 ;  /* 0x000000ffff197224 */ /* 0x000fcc00000e0651 */
[----:B------:R-:W5:Y:S02]  /*d820*/  LDG.E.128 R24, desc[UR36][R24.64] ;  /* 0x0000002418187981 */ /* 0x000f64000c1e1d00 */
.L_x_747:
[----:B------:R-:W-:Y:S01]  /*d830*/  FSETP.NAN.FTZ.AND P5, PT, |R11|, |R11|, PT ;  /* 0x4000000b0b00720b */ /* 0x000fe20003fb8200 */
[----:B------:R-:W-:Y:S01]  /*d840*/  BSSY.RECONVERGENT B1, `(.L_x_752) ;  /* 0x0000010000017945 */ /* 0x000fe20003800200 */
[----:B------:R-:W-:-:S11]  /*d850*/  FSETP.NAN.FTZ.AND P4, PT, |R12|, |R12|, PT ;  /* 0x4000000c0c00720b */ /* 0x000fd60003f98200 */
[----:B-----5:R-:W-:Y:S02]  /*d860*/  @P5 FSETP.NAN.FTZ.AND P2, PT, |R36|, |R36|, PT ;  /* 0x400000242400520b */ /* 0x020fe40003f58200 */
[----:B------:R-:W-:Y:S02]  /*d870*/  @P5 ISETP.LT.U32.AND P1, PT, R49, R75, PT ;  /* 0x0000004b3100520c */ /* 0x000fe40003f21070 */
[----:B------:R-:W-:Y:S02]  /*d880*/  @P4 FSETP.NAN.FTZ.AND P3, PT, |R37|, |R37|, PT ;  /* 0x400000252500420b */ /* 0x000fe40003f78200 */
[----:B------:R-:W-:Y:S02]  /*d890*/  @P4 ISETP.LT.U32.AND P0, PT, R50, R75, PT ;  /* 0x0000004b3200420c */ /* 0x000fe40003f01070 */
        /* <DEDUP_REMOVED lines=10> */
.L_x_753:
[----:B0-----:R-:W-:Y:S05]  /*d940*/  BSYNC.RECONVERGENT B1 ;  /* 0x0000000000017941 */ /* 0x001fea0003800200 */
.L_x_752:
[----:B------:R-:W-:Y:S04]  /*d950*/  BSSY.RECONVERGENT B1, `(.L_x_754) ;  /* 0x0000007000017945 */ /* 0x000fe80003800200 */
[----:B------:R-:W-:Y:S05]  /*d960*/  @P4 BRA `(.L_x_755) ;  /* 0x0000000000144947 */ /* 0x000fea0003800000 */
[----:B------:R-:W-:-:S13]  /*d970*/  FSETP.NEU.FTZ.AND P5, PT, R12, R37, PT ;  /* 0x000000250c00720b */ /* 0x000fda0003fbd000 */
[----:B------:R-:W-:Y:S02]  /*d980*/  @!P5 ISETP.GE.U32.AND P4, PT, R50, R75, PT ;  /* 0x0000004b3200d20c */ /* 0x000fe40003f86070 */
[----:B------:R-:W-:Y:S02]  /*d990*/  @P5 FSETP.GT.FTZ.AND P3, PT, R12, R37, PT ;  /* 0x000000250c00520b */ /* 0x000fe40003f74000 */
[----:B------:R-:W-:-:S04]  /*d9a0*/  @!P5 ISETP.GE.AND.EX P4, PT, R66, RZ, PT, P4 ;  /* 0x000000ff4200d20c */ /* 0x000fc80003f86340 */
[----:B------:R-:W-:-:S13]  /*d9b0*/  @!P5 PLOP3.LUT P3, PT, P4, PT, PT, 0x8, 0x80 ;  /* 0x000000000080d81c */ /* 0x000fda000276e170 */
.L_x_755:
[----:B------:R-:W-:Y:S05]  /*d9c0*/  BSYNC.RECONVERGENT B1 ;  /* 0x0000000000017941 */ /* 0x000fea0003800200 */
.L_x_754:
        /* <DEDUP_REMOVED lines=10> */
.L_x_757:
[----:B------:R-:W-:Y:S05]  /*da70*/  BSYNC.RECONVERGENT B1 ;  /* 0x0000000000017941 */ /* 0x000fea0003800200 */
.L_x_756:
        /* <DEDUP_REMOVED lines=10> */
.L_x_759:
[----:B------:R-:W-:Y:S05]  /*db20*/  BSYNC.RECONVERGENT B1 ;  /* 0x0000000000017941 */ /* 0x000fea0003800200 */
.L_x_758:
[----:B------:R-:W0:Y:S01]  /*db30*/  LDCU UR4, c[0x0][0x3a4] ;  /* 0x00007480ff0477ac */ /* 0x000e220008000800 */
[----:B------:R-:W-:Y:S01]  /*db40*/  FSETP.NAN.FTZ.AND P6, PT, |R5|, |R5|, PT ;  /* 0x400000050500720b */ /* 0x000fe20003fd8200 */
[----:B------:R-:W-:-:S12]  /*db50*/  BSSY.RECONVERGENT B1, `(.L_x_760) ;  /* 0x000000c000017945 */ /* 0x000fd80003800200 */
        /* <DEDUP_REMOVED lines=11> */
.L_x_761:
[----:B------:R-:W-:Y:S05]  /*dc10*/  BSYNC.RECONVERGENT B1 ;  /* 0x0000000000017941 */ /* 0x000fea0003800200 */
.L_x_760:
        /* <DEDUP_REMOVED lines=14> */
.L_x_763:
[----:B------:R-:W-:Y:S05]  /*dd00*/  BSYNC.RECONVERGENT B1 ;  /* 0x0000000000017941 */ /* 0x000fea0003800200 */
.L_x_762:
        /* <DEDUP_REMOVED lines=14> */
.L_x_765:
[----:B------:R-:W-:Y:S05]  /*ddf0*/  BSYNC.RECONVERGENT B1 ;  /* 0x0000000000017941 */ /* 0x000fea0003800200 */
.L_x_764:
        /* <DEDUP_REMOVED lines=14> */
.L_x_767:
[----:B------:R-:W-:Y:S05]  /*dee0*/  BSYNC.RECONVERGENT B1 ;  /* 0x0000000000017941 */ /* 0x000fea0003800200 */
.L_x_766:
[----:B------:R-:W-:Y:S01]  /*def0*/  FSETP.NAN.FTZ.AND P6, PT, |R73|, |R73|, PT ;  /* 0x400000494900720b */ /* 0x000fe20003fd8200 */
[----:B------:R-:W-:Y:S01]  /*df00*/  BSSY.RECONVERGENT B1, `(.L_x_768) ;  /* 0x000000e000017945 */ /* 0x000fe20003800200 */
[----:B------:R-:W-:Y:S01]  /*df10*/  SEL R47, R47, R75, P5 ;  /* 0x0000004b2f2f7207 */ /* 0x000fe20002800000 */
[----:B------:R-:W-:Y:S01]  /*df20*/  IMAD.IADD R75, R83, 0x1, R74 ;  /* 0x00000001534b7824 */ /* 0x000fe200078e024a */
[----:B------:R-:W-:Y:S02]  /*df30*/  FSEL R8, R8, R39, P5 ;  /* 0x0000002708087208 */ /* 0x000fe40002800000 */
        /* <DEDUP_REMOVED lines=10> */
.L_x_769:
[----:B------:R-:W-:Y:S05]  /*dfe0*/  BSYNC.RECONVERGENT B1 ;  /* 0x0000000000017941 */ /* 0x000fea0003800200 */
.L_x_768:
        /* <DEDUP_REMOVED lines=14> */
.L_x_771:
[----:B------:R-:W-:Y:S05]  /*e0d0*/  BSYNC.RECONVERGENT B1 ;  /* 0x0000000000017941 */ /* 0x000fea0003800200 */
.L_x_770:
        /* <DEDUP_REMOVED lines=14> */
.L_x_773:
[----:B------:R-:W-:Y:S05]  /*e1c0*/  BSYNC.RECONVERGENT B1 ;  /* 0x0000000000017941 */ /* 0x000fea0003800200 */
.L_x_772:
        /* <DEDUP_REMOVED lines=14> */
.L_x_775:
[----:B------:R-:W-:Y:S05]  /*e2b0*/  BSYNC.RECONVERGENT B1 ;  /* 0x0000000000017941 */ /* 0x000fea0003800200 */
.L_x_774:
[----:B------:R-:W-:Y:S01]  /*e2c0*/  FSETP.NAN.FTZ.AND P6, PT, |R7|, |R7|, PT ;  /* 0x400000070700720b */ /* 0x000fe20003fd8200 */
[----:B------:R-:W-:Y:S01]  /*e2d0*/  IMAD.IADD R85, R75, 0x1, R74 ;  /* 0x000000014b557824 */ /* 0x000fe200078e024a */
[----:B------:R-:W-:Y:S01]  /*e2e0*/  SEL R40, R40, R83, P4 ;  /* 0x0000005328287207 */ /* 0x000fe20002000000 */
[----:B------:R-:W-:Y:S01]  /*e2f0*/  BSSY.RECONVERGENT B1, `(.L_x_776) ;  /* 0x000000c000017945 */ /* 0x000fe20003800200 */
        /* <DEDUP_REMOVED lines=11> */
.L_x_777:
[----:B------:R-:W-:Y:S05]  /*e3b0*/  BSYNC.RECONVERGENT B1 ;  /* 0x0000000000017941 */ /* 0x000fea0003800200 */
.L_x_776:
        /* <DEDUP_REMOVED lines=14> */
.L_x_779:
[----:B------:R-:W-:Y:S05]  /*e4a0*/  BSYNC.RECONVERGENT B1 ;  /* 0x0000000000017941 */ /* 0x000fea0003800200 */
.L_x_778:
[----:B------:R-:W-:Y:S01]  /*e4b0*/  FSETP.NAN.FTZ.AND P0, PT, |R14|, |R14|, PT ;  /* 0x4000000e0e00720b */ /* 0x000fe20003f18200 */
[----:B------:R-:W-:Y:S01]  /*e4c0*/  BSSY.RECONVERGENT B1, `(.L_x_780) ;  /* 0x000001d000017945 */ /* 0x000fe20003800200 */
[----:B------:R-:W-:Y:S02]  /*e4d0*/  FSEL R70, R70, R29, P1 ;  /* 0x0000001d46467208 */ /* 0x000fe40000800000 */
[----:B------:R-:W-:Y:S02]  /*e4e0*/  SEL R18, R18, R75, P1 ;  /* 0x0000004b12127207 */ /* 0x000fe40000800000 */
[----:B------:R-:W-:Y:S02]  /*e4f0*/  SEL R55, R55, RZ, P1 ;  /* 0x000000ff37377207 */ /* 0x000fe40000800000 */
[----:B------:R-:W-:Y:S02]  /*e500*/  FSETP.NAN.FTZ.AND P1, PT, |R13|, |R13|, PT ;  /* 0x4000000d0d00720b */ /* 0x000fe40003f38200 */
[----:B------:R-:W-:-:S02]  /*e510*/  SEL R42, R42, R75, P2 ;  /* 0x0000004b2a2a7207 */ /* 0x000fc40001000000 */
[----:B------:R-:W-:Y:S02]  /*e520*/  SEL R45, R45, R75, P3 ;  /* 0x0000004b2d2d7207 */ /* 0x000fe40001800000 */
[----:B------:R-:W-:Y:S02]  /*e530*/  FSEL R71, R71, R30, P2 ;  /* 0x0000001e47477208 */ /* 0x000fe40001000000 */
[----:B------:R-:W-:Y:S02]  /*e540*/  SEL R58, R58, RZ, P2 ;  /* 0x000000ff3a3a7207 */ /* 0x000fe40001000000 */
[----:B------:R-:W-:Y:S02]  /*e550*/  FSEL R4, R4, R31, P3 ;  /* 0x0000001f04047208 */ /* 0x000fe40001800000 */
[----:B------:R-:W-:Y:S02]  /*e560*/  SEL R61, R61, RZ, P3 ;  /* 0x000000ff3d3d7207 */ /* 0x000fe40001800000 */
[----:B------:R-:W-:-:S02]  /*e570*/  @P0 FSETP.NAN.FTZ.AND P2, PT, |R27|, |R27|, PT ;  /* 0x4000001b1b00020b */ /* 0x000fc40003f58200 */
[-C--:B------:R-:W-:Y:S02]  /*e580*/  @P0 ISETP.LT.U32.AND P3, PT, R53, R85.reuse, PT ;  /* 0x000000553500020c */ /* 0x080fe40003f61070 */
[----:B------:R-:W-:Y:S02]  /*e590*/  FSEL R7, R7, R24, P4 ;  /* 0x0000001807077208 */ /* 0x000fe40002000000 */
[----:B------:R-:W-:Y:S02]  /*e5a0*/  SEL R48, R48, R85, P4 ;  /* 0x0000005530307207 */ /* 0x000fe40002000000 */
[----:B------:R-:W-:Y:S02]  /*e5b0*/  SEL R64, R64, RZ, P4 ;  /* 0x000000ff40407207 */ /* 0x000fe40002000000 */
[----:B------:R-:W-:Y:S02]  /*e5c0*/  @P0 ISETP.LT.OR.EX P2, PT, R69, RZ, !P2, P3 ;  /* 0x000000ff4500020c */ /* 0x000fe40005741730 */
[----:B------:R-:W-:-:S02]  /*e5d0*/  @P1 FSETP.NAN.FTZ.AND P4, PT, |R26|, |R26|, PT ;  /* 0x4000001a1a00120b */ /* 0x000fc40003f98200 */
[----:B------:R-:W-:Y:S02]  /*e5e0*/  @P1 ISETP.LT.U32.AND P3, PT, R52, R85, PT ;  /* 0x000000553400120c */ /* 0x000fe40003f61070 */
        /* <DEDUP_REMOVED lines=10> */
.L_x_781:
[----:B------:R-:W-:Y:S05]  /*e690*/  BSYNC.RECONVERGENT B1 ;  /* 0x0000000000017941 */ /* 0x000fea0003800200 */
.L_x_780:
        /* <DEDUP_REMOVED lines=10> */
.L_x_783:
[----:B------:R-:W-:Y:S05]  /*e740*/  BSYNC.RECONVERGENT B1 ;  /* 0x0000000000017941 */ /* 0x000fea0003800200 */
.L_x_782:
        /* <DEDUP_REMOVED lines=9> */
.L_x_746:
[----:B------:R-:W-:Y:S05]  /*e7e0*/  BSYNC.RECONVERGENT B0 ;  /* 0x0000000000007941 */ /* 0x000fea0003800200 */
.L_x_745:
        /* <DEDUP_REMOVED lines=284> */
.L_x_788:
[----:B------:R-:W-:Y:S01]  /*f9b0*/  SHF.R.U32.HI R36, RZ, 0x4, R36 ;  /* 0x00000004ff247819 */ /* 0x000fe20000011624 */
[----:B------:R-:W-:-:S07]  /*f9c0*/  IMAD.MOV.U32 R37, RZ, RZ, RZ ;  /* 0x000000ffff257224 */ /* 0x000fce00078e00ff */
.L_x_787:
[----:B------:R-:W1:Y:S02]  /*f9d0*/  LDCU.64 UR4, c[0x0][0x768] ;  /* 0x0000ed00ff0477ac */ /* 0x000e640008000a00 */
[----:B-1----:R-:W-:-:S05]  /*f9e0*/  IADD3 R81, P1, PT, R72, UR4, RZ ;  /* 0x0000000448517c10 */ /* 0x002fca000ff3e0ff */
[----:B------:R-:W-:Y:S01]  /*f9f0*/  IMAD.X R72, RZ, RZ, UR5, P1 ;  /* 0x00000005ff487e24 */ /* 0x000fe200088e06ff */
[----:B------:R-:W-:-:S04]  /*fa00*/  LEA R38, P1, R36, R81, 0x4 ;  /* 0x0000005124267211 */ /* 0x000fc800078220ff */
[----:B------:R-:W-:-:S06]  /*fa10*/  LEA.HI.X R39, R36, R72, R37, 0x4, P1 ;  /* 0x0000004824277211 */ /* 0x000fcc00008f2425 */
[----:B------:R-:W5:Y:S01]  /*fa20*/  LDG.E.128 R36, desc[UR36][R38.64] ;  /* 0x0000002426247981 */ /* 0x000f62000c1e1d00 */
        /* <DEDUP_REMOVED lines=278> */
.L_x_790:
[----:B------:R-:W-:Y:S01]  /*10b90*/  SHF.R.U32.HI R34, RZ, 0x4, R34 ;  /* 0x00000004ff227819 */ /* 0x000fe20000011622 */
[----:B------:R-:W-:-:S07]  /*10ba0*/  IMAD.MOV.U32 R35, RZ, RZ, RZ ;  /* 0x000000ffff237224 */ /* 0x000fce00078e00ff */
.L_x_789:
        /* <DEDUP_REMOVED lines=281> */
.L_x_792:
[----:B------:R-:W-:Y:S01]  /*11d40*/  SHF.R.U32.HI R30, RZ, 0x4, R30 ;  /* 0x00000004ff1e7819 */ /* 0x000fe2000001161e */
[----:B------:R-:W-:-:S07]  /*11d50*/  IMAD.MOV.U32 R31, RZ, RZ, RZ ;  /* 0x000000ffff1f7224 */ /* 0x000fce00078e00ff */
.L_x_791:
        /* <DEDUP_REMOVED lines=281> */
.L_x_794:
[----:B------:R-:W-:Y:S01]  /*12ef0*/  SHF.R.U32.HI R24, RZ, 0x4, R24 ;  /* 0x00000004ff187819 */ /* 0x000fe20000011618 */
[----:B------:R-:W-:-:S07]  /*12f00*/  IMAD.MOV.U32 R25, RZ, RZ, RZ ;  /* 0x000000ffff197224 */ /* 0x000fce00078e00ff */
.L_x_793:
[----:B------:R-:W-:-:S04]  /*12f10*/  LEA R26, P0, R24, R81, 0x4 ;  /* 0x00000051181a7211 */ /* 0x000fc800078020ff */
[----:B------:R-:W-:-:S06]  /*12f20*/  LEA.HI.X R27, R24, R72, R25, 0x4, P0 ;  /* 0x00000048181b7211 */ /* 0x000fcc00000f2419 */
[----:B------:R-:W5:Y:S03]  /*12f30*/  LDG.E.128 R24, desc[UR36][R26.64] ;  /* 0x000000241a187981 */ /* 0x000f66000c1e1d00 */
.L_x_786:
[----:B------:R-:W-:Y:S05]  /*12f40*/  BSYNC.RECONVERGENT B0 ;  /* 0x0000000000007941 */ /* 0x000fea0003800200 */
.L_x_785:
[----:B------:R-:W-:Y:S01]  /*12f50*/  ISETP.GE.U32.AND P0, PT, R75, R78, PT ;  /* 0x0000004e4b00720c */ /* 0x000fe20003f06070 */
[----:B------:R-:W-:-:S12]  /*12f60*/  BSSY.RECONVERGENT B0, `(.L_x_795) ;  /* 0x00000fb000007945 */ /* 0x000fd80003800200 */
        /* <DEDUP_REMOVED lines=19> */
.L_x_798:
[----:B------:R-:W-:Y:S05]  /*130a0*/  BSYNC.RECONVERGENT B1 ;  /* 0x0000000000017941 */ /* 0x000fea0003800200 */
.L_x_797:
[----:B------:R-:W-:Y:S04]  /*130b0*/  BSSY.RECONVERGENT B1, `(.L_x_799) ;  /* 0x0000007000017945 */ /* 0x000fe80003800200 */
[----:B------:R-:W-:Y:S05]  /*130c0*/  @P4 BRA `(.L_x_800) ;  /* 0x0000000000144947 */ /* 0x000fea0003800000 */
[----:B------:R-:W-:-:S13]  /*130d0*/  FSETP.NEU.FTZ.AND P6, PT, R12, R37, PT ;  /* 0x000000250c00720b */ /* 0x000fda0003fdd000 */
[----:B------:R-:W-:Y:S02]  /*130e0*/  @!P6 ISETP.GE.U32.AND P4, PT, R50, R75, PT ;  /* 0x0000004b3200e20c */ /* 0x000fe40003f86070 */
[----:B------:R-:W-:Y:S02]  /*130f0*/  @P6 FSETP.GT.FTZ.AND P2, PT, R12, R37, PT ;  /* 0x000000250c00620b */ /* 0x000fe40003f54000 */
[----:B------:R-:W-:-:S04]  /*13100*/  @!P6 ISETP.GE.AND.EX P4, PT, R66, RZ, PT, P4 ;  /* 0x000000ff4200e20c */ /* 0x000fc80003f86340 */
[----:B------:R-:W-:-:S13]  /*13110*/  @!P6 PLOP3.LUT P2, PT, P4, PT, PT, 0x8, 0x80 ;  /* 0x000000000080e81c */ /* 0x000fda000274e170 */
.L_x_800:
[----:B------:R-:W-:Y:S05]  /*13120*/  BSYNC.RECONVERGENT B1 ;  /* 0x0000000000017941 */ /* 0x000fea0003800200 */
.L_x_799:
        /* <DEDUP_REMOVED lines=11> */
.L_x_802:
[----:B------:R-:W-:Y:S05]  /*131e0*/  BSYNC.RECONVERGENT B1 ;  /* 0x0000000000017941 */ /* 0x000fea0003800200 */
.L_x_801:
        /* <DEDUP_REMOVED lines=12> */
.L_x_804:
[----:B------:R-:W-:Y:S05]  /*132b0*/  BSYNC.RECONVERGENT B1 ;  /* 0x0000000000017941 */ /* 0x000fea0003800200 */
.L_x_803:
        /* <DEDUP_REMOVED lines=26> */
.L_x_806:
[----:B------:R-:W-:Y:S05]  /*13460*/  BSYNC.RECONVERGENT B1 ;  /* 0x0000000000017941 */ /* 0x000fea0003800200 */
.L_x_805:
        /* <DEDUP_REMOVED lines=10> */
.L_x_808:
[----:B------:R-:W-:Y:S05]  /*13510*/  BSYNC.RECONVERGENT B1 ;  /* 0x0000000000017941 */ /* 0x000fea0003800200 */
.L_x_807:
        /* <DEDUP_REMOVED lines=11> */
.L_x_810:
[----:B------:R-:W-:Y:S05]  /*135d0*/  BSYNC.RECONVERGENT B1 ;  /* 0x0000000000017941 */ /* 0x000fea0003800200 */
.L_x_809:
        /* <DEDUP_REMOVED lines=12> */
.L_x_812:
[----:B------:R-:W-:Y:S05]  /*136a0*/  BSYNC.RECONVERGENT B1 ;  /* 0x0000000000017941 */ /* 0x000fea0003800200 */
.L_x_811:
        /* <DEDUP_REMOVED lines=27> */
.L_x_814:
[----:B------:R-:W-:Y:S05]  /*13860*/  BSYNC.RECONVERGENT B1 ;  /* 0x0000000000017941 */ /* 0x000fea0003800200 */
.L_x_813:
        /* <DEDUP_REMOVED lines=10> */
.L_x_816:
[----:B------:R-:W-:Y:S05]  /*13910*/  BSYNC.RECONVERGENT B1 ;  /* 0x0000000000017941 */ /* 0x000fea0003800200 */
.L_x_815:
        /* <DEDUP_REMOVED lines=10> */
.L_x_818:
[----:B------:R-:W-:Y:S05]  /*139c0*/  BSYNC.RECONVERGENT B1 ;  /* 0x0000000000017941 */ /* 0x000fea0003800200 */
.L_x_817:
        /* <DEDUP_REMOVED lines=13> */
.L_x_820:
[----:B------:R-:W-:Y:S05]  /*13aa0*/  BSYNC.RECONVERGENT B1 ;  /* 0x0000000000017941 */ /* 0x000fea0003800200 */
.L_x_819:
        /* <DEDUP_REMOVED lines=25> */
.L_x_822:
[----:B------:R-:W-:Y:S05]  /*13c40*/  BSYNC.RECONVERGENT B1 ;  /* 0x0000000000017941 */ /* 0x000fea0003800200 */
.L_x_821:
        /* <DEDUP_REMOVED lines=10> */
.L_x_824:
[----:B------:R-:W-:Y:S05]  /*13cf0*/  BSYNC.RECONVERGENT B1 ;  /* 0x0000000000017941 */ /* 0x000fea0003800200 */
.L_x_823:
        /* <DEDUP_REMOVED lines=10> */
.L_x_826:
[----:B------:R-:W-:Y:S05]  /*13da0*/  BSYNC.RECONVERGENT B1 ;  /* 0x0000000000017941 */ /* 0x000fea0003800200 */
.L_x_825:
        /* <DEDUP_REMOVED lines=12> */
.L_x_828:
[----:B------:R-:W-:Y:S05]  /*13e70*/  BSYNC.RECONVERGENT B1 ;  /* 0x0000000000017941 */ /* 0x000fea0003800200 */
.L_x_827:
        /* <DEDUP_REMOVED lines=9> */
.L_x_796:
[----:B------:R-:W-:Y:S05]  /*13f10*/  BSYNC.RECONVERGENT B0 ;  /* 0x0000000000007941 */ /* 0x000fea0003800200 */
.L_x_795:
        /* <DEDUP_REMOVED lines=13> */
.L_x_830:
[----:B------:R-:W-:Y:S05]  /*13ff0*/  BSYNC.RECONVERGENT B0 ;  /* 0x0000000000007941 */ /* 0x000fea0003800200 */
.L_x_829:
        /* <DEDUP_REMOVED lines=16> */
.L_x_832:
[----:B------:R-:W-:Y:S05]  /*14100*/  BSYNC.RECONVERGENT B0 ;  /* 0x0000000000007941 */ /* 0x000fea0003800200 */
.L_x_831:
        /* <DEDUP_REMOVED lines=12> */
.L_x_834:
[----:B------:R-:W-:Y:S05]  /*141d0*/  BSYNC.RECONVERGENT B0 ;  /* 0x0000000000007941 */ /* 0x000fea0003800200 */
.L_x_833:
        /* <DEDUP_REMOVED lines=16> */
.L_x_836:
[----:B------:R-:W-:Y:S05]  /*142e0*/  BSYNC.RECONVERGENT B0 ;  /* 0x0000000000007941 */ /* 0x000fea0003800200 */
.L_x_835:
        /* <DEDUP_REMOVED lines=12> */
.L_x_838:
[----:B------:R-:W-:Y:S05]  /*143b0*/  BSYNC.RECONVERGENT B0 ;  /* 0x0000000000007941 */ /* 0x000fea0003800200 */
.L_x_837:
        /* <DEDUP_REMOVED lines=16> */
.L_x_840:
[----:B------:R-:W-:Y:S05]  /*144c0*/  BSYNC.RECONVERGENT B0 ;  /* 0x0000000000007941 */ /* 0x000fea0003800200 */
.L_x_839:
        /* <DEDUP_REMOVED lines=14> */
.L_x_842:
[----:B------:R-:W-:Y:S05]  /*145b0*/  BSYNC.RECONVERGENT B0 ;  /* 0x0000000000007941 */ /* 0x000fea0003800200 */
.L_x_841:
[----:B------:R-:W-:Y:S04]  /*145c0*/  BSSY.RECONVERGENT B0, `(.L_x_843) ;  /* 0x0000007000007945 */ /* 0x000fe80003800200 */
[----:B------:R-:W-:Y:S05]  /*145d0*/  @P5 BRA `(.L_x_844) ;  /* 0x0000000000145947 */ /* 0x000fea0003800000 */
[----:B------:R-:W-:-:S13]  /*145e0*/  FSETP.NEU.FTZ.AND P5, PT, R3, R4, PT ;  /* 0x000000040300720b */ /* 0x000fda0003fbd000 */
[----:B------:R-:W-:Y:S02]  /*145f0*/  @!P5 ISETP.GE.U32.AND P4, PT, R40, R45, PT ;  /* 0x0000002d2800d20c */ /* 0x000fe40003f86070 */
[----:B------:R-:W-:Y:S02]  /*14600*/  @P5 FSETP.GT.FTZ.AND P1, PT, R3, R4, PT ;  /* 0x000000040300520b */ /* 0x000fe40003f34000 */
[----:B------:R-:W-:-:S04]  /*14610*/  @!P5 ISETP.GE.AND.EX P4, PT, R56, R61, PT, P4 ;  /* 0x0000003d3800d20c */ /* 0x000fc80003f86340 */
[----:B------:R-:W-:-:S13]  /*14620*/  @!P5 PLOP3.LUT P1, PT, P4, PT, PT, 0x8, 0x80 ;  /* 0x000000000080d81c */ /* 0x000fda000272e170 */
.L_x_844:
[----:B------:R-:W-:Y:S05]  /*14630*/  BSYNC.RECONVERGENT B0 ;  /* 0x0000000000007941 */ /* 0x000fea0003800200 */
.L_x_843:
[----:B------:R-:W-:Y:S01]  /*14640*/  SEL R66, R66, R55, P0 ;  /* 0x0000003742427207 */ /* 0x000fe20000000000 */
[----:B------:R-:W-:Y:S01]  /*14650*/  BSSY.RECONVERGENT B0, `(.L_x_845) ;  /* 0x0000012000007945 */ /* 0x000fe20003800200 */
[----:B------:R-:W-:Y:S02]  /*14660*/  FSEL R3, R3, R4, P1 ;  /* 0x0000000403037208 */ /* 0x000fe40000800000 */
[----:B------:R-:W-:Y:S02]  /*14670*/  @P2 FSETP.NAN.FTZ.AND P0, PT, |R7|, |R7|, PT ;  /* 0x400000070700220b */ /* 0x000fe40003f18200 */
[----:B------:R-:W-:Y:S02]  /*14680*/  @P2 ISETP.LT.U32.AND P6, PT, R15, R48, PT ;  /* 0x000000300f00220c */ /* 0x000fe40003fc1070 */
[----:B------:R-:W-:Y:S02]  /*14690*/  FSEL R0, R6, R71, P3 ;  /* 0x0000004706007208 */ /* 0x000fe40001800000 */
[----:B------:R-:W-:-:S02]  /*146a0*/  SEL R41, R41, R42, P3 ;  /* 0x0000002a29297207 */ /* 0x000fc40001800000 */
[----:B-----5:R-:W-:Y:S02]  /*146b0*/  SEL R29, R57, R58, P3 ;  /* 0x0000003a391d7207 */ /* 0x020fe40001800000 */
        /* <DEDUP_REMOVED lines=11> */
.L_x_846:
[----:B------:R-:W-:Y:S05]  /*14770*/  BSYNC.RECONVERGENT B0 ;  /* 0x0000000000007941 */ /* 0x000fea0003800200 */
.L_x_845:
        /* <DEDUP_REMOVED lines=16> */
.L_x_848:
[----:B------:R-:W-:Y:S05]  /*14880*/  BSYNC.RECONVERGENT B0 ;  /* 0x0000000000007941 */ /* 0x000fea0003800200 */
.L_x_847:
        /* <DEDUP_REMOVED lines=13> */
.L_x_850:
[----:B------:R-:W-:Y:S05]  /*14960*/  BSYNC.RECONVERGENT B0 ;  /* 0x0000000000007941 */ /* 0x000fea0003800200 */
.L_x_849:
        /* <DEDUP_REMOVED lines=11> */
.L_x_852:
[----:B------:R-:W-:Y:S05]  /*14a20*/  BSYNC.RECONVERGENT B0 ;  /* 0x0000000000007941 */ /* 0x000fea0003800200 */
.L_x_851:
[----:B------:R-:W-:Y:S02]  /*14a30*/  FSEL R27, R3, R14, P0 ;  /* 0x0000000e031b7208 */ /* 0x000fe40000000000 */
[----:B------:R-:W-:Y:S02]  /*14a40*/  SEL R18, R40, R53, P0 ;  /* 0x0000003528127207 */ /* 0x000fe40000000000 */
[----:B------:R-:W-:-:S07]  /*14a50*/  SEL R69, R56, R69, P0 ;  /* 0x0000004538457207 */ /* 0x000fce0000000000 */
.L_x_524:
[----:B------:R-:W-:Y:S05]  /*14a60*/  BSYNC.RECONVERGENT B6 ;  /* 0x0000000000067941 */ /* 0x000fea0003800200 */
.L_x_523:
[----:B------:R-:W2:Y:S02]  /*14a70*/  LDCU UR4, c[0x0][0x3b4] ;  /* 0x00007680ff0477ac */ /* 0x000ea40008000800 */
[----:B--2---:R-:W-:-:S09]  /*14a80*/  UISETP.NE.AND UP0, UPT, UR4, URZ, UPT ;  /* 0x000000ff0400728c */ /* 0x004fd2000bf05270 */
[----:B------:R-:W-:Y:S05]  /*14a90*/  BRA.U !UP0, `(.L_x_853) ;  /* 0x0000000508c47547 */ /* 0x000fea000b800000 */
[----:B------:R-:W2:Y:S01]  /*14aa0*/  S2R R4, SR_CgaCtaId ;  /* 0x0000000000047919 */ /* 0x000ea20000008800 */
[----:B-1----:R-:W1:Y:S01]  /*14ab0*/  LDC R22, c[0x0][0x360] ;  /* 0x0000d800ff167b82 */ /* 0x002e620000000800 */
[----:B------:R-:W-:Y:S01]  /*14ac0*/  MOV R0, 0x400 ;  /* 0x0000040000007802 */ /* 0x000fe20000000f00 */
[----:B------:R-:W-:Y:S02]  /*14ad0*/  IMAD.MOV.U32 R66, RZ, RZ, R6 ;  /* 0x000000ffff427224 */ /* 0x000fe400078e0006 */
[----:B------:R-:W-:Y:S02]  /*14ae0*/  IMAD.MOV.U32 R68, RZ, RZ, R18 ;  /* 0x000000ffff447224 */ /* 0x000fe400078e0012 */
[----:B------:R-:W-:Y:S02]  /*14af0*/  VIADD R3, R0, 0x10 ;  /* 0x0000001000037836 */ /* 0x000fe40000000000 */
[----:B------:R-:W3:Y:S01]  /*14b00*/  LDC R23, c[0x0][0x364] ;  /* 0x0000d900ff177b82 */ /* 0x000ee20000000800 */
[----:B-1----:R-:W-:-:S02]  /*14b10*/  IMAD R0, R16, R22, R19 ;  /* 0x0000001610007224 */ /* 0x002fc400078e0213 */
[----:B--2---:R-:W-:Y:S02]  /*14b20*/  LEA R3, R4, R3, 0x18 ;  /* 0x0000000304037211 */ /* 0x004fe400078ec0ff */
[----:B---3--:R-:W-:-:S03]  /*14b30*/  ISETP.GE.U32.AND P0, PT, R23, 0x2, PT ;  /* 0x000000021700780c */ /* 0x008fc60003f06070 */
[----:B------:R-:W-:-:S05]  /*14b40*/  IMAD R0, R0, 0x40, R3 ;  /* 0x0000004000007824 */ /* 0x000fca00078e0203 */
[----:B------:R2:W-:Y:S04]  /*14b50*/  STS.64 [R0+0x8], R48 ;  /* 0x0000083000007388 */ /* 0x0005e80000000a00 */
[----:B------:R2:W-:Y:S04]  /*14b60*/  STS.64 [R0+0x18], R66 ;  /* 0x0000184200007388 */ /* 0x0005e80000000a00 */
[----:B------:R2:W-:Y:S04]  /*14b70*/  STS.64 [R0+0x28], R28 ;  /* 0x0000281c00007388 */ /* 0x0005e80000000a00 */
[----:B------:R2:W-:Y:S04]  /*14b80*/  STS.64 [R0+0x38], R68 ;  /* 0x0000384400007388 */ /* 0x0005e80000000a00 */
[----:B------:R2:W-:Y:S04]  /*14b90*/  STS [R0], R7 ;  /* 0x0000000700007388 */ /* 0x0005e80000000800 */
[----:B------:R2:W-:Y:S04]  /*14ba0*/  STS [R0+0x10], R9 ;  /* 0x0000100900007388 */ /* 0x0005e80000000800 */
[----:B------:R2:W-:Y:S04]  /*14bb0*/  STS [R0+0x20], R21 ;  /* 0x0000201500007388 */ /* 0x0005e80000000800 */
[----:B------:R2:W-:Y:S01]  /*14bc0*/  STS [R0+0x30], R27 ;  /* 0x0000301b00007388 */ /* 0x0005e20000000800 */
[----:B------:R-:W-:Y:S05]  /*14bd0*/  @!P0 BRA `(.L_x_853) ;  /* 0x0000000400748947 */ /* 0x000fea0003800000 */
[----:B------:R-:W-:-:S07]  /*14be0*/  IMAD.MOV.U32 R8, RZ, RZ, R23 ;  /* 0x000000ffff087224 */ /* 0x000fce00078e0017 */
.L_x_864:
[----:B------:R-:W-:Y:S01]  /*14bf0*/  SHF.R.U32.HI R25, RZ, 0x1, R8 ;  /* 0x00000001ff197819 */ /* 0x000fe20000011608 */
[----:B------:R-:W-:Y:S05]  /*14c00*/  WARPSYNC.ALL ;  /* 0x0000000000007948 */ /* 0x000fea0003800000 */
[----:B------:R-:W-:Y:S01]  /*14c10*/  IMAD.IADD R4, R25, 0x1, R16 ;  /* 0x0000000119047824 */ /* 0x000fe200078e0210 */
[----:B------:R-:W-:Y:S04]  /*14c20*/  BAR.SYNC.DEFER_BLOCKING 0x0 ;  /* 0x0000000000007b1d */ /* 0x000fe80000010000 */
[----:B------:R-:W-:-:S02]  /*14c30*/  ISETP.GE.U32.AND P0, PT, R4, R23, PT ;  /* 0x000000170400720c */ /* 0x000fc40003f06070 */
[----:B------:R-:W-:Y:S02]  /*14c40*/  BSSY.RECONVERGENT B0, `(.L_x_854) ;  /* 0x0000053000007945 */ /* 0x000fe40003800200 */
[----:B------:R-:W-:-:S13]  /*14c50*/  ISETP.GE.U32.OR P0, PT, R16, R25, P0 ;  /* 0x000000191000720c */ /* 0x000fda0000706470 */
[----:B-1----:R-:W-:Y:S05]  /*14c60*/  @P0 BRA `(.L_x_855) ;  /* 0x0000000400400947 */ /* 0x002fea0003800000 */
[----:B------:R-:W-:Y:S01]  /*14c70*/  IMAD R4, R4, R22, R19 ;  /* 0x0000001604047224 */ /* 0x000fe200078e0213 */
[----:B------:R-:W-:Y:S01]  /*14c80*/  FSETP.NAN.FTZ.AND P1, PT, |R7|, |R7|, PT ;  /* 0x400000070700720b */ /* 0x000fe20003f38200 */
[----:B------:R-:W-:Y:S02]  /*14c90*/  BSSY.RECONVERGENT B1, `(.L_x_856) ;  /* 0x0000013000017945 */ /* 0x000fe40003800200 */
[----:B------:R-:W-:-:S05]  /*14ca0*/  IMAD R20, R4, 0x40, R3 ;  /* 0x0000004004147824 */ /* 0x000fca00078e0203 */
[----:B------:R-:W1:Y:S04]  /*14cb0*/  LDS R24, [R20] ;  /* 0x0000000014187984 */ /* 0x000e680000000800 */
[----:B------:R-:W3:Y:S04]  /*14cc0*/  LDS.64 R4, [R20+0x8] ;  /* 0x0000080014047984 */ /* 0x000ee80000000a00 */
[----:B------:R4:W0:Y:S04]  /*14cd0*/  LDS R26, [R20+0x10] ;  /* 0x00001000141a7984 */ /* 0x0008280000000800 */
[----:B------:R4:W0:Y:S04]  /*14ce0*/  LDS R30, [R20+0x20] ;  /* 0x00002000141e7984 */ /* 0x0008280000000800 */
[----:B------:R4:W0:Y:S04]  /*14cf0*/  LDS R32, [R20+0x30] ;  /* 0x0000300014207984 */ /* 0x0008280000000800 */
[----:B------:R4:W0:Y:S04]  /*14d00*/  LDS.64 R10, [R20+0x18] ;  /* 0x00001800140a7984 */ /* 0x0008280000000a00 */
[----:B------:R4:W0:Y:S04]  /*14d10*/  LDS.64 R12, [R20+0x28] ;  /* 0x00002800140c7984 */ /* 0x0008280000000a00 */
[----:B------:R4:W0:Y:S01]  /*14d20*/  LDS.64 R14, [R20+0x38] ;  /* 0x00003800140e7984 */ /* 0x0008220000000a00 */
[----:B-1----:R-:W-:-:S02]  /*14d30*/  @P1 FSETP.NAN.FTZ.AND P2, PT, |R24|, |R24|, PT ;  /* 0x400000181800120b */ /* 0x002fc40003f58200 */
[----:B---3--:R-:W-:-:S04]  /*14d40*/  @P1 ISETP.LT.U32.AND P0, PT, R48, R4, PT ;  /* 0x000000043000120c */ /* 0x008fc80003f01070 */
[----:B------:R-:W-:Y:S01]  /*14d50*/  @P1 ISETP.LT.OR.EX P2, PT, R49, R5, !P2, P0 ;  /* 0x000000053100120c */ /* 0x000fe20005741700 */
[----:B----4-:R-:W-:-:S12]  /*14d60*/  @P1 BRA `(.L_x_857) ;  /* 0x0000000000141947 */ /* 0x010fd80003800000 */
[----:B------:R-:W-:-:S13]  /*14d70*/  FSETP.NEU.FTZ.AND P0, PT, R7, R24, PT ;  /* 0x000000180700720b */ /* 0x000fda0003f1d000 */
[----:B------:R-:W-:-:S04]  /*14d80*/  @!P0 ISETP.GE.U32.AND P2, PT, R48, R4, PT ;  /* 0x000000043000820c */ /* 0x000fc80003f46070 */
[----:B------:R-:W-:-:S04]  /*14d90*/  @!P0 ISETP.GE.AND.EX P2, PT, R49, R5, PT, P2 ;  /* 0x000000053100820c */ /* 0x000fc80003f46320 */
[----:B------:R-:W-:Y:S02]  /*14da0*/  @!P0 PLOP3.LUT P2, PT, P2, PT, PT, 0x8, 0x80 ;  /* 0x000000000080881c */ /* 0x000fe4000174e170 */
[----:B------:R-:W-:-:S13]  /*14db0*/  @P0 FSETP.GT.FTZ.AND P2, PT, R7, R24, PT ;  /* 0x000000180700020b */ /* 0x000fda0003f54000 */
.L_x_857:
[----:B------:R-:W-:Y:S05]  /*14dc0*/  BSYNC.RECONVERGENT B1 ;  /* 0x0000000000017941 */ /* 0x000fea0003800200 */
.L_x_856:
[----:B--2---:R-:W-:Y:S01]  /*14dd0*/  SEL R48, R48, R4, P2 ;  /* 0x0000000430307207 */ /* 0x004fe20001000000 */
[----:B------:R-:W-:Y:S01]  /*14de0*/  BSSY.RECONVERGENT B1, `(.L_x_858) ;  /* 0x0000012000017945 */ /* 0x000fe20003800200 */
[----:B------:R-:W-:Y:S02]  /*14df0*/  SEL R49, R49, R5, P2 ;  /* 0x0000000531317207 */ /* 0x000fe40001000000 */
[----:B------:R-:W-:Y:S02]  /*14e00*/  FSETP.NAN.FTZ.AND P5, PT, |R9|, |R9|, PT ;  /* 0x400000090900720b */ /* 0x000fe40003fb8200 */
[----:B------:R-:W-:Y:S01]  /*14e10*/  FSETP.NAN.FTZ.AND P3, PT, |R27|, |R27|, PT ;  /* 0x4000001b1b00720b */ /* 0x000fe20003f78200 */
[----:B------:R1:W-:Y:S01]  /*14e20*/  STS.64 [R0+0x8], R48 ;  /* 0x0000083000007388 */ /* 0x0003e20000000a00 */
[----:B------:R-:W-:Y:S02]  /*14e30*/  FSEL R7, R7, R24, P2 ;  /* 0x0000001807077208 */ /* 0x000fe40001000000 */
[----:B------:R-:W-:-:S07]  /*14e40*/  FSETP.NAN.FTZ.AND P4, PT, |R21|, |R21|, PT ;  /* 0x400000151500720b */ /* 0x000fce0003f98200 */
[----:B0-----:R-:W-:Y:S02]  /*14e50*/  @P5 FSETP.NAN.FTZ.AND P2, PT, |R26|, |R26|, PT ;  /* 0x4000001a1a00520b */ /* 0x001fe40003f58200 */
[----:B------:R-:W-:Y:S02]  /*14e60*/  @P5 ISETP.LT.U32.AND P6, PT, R6, R10, PT ;  /* 0x0000000a0600520c */ /* 0x000fe40003fc1070 */
[----:B------:R-:W-:Y:S02]  /*14e70*/  @P3 FSETP.NAN.FTZ.AND P1, PT, |R32|, |R32|, PT ;  /* 0x400000202000320b */ /* 0x000fe40003f38200 */
[----:B------:R-:W-:Y:S02]  /*14e80*/  @P3 ISETP.LT.U32.AND P0, PT, R18, R14, PT ;  /* 0x0000000e1200320c */ /* 0x000fe40003f01070 */
[----:B------:R-:W-:Y:S01]  /*14e90*/  @P5 ISETP.LT.OR.EX P2, PT, R67, R11, !P2, P6 ;  /* 0x0000000b4300520c */ /* 0x000fe20005741760 */
[----:B-1----:R-:W-:-:S12]  /*14ea0*/  @P5 BRA `(.L_x_859) ;  /* 0x0000000000145947 */ /* 0x002fd80003800000 */
[----:B------:R-:W-:-:S13]  /*14eb0*/  FSETP.NEU.FTZ.AND P6, PT, R9, R26, PT ;  /* 0x0000001a0900720b */ /* 0x000fda0003fdd000 */
[----:B------:R-:W-:Y:S02]  /*14ec0*/  @!P6 ISETP.GE.U32.AND P5, PT, R6, R10, PT ;  /* 0x0000000a0600e20c */ /* 0x000fe40003fa6070 */
[----:B------:R-:W-:Y:S02]  /*14ed0*/  @P6 FSETP.GT.FTZ.AND P2, PT, R9, R26, PT ;  /* 0x0000001a0900620b */ /* 0x000fe40003f54000 */
[----:B------:R-:W-:-:S04]  /*14ee0*/  @!P6 ISETP.GE.AND.EX P5, PT, R67, R11, PT, P5 ;  /* 0x0000000b4300e20c */ /* 0x000fc80003fa6350 */
[----:B------:R-:W-:-:S13]  /*14ef0*/  @!P6 PLOP3.LUT P2, PT, P5, PT, PT, 0x8, 0x80 ;  /* 0x000000000080e81c */ /* 0x000fda0002f4e170 */
.L_x_859:
[----:B------:R-:W-:Y:S05]  /*14f00*/  BSYNC.RECONVERGENT B1 ;  /* 0x0000000000017941 */ /* 0x000fea0003800200 */
.L_x_858:
        /* <DEDUP_REMOVED lines=13> */
.L_x_861:
[----:B------:R-:W-:Y:S05]  /*14fe0*/  BSYNC.RECONVERGENT B1 ;  /* 0x0000000000017941 */ /* 0x000fea0003800200 */
.L_x_860:
        /* <DEDUP_REMOVED lines=11> */
.L_x_863:
[----:B------:R-:W-:Y:S05]  /*150a0*/  BSYNC.RECONVERGENT B1 ;  /* 0x0000000000017941 */ /* 0x000fea0003800200 */
.L_x_862:
[----:B------:R-:W-:Y:S01]  /*150b0*/  SEL R18, R18, R14, P0 ;  /* 0x0000000e12127207 */ /* 0x000fe20000000000 */
[----:B------:R-:W-:Y:S01]  /*150c0*/  IMAD.MOV.U32 R66, RZ, RZ, R6 ;  /* 0x000000ffff427224 */ /* 0x000fe200078e0006 */
[----:B------:R-:W-:Y:S01]  /*150d0*/  SEL R69, R69, R15, P0 ;  /* 0x0000000f45457207 */ /* 0x000fe20000000000 */
[----:B------:R1:W-:Y:S01]  /*150e0*/  STS.64 [R0+0x28], R28 ;  /* 0x0000281c00007388 */ /* 0x0003e20000000a00 */
[----:B------:R-:W-:Y:S01]  /*150f0*/  FSEL R27, R27, R32, P0 ;  /* 0x000000201b1b7208 */ /* 0x000fe20000000000 */
[----:B------:R-:W-:Y:S02]  /*15100*/  IMAD.MOV.U32 R68, RZ, RZ, R18 ;  /* 0x000000ffff447224 */ /* 0x000fe400078e0012 */
[----:B------:R1:W-:Y:S04]  /*15110*/  STS.64 [R0+0x18], R66 ;  /* 0x0000184200007388 */ /* 0x0003e80000000a00 */
[----:B------:R1:W-:Y:S04]  /*15120*/  STS.64 [R0+0x38], R68 ;  /* 0x0000384400007388 */ /* 0x0003e80000000a00 */
[----:B------:R1:W-:Y:S04]  /*15130*/  STS [R0], R7 ;  /* 0x0000000700007388 */ /* 0x0003e80000000800 */
[----:B------:R1:W-:Y:S04]  /*15140*/  STS [R0+0x10], R9 ;  /* 0x0000100900007388 */ /* 0x0003e80000000800 */
[----:B------:R1:W-:Y:S04]  /*15150*/  STS [R0+0x20], R21 ;  /* 0x0000201500007388 */ /* 0x0003e80000000800 */
[----:B------:R1:W-:Y:S02]  /*15160*/  STS [R0+0x30], R27 ;  /* 0x0000301b00007388 */ /* 0x0003e40000000800 */
.L_x_855:
[----:B------:R-:W-:Y:S05]  /*15170*/  BSYNC.RECONVERGENT B0 ;  /* 0x0000000000007941 */ /* 0x000fea0003800200 */
.L_x_854:
[----:B------:R-:W-:Y:S01]  /*15180*/  ISETP.GT.U32.AND P0, PT, R8, 0x3, PT ;  /* 0x000000030800780c */ /* 0x000fe20003f04070 */
[----:B------:R-:W-:-:S12]  /*15190*/  IMAD.MOV.U32 R8, RZ, RZ, R25 ;  /* 0x000000ffff087224 */ /* 0x000fd800078e0019 */
[----:B------:R-:W-:Y:S05]  /*151a0*/  @P0 BRA `(.L_x_864) ;  /* 0xfffffff800900947 */ /* 0x000fea000383ffff */
.L_x_853:
[----:B------:R-:W3:Y:S02]  /*151b0*/  LDCU UR4, c[0x0][0x3b0] ;  /* 0x00007600ff0477ac */ /* 0x000ee40008000800 */
[----:B---3--:R-:W-:-:S09]  /*151c0*/  UISETP.NE.AND UP0, UPT, UR4, URZ, UPT ;  /* 0x000000ff0400728c */ /* 0x008fd2000bf05270 */
[----:B------:R-:W-:Y:S05]  /*151d0*/  BRA.U !UP0, `(.L_x_865) ;  /* 0x0000000d080c7547 */ /* 0x000fea000b800000 */
[----:B-1----:R-:W1:Y:S02]  /*151e0*/  LDC R23, c[0x0][0x360] ;  /* 0x0000d800ff177b82 */ /* 0x002e640000000800 */
[----:B-1----:R-:W-:Y:S01]  /*151f0*/  ISETP.GE.U32.AND P0, PT, R23, 0x21, PT ;  /* 0x000000211700780c */ /* 0x002fe20003f06070 */
[----:B--2---:R-:W-:-:S12]  /*15200*/  IMAD.MOV.U32 R0, RZ, RZ, R23 ;  /* 0x000000ffff007224 */ /* 0x004fd800078e0017 */
[----:B------:R-:W-:Y:S05]  /*15210*/  @!P0 BRA `(.L_x_866) ;  /* 0x0000000400bc8947 */ /* 0x000fea0003800000 */
[----:B------:R-:W1:Y:S01]  /*15220*/  S2UR UR5, SR_CgaCtaId ;  /* 0x00000000000579c3 */ /* 0x000e620000008800 */
[----:B------:R-:W-:Y:S01]  /*15230*/  UMOV UR4, 0x400 ;  /* 0x0000040000047882 */ /* 0x000fe20000000000 */
[----:B------:R-:W-:Y:S01]  /*15240*/  IMAD R0, R16, R23, R19 ;  /* 0x0000001710007224 */ /* 0x000fe200078e0213 */
[----:B------:R-:W-:Y:S01]  /*15250*/  UIADD3 UR4, UPT, UPT, UR4, 0x10, URZ ;  /* 0x0000001004047890 */ /* 0x000fe2000fffe0ff */
[----:B------:R-:W-:Y:S01]  /*15260*/  IMAD.MOV.U32 R66, RZ, RZ, R6 ;  /* 0x000000ffff427224 */ /* 0x000fe200078e0006 */
[----:B------:R-:W-:Y:S01]  /*15270*/  ISETP.GE.U32.AND P0, PT, R23, 0x40, PT ;  /* 0x000000401700780c */ /* 0x000fe20003f06070 */
[----:B------:R-:W-:Y:S01]  /*15280*/  IMAD.MOV.U32 R68, RZ, RZ, R18 ;  /* 0x000000ffff447224 */ /* 0x000fe200078e0012 */
[----:B-1----:R-:W-:-:S06]  /*15290*/  ULEA UR4, UR5, UR4, 0x18 ;  /* 0x0000000405047291 */ /* 0x002fcc000f8ec0ff */
[----:B------:R-:W-:Y:S01]  /*152a0*/  LEA R3, R0, UR4, 0x6 ;  /* 0x0000000400037c11 */ /* 0x000fe2000f8e30ff */
[----:B------:R-:W-:-:S04]  /*152b0*/  IMAD.MOV.U32 R0, RZ, RZ, 0x20 ;  /* 0x00000020ff007424 */ /* 0x000fc800078e00ff */
        /* <DEDUP_REMOVED lines=10> */
.L_x_877:
        /* <DEDUP_REMOVED lines=8> */
[----:B------:R-:W-:Y:S01]  /*153e0*/  IMAD R20, R22, 0x40, R3 ;  /* 0x0000004016147824 */ /* 0x000fe200078e0203 */
[----:B------:R-:W-:Y:S01]  /*153f0*/  FSETP.NAN.FTZ.AND P1, PT, |R7|, |R7|, PT ;  /* 0x400000070700720b */ /* 0x000fe20003f38200 */
[----:B------:R-:W-:Y:S03]  /*15400*/  BSSY.RECONVERGENT B1, `(.L_x_869) ;  /* 0x0000012000017945 */ /* 0x000fe60003800200 */
[----:B------:R-:W2:Y:S04]  /*15410*/  LDS R24, [R20] ;  /* 0x0000000014187984 */ /* 0x000ea80000000800 */
[----:B------:R-:W3:Y:S04]  /*15420*/  LDS.64 R4, [R20+0x8] ;  /* 0x0000080014047984 */ /* 0x000ee80000000a00 */
[----:B------:R4:W0:Y:S04]  /*15430*/  LDS R26, [R20+0x10] ;  /* 0x00001000141a7984 */ /* 0x0008280000000800 */
[----:B------:R4:W0:Y:S04]  /*15440*/  LDS R30, [R20+0x20] ;  /* 0x00002000141e7984 */ /* 0x0008280000000800 */
[----:B------:R4:W0:Y:S04]  /*15450*/  LDS R32, [R20+0x30] ;  /* 0x0000300014207984 */ /* 0x0008280000000800 */
[----:B------:R4:W0:Y:S04]  /*15460*/  LDS.64 R10, [R20+0x18] ;  /* 0x00001800140a7984 */ /* 0x0008280000000a00 */
[----:B------:R4:W0:Y:S04]  /*15470*/  LDS.64 R12, [R20+0x28] ;  /* 0x00002800140c7984 */ /* 0x0008280000000a00 */
[----:B------:R4:W0:Y:S01]  /*15480*/  LDS.64 R14, [R20+0x38] ;  /* 0x00003800140e7984 */ /* 0x0008220000000a00 */
[----:B--2---:R-:W-:-:S02]  /*15490*/  @P1 FSETP.NAN.FTZ.AND P2, PT, |R24|, |R24|, PT ;  /* 0x400000181800120b */ /* 0x004fc40003f58200 */
        /* <DEDUP_REMOVED lines=8> */
.L_x_870:
[----:B------:R-:W-:Y:S05]  /*15520*/  BSYNC.RECONVERGENT B1 ;  /* 0x0000000000017941 */ /* 0x000fea0003800200 */
.L_x_869:
[----:B-1----:R-:W-:Y:S01]  /*15530*/  SEL R48, R48, R4, P2 ;  /* 0x0000000430307207 */ /* 0x002fe20001000000 */
        /* <DEDUP_REMOVED lines=18> */
.L_x_872:
[----:B------:R-:W-:Y:S05]  /*15660*/  BSYNC.RECONVERGENT B1 ;  /* 0x0000000000017941 */ /* 0x000fea0003800200 */
.L_x_871:
        /* <DEDUP_REMOVED lines=13> */
.L_x_874:
[----:B------:R-:W-:Y:S05]  /*15740*/  BSYNC.RECONVERGENT B1 ;  /* 0x0000000000017941 */ /* 0x000fea0003800200 */
.L_x_873:
        /* <DEDUP_REMOVED lines=11> */
.L_x_876:
[----:B------:R-:W-:Y:S05]  /*15800*/  BSYNC.RECONVERGENT B1 ;  /* 0x0000000000017941 */ /* 0x000fea0003800200 */
.L_x_875:
        /* <DEDUP_REMOVED lines=12> */
.L_x_868:
[----:B------:R-:W-:Y:S05]  /*158d0*/  BSYNC.RECONVERGENT B0 ;  /* 0x0000000000007941 */ /* 0x000fea0003800200 */
.L_x_867:
[----:B------:R-:W-:Y:S01]  /*158e0*/  ISETP.GT.U32.AND P0, PT, R8, 0x7f, PT ;  /* 0x0000007f0800780c */ /* 0x000fe20003f04070 */
[----:B------:R-:W-:-:S12]  /*158f0*/  IMAD.MOV.U32 R8, RZ, RZ, R22 ;  /* 0x000000ffff087224 */ /* 0x000fd800078e0016 */
[----:B------:R-:W-:Y:S05]  /*15900*/  @P0 BRA `(.L_x_877) ;  /* 0xfffffff800940947 */ /* 0x000fea000383ffff */
.L_x_866:
[----:B------:R-:W-:Y:S01]  /*15910*/  ISETP.GE.U32.AND P0, PT, R0, 0x2, PT ;  /* 0x000000020000780c */ /* 0x000fe20003f06070 */
[----:B------:R-:W-:Y:S05]  /*15920*/  WARPSYNC.ALL ;  /* 0x0000000000007948 */ /* 0x000fea0003800000 */
[----:B------:R-:W-:Y:S07]  /*15930*/  BAR.SYNC.DEFER_BLOCKING 0x0 ;  /* 0x0000000000007b1d */ /* 0x000fee0000010000 */
[----:B------:R-:W-:Y:S05]  /*15940*/  @!P0 BRA `(.L_x_865) ;  /* 0x0000000400308947 */ /* 0x000fea0003800000 */
[----:B------:R-:W-:-:S07]  /*15950*/  IMAD.MOV.U32 R4, RZ, RZ, 0x1 ;  /* 0x00000001ff047424 */ /* 0x000fce00078e00ff */
.L_x_886:
[----:B------:R-:W3:Y:S01]  /*15960*/  SHFL.DOWN PT, R8, R7, R4, 0x1f ;  /* 0x08001f0407087589 */ /* 0x000ee200000e0000 */
[----:B------:R-:W-:Y:S01]  /*15970*/  FSETP.NAN.FTZ.AND P2, PT, |R7|, |R7|, PT ;  /* 0x400000070700720b */ /* 0x000fe20003f58200 */
[----:B------:R-:W-:Y:S02]  /*15980*/  BSSY.RECONVERGENT B0, `(.L_x_878) ;  /* 0x000000c000007945 */ /* 0x000fe40003800200 */
[----:B-12---:R-:W1:Y:S04]  /*15990*/  SHFL.DOWN PT, R3, R48, R4, 0x1f ;  /* 0x08001f0430037589 */ /* 0x006e6800000e0000 */
[----:B------:R-:W2:Y:S06]  /*159a0*/  SHFL.DOWN PT, R10, R49, R4, 0x1f ;  /* 0x08001f04310a7589 */ /* 0x000eac00000e0000 */
[----:B---3--:R-:W-:-:S02]  /*159b0*/  @P2 FSETP.NAN.FTZ.AND P1, PT, |R8|, |R8|, PT ;  /* 0x400000080800220b */ /* 0x008fc40003f38200 */
        /* <DEDUP_REMOVED lines=8> */
.L_x_879:
[----:B------:R-:W-:Y:S05]  /*15a40*/  BSYNC.RECONVERGENT B0 ;  /* 0x0000000000007941 */ /* 0x000fea0003800200 */
.L_x_878:
[----:B------:R-:W1:Y:S01]  /*15a50*/  SHFL.DOWN PT, R12, R9, R4, 0x1f ;  /* 0x08001f04090c7589 */ /* 0x000e6200000e0000 */
[----:B------:R-:W-:Y:S01]  /*15a60*/  FSETP.NAN.FTZ.AND P3, PT, |R9|, |R9|, PT ;  /* 0x400000090900720b */ /* 0x000fe20003f78200 */
[----:B------:R-:W-:Y:S02]  /*15a70*/  BSSY.RECONVERGENT B0, `(.L_x_880) ;  /* 0x000000c000007945 */ /* 0x000fe40003800200 */
[----:B------:R-:W2:Y:S04]  /*15a80*/  SHFL.DOWN PT, R5, R6, R4, 0x1f ;  /* 0x08001f0406057589 */ /* 0x000ea800000e0000 */
[----:B------:R-:W3:Y:S06]  /*15a90*/  SHFL.DOWN PT, R14, R67, R4, 0x1f ;  /* 0x08001f04430e7589 */ /* 0x000eec00000e0000 */
[----:B-1----:R-:W-:-:S02]  /*15aa0*/  @P3 FSETP.NAN.FTZ.AND P0, PT, |R12|, |R12|, PT ;  /* 0x4000000c0c00320b */ /* 0x002fc40003f18200 */
[----:B--2---:R-:W-:-:S04]  /*15ab0*/  @P3 ISETP.LT.U32.AND P2, PT, R6, R5, PT ;  /* 0x000000050600320c */ /* 0x004fc80003f41070 */
[----:B---3--:R-:W-:Y:S01]  /*15ac0*/  @P3 ISETP.LT.OR.EX P0, PT, R67, R14, !P0, P2 ;  /* 0x0000000e4300320c */ /* 0x008fe20004701720 */
[----:B------:R-:W-:-:S12]  /*15ad0*/  @P3 BRA `(.L_x_881) ;  /* 0x0000000000143947 */ /* 0x000fd80003800000 */
[----:B------:R-:W-:-:S13]  /*15ae0*/  FSETP.NEU.FTZ.AND P3, PT, R9, R12, PT ;  /* 0x0000000c0900720b */ /* 0x000fda0003f7d000 */
[----:B------:R-:W-:Y:S02]  /*15af0*/  @!P3 ISETP.GE.U32.AND P2, PT, R6, R5, PT ;  /* 0x000000050600b20c */ /* 0x000fe40003f46070 */
[----:B------:R-:W-:Y:S02]  /*15b00*/  @P3 FSETP.GT.FTZ.AND P0, PT, R9, R12, PT ;  /* 0x0000000c0900320b */ /* 0x000fe40003f14000 */
[----:B------:R-:W-:-:S04]  /*15b10*/  @!P3 ISETP.GE.AND.EX P2, PT, R67, R14, PT, P2 ;  /* 0x0000000e4300b20c */ /* 0x000fc80003f46320 */
[----:B------:R-:W-:-:S13]  /*15b20*/  @!P3 PLOP3.LUT P0, PT, P2, PT, PT, 0x8, 0x80 ;  /* 0x000000000080b81c */ /* 0x000fda000170e170 */
.L_x_881:
[----:B------:R-:W-:Y:S05]  /*15b30*/  BSYNC.RECONVERGENT B0 ;  /* 0x0000000000007941 */ /* 0x000fea0003800200 */
.L_x_880:
        /* <DEDUP_REMOVED lines=14> */
.L_x_883:
[----:B------:R-:W-:Y:S05]  /*15c20*/  BSYNC.RECONVERGENT B0 ;  /* 0x0000000000007941 */ /* 0x000fea0003800200 */
.L_x_882:
[----:B------:R-:W1:Y:S01]  /*15c30*/  SHFL.DOWN PT, R24, R27, R4, 0x1f ;  /* 0x08001f041b187589 */ /* 0x000e6200000e0000 */
[----:B------:R-:W-:Y:S01]  /*15c40*/  FSETP.NAN.FTZ.AND P5, PT, |R27|, |R27|, PT ;  /* 0x4000001b1b00720b */ /* 0x000fe20003fb8200 */
[----:B------:R-:W-:Y:S01]  /*15c50*/  BSSY.RECONVERGENT B0, `(.L_x_884) ;  /* 0x0000015000007945 */ /* 0x000fe20003800200 */
[----:B------:R-:W-:Y:S01]  /*15c60*/  FSEL R7, R7, R8, P1 ;  /* 0x0000000807077208 */ /* 0x000fe20000800000 */
[----:B------:R-:W2:Y:S01]  /*15c70*/  SHFL.DOWN PT, R13, R18, R4, 0x1f ;  /* 0x08001f04120d7589 */ /* 0x000ea200000e0000 */
[----:B------:R-:W-:Y:S02]  /*15c80*/  SEL R48, R48, R3, P1 ;  /* 0x0000000330307207 */ /* 0x000fe40000800000 */
[----:B------:R-:W-:Y:S01]  /*15c90*/  SEL R49, R49, R10, P1 ;  /* 0x0000000a31317207 */ /* 0x000fe20000800000 */
[----:B------:R-:W3:Y:S01]  /*15ca0*/  SHFL.DOWN PT, R26, R69, R4, 0x1f ;  /* 0x08001f04451a7589 */ /* 0x000ee200000e0000 */
[----:B------:R-:W-:Y:S02]  /*15cb0*/  FSEL R9, R9, R12, P0 ;  /* 0x0000000c09097208 */ /* 0x000fe40000000000 */
[----:B------:R-:W-:-:S02]  /*15cc0*/  SEL R6, R6, R5, P0 ;  /* 0x0000000506067207 */ /* 0x000fc40000000000 */
[----:B------:R-:W-:Y:S02]  /*15cd0*/  SEL R67, R67, R14, P0 ;  /* 0x0000000e43437207 */ /* 0x000fe40000000000 */
[----:B------:R-:W-:Y:S02]  /*15ce0*/  FSEL R21, R21, R20, P2 ;  /* 0x0000001415157208 */ /* 0x000fe40001000000 */
[----:B------:R-:W-:Y:S02]  /*15cf0*/  SEL R28, R28, R11, P2 ;  /* 0x0000000b1c1c7207 */ /* 0x000fe40001000000 */
[----:B------:R-:W-:Y:S02]  /*15d00*/  SEL R29, R29, R22, P2 ;  /* 0x000000161d1d7207 */ /* 0x000fe40001000000 */
[----:B-1----:R-:W-:Y:S02]  /*15d10*/  @P5 FSETP.NAN.FTZ.AND P3, PT, |R24|, |R24|, PT ;  /* 0x400000181800520b */ /* 0x002fe40003f78200 */
        /* <DEDUP_REMOVED lines=8> */
.L_x_885:
[----:B------:R-:W-:Y:S05]  /*15da0*/  BSYNC.RECONVERGENT B0 ;  /* 0x0000000000007941 */ /* 0x000fea0003800200 */
.L_x_884:
[----:B------:R-:W-:Y:S01]  /*15db0*/  IMAD.SHL.U32 R4, R4, 0x2, RZ ;  /* 0x0000000204047824 */ /* 0x000fe200078e00ff */
[----:B------:R-:W-:Y:S02]  /*15dc0*/  FSEL R27, R27, R24, P1 ;  /* 0x000000181b1b7208 */ /* 0x000fe40000800000 */
[----:B------:R-:W-:Y:S02]  /*15dd0*/  SEL R18, R18, R13, P1 ;  /* 0x0000000d12127207 */ /* 0x000fe40000800000 */
[----:B------:R-:W-:Y:S02]  /*15de0*/  ISETP.GE.AND P0, PT, R4, R0, PT ;  /* 0x000000000400720c */ /* 0x000fe40003f06270 */
[----:B------:R-:W-:-:S11]  /*15df0*/  SEL R69, R69, R26, P1 ;  /* 0x0000001a45457207 */ /* 0x000fd60000800000 */
[----:B------:R-:W-:Y:S05]  /*15e00*/  @!P0 BRA `(.L_x_886) ;  /* 0xfffffff800d48947 */ /* 0x000fea000383ffff */
.L_x_865:
[----:B-12---:R-:W1:Y:S01]  /*15e10*/  LDC R0, c[0x0][0x56c] ;  /* 0x00015b00ff007b82 */ /* 0x006e620000000800 */
[----:B------:R-:W-:Y:S01]  /*15e20*/  IMAD.MOV.U32 R23, RZ, RZ, RZ ;  /* 0x000000ffff177224 */ /* 0x000fe200078e00ff */
        /* <DEDUP_REMOVED lines=12> */
[----:B--2---:R-:W-:-:S05]  /*15ef0*/  SHF.R.U32.HI R5, RZ, UR5, R4 ;  /* 0x00000005ff057c19 */ /* 0x004fca0008011604 */
[----:B------:R-:W-:-:S04]  /*15f00*/  IMAD.MOV R3, RZ, RZ, -R5 ;  /* 0x000000ffff037224 */ /* 0x000fc800078e0a05 */
[----:B------:R-:W-:-:S04]  /*15f10*/  IMAD R3, R3, UR6, R77 ;  /* 0x0000000603037c24 */ /* 0x000fc8000f8e024d */
        /* <DEDUP_REMOVED lines=264> */
.L_x_887:
[----:B------:R-:W-:Y:S01]  /*16fa0*/  IMAD.MOV.U32 R26, RZ, RZ, RZ ;  /* 0x000000ffff1a7224 */ /* 0x000fe200078e00ff */
[----:B------:R-:W-:Y:S06]  /*16fb0*/  @!P0 BRA `(.L_x_888) ;  /* 0x0000001000488947 */ /* 0x000fec0003800000 */
[----:B------:R-:W1:Y:S01]  /*16fc0*/  LDCU.64 UR6, c[0x0][0x570] ;  /* 0x0000ae00ff0677ac */ /* 0x000e620008000a00 */
[----:B------:R-:W-:Y:S01]  /*16fd0*/  VIADD R5, R77, 0x1 ;  /* 0x000000014d057836 */ /* 0x000fe20000000000 */
[----:B------:R-:W-:Y:S01]  /*16fe0*/  ISETP.NE.AND P1, PT, R8, RZ, PT ;  /* 0x000000ff0800720c */ /* 0x000fe20003f25270 */
[----:B------:R-:W-:Y:S01]  /*16ff0*/  IMAD.MOV.U32 R4, RZ, RZ, RZ ;  /* 0x000000ffff047224 */ /* 0x000fe200078e00ff */
[----:B------:R-:W2:Y:S01]  /*17000*/  LDCU UR4, c[0x0][0x578] ;  /* 0x0000af00ff0477ac */ /* 0x000ea20008000800 */
[----:B------:R-:W3:Y:S02]  /*17010*/  LDCU UR5, c[0x0][0x69c] ;  /* 0x0000d380ff0577ac */ /* 0x000ee40008000800 */
        /* <DEDUP_REMOVED lines=268> */
.L_x_888:
        /* <DEDUP_REMOVED lines=276> */
.L_x_889:
        /* <DEDUP_REMOVED lines=276> */
.L_x_890:
[----:B------:R-:W1:Y:S01]  /*1a360*/  LDCU.64 UR4, c[0x0][0x780] ;  /* 0x0000f000ff0477ac */ /* 0x000e620008000a00 */
[----:B------:R-:W-:Y:S02]  /*1a370*/  PLOP3.LUT P0, PT, PT, PT, PT, 0x80, 0x8 ;  /* 0x000000000008781c */ /* 0x000fe40003f0f070 */
[----:B------:R-:W-:Y:S01]  /*1a380*/  CS2R R4, SRZ ;  /* 0x0000000000047805 */ /* 0x000fe2000001ff00 */
[----:B-1----:R-:W-:-:S04]  /*1a390*/  UISETP.NE.U32.AND UP0, UPT, UR4, URZ, UPT ;  /* 0x000000ff0400728c */ /* 0x002fc8000bf05070 */
[----:B------:R-:W-:-:S09]  /*1a3a0*/  UISETP.NE.AND.EX UP0, UPT, UR5, URZ, UPT, UP0 ;  /* 0x000000ff0500728c */ /* 0x000fd2000bf05300 */
[----:B------:R-:W-:Y:S05]  /*1a3b0*/  BRA.U !UP0, `(.L_x_891) ;  /* 0x0000000508447547 */ /* 0x000fea000b800000 */
[----:B------:R-:W-:Y:S01]  /*1a3c0*/  BSSY.RECONVERGENT B0, `(.L_x_892) ;  /* 0x0000019000007945 */ /* 0x000fe20003800200 */
[----:B------:R-:W-:Y:S02]  /*1a3d0*/  IMAD.MOV.U32 R12, RZ, RZ, 0x8 ;  /* 0x00000008ff0c7424 */ /* 0x000fe400078e00ff */
[----:B------:R-:W-:-:S07]  /*1a3e0*/  IMAD.MOV.U32 R3, RZ, RZ, 0x10 ;  /* 0x00000010ff037424 */ /* 0x000fce00078e00ff */
.L_x_893:
[----:B------:R-:W1:Y:S08]  /*1a3f0*/  I2F.U32.RP R10, R3 ;  /* 0x00000003000a7306 */ /* 0x000e700000209000 */
[----:B-1----:R-:W1:Y:S02]  /*1a400*/  MUFU.RCP R10, R10 ;  /* 0x0000000a000a7308 */ /* 0x002e640000001000 */
[----:B-1----:R-:W-:-:S06]  /*1a410*/  VIADD R4, R10, 0xffffffe ;  /* 0x0ffffffe0a047836 */ /* 0x002fcc0000000000 */
[----:B------:R1:W2:Y:S02]  /*1a420*/  F2I.FTZ.U32.TRUNC.NTZ R5, R4 ;  /* 0x0000000400057305 */ /* 0x0002a4000021f000 */
[----:B-1----:R-:W-:Y:S02]  /*1a430*/  IMAD.MOV.U32 R4, RZ, RZ, RZ ;  /* 0x000000ffff047224 */ /* 0x002fe400078e00ff */
[----:B--2---:R-:W-:-:S04]  /*1a440*/  IMAD.MOV R14, RZ, RZ, -R5 ;  /* 0x000000ffff0e7224 */ /* 0x004fc800078e0a05 */
[----:B------:R-:W-:Y:S02]  /*1a450*/  IMAD R11, R14, R3, RZ ;  /* 0x000000030e0b7224 */ /* 0x000fe400078e02ff */
[----:B------:R-:W-:Y:S02]  /*1a460*/  IMAD.MOV.U32 R14, RZ, RZ, R3 ;  /* 0x000000ffff0e7224 */ /* 0x000fe400078e0003 */
        /* <DEDUP_REMOVED lines=15> */
.L_x_892:
        /* <DEDUP_REMOVED lines=12> */
[----:B------:R-:W-:Y:S02]  /*1a620*/  @P3 IMAD.IADD R5, R5, 0x1, -R14 ;  /* 0x0000000105053824 */ /* 0x000fe400078e0a0e */
[----:B------:R-:W-:-:S03]  /*1a630*/  @P3 VIADD R10, R10, 0x1 ;  /* 0x000000010a0a3836 */ /* 0x000fc60000000000 */
        /* <DEDUP_REMOVED lines=9> */
[----:B------:R-:W-:Y:S01]  /*1a6d0*/  IMAD.MOV R13, RZ, RZ, -R3 ;  /* 0x000000ffff0d7224 */ /* 0x000fe200078e0a03 */
        /* <DEDUP_REMOVED lines=15> */
[----:B------:R-:W-:Y:S01]  /*1a7d0*/  @P1 VIADD R11, R11, 0x1 ;  /* 0x000000010b0b1836 */ /* 0x000fe20000000000 */
[----:B------:R-:W-:-:S05]  /*1a7e0*/  @!P2 LOP3.LUT R11, RZ, R3, RZ, 0x33, !PT ;  /* 0x00000003ff0ba212 */ /* 0x000fca00078e33ff */
[----:B------:R-:W-:Y:S01]  /*1a7f0*/  IMAD.MOV.U32 R4, RZ, RZ, R11 ;  /* 0x000000ffff047224 */ /* 0x000fe200078e000b */
[----:B------:R-:W-:Y:S06]  /*1a800*/  BRA `(.L_x_896) ;  /* 0x0000000000107947 */ /* 0x000fec0003800000 */
.L_x_895:
[----:B------:R-:W-:-:S07]  /*1a810*/  MOV R20, 0x1a830 ;  /* 0x0001a83000147802 */ /* 0x000fce0000000f00 */
[----:B0-----:R-:W-:Y:S05]  /*1a820*/  CALL.REL.NOINC `($__internal_2_$__cuda_sm20_div_u64) ;  /* 0x0000009c00687944 */ /* 0x001fea0003c00000 */
[----:B------:R-:W-:Y:S02]  /*1a830*/  IMAD.MOV.U32 R4, RZ, RZ, R3 ;  /* 0x000000ffff047224 */ /* 0x000fe400078e0003 */
[----:B------:R-:W-:-:S07]  /*1a840*/  IMAD.MOV.U32 R5, RZ, RZ, R10 ;  /* 0x000000ffff057224 */ /* 0x000fce00078e000a */
.L_x_896:
[----:B------:R-:W-:Y:S05]  /*1a850*/  BSYNC.RECONVERGENT B0 ;  /* 0x0000000000007941 */ /* 0x000fea0003800200 */
.L_x_894:
[----:B------:R-:W1:Y:S02]  /*1a860*/  LDCU.64 UR4, c[0x0][0x780] ;  /* 0x0000f000ff0477ac */ /* 0x000e640008000a00 */
[----:B-1----:R-:W-:Y:S02]  /*1a870*/  UISETP.NE.U32.AND UP0, UPT, UR4, URZ, UPT ;  /* 0x000000ff0400728c */ /* 0x002fe4000bf05070 */
[----:B------:R-:W-:Y:S02]  /*1a880*/  IADD3 R4, P1, PT, R4, UR4, RZ ;  /* 0x0000000404047c10 */ /* 0x000fe4000ff3e0ff */
[----:B------:R-:W-:Y:S02]  /*1a890*/  UISETP.NE.AND.EX UP0, UPT, UR5, URZ, UPT, UP0 ;  /* 0x000000ff0500728c */ /* 0x000fe4000bf05300 */
[----:B------:R-:W-:-:S04]  /*1a8a0*/  IADD3.X R5, PT, PT, R5, UR5, RZ, P1, !PT ;  /* 0x0000000505057c10 */ /* 0x000fc80008ffe4ff */
[----:B------:R-:W-:-:S04]  /*1a8b0*/  PLOP3.LUT P0, PT, PT, PT, UP0, 0x80, 0x8 ;  /* 0x000000000008781c */ /* 0x000fc80003f0f008 */
[----:B------:R-:W-:-:S13]  /*1a8c0*/  PLOP3.LUT P0, PT, P0, PT, PT, 0x8, 0x80 ;  /* 0x000000000080781c */ /* 0x000fda000070e170 */
.L_x_891:
[----:B------:R-:W1:Y:S02]  /*1a8d0*/  LDCU UR4, c[0x0][0x3b8] ;  /* 0x00007700ff0477ac */ /* 0x000e640008000800 */
[----:B-1----:R-:W-:-:S09]  /*1a8e0*/  UISETP.NE.AND UP0, UPT, UR4, URZ, UPT ;  /* 0x000000ff0400728c */ /* 0x002fd2000bf05270 */
[----:B------:R-:W-:Y:S05]  /*1a8f0*/  BRA.U !UP0, `(.L_x_897) ;  /* 0x0000008508107547 */ /* 0x000fea000b800000 */
[----:B------:R-:W1:Y:S01]  /*1a900*/  LDCU UR4, c[0x0][0x3bc] ;  /* 0x00007780ff0477ac */ /* 0x000e620008000800 */
[----:B------:R-:W-:Y:S01]  /*1a910*/  IMAD.MOV.U32 R23, RZ, RZ, RZ ;  /* 0x000000ffff177224 */ /* 0x000fe200078e00ff */
[----:B------:R-:W2:Y:S01]  /*1a920*/  LDCU UR7, c[0x0][0x56c] ;  /* 0x0000ad80ff0777ac */ /* 0x000ea20008000800 */
[----:B------:R-:W3:Y:S01]  /*1a930*/  LDCU UR5, c[0x0][0x3c0] ;  /* 0x00007800ff0577ac */ /* 0x000ee20008000800 */
[----:B------:R-:W4:Y:S01]  /*1a940*/  LDCU UR6, c[0x0][0x3a8] ;  /* 0x00007500ff0677ac */ /* 0x000f220008000800 */
[----:B-1----:R-:W-:Y:S01]  /*1a950*/  IMAD R3, R19, UR4, RZ ;  /* 0x0000000413037c24 */ /* 0x002fe2000f8e02ff */
[----:B--2---:R-:W-:-:S03]  /*1a960*/  UISETP.NE.AND UP0, UPT, UR7, URZ, UPT ;  /* 0x000000ff0700728c */ /* 0x004fc6000bf05270 */
[----:B---3--:R-:W-:-:S04]  /*1a970*/  IMAD R10, R16, UR5, R3 ;  /* 0x00000005100a7c24 */ /* 0x008fc8000f8e0203 */
[----:B----4-:R-:W-:-:S04]  /*1a980*/  IMAD R10, R17, UR6, R10 ;  /* 0x00000006110a7c24 */ /* 0x010fc8000f8e020a */
[----:B------:R-:W-:Y:S01]  /*1a990*/  IMAD.SHL.U32 R11, R10, 0x4, RZ ;  /* 0x000000040a0b7824 */ /* 0x000fe200078e00ff */
[----:B------:R-:W-:Y:S06]  /*1a9a0*/  BRA.U !UP0, `(.L_x_898) ;  /* 0x0000001108447547 */ /* 0x000fec000b800000 */
[----:B------:R-:W1:Y:S01]  /*1a9b0*/  LDCU.64 UR6, c[0x0][0x570] ;  /* 0x0000ae00ff0677ac */ /* 0x000e620008000a00 */
[----:B------:R-:W-:Y:S01]  /*1a9c0*/  IMAD.MOV.U32 R10, RZ, RZ, RZ ;  /* 0x000000ffff0a7224 */ /* 0x000fe200078e00ff */
[----:B------:R-:W-:Y:S01]  /*1a9d0*/  ISETP.NE.AND P1, PT, R8, RZ, PT ;  /* 0x000000ff0800720c */ /* 0x000fe20003f25270 */
        /* <DEDUP_REMOVED lines=270> */
.L_x_898:
[----:B------:R-:W-:Y:S01]  /*1bac0*/  IMAD.MOV.U32 R26, RZ, RZ, RZ ;  /* 0x000000ffff1a7224 */ /* 0x000fe200078e00ff */
[----:B------:R-:W-:Y:S06]  /*1bad0*/  BRA.U !UP0, `(.L_x_899) ;  /* 0x0000001108487547 */ /* 0x000fec000b800000 */
        /* <DEDUP_REMOVED lines=274> */
.L_x_899:
        /* <DEDUP_REMOVED lines=276> */
.L_x_900:
        /* <DEDUP_REMOVED lines=276> */
.L_x_901:
[----:B------:R-:W1:Y:S01]  /*1ee80*/  LDCU UR4, c[0x0][0x3a0] ;  /* 0x00007400ff0477ac */ /* 0x000e620008000800 */
[----:B------:R-:W-:Y:S01]  /*1ee90*/  BSSY.RECONVERGENT B0, `(.L_x_902) ;  /* 0x000001e000007945 */ /* 0x000fe20003800200 */
[----:B------:R-:W-:Y:S02]  /*1eea0*/  LOP3.LUT P4, RZ, R19, R16, RZ, 0xfc, !PT ;  /* 0x0000001013ff7212 */ /* 0x000fe4000788fcff */
[----:B------:R-:W-:Y:S02]  /*1eeb0*/  PLOP3.LUT P1, PT, PT, PT, PT, 0x8, 0x80 ;  /* 0x000000000080781c */ /* 0x000fe40003f2e170 */
[----:B-1----:R-:W-:-:S13]  /*1eec0*/  ISETP.GE.AND P2, PT, R11, UR4, PT ;  /* 0x000000040b007c0c */ /* 0x002fda000bf46270 */
[----:B------:R-:W-:Y:S05]  /*1eed0*/  @P2 BRA `(.L_x_903) ;  /* 0x0000000000642947 */ /* 0x000fea0003800000 */
[----:B------:R-:W1:Y:S02]  /*1eee0*/  LDC.64 R12, c[0x0][0x3b0] ;  /* 0x0000ec00ff0c7b82 */ /* 0x000e640000000a00 */
[----:B-1----:R-:W-:Y:S02]  /*1eef0*/  ISETP.NE.AND P2, PT, R12, RZ, PT ;  /* 0x000000ff0c00720c */ /* 0x002fe40003f45270 */
[----:B------:R-:W-:Y:S02]  /*1ef00*/  ISETP.NE.AND P3, PT, R13, RZ, PT ;  /* 0x000000ff0d00720c */ /* 0x000fe40003f65270 */
[----:B------:R-:W-:Y:S02]  /*1ef10*/  ISETP.NE.AND P2, PT, R19, RZ, P2 ;  /* 0x000000ff1300720c */ /* 0x000fe40001745270 */
[----:B------:R-:W-:-:S04]  /*1ef20*/  ISETP.NE.AND P3, PT, R16, RZ, P3 ;  /* 0x000000ff1000720c */ /* 0x000fc80001f65270 */
[----:B------:R-:W-:-:S13]  /*1ef30*/  PLOP3.LUT P2, PT, P2, P3, PT, 0xf8, 0x8f ;  /* 0x00000000008f781c */ /* 0x000fda0001747f70 */
[----:B------:R-:W-:Y:S05]  /*1ef40*/  @P2 BRA `(.L_x_903) ;  /* 0x0000000000482947 */ /* 0x000fea0003800000 */
[----:B------:R-:W1:Y:S01]  /*1ef50*/  LDCU UR4, c[0x0][0x374] ;  /* 0x00006e80ff0477ac */ /* 0x000e620008000800 */
[----:B------:R-:W2:Y:S01]  /*1ef60*/  LDC.64 R10, c[0x0][0x788] ;  /* 0x0001e200ff0a7b82 */ /* 0x000ea20000000a00 */
[----:B------:R-:W-:Y:S01]  /*1ef70*/  ISETP.NE.AND P1, PT, R12, RZ, PT ;  /* 0x000000ff0c00720c */ /* 0x000fe20003f25270 */
[----:B------:R-:W-:Y:S01]  /*1ef80*/  IMAD.MOV.U32 R66, RZ, RZ, R6 ;  /* 0x000000ffff427224 */ /* 0x000fe200078e0006 */
[----:B------:R-:W3:Y:S01]  /*1ef90*/  LDCU UR5, c[0x0][0x360] ;  /* 0x00006c00ff0577ac */ /* 0x000ee20008000800 */
[----:B------:R-:W-:Y:S02]  /*1efa0*/  IMAD.MOV.U32 R68, RZ, RZ, R18 ;  /* 0x000000ffff447224 */ /* 0x000fe400078e0012 */
[----:B-1----:R-:W-:-:S08]  /*1efb0*/  IMAD R2, R17, UR4, R2 ;  /* 0x0000000411027c24 */ /* 0x002fd0000f8e0202 */
[----:B---3--:R-:W-:Y:S01]  /*1efc0*/  @!P1 IMAD R2, R2, UR5, R19 ;  /* 0x0000000502029c24 */ /* 0x008fe2000f8e0213 */
[----:B------:R-:W-:-:S03]  /*1efd0*/  PLOP3.LUT P1, PT, PT, PT, PT, 0x80, 0x8 ;  /* 0x000000000008781c */ /* 0x000fc60003f2f070 */
[----:B--2---:R-:W-:-:S05]  /*1efe0*/  IMAD.WIDE.U32 R2, R2, 0x40, R10 ;  /* 0x0000004002027825 */ /* 0x004fca00078e000a */
[----:B------:R1:W-:Y:S04]  /*1eff0*/  STG.E.64 desc[UR36][R2.64+0x8], R48 ;  /* 0x0000083002007986 */ /* 0x0003e8000c101b24 */
[----:B------:R1:W-:Y:S04]  /*1f000*/  STG.E.64 desc[UR36][R2.64+0x18], R66 ;  /* 0x0000184202007986 */ /* 0x0003e8000c101b24 */
[----:B------:R1:W-:Y:S04]  /*1f010*/  STG.E.64 desc[UR36][R2.64+0x28], R28 ;  /* 0x0000281c02007986 */ /* 0x0003e8000c101b24 */
[----:B------:R1:W-:Y:S04]  /*1f020*/  STG.E.64 desc[UR36][R2.64+0x38], R68 ;  /* 0x0000384402007986 */ /* 0x0003e8000c101b24 */
[----:B------:R1:W-:Y:S04]  /*1f030*/  STG.E desc[UR36][R2.64], R7 ;  /* 0x0000000702007986 */ /* 0x0003e8000c101924 */
[----:B------:R1:W-:Y:S04]  /*1f040*/  STG.E desc[UR36][R2.64+0x10], R9 ;  /* 0x0000100902007986 */ /* 0x0003e8000c101924 */
[----:B------:R1:W-:Y:S04]  /*1f050*/  STG.E desc[UR36][R2.64+0x20], R21 ;  /* 0x0000201502007986 */ /* 0x0003e8000c101924 */
[----:B------:R1:W-:Y:S02]  /*1f060*/  STG.E desc[UR36][R2.64+0x30], R27 ;  /* 0x0000301b02007986 */ /* 0x0003e4000c101924 */
.L_x_903:
[----:B------:R-:W-:Y:S05]  /*1f070*/  BSYNC.RECONVERGENT B0 ;  /* 0x0000000000007941 */ /* 0x000fea0003800200 */
.L_x_902:
        /* <DEDUP_REMOVED lines=14> */
[----:B-1----:R-:W1:Y:S01]  /*1f160*/  S2R R9, SR_LANEID ;  /* 0x0000000000097919 */ /* 0x002e620000000000 */
[----:B------:R-:W-:Y:S01]  /*1f170*/  VOTEU.ANY UR5, UPT, PT ;  /* 0x0000000000057886 */ /* 0x000fe200038e0100 */
[----:B------:R-:W2:Y:S01]  /*1f180*/  LDC.64 R2, c[0x0][0x790] ;  /* 0x0001e400ff027b82 */ /* 0x000ea20000000a00 */
[----:B------:R-:W1:Y:S01]  /*1f190*/  FLO.U32 R6, UR5 ;  /* 0x0000000500067d00 */ /* 0x000e6200080e0000 */
[----:B------:R-:W3:Y:S01]  /*1f1a0*/  POPC R7, UR5 ;  /* 0x0000000500077d09 */ /* 0x000ee20008000000 */
[----:B--2---:R-:W-:Y:S01]  /*1f1b0*/  IMAD.WIDE.U32 R2, R17, 0x4, R2 ;  /* 0x0000000411027825 */ /* 0x004fe200078e0002 */
[----:B-1----:R-:W-:-:S13]  /*1f1c0*/  ISETP.EQ.U32.AND P2, PT, R6, R9, PT ;  /* 0x000000090600720c */ /* 0x002fda0003f42070 */
[----:B---3--:R-:W2:Y:S01]  /*1f1d0*/  @P2 ATOMG.E.ADD.STRONG.GPU PT, R3, desc[UR36][R2.64], R7 ;  /* 0x80000007020329a8 */ /* 0x008ea200081ef124 */
[----:B------:R-:W1:Y:S01]  /*1f1e0*/  S2UR UR6, SR_CgaCtaId ;  /* 0x00000000000679c3 */ /* 0x000e620000008800 */
[----:B------:R-:W3:Y:S01]  /*1f1f0*/  LDCU UR4, c[0x0][0x374] ;  /* 0x00006e80ff0477ac */ /* 0x000ee20008000800 */
[----:B------:R-:W4:Y:S01]  /*1f200*/  S2R R8, SR_LTMASK ;  /* 0x0000000000087919 */ /* 0x000f220000003900 */
[----:B---3--:R-:W-:Y:S01]  /*1f210*/  UIADD3 UR4, UPT, UPT, UR4, -0x1, URZ ;  /* 0xffffffff04047890 */ /* 0x008fe2000fffe0ff */
[----:B----4-:R-:W-:Y:S01]  /*1f220*/  LOP3.LUT R8, R8, UR5, RZ, 0xc0, !PT ;  /* 0x0000000508087c12 */ /* 0x010fe2000f8ec0ff */
[----:B------:R-:W-:Y:S02]  /*1f230*/  UMOV UR5, 0x400 ;  /* 0x0000040000057882 */ /* 0x000fe40000000000 */
[----:B-1----:R-:W-:Y:S01]  /*1f240*/  ULEA UR5, UR6, UR5, 0x18 ;  /* 0x0000000506057291 */ /* 0x002fe2000f8ec0ff */
[----:B------:R-:W1:Y:S01]  /*1f250*/  POPC R9, R8 ;  /* 0x0000000800097309 */ /* 0x000e620000000000 */
[----:B--2---:R-:W1:Y:S02]  /*1f260*/  SHFL.IDX PT, R0, R3, R6, 0x1f ;  /* 0x00001f0603007589 */ /* 0x004e6400000e0000 */
[----:B-1----:R-:W-:-:S05]  /*1f270*/  IMAD.IADD R0, R0, 0x1, R9 ;  /* 0x0000000100007824 */ /* 0x002fca00078e0209 */
[----:B------:R-:W-:-:S04]  /*1f280*/  ISETP.NE.AND P2, PT, R0, UR4, PT ;  /* 0x0000000400007c0c */ /* 0x000fc8000bf45270 */
[----:B------:R-:W-:-:S05]  /*1f290*/  SEL R0, RZ, 0x1, P2 ;  /* 0x00000001ff007807 */ /* 0x000fca0001000000 */
[----:B------:R2:W-:Y:S04]  /*1f2a0*/  STS.U8 [UR5], R0 ;  /* 0x00000000ff007988 */ /* 0x0005e80008000005 */
.L_x_905:
[----:B------:R-:W-:Y:S05]  /*1f2b0*/  BSYNC.RECONVERGENT B0 ;  /* 0x0000000000007941 */ /* 0x000fea0003800200 */
.L_x_904:
[----:B------:R-:W3:Y:S08]  /*1f2c0*/  S2UR UR5, SR_CgaCtaId ;  /* 0x00000000000579c3 */ /* 0x000ef00000008800 */
[----:B------:R-:W-:Y:S06]  /*1f2d0*/  BAR.SYNC.DEFER_BLOCKING 0x0 ;  /* 0x0000000000007b1d */ /* 0x000fec0000010000 */
[----:B------:R-:W-:-:S02]  /*1f2e0*/  UMOV UR4, 0x400 ;  /* 0x0000040000047882 */ /* 0x000fc40000000000 */
[----:B---3--:R-:W-:-:S09]  /*1f2f0*/  ULEA UR4, UR5, UR4, 0x18 ;  /* 0x0000000405047291 */ /* 0x008fd2000f8ec0ff */
[----:B--2---:R-:W2:Y:S02]  /*1f300*/  LDS.U8 R0, [UR4] ;  /* 0x00000004ff007984 */ /* 0x004ea40008000000 */
[----:B--2---:R-:W-:-:S13]  /*1f310*/  ISETP.NE.AND P2, PT, R0, RZ, PT ;  /* 0x000000ff0000720c */ /* 0x004fda0003f45270 */
        /* <DEDUP_REMOVED lines=10> */
[----:B------:R-:W2:Y:S01]  /*1f3c0*/  LDCU UR4, c[0x0][0x3b0] ;  /* 0x00007600ff0477ac */ /* 0x000ea20008000800 */
[----:B------:R-:W-:Y:S01]  /*1f3d0*/  BSSY.RECONVERGENT B1, `(.L_x_906) ;  /* 0x00000d7000017945 */ /* 0x000fe20003800200 */
[----:B------:R-:W1:Y:S01]  /*1f3e0*/  LDCU UR6, c[0x0][0x388] ;  /* 0x00007100ff0677ac */ /* 0x000e620008000800 */
[----:B------:R-:W3:Y:S01]  /*1f3f0*/  LDCU.64 UR8, c[0x0][0x390] ;  /* 0x00007200ff0877ac */ /* 0x000ee20008000a00 */
[----:B--2---:R-:W-:Y:S01]  /*1f400*/  UISETP.NE.AND UP0, UPT, UR4, URZ, UPT ;  /* 0x000000ff0400728c */ /* 0x004fe2000bf05270 */
[----:B-1----:R-:W-:-:S02]  /*1f410*/  IMAD.U32 R7, RZ, RZ, UR6 ;  /* 0x00000006ff077e24 */ /* 0x002fc4000f8e00ff */
[----:B---3--:R-:W-:Y:S02]  /*1f420*/  IMAD.U32 R6, RZ, RZ, UR8 ;  /* 0x00000008ff067e24 */ /* 0x008fe4000f8e00ff */
[----:B------:R-:W-:-:S04]  /*1f430*/  IMAD.U32 R27, RZ, RZ, UR9 ;  /* 0x00000009ff1b7e24 */ /* 0x000fc8000f8e00ff */
[----:B------:R-:W-:Y:S05]  /*1f440*/  BRA.U !UP0, `(.L_x_907) ;  /* 0x0000000508a47547 */ /* 0x000fea000b800000 */
[----:B------:R-:W1:Y:S01]  /*1f450*/  LDCU UR4, c[0x0][0x360] ;  /* 0x00006c00ff0477ac */ /* 0x000e620008000800 */
[----:B------:R-:W-:Y:S02]  /*1f460*/  IMAD.U32 R9, RZ, RZ, UR6 ;  /* 0x00000006ff097e24 */ /* 0x000fe4000f8e00ff */
[----:B------:R-:W-:Y:S01]  /*1f470*/  IMAD.U32 R2, RZ, RZ, UR8 ;  /* 0x00000008ff027e24 */ /* 0x000fe2000f8e00ff */
[----:B------:R-:W2:Y:S01]  /*1f480*/  LDCU UR5, c[0x0][0x3ac] ;  /* 0x00007580ff0577ac */ /* 0x000ea20008000800 */
[----:B------:R-:W-:Y:S02]  /*1f490*/  IMAD.U32 R11, RZ, RZ, UR9 ;  /* 0x00000009ff0b7e24 */ /* 0x000fe4000f8e00ff */
[----:B------:R-:W-:Y:S01]  /*1f4a0*/  IMAD.U32 R13, RZ, RZ, UR6 ;  /* 0x00000006ff0d7e24 */ /* 0x000fe2000f8e00ff */
[----:B------:R-:W3:Y:S01]  /*1f4b0*/  LDCU UR7, c[0x0][0x3ac] ;  /* 0x00007580ff0777ac */ /* 0x000ee20008000800 */
[----:B------:R-:W-:Y:S02]  /*1f4c0*/  IMAD.U32 R18, RZ, RZ, UR8 ;  /* 0x00000008ff127e24 */ /* 0x000fe4000f8e00ff */
[----:B------:R-:W-:-:S02]  /*1f4d0*/  IMAD.U32 R15, RZ, RZ, UR9 ;  /* 0x00000009ff0f7e24 */ /* 0x000fc4000f8e00ff */
[----:B------:R-:W-:Y:S02]  /*1f4e0*/  IMAD.U32 R21, RZ, RZ, UR6 ;  /* 0x00000006ff157e24 */ /* 0x000fe4000f8e00ff */
[----:B------:R-:W-:Y:S02]  /*1f4f0*/  IMAD.U32 R0, RZ, RZ, UR8 ;  /* 0x00000008ff007e24 */ /* 0x000fe4000f8e00ff */
[----:B------:R-:W-:Y:S02]  /*1f500*/  IMAD.U32 R3, RZ, RZ, UR9 ;  /* 0x00000009ff037e24 */ /* 0x000fe4000f8e00ff */
[----:B-1----:R-:W-:-:S05]  /*1f510*/  IMAD R8, R16, UR4, R19 ;  /* 0x0000000410087c24 */ /* 0x002fca000f8e0213 */
[----:B--2---:R-:W-:-:S13]  /*1f520*/  ISETP.GE.U32.AND P2, PT, R8, UR5, PT ;  /* 0x0000000508007c0c */ /* 0x004fda000bf46070 */
[----:B---3--:R-:W-:Y:S05]  /*1f530*/  @P2 BRA `(.L_x_908) ;  /* 0x0000000c00002947 */ /* 0x008fea0003800000 */
[----:B------:R-:W1:Y:S01]  /*1f540*/  LDCU UR5, c[0x0][0x374] ;  /* 0x00006e80ff0577ac */ /* 0x000e620008000800 */
[----:B------:R-:W2:Y:S01]  /*1f550*/  LDC R41, c[0x0][0x364] ;  /* 0x0000d900ff297b82 */ /* 0x000ea20000000800 */
[----:B------:R-:W-:Y:S01]  /*1f560*/  BSSY.RECONVERGENT B0, `(.L_x_909) ;  /* 0x0000056000007945 */ /* 0x000fe20003800200 */
[----:B------:R-:W-:Y:S02]  /*1f570*/  IMAD.U32 R9, RZ, RZ, UR6 ;  /* 0x00000006ff097e24 */ /* 0x000fe4000f8e00ff */
[----:B------:R-:W-:Y:S02]  /*1f580*/  IMAD.U32 R2, RZ, RZ, UR8 ;  /* 0x00000008ff027e24 */ /* 0x000fe4000f8e00ff */
[----:B------:R-:W-:Y:S02]  /*1f590*/  IMAD.U32 R11, RZ, RZ, UR9 ;  /* 0x00000009ff0b7e24 */ /* 0x000fe4000f8e00ff */
[----:B------:R-:W3:Y:S01]  /*1f5a0*/  LDC.64 R38, c[0x0][0x788] ;  /* 0x0001e200ff267b82 */ /* 0x000ee20000000a00 */
[----:B------:R-:W-:-:S02]  /*1f5b0*/  IMAD.U32 R13, RZ, RZ, UR6 ;  /* 0x00000006ff0d7e24 */ /* 0x000fc4000f8e00ff */
[----:B------:R-:W-:Y:S02]  /*1f5c0*/  IMAD.U32 R18, RZ, RZ, UR8 ;  /* 0x00000008ff127e24 */ /* 0x000fe4000f8e00ff */
[----:B------:R-:W-:Y:S02]  /*1f5d0*/  IMAD.U32 R15, RZ, RZ, UR9 ;  /* 0x00000009ff0f7e24 */ /* 0x000fe4000f8e00ff */
[----:B------:R-:W-:Y:S02]  /*1f5e0*/  IMAD.U32 R21, RZ, RZ, UR6 ;  /* 0x00000006ff157e24 */ /* 0x000fe4000f8e00ff */
[----:B------:R-:W-:Y:S02]  /*1f5f0*/  IMAD.U32 R0, RZ, RZ, UR8 ;  /* 0x00000008ff007e24 */ /* 0x000fe4000f8e00ff */
[----:B------:R-:W-:Y:S02]  /*1f600*/  IMAD.U32 R3, RZ, RZ, UR9 ;  /* 0x00000009ff037e24 */ /* 0x000fe4000f8e00ff */
[----:B-1----:R-:W-:-:S02]  /*1f610*/  IMAD R17, R17, UR5, RZ ;  /* 0x0000000511117c24 */ /* 0x002fc4000f8e02ff */
[----:B--2---:R-:W-:-:S07]  /*1f620*/  IMAD R41, R41, UR4, RZ ;  /* 0x0000000429297c24 */ /* 0x004fce000f8e02ff */
.L_x_918:
[----:B------:R-:W-:-:S04]  /*1f630*/  IMAD.IADD R29, R17, 0x1, R8 ;  /* 0x00000001111d7824 */ /* 0x000fc800078e0208 */
[----:B---3--:R-:W-:-:S05]  /*1f640*/  IMAD.WIDE.U32 R28, R29, 0x40, R38 ;  /* 0x000000401d1c7825 */ /* 0x008fca00078e0026 */
[----:B------:R-:W2:Y:S04]  /*1f650*/  LDG.E R10, desc[UR36][R28.64] ;  /* 0x000000241c0a7981 */ /* 0x000ea8000c1e1900 */
[----:B------:R-:W3:Y:S04]  /*1f660*/  LDG.E.64 R30, desc[UR36][R28.64+0x8] ;  /* 0x000008241c1e7981 */ /* 0x000ee8000c1e1b00 */
[----:B------:R1:W5:Y:S04]  /*1f670*/  LDG.E R12, desc[UR36][R28.64+0x10] ;  /* 0x000010241c0c7981 */ /* 0x000368000c1e1900 */
[----:B------:R1:W5:Y:S04]  /*1f680*/  LDG.E R14, desc[UR36][R28.64+0x20] ;  /* 0x000020241c0e7981 */ /* 0x000368000c1e1900 */
[----:B------:R1:W5:Y:S04]  /*1f690*/  LDG.E R20, desc[UR36][R28.64+0x30] ;  /* 0x000030241c147981 */ /* 0x000368000c1e1900 */
[----:B------:R1:W5:Y:S04]  /*1f6a0*/  LDG.E.64 R32, desc[UR36][R28.64+0x18] ;  /* 0x000018241c207981 */ /* 0x000368000c1e1b00 */
[----:B------:R1:W5:Y:S04]  /*1f6b0*/  LDG.E.64 R34, desc[UR36][R28.64+0x28] ;  /* 0x000028241c227981 */ /* 0x000368000c1e1b00 */
[----:B------:R1:W5:Y:S01]  /*1f6c0*/  LDG.E.64 R36, desc[UR36][R28.64+0x38] ;  /* 0x000038241c247981 */ /* 0x000362000c1e1b00 */
[----:B------:R-:W-:Y:S01]  /*1f6d0*/  FSETP.NAN.FTZ.AND P5, PT, |R7|, |R7|, PT ;  /* 0x400000070700720b */ /* 0x000fe20003fb8200 */
[----:B------:R-:W-:Y:S01]  /*1f6e0*/  BSSY.RECONVERGENT B2, `(.L_x_910) ;  /* 0x000000b000027945 */ /* 0x000fe20003800200 */
[----:B------:R-:W-:-:S11]  /*1f6f0*/  FSETP.NAN.FTZ.AND P4, PT, |R9|, |R9|, PT ;  /* 0x400000090900720b */ /* 0x000fd60003f98200 */
[----:B--2---:R-:W-:Y:S02]  /*1f700*/  @P5 FSETP.NAN.FTZ.AND P2, PT, |R10|, |R10|, PT ;  /* 0x4000000a0a00520b */ /* 0x004fe40003f58200 */
[----:B---3--:R-:W-:-:S04]  /*1f710*/  @P5 ISETP.LT.U32.AND P3, PT, R6, R30, PT ;  /* 0x0000001e0600520c */ /* 0x008fc80003f61070 */
[----:B------:R-:W-:Y:S01]  /*1f720*/  @P5 ISETP.LT.OR.EX P2, PT, R27, R31, !P2, P3 ;  /* 0x0000001f1b00520c */ /* 0x000fe20005741730 */
[----:B-1----:R-:W-:-:S12]  /*1f730*/  @P5 BRA `(.L_x_911) ;  /* 0x0000000000145947 */ /* 0x002fd80003800000 */
[----:B------:R-:W-:-:S13]  /*1f740*/  FSETP.NEU.FTZ.AND P3, PT, R7, R10, PT ;  /* 0x0000000a0700720b */ /* 0x000fda0003f7d000 */
[----:B------:R-:W-:-:S04]  /*1f750*/  @!P3 ISETP.GE.U32.AND P2, PT, R6, R30, PT ;  /* 0x0000001e0600b20c */ /* 0x000fc80003f46070 */
[----:B------:R-:W-:-:S04]  /*1f760*/  @!P3 ISETP.GE.AND.EX P2, PT, R27, R31, PT, P2 ;  /* 0x0000001f1b00b20c */ /* 0x000fc80003f46320 */
[----:B------:R-:W-:Y:S02]  /*1f770*/  @!P3 PLOP3.LUT P2, PT, P2, PT, PT, 0x8, 0x80 ;  /* 0x000000000080b81c */ /* 0x000fe4000174e170 */
[----:B------:R-:W-:-:S13]  /*1f780*/  @P3 FSETP.GT.FTZ.AND P2, PT, R7, R10, PT ;  /* 0x0000000a0700320b */ /* 0x000fda0003f54000 */
.L_x_911:
[----:B------:R-:W-:Y:S05]  /*1f790*/  BSYNC.RECONVERGENT B2 ;  /* 0x0000000000027941 */ /* 0x000fea0003800200 */
.L_x_910:
[----:B------:R-:W-:Y:S01]  /*1f7a0*/  SEL R6, R6, R30, P2 ;  /* 0x0000001e06067207 */ /* 0x000fe20001000000 */
[----:B------:R-:W-:Y:S01]  /*1f7b0*/  BSSY.RECONVERGENT B2, `(.L_x_912) ;  /* 0x000000e000027945 */ /* 0x000fe20003800200 */
[----:B------:R-:W-:Y:S02]  /*1f7c0*/  SEL R27, R27, R31, P2 ;  /* 0x0000001f1b1b7207 */ /* 0x000fe40001000000 */
[----:B------:R-:W-:Y:S02]  /*1f7d0*/  FSEL R7, R7, R10, P2 ;  /* 0x0000000a07077208 */ /* 0x000fe40001000000 */
[----:B-----5:R-:W-:Y:S02]  /*1f7e0*/  @P4 FSETP.NAN.FTZ.AND P5, PT, |R12|, |R12|, PT ;  /* 0x4000000c0c00420b */ /* 0x020fe40003fb8200 */
[----:B------:R-:W-:Y:S02]  /*1f7f0*/  @P4 ISETP.LT.U32.AND P2, PT, R2, R32, PT ;  /* 0x000000200200420c */ /* 0x000fe40003f41070 */
[----:B------:R-:W-:-:S02]  /*1f800*/  FSETP.NAN.FTZ.AND P3, PT, |R13|, |R13|, PT ;  /* 0x4000000d0d00720b */ /* 0x000fc40003f78200 */
        /* <DEDUP_REMOVED lines=8> */
.L_x_913:
[----:B------:R-:W-:Y:S05]  /*1f890*/  BSYNC.RECONVERGENT B2 ;  /* 0x0000000000027941 */ /* 0x000fea0003800200 */
.L_x_912:
[----:B------:R-:W-:Y:S01]  /*1f8a0*/  @P3 FSETP.NAN.FTZ.AND P2, PT, |R14|, |R14|, PT ;  /* 0x4000000e0e00320b */ /* 0x000fe20003f58200 */
[----:B------:R-:W-:Y:S01]  /*1f8b0*/  BSSY.RECONVERGENT B2, `(.L_x_914) ;  /* 0x000000b000027945 */ /* 0x000fe20003800200 */
[----:B------:R-:W-:Y:S01]  /*1f8c0*/  @P3 ISETP.LT.U32.AND P4, PT, R18, R34, PT ;  /* 0x000000221200320c */ /* 0x000fe20003f81070 */
[----:B------:R-:W-:Y:S01]  /*1f8d0*/  IMAD.IADD R8, R41, 0x1, R8 ;  /* 0x0000000129087824 */ /* 0x000fe200078e0208 */
        /* <DEDUP_REMOVED lines=8> */
.L_x_915:
[----:B------:R-:W-:Y:S05]  /*1f960*/  BSYNC.RECONVERGENT B2 ;  /* 0x0000000000027941 */ /* 0x000fea0003800200 */
.L_x_914:
[----:B------:R-:W-:Y:S01]  /*1f970*/  @P6 FSETP.NAN.FTZ.AND P3, PT, |R20|, |R20|, PT ;  /* 0x400000141400620b */ /* 0x000fe20003f78200 */
[----:B------:R-:W-:Y:S01]  /*1f980*/  BSSY.RECONVERGENT B2, `(.L_x_916) ;  /* 0x000000f000027945 */ /* 0x000fe20003800200 */
[----:B------:R-:W-:Y:S02]  /*1f990*/  @P6 ISETP.LT.U32.AND P4, PT, R0, R36, PT ;  /* 0x000000240000620c */ /* 0x000fe40003f81070 */
[----:B------:R-:W-:Y:S02]  /*1f9a0*/  SEL R2, R2, R32, P5 ;  /* 0x0000002002027207 */ /* 0x000fe40002800000 */
[----:B------:R-:W-:Y:S02]  /*1f9b0*/  SEL R11, R11, R33, P5 ;  /* 0x000000210b0b7207 */ /* 0x000fe40002800000 */
[----:B------:R-:W-:Y:S02]  /*1f9c0*/  ISETP.GE.U32.AND P5, PT, R8, UR7, PT ;  /* 0x0000000708007c0c */ /* 0x000fe4000bfa6070 */
[----:B------:R-:W-:-:S02]  /*1f9d0*/  @P6 ISETP.LT.OR.EX P3, PT, R3, R37, !P3, P4 ;  /* 0x000000250300620c */ /* 0x000fc40005f61740 */
        /* <DEDUP_REMOVED lines=9> */
.L_x_917:
[----:B------:R-:W-:Y:S05]  /*1fa70*/  BSYNC.RECONVERGENT B2 ;  /* 0x0000000000027941 */ /* 0x000fea0003800200 */
.L_x_916:
[----:B------:R-:W-:Y:S02]  /*1fa80*/  SEL R0, R0, R36, P3 ;  /* 0x0000002400007207 */ /* 0x000fe40001800000 */
[----:B------:R-:W-:Y:S02]  /*1fa90*/  SEL R3, R3, R37, P3 ;  /* 0x0000002503037207 */ /* 0x000fe40001800000 */
[----:B------:R-:W-:Y:S01]  /*1faa0*/  FSEL R21, R21, R20, P3 ;  /* 0x0000001415157208 */ /* 0x000fe20001800000 */
[----:B------:R-:W-:Y:S06]  /*1fab0*/  @!P5 BRA `(.L_x_918) ;  /* 0xfffffff800dcd947 */ /* 0x000fec000383ffff */
[----:B------:R-:W-:Y:S05]  /*1fac0*/  BSYNC.RECONVERGENT B0 ;  /* 0x0000000000007941 */ /* 0x000fea0003800200 */
.L_x_909:
[----:B------:R-:W-:Y:S05]  /*1fad0*/  BRA `(.L_x_908) ;  /* 0x0000000400987947 */ /* 0x000fea0003800000 */
.L_x_907:
[----:B------:R-:W1:Y:S01]  /*1fae0*/  LDCU UR4, c[0x0][0x3ac] ;  /* 0x00007580ff0477ac */ /* 0x000e620008000800 */
[----:B------:R-:W-:Y:S02]  /*1faf0*/  IMAD.U32 R9, RZ, RZ, UR6 ;  /* 0x00000006ff097e24 */ /* 0x000fe4000f8e00ff */
[----:B------:R-:W-:Y:S01]  /*1fb00*/  IMAD.U32 R2, RZ, RZ, UR8 ;  /* 0x00000008ff027e24 */ /* 0x000fe2000f8e00ff */
[----:B------:R-:W2:Y:S01]  /*1fb10*/  LDCU UR5, c[0x0][0x3ac] ;  /* 0x00007580ff0577ac */ /* 0x000ea20008000800 */
[----:B------:R-:W-:Y:S02]  /*1fb20*/  IMAD.U32 R11, RZ, RZ, UR9 ;  /* 0x00000009ff0b7e24 */ /* 0x000fe4000f8e00ff */
[----:B------:R-:W-:Y:S02]  /*1fb30*/  IMAD.U32 R13, RZ, RZ, UR6 ;  /* 0x00000006ff0d7e24 */ /* 0x000fe4000f8e00ff */
[----:B------:R-:W-:Y:S02]  /*1fb40*/  IMAD.U32 R18, RZ, RZ, UR8 ;  /* 0x00000008ff127e24 */ /* 0x000fe4000f8e00ff */
[----:B------:R-:W-:-:S02]  /*1fb50*/  IMAD.U32 R15, RZ, RZ, UR9 ;  /* 0x00000009ff0f7e24 */ /* 0x000fc4000f8e00ff */
[----:B------:R-:W-:Y:S02]  /*1fb60*/  IMAD.U32 R21, RZ, RZ, UR6 ;  /* 0x00000006ff157e24 */ /* 0x000fe4000f8e00ff */
[----:B------:R-:W-:Y:S02]  /*1fb70*/  IMAD.U32 R0, RZ, RZ, UR8 ;  /* 0x00000008ff007e24 */ /* 0x000fe4000f8e00ff */
[----:B------:R-:W-:Y:S01]  /*1fb80*/  IMAD.U32 R3, RZ, RZ, UR9 ;  /* 0x00000009ff037e24 */ /* 0x000fe2000f8e00ff */
[----:B-1----:R-:W-:-:S13]  /*1fb90*/  ISETP.GE.U32.AND P2, PT, R16, UR4, PT ;  /* 0x0000000410007c0c */ /* 0x002fda000bf46070 */
[----:B--2---:R-:W-:Y:S05]  /*1fba0*/  @P2 BRA `(.L_x_908) ;  /* 0x0000000400642947 */ /* 0x004fea0003800000 */
[----:B------:R-:W1:Y:S01]  /*1fbb0*/  LDCU UR4, c[0x0][0x374] ;  /* 0x00006e80ff0477ac */ /* 0x000e620008000800 */
[----:B------:R-:W2:Y:S01]  /*1fbc0*/  LDC R12, c[0x0][0x360] ;  /* 0x0000d800ff0c7b82 */ /* 0x000ea20000000800 */
[----:B------:R-:W-:Y:S02]  /*1fbd0*/  IMAD.U32 R9, RZ, RZ, UR6 ;  /* 0x00000006ff097e24 */ /* 0x000fe4000f8e00ff */
[----:B------:R-:W-:Y:S02]  /*1fbe0*/  IMAD.U32 R2, RZ, RZ, UR8 ;  /* 0x00000008ff027e24 */ /* 0x000fe4000f8e00ff */
[----:B------:R-:W-:Y:S02]  /*1fbf0*/  IMAD.U32 R11, RZ, RZ, UR9 ;  /* 0x00000009ff0b7e24 */ /* 0x000fe4000f8e00ff */
[----:B------:R-:W-:Y:S01]  /*1fc00*/  IMAD.U32 R13, RZ, RZ, UR6 ;  /* 0x00000006ff0d7e24 */ /* 0x000fe2000f8e00ff */
[----:B------:R-:W3:Y:S01]  /*1fc10*/  LDC.64 R38, c[0x0][0x788] ;  /* 0x0001e200ff267b82 */ /* 0x000ee20000000a00 */
[----:B------:R-:W-:-:S02]  /*1fc20*/  IMAD.U32 R18, RZ, RZ, UR8 ;  /* 0x00000008ff127e24 */ /* 0x000fc4000f8e00ff */
[----:B------:R-:W-:Y:S02]  /*1fc30*/  IMAD.U32 R15, RZ, RZ, UR9 ;  /* 0x00000009ff0f7e24 */ /* 0x000fe4000f8e00ff */
[----:B------:R-:W-:Y:S02]  /*1fc40*/  IMAD.U32 R21, RZ, RZ, UR6 ;  /* 0x00000006ff157e24 */ /* 0x000fe4000f8e00ff */
[----:B------:R-:W-:Y:S01]  /*1fc50*/  IMAD.U32 R0, RZ, RZ, UR8 ;  /* 0x00000008ff007e24 */ /* 0x000fe2000f8e00ff */
[----:B------:R-:W4:Y:S01]  /*1fc60*/  LDC R41, c[0x0][0x364] ;  /* 0x0000d900ff297b82 */ /* 0x000f220000000800 */
[----:B------:R-:W-:Y:S02]  /*1fc70*/  IMAD.U32 R3, RZ, RZ, UR9 ;  /* 0x00000009ff037e24 */ /* 0x000fe4000f8e00ff */
[----:B------:R-:W-:Y:S02]  /*1fc80*/  IMAD.MOV.U32 R8, RZ, RZ, R16 ;  /* 0x000000ffff087224 */ /* 0x000fe400078e0010 */
[----:B-1----:R-:W-:-:S07]  /*1fc90*/  IMAD R17, R17, UR4, RZ ;  /* 0x0000000411117c24 */ /* 0x002fce000f8e02ff */
.L_x_927:
[----:B------:R-:W-:-:S04]  /*1fca0*/  IMAD.IADD R10, R17, 0x1, R8 ;  /* 0x00000001110a7824 */ /* 0x000fc800078e0208 */
[----:B--2---:R-:W-:-:S04]  /*1fcb0*/  IMAD R29, R10, R12, R19 ;  /* 0x0000000c0a1d7224 */ /* 0x004fc800078e0213 */
        /* <DEDUP_REMOVED lines=21> */
.L_x_920:
[----:B------:R-:W-:Y:S05]  /*1fe10*/  BSYNC.RECONVERGENT B0 ;  /* 0x0000000000007941 */ /* 0x000fea0003800200 */
.L_x_919:
        /* <DEDUP_REMOVED lines=15> */
.L_x_922:
[----:B------:R-:W-:Y:S05]  /*1ff10*/  BSYNC.RECONVERGENT B0 ;  /* 0x0000000000007941 */ /* 0x000fea0003800200 */
.L_x_921:
[----:B------:R-:W-:Y:S01]  /*1ff20*/  @P3 FSETP.NAN.FTZ.AND P2, PT, |R20|, |R20|, PT ;  /* 0x400000141400320b */ /* 0x000fe20003f58200 */
[----:B------:R-:W-:Y:S01]  /*1ff30*/  BSSY.RECONVERGENT B0, `(.L_x_923) ;  /* 0x000000b000007945 */ /* 0x000fe20003800200 */
[----:B------:R-:W-:Y:S01]  /*1ff40*/  @P3 ISETP.LT.U32.AND P4, PT, R18, R34, PT ;  /* 0x000000221200320c */ /* 0x000fe20003f81070 */
[----:B----4-:R-:W-:Y:S01]  /*1ff50*/  IMAD.IADD R8, R41, 0x1, R8 ;  /* 0x0000000129087824 */ /* 0x010fe200078e0208 */
        /* <DEDUP_REMOVED lines=8> */
.L_x_924:
[----:B------:R-:W-:Y:S05]  /*1ffe0*/  BSYNC.RECONVERGENT B0 ;  /* 0x0000000000007941 */ /* 0x000fea0003800200 */
.L_x_923:
        /* <DEDUP_REMOVED lines=16> */
.L_x_926:
[----:B------:R-:W-:Y:S05]  /*200f0*/  BSYNC.RECONVERGENT B0 ;  /* 0x0000000000007941 */ /* 0x000fea0003800200 */
.L_x_925:
[----:B------:R-:W-:Y:S02]  /*20100*/  SEL R0, R0, R36, P3 ;  /* 0x0000002400007207 */ /* 0x000fe40001800000 */
[----:B------:R-:W-:Y:S02]  /*20110*/  SEL R3, R3, R37, P3 ;  /* 0x0000002503037207 */ /* 0x000fe40001800000 */
[----:B------:R-:W-:Y:S01]  /*20120*/  FSEL R21, R21, R22, P3 ;  /* 0x0000001615157208 */ /* 0x000fe20001800000 */
[----:B------:R-:W-:Y:S06]  /*20130*/  @!P5 BRA `(.L_x_927) ;  /* 0xfffffff800d8d947 */ /* 0x000fec000383ffff */
.L_x_908:
[----:B------:R-:W-:Y:S05]  /*20140*/  BSYNC.RECONVERGENT B1 ;  /* 0x0000000000017941 */ /* 0x000fea0003800200 */
.L_x_906:
[----:B------:R-:W1:Y:S01]  /*20150*/  S2UR UR6, SR_CgaCtaId ;  /* 0x00000000000679c3 */ /* 0x000e620000008800 */
[----:B------:R-:W2:Y:S01]  /*20160*/  LDCU UR5, c[0x0][0x360] ;  /* 0x00006c00ff0577ac */ /* 0x000ea20008000800 */
[----:B------:R-:W-:Y:S02]  /*20170*/  IMAD.MOV.U32 R28, RZ, RZ, R6 ;  /* 0x000000ffff1c7224 */ /* 0x000fe400078e0006 */
[----:B------:R-:W-:Y:S01]  /*20180*/  IMAD.MOV.U32 R29, RZ, RZ, R27 ;  /* 0x000000ffff1d7224 */ /* 0x000fe200078e001b */
[----:B------:R-:W-:Y:S01]  /*20190*/  UMOV UR4, 0x400 ;  /* 0x0000040000047882 */ /* 0x000fe20000000000 */
[----:B------:R-:W-:Y:S01]  /*201a0*/  IMAD.MOV.U32 R10, RZ, RZ, R2 ;  /* 0x000000ffff0a7224 */ /* 0x000fe200078e0002 */
[----:B------:R-:W-:Y:S01]  /*201b0*/  UIADD3 UR4, UPT, UPT, UR4, 0x10, URZ ;  /* 0x0000001004047890 */ /* 0x000fe2000fffe0ff */
[----:B------:R-:W-:Y:S02]  /*201c0*/  IMAD.MOV.U32 R14, RZ, RZ, R18 ;  /* 0x000000ffff0e7224 */ /* 0x000fe400078e0012 */
[----:B--2---:R-:W-:Y:S01]  /*201d0*/  IMAD R8, R16, UR5, R19 ;  /* 0x0000000510087c24 */ /* 0x004fe2000f8e0213 */
[----:B-1----:R-:W-:Y:S01]  /*201e0*/  ULEA UR8, UR6, UR4, 0x18 ;  /* 0x0000000406087291 */ /* 0x002fe2000f8ec0ff */
[----:B------:R-:W1:Y:S05]  /*201f0*/  LDCU UR6, c[0x0][0x364] ;  /* 0x00006c80ff0677ac */ /* 0x000e6a0008000800 */
[----:B------:R-:W-:-:S05]  /*20200*/  LEA R8, R8, UR8, 0x6 ;  /* 0x0000000808087c11 */ /* 0x000fca000f8e30ff */
[----:B------:R2:W-:Y:S04]  /*20210*/  STS.64 [R8+0x8], R28 ;  /* 0x0000081c08007388 */ /* 0x0005e80000000a00 */
[----:B------:R3:W-:Y:S04]  /*20220*/  STS.64 [R8+0x18], R10 ;  /* 0x0000180a08007388 */ /* 0x0007e80000000a00 */
[----:B------:R3:W-:Y:S01]  /*20230*/  STS.64 [R8+0x28], R14 ;  /* 0x0000280e08007388 */ /* 0x0007e20000000a00 */
[----:B-1----:R-:W-:Y:S01]  /*20240*/  UISETP.GE.U32.AND UP0, UPT, UR6, 0x2, UPT ;  /* 0x000000020600788c */ /* 0x002fe2000bf06070 */
[----:B--2---:R-:W-:-:S02]  /*20250*/  IMAD.MOV.U32 R28, RZ, RZ, R0 ;  /* 0x000000ffff1c7224 */ /* 0x004fc400078e0000 */
[----:B------:R3:W-:Y:S01]  /*20260*/  STS [R8], R7 ;  /* 0x0000000708007388 */ /* 0x0007e20000000800 */
[----:B------:R-:W-:-:S03]  /*20270*/  IMAD.MOV.U32 R29, RZ, RZ, R3 ;  /* 0x000000ffff1d7224 */ /* 0x000fc600078e0003 */
[----:B------:R3:W-:Y:S04]  /*20280*/  STS [R8+0x10], R9 ;  /* 0x0000100908007388 */ /* 0x0007e80000000800 */
[----:B------:R3:W-:Y:S04]  /*20290*/  STS.64 [R8+0x38], R28 ;  /* 0x0000381c08007388 */ /* 0x0007e80000000a00 */
[----:B------:R3:W-:Y:S04]  /*202a0*/  STS [R8+0x20], R13 ;  /* 0x0000200d08007388 */ /* 0x0007e80000000800 */
[----:B------:R3:W-:Y:S01]  /*202b0*/  STS [R8+0x30], R21 ;  /* 0x0000301508007388 */ /* 0x0007e20000000800 */
[----:B------:R-:W-:Y:S05]  /*202c0*/  BRA.U !UP0, `(.L_x_928) ;  /* 0x0000000508807547 */ /* 0x000fea000b800000 */
[----:B------:R-:W-:-:S05]  /*202d0*/  UMOV UR4, UR6 ;  /* 0x0000000600047c82 */ /* 0x000fca0008000000 */
.L_x_939:
[----:B------:R-:W-:Y:S01]  /*202e0*/  USHF.R.U32.HI UR7, URZ, 0x1, UR4 ;  /* 0x00000001ff077899 */ /* 0x000fe20008011604 */
[----:B------:R-:W-:Y:S05]  /*202f0*/  BAR.SYNC.DEFER_BLOCKING 0x0 ;  /* 0x0000000000007b1d */ /* 0x000fea0000010000 */
[----:B-1-3--:R-:W-:Y:S01]  /*20300*/  VIADD R10, R16, UR7 ;  /* 0x00000007100a7c36 */ /* 0x00afe20008000000 */
        /* <DEDUP_REMOVED lines=8> */
[----:B------:R-:W1:Y:S04]  /*20390*/  LDS R12, [R10] ;  /* 0x000000000a0c7984 */ /* 0x000e680000000800 */
[----:B------:R-:W2:Y:S04]  /*203a0*/  LDS.64 R28, [R10+0x8] ;  /* 0x000008000a1c7984 */ /* 0x000ea80000000a00 */
[----:B------:R3:W4:Y:S04]  /*203b0*/  LDS R14, [R10+0x10] ;  /* 0x000010000a0e7984 */ /* 0x0007280000000800 */
[----:B------:R3:W0:Y:S04]  /*203c0*/  LDS R20, [R10+0x20] ;  /* 0x000020000a147984 */ /* 0x0006280000000800 */
[----:B------:R3:W0:Y:S04]  /*203d0*/  LDS R22, [R10+0x30] ;  /* 0x000030000a167984 */ /* 0x0006280000000800 */
[----:B------:R3:W0:Y:S04]  /*203e0*/  LDS.64 R30, [R10+0x18] ;  /* 0x000018000a1e7984 */ /* 0x0006280000000a00 */
[----:B------:R3:W0:Y:S01]  /*203f0*/  LDS.64 R32, [R10+0x28] ;  /* 0x000028000a207984 */ /* 0x0006220000000a00 */
[----:B-1----:R-:W-:-:S02]  /*20400*/  @P4 FSETP.NAN.FTZ.AND P2, PT, |R12|, |R12|, PT ;  /* 0x4000000c0c00420b */ /* 0x002fc40003f58200 */
[----:B--2---:R-:W-:-:S04]  /*20410*/  @P4 ISETP.LT.U32.AND P3, PT, R6, R28, PT ;  /* 0x0000001c0600420c */ /* 0x004fc80003f61070 */
[----:B------:R-:W-:Y:S01]  /*20420*/  @P4 ISETP.LT.OR.EX P2, PT, R27, R29, !P2, P3 ;  /* 0x0000001d1b00420c */ /* 0x000fe20005741730 */
[----:B---34-:R-:W-:-:S12]  /*20430*/  @P4 BRA `(.L_x_932) ;  /* 0x0000000000144947 */ /* 0x018fd80003800000 */
[----:B------:R-:W-:-:S13]  /*20440*/  FSETP.NEU.FTZ.AND P3, PT, R7, R12, PT ;  /* 0x0000000c0700720b */ /* 0x000fda0003f7d000 */
[----:B------:R-:W-:-:S04]  /*20450*/  @!P3 ISETP.GE.U32.AND P2, PT, R6, R28, PT ;  /* 0x0000001c0600b20c */ /* 0x000fc80003f46070 */
[----:B------:R-:W-:-:S04]  /*20460*/  @!P3 ISETP.GE.AND.EX P2, PT, R27, R29, PT, P2 ;  /* 0x0000001d1b00b20c */ /* 0x000fc80003f46320 */
[----:B------:R-:W-:Y:S02]  /*20470*/  @!P3 PLOP3.LUT P2, PT, P2, PT, PT, 0x8, 0x80 ;  /* 0x000000000080b81c */ /* 0x000fe4000174e170 */
[----:B------:R-:W-:-:S13]  /*20480*/  @P3 FSETP.GT.FTZ.AND P2, PT, R7, R12, PT ;  /* 0x0000000c0700320b */ /* 0x000fda0003f54000 */
.L_x_932:
[----:B------:R-:W-:Y:S05]  /*20490*/  BSYNC.RECONVERGENT B1 ;  /* 0x0000000000017941 */ /* 0x000fea0003800200 */
.L_x_931:
[----:B------:R-:W-:Y:S01]  /*204a0*/  SEL R6, R6, R28, P2 ;  /* 0x0000001c06067207 */ /* 0x000fe20001000000 */
[----:B------:R-:W-:Y:S01]  /*204b0*/  BSSY.RECONVERGENT B1, `(.L_x_933) ;  /* 0x0000013000017945 */ /* 0x000fe20003800200 */
[----:B------:R-:W-:Y:S02]  /*204c0*/  SEL R27, R27, R29, P2 ;  /* 0x0000001d1b1b7207 */ /* 0x000fe40001000000 */
[----:B------:R1:W2:Y:S01]  /*204d0*/  LDS.64 R28, [R10+0x38] ;  /* 0x000038000a1c7984 */ /* 0x0002a20000000a00 */
[----:B------:R-:W-:Y:S01]  /*204e0*/  IMAD.MOV.U32 R34, RZ, RZ, R6 ;  /* 0x000000ffff227224 */ /* 0x000fe200078e0006 */
[----:B------:R-:W-:Y:S01]  /*204f0*/  FSETP.NAN.FTZ.AND P3, PT, |R9|, |R9|, PT ;  /* 0x400000090900720b */ /* 0x000fe20003f78200 */
[----:B------:R-:W-:Y:S01]  /*20500*/  IMAD.MOV.U32 R35, RZ, RZ, R27 ;  /* 0x000000ffff237224 */ /* 0x000fe200078e001b */
[----:B------:R-:W-:Y:S02]  /*20510*/  FSEL R7, R7, R12, P2 ;  /* 0x0000000c07077208 */ /* 0x000fe40001000000 */
[----:B------:R-:W-:-:S02]  /*20520*/  FSETP.NAN.FTZ.AND P4, PT, |R13|, |R13|, PT ;  /* 0x4000000d0d00720b */ /* 0x000fc40003f98200 */
[----:B------:R1:W-:Y:S01]  /*20530*/  STS.64 [R8+0x8], R34 ;  /* 0x0000082208007388 */ /* 0x0003e20000000a00 */
[----:B------:R-:W-:-:S06]  /*20540*/  FSETP.NAN.FTZ.AND P5, PT, |R21|, |R21|, PT ;  /* 0x400000151500720b */ /* 0x000fcc0003fb8200 */
[----:B------:R-:W-:Y:S02]  /*20550*/  @P3 FSETP.NAN.FTZ.AND P2, PT, |R14|, |R14|, PT ;  /* 0x4000000e0e00320b */ /* 0x000fe40003f58200 */
[----:B0-----:R-:W-:-:S04]  /*20560*/  @P3 ISETP.LT.U32.AND P6, PT, R2, R30, PT ;  /* 0x0000001e0200320c */ /* 0x001fc80003fc1070 */
[----:B------:R-:W-:Y:S01]  /*20570*/  @P3 ISETP.LT.OR.EX P2, PT, R11, R31, !P2, P6 ;  /* 0x0000001f0b00320c */ /* 0x000fe20005741760 */
[----:B-1----:R-:W-:-:S12]  /*20580*/  @P3 BRA `(.L_x_934) ;  /* 0x0000000000143947 */ /* 0x002fd80003800000 */
[----:B------:R-:W-:-:S13]  /*20590*/  FSETP.NEU.FTZ.AND P6, PT, R9, R14, PT ;  /* 0x0000000e0900720b */ /* 0x000fda0003fdd000 */
[----:B------:R-:W-:Y:S02]  /*205a0*/  @!P6 ISETP.GE.U32.AND P3, PT, R2, R30, PT ;  /* 0x0000001e0200e20c */ /* 0x000fe40003f66070 */
[----:B------:R-:W-:Y:S02]  /*205b0*/  @P6 FSETP.GT.FTZ.AND P2, PT, R9, R14, PT ;  /* 0x0000000e0900620b */ /* 0x000fe40003f54000 */
[----:B------:R-:W-:-:S04]  /*205c0*/  @!P6 ISETP.GE.AND.EX P3, PT, R11, R31, PT, P3 ;  /* 0x0000001f0b00e20c */ /* 0x000fc80003f66330 */
[----:B------:R-:W-:-:S13]  /*205d0*/  @!P6 PLOP3.LUT P2, PT, P3, PT, PT, 0x8, 0x80 ;  /* 0x000000000080e81c */ /* 0x000fda0001f4e170 */
.L_x_934:
[----:B------:R-:W-:Y:S05]  /*205e0*/  BSYNC.RECONVERGENT B1 ;  /* 0x0000000000017941 */ /* 0x000fea0003800200 */
.L_x_933:
[----:B------:R-:W-:Y:S01]  /*205f0*/  SEL R2, R2, R30, P2 ;  /* 0x0000001e02027207 */ /* 0x000fe20001000000 */
[----:B------:R-:W-:Y:S01]  /*20600*/  BSSY.RECONVERGENT B1, `(.L_x_935) ;  /* 0x000000d000017945 */ /* 0x000fe20003800200 */
[----:B------:R-:W-:Y:S02]  /*20610*/  SEL R11, R11, R31, P2 ;  /* 0x0000001f0b0b7207 */ /* 0x000fe40001000000 */
[----:B------:R-:W-:Y:S02]  /*20620*/  FSEL R9, R9, R14, P2 ;  /* 0x0000000e09097208 */ /* 0x000fe40001000000 */
[----:B------:R-:W-:Y:S02]  /*20630*/  @P4 FSETP.NAN.FTZ.AND P2, PT, |R20|, |R20|, PT ;  /* 0x400000141400420b */ /* 0x000fe40003f58200 */
[----:B------:R-:W-:Y:S02]  /*20640*/  @P4 ISETP.LT.U32.AND P6, PT, R18, R32, PT ;  /* 0x000000201200420c */ /* 0x000fe40003fc1070 */
[----:B------:R-:W-:-:S02]  /*20650*/  @P5 FSETP.NAN.FTZ.AND P3, PT, |R22|, |R22|, PT ;  /* 0x400000161600520b */ /* 0x000fc40003f78200 */
[----:B------:R-:W-:Y:S01]  /*20660*/  @P4 ISETP.LT.OR.EX P2, PT, R15, R33, !P2, P6 ;  /* 0x000000210f00420c */ /* 0x000fe20005741760 */
[----:B------:R-:W-:-:S12]  /*20670*/  @P4 BRA `(.L_x_936) ;  /* 0x0000000000144947 */ /* 0x000fd80003800000 */
[----:B------:R-:W-:-:S13]  /*20680*/  FSETP.NEU.FTZ.AND P6, PT, R13, R20, PT ;  /* 0x000000140d00720b */ /* 0x000fda0003fdd000 */
[----:B------:R-:W-:Y:S02]  /*20690*/  @!P6 ISETP.GE.U32.AND P4, PT, R18, R32, PT ;  /* 0x000000201200e20c */ /* 0x000fe40003f86070 */
[----:B------:R-:W-:Y:S02]  /*206a0*/  @P6 FSETP.GT.FTZ.AND P2, PT, R13, R20, PT ;  /* 0x000000140d00620b */ /* 0x000fe40003f54000 */
[----:B------:R-:W-:-:S04]  /*206b0*/  @!P6 ISETP.GE.AND.EX P4, PT, R15, R33, PT, P4 ;  /* 0x000000210f00e20c */ /* 0x000fc80003f86340 */
[----:B------:R-:W-:-:S13]  /*206c0*/  @!P6 PLOP3.LUT P2, PT, P4, PT, PT, 0x8, 0x80 ;  /* 0x000000000080e81c */ /* 0x000fda000274e170 */
.L_x_936:
[----:B------:R-:W-:Y:S05]  /*206d0*/  BSYNC.RECONVERGENT B1 ;  /* 0x0000000000017941 */ /* 0x000fea0003800200 */
.L_x_935:
[----:B--2---:R-:W-:Y:S01]  /*206e0*/  @P5 ISETP.LT.U32.AND P4, PT, R0, R28, PT ;  /* 0x0000001c0000520c */ /* 0x004fe20003f81070 */
        /* <DEDUP_REMOVED lines=11> */
.L_x_938:
[----:B------:R-:W-:Y:S05]  /*207a0*/  BSYNC.RECONVERGENT B1 ;  /* 0x0000000000017941 */ /* 0x000fea0003800200 */
.L_x_937:
[----:B------:R-:W-:Y:S01]  /*207b0*/  SEL R0, R0, R28, P3 ;  /* 0x0000001c00007207 */ /* 0x000fe20001800000 */
[----:B------:R-:W-:Y:S01]  /*207c0*/  IMAD.MOV.U32 R10, RZ, RZ, R2 ;  /* 0x000000ffff0a7224 */ /* 0x000fe200078e0002 */
[----:B------:R-:W-:Y:S01]  /*207d0*/  SEL R3, R3, R29, P3 ;  /* 0x0000001d03037207 */ /* 0x000fe20001800000 */
[----:B------:R-:W-:Y:S01]  /*207e0*/  IMAD.MOV.U32 R14, RZ, RZ, R18 ;  /* 0x000000ffff0e7224 */ /* 0x000fe200078e0012 */
[----:B------:R-:W-:Y:S01]  /*207f0*/  FSEL R21, R21, R22, P3 ;  /* 0x0000001615157208 */ /* 0x000fe20001800000 */
[----:B------:R-:W-:Y:S01]  /*20800*/  IMAD.MOV.U32 R28, RZ, RZ, R0 ;  /* 0x000000ffff1c7224 */ /* 0x000fe200078e0000 */
[----:B------:R1:W-:Y:S01]  /*20810*/  STS.64 [R8+0x18], R10 ;  /* 0x0000180a08007388 */ /* 0x0003e20000000a00 */
[----:B------:R-:W-:-:S03]  /*20820*/  IMAD.MOV.U32 R29, RZ, RZ, R3 ;  /* 0x000000ffff1d7224 */ /* 0x000fc600078e0003 */
[----:B------:R1:W-:Y:S04]  /*20830*/  STS.64 [R8+0x28], R14 ;  /* 0x0000280e08007388 */ /* 0x0003e80000000a00 */
[----:B------:R1:W-:Y:S04]  /*20840*/  STS.64 [R8+0x38], R28 ;  /* 0x0000381c08007388 */ /* 0x0003e80000000a00 */
[----:B------:R1:W-:Y:S04]  /*20850*/  STS [R8], R7 ;  /* 0x0000000708007388 */ /* 0x0003e80000000800 */
[----:B------:R1:W-:Y:S04]  /*20860*/  STS [R8+0x10], R9 ;  /* 0x0000100908007388 */ /* 0x0003e80000000800 */
[----:B------:R1:W-:Y:S04]  /*20870*/  STS [R8+0x20], R13 ;  /* 0x0000200d08007388 */ /* 0x0003e80000000800 */
[----:B------:R1:W-:Y:S02]  /*20880*/  STS [R8+0x30], R21 ;  /* 0x0000301508007388 */ /* 0x0003e40000000800 */
.L_x_930:
[----:B------:R-:W-:Y:S05]  /*20890*/  BSYNC.RECONVERGENT B0 ;  /* 0x0000000000007941 */ /* 0x000fea0003800200 */
.L_x_929:
[----:B------:R-:W-:-:S03]  /*208a0*/  UISETP.GT.U32.AND UP0, UPT, UR4, 0x3, UPT ;  /* 0x000000030400788c */ /* 0x000fc6000bf04070 */
[----:B------:R-:W-:-:S06]  /*208b0*/  UMOV UR4, UR7 ;  /* 0x0000000700047c82 */ /* 0x000fcc0008000000 */
[----:B------:R-:W-:Y:S05]  /*208c0*/  BRA.U UP0, `(.L_x_939) ;  /* 0xfffffff900847547 */ /* 0x000fea000b83ffff */
.L_x_928:
[----:B------:R-:W2:Y:S02]  /*208d0*/  LDCU UR4, c[0x0][0x3b0] ;  /* 0x00007600ff0477ac */ /* 0x000ea40008000800 */
[----:B--2---:R-:W-:-:S09]  /*208e0*/  UISETP.NE.AND UP0, UPT, UR4, URZ, UPT ;  /* 0x000000ff0400728c */ /* 0x004fd2000bf05270 */
[----:B------:R-:W-:Y:S05]  /*208f0*/  BRA.U !UP0, `(.L_x_940) ;  /* 0x0000000d08087547 */ /* 0x000fea000b800000 */
[----:B------:R-:W-:Y:S02]  /*20900*/  UISETP.GE.U32.AND UP0, UPT, UR5, 0x21, UPT ;  /* 0x000000210500788c */ /* 0x000fe4000bf06070 */
[----:B------:R-:W-:-:S07]  /*20910*/  UMOV UR4, UR5 ;  /* 0x0000000500047c82 */ /* 0x000fce0008000000 */
[----:B------:R-:W-:Y:S05]  /*20920*/  BRA.U !UP0, `(.L_x_941) ;  /* 0x0000000508c07547 */ /* 0x000fea000b800000 */
[----:B------:R-:W-:Y:S01]  /*20930*/  IMAD.MOV.U32 R16, RZ, RZ, R6 ;  /* 0x000000ffff107224 */ /* 0x000fe200078e0006 */
[----:B------:R-:W-:Y:S01]  /*20940*/  STS [R8], R7 ;  /* 0x0000000708007388 */ /* 0x000fe20000000800 */
[----:B------:R-:W-:Y:S01]  /*20950*/  IMAD.MOV.U32 R17, RZ, RZ, R27 ;  /* 0x000000ffff117224 */ /* 0x000fe200078e001b */
[----:B------:R-:W-:Y:S01]  /*20960*/  UISETP.GE.U32.AND UP0, UPT, UR5, 0x40, UPT ;  /* 0x000000400500788c */ /* 0x000fe2000bf06070 */
[----:B-1-3--:R-:W-:Y:S01]  /*20970*/  IMAD.MOV.U32 R10, RZ, RZ, R2 ;  /* 0x000000ffff0a7224 */ /* 0x00afe200078e0002 */
[----:B------:R-:W-:Y:S01]  /*20980*/  STS [R8+0x10], R9 ;  /* 0x0000100908007388 */ /* 0x000fe20000000800 */
[----:B------:R-:W-:Y:S01]  /*20990*/  IMAD.MOV.U32 R14, RZ, RZ, R18 ;  /* 0x000000ffff0e7224 */ /* 0x000fe200078e0012 */
[----:B------:R-:W-:Y:S02]  /*209a0*/  UMOV UR4, 0x20 ;  /* 0x0000002000047882 */ /* 0x000fe40000000000 */
[----:B------:R1:W-:Y:S04]  /*209b0*/  STS.64 [R8+0x8], R16 ;  /* 0x0000081008007388 */ /* 0x0003e80000000a00 */
[----:B------:R2:W-:Y:S04]  /*209c0*/  STS.64 [R8+0x18], R10 ;  /* 0x0000180a08007388 */ /* 0x0005e80000000a00 */
[----:B------:R2:W-:Y:S01]  /*209d0*/  STS.64 [R8+0x28], R14 ;  /* 0x0000280e08007388 */ /* 0x0005e20000000a00 */
[----:B-1----:R-:W-:-:S03]  /*209e0*/  IMAD.MOV.U32 R16, RZ, RZ, R0 ;  /* 0x000000ffff107224 */ /* 0x002fc600078e0000 */
[----:B------:R2:W-:Y:S01]  /*209f0*/  STS [R8+0x20], R13 ;  /* 0x0000200d08007388 */ /* 0x0005e20000000800 */
[----:B------:R-:W-:-:S03]  /*20a00*/  IMAD.MOV.U32 R17, RZ, RZ, R3 ;  /* 0x000000ffff117224 */ /* 0x000fc600078e0003 */
[----:B------:R2:W-:Y:S04]  /*20a10*/  STS [R8+0x30], R21 ;  /* 0x0000301508007388 */ /* 0x0005e80000000800 */
[----:B------:R2:W-:Y:S01]  /*20a20*/  STS.64 [R8+0x38], R16 ;  /* 0x0000381008007388 */ /* 0x0005e20000000a00 */
[----:B------:R-:W-:Y:S05]  /*20a30*/  BRA.U !UP0, `(.L_x_941) ;  /* 0x00000005087c7547 */ /* 0x000fea000b800000 */
[----:B------:R-:W-:-:S07]  /*20a40*/  IMAD.U32 R12, RZ, RZ, UR5 ;  /* 0x00000005ff0c7e24 */ /* 0x000fce000f8e00ff */
.L_x_952:
[----:B------:R-:W-:Y:S01]  /*20a50*/  SHF.R.U32.HI R20, RZ, 0x1, R12 ;  /* 0x00000001ff147819 */ /* 0x000fe2000001160c */
[----:B------:R-:W-:Y:S04]  /*20a60*/  BAR.SYNC.DEFER_BLOCKING 0x0 ;  /* 0x0000000000007b1d */ /* 0x000fe80000010000 */
[----:B-12---:R-:W-:Y:S02]  /*20a70*/  IMAD.IADD R10, R20, 0x1, R19 ;  /* 0x00000001140a7824 */ /* 0x006fe400078e0213 */
[----:B------:R-:W-:Y:S03]  /*20a80*/  BSSY.RECONVERGENT B0, `(.L_x_942) ;  /* 0x0000057000007945 */ /* 0x000fe60003800200 */
[----:B------:R-:W-:-:S04]  /*20a90*/  ISETP.GE.U32.AND P2, PT, R10, UR5, PT ;  /* 0x000000050a007c0c */ /* 0x000fc8000bf46070 */
[----:B------:R-:W-:-:S13]  /*20aa0*/  ISETP.GE.U32.OR P2, PT, R19, R20, P2 ;  /* 0x000000141300720c */ /* 0x000fda0001746470 */
[----:B------:R-:W-:Y:S05]  /*20ab0*/  @P2 BRA `(.L_x_943) ;  /* 0x00000004004c2947 */ /* 0x000fea0003800000 */
[----:B------:R-:W-:Y:S01]  /*20ac0*/  IMAD R10, R20, 0x40, R8 ;  /* 0x00000040140a7824 */ /* 0x000fe200078e0208 */
[----:B------:R-:W-:Y:S01]  /*20ad0*/  FSETP.NAN.FTZ.AND P4, PT, |R7|, |R7|, PT ;  /* 0x400000070700720b */ /* 0x000fe20003f98200 */
[----:B------:R-:W-:Y:S03]  /*20ae0*/  BSSY.RECONVERGENT B1, `(.L_x_944) ;  /* 0x0000011000017945 */ /* 0x000fe60003800200 */
        /* <DEDUP_REMOVED lines=16> */
.L_x_945:
[----:B------:R-:W-:Y:S05]  /*20bf0*/  BSYNC.RECONVERGENT B1 ;  /* 0x0000000000017941 */ /* 0x000fea0003800200 */
.L_x_944:
        /* <DEDUP_REMOVED lines=20> */
.L_x_947:
[----:B------:R-:W-:Y:S05]  /*20d40*/  BSYNC.RECONVERGENT B1 ;  /* 0x0000000000017941 */ /* 0x000fea0003800200 */
.L_x_946:
        /* <DEDUP_REMOVED lines=14> */
.L_x_949:
[----:B------:R-:W-:Y:S05]  /*20e30*/  BSYNC.RECONVERGENT B1 ;  /* 0x0000000000017941 */ /* 0x000fea0003800200 */
.L_x_948:
        /* <DEDUP_REMOVED lines=12> */
.L_x_951:
[----:B------:R-:W-:Y:S05]  /*20f00*/  BSYNC.RECONVERGENT B1 ;  /* 0x0000000000017941 */ /* 0x000fea0003800200 */
.L_x_950:
        /* <DEDUP_REMOVED lines=14> */
.L_x_943:
[----:B------:R-:W-:Y:S05]  /*20ff0*/  BSYNC.RECONVERGENT B0 ;  /* 0x0000000000007941 */ /* 0x000fea0003800200 */
.L_x_942:
[----:B------:R-:W-:Y:S01]  /*21000*/  ISETP.GT.U32.AND P2, PT, R12, 0x7f, PT ;  /* 0x0000007f0c00780c */ /* 0x000fe20003f44070 */
[----:B------:R-:W-:-:S12]  /*21010*/  IMAD.MOV.U32 R12, RZ, RZ, R20 ;  /* 0x000000ffff0c7224 */ /* 0x000fd800078e0014 */
[----:B------:R-:W-:Y:S05]  /*21020*/  @P2 BRA `(.L_x_952) ;  /* 0xfffffff800882947 */ /* 0x000fea000383ffff */
.L_x_941:
[----:B------:R-:W-:Y:S01]  /*21030*/  BAR.SYNC.DEFER_BLOCKING 0x0 ;  /* 0x0000000000007b1d */ /* 0x000fe20000010000 */
[----:B------:R-:W-:-:S09]  /*21040*/  UISETP.GE.U32.AND UP0, UPT, UR4, 0x2, UPT ;  /* 0x000000020400788c */ /* 0x000fd2000bf06070 */
[----:B------:R-:W-:Y:S05]  /*21050*/  BRA.U !UP0, `(.L_x_940) ;  /* 0x0000000508307547 */ /* 0x000fea000b800000 */
[----:B-123--:R-:W-:-:S07]  /*21060*/  IMAD.MOV.U32 R8, RZ, RZ, 0x1 ;  /* 0x00000001ff087424 */ /* 0x00efce00078e00ff */
.L_x_961:
        /* <DEDUP_REMOVED lines=10> */
[----:B------:R-:W-:-:S04]  /*21110*/  @!P3 ISETP.GE.U32.AND P2, PT, R6, R17, PT ;  /* 0x000000110600b20c */ /* 0x000fc80003f46070 */
[----:B------:R-:W-:-:S04]  /*21120*/  @!P3 ISETP.GE.AND.EX P2, PT, R27, R12, PT, P2 ;  /* 0x0000000c1b00b20c */ /* 0x000fc80003f46320 */
[----:B------:R-:W-:Y:S02]  /*21130*/  @!P3 PLOP3.LUT P2, PT, P2, PT, PT, 0x8, 0x80 ;  /* 0x000000000080b81c */ /* 0x000fe4000174e170 */
[----:B------:R-:W-:-:S13]  /*21140*/  @P3 FSETP.GT.FTZ.AND P2, PT, R7, R10, PT ;  /* 0x0000000a0700320b */ /* 0x000fda0003f54000 */
.L_x_954:
[----:B------:R-:W-:Y:S05]  /*21150*/  BSYNC.RECONVERGENT B0 ;  /* 0x0000000000007941 */ /* 0x000fea0003800200 */
.L_x_953:
        /* <DEDUP_REMOVED lines=14> */
.L_x_956:
[----:B------:R-:W-:Y:S05]  /*21240*/  BSYNC.RECONVERGENT B0 ;  /* 0x0000000000007941 */ /* 0x000fea0003800200 */
.L_x_955:
        /* <DEDUP_REMOVED lines=14> */
.L_x_958:
[----:B------:R-:W-:Y:S05]  /*21330*/  BSYNC.RECONVERGENT B0 ;  /* 0x0000000000007941 */ /* 0x000fea0003800200 */
.L_x_957:
        /* <DEDUP_REMOVED lines=23> */
.L_x_960:
[----:B------:R-:W-:Y:S05]  /*214b0*/  BSYNC.RECONVERGENT B0 ;  /* 0x0000000000007941 */ /* 0x000fea0003800200 */
.L_x_959:
[----:B------:R-:W-:Y:S01]  /*214c0*/  IMAD.SHL.U32 R8, R8, 0x2, RZ ;  /* 0x0000000208087824 */ /* 0x000fe200078e00ff */
[----:B------:R-:W-:Y:S02]  /*214d0*/  FSEL R21, R21, R28, P2 ;  /* 0x0000001c15157208 */ /* 0x000fe40001000000 */
[----:B------:R-:W-:Y:S02]  /*214e0*/  SEL R0, R0, R31, P2 ;  /* 0x0000001f00007207 */ /* 0x000fe40001000000 */
[----:B------:R-:W-:Y:S02]  /*214f0*/  ISETP.GE.AND P3, PT, R8, UR4, PT ;  /* 0x0000000408007c0c */ /* 0x000fe4000bf66270 */
[----:B------:R-:W-:-:S11]  /*21500*/  SEL R3, R3, R30, P2 ;  /* 0x0000001e03037207 */ /* 0x000fd60001000000 */
[----:B------:R-:W-:Y:S05]  /*21510*/  @!P3 BRA `(.L_x_961) ;  /* 0xfffffff800d4b947 */ /* 0x000fea000383ffff */
.L_x_940:
[----:B------:R-:W-:Y:S05]  /*21520*/  @!P1 EXIT ;  /* 0x000000000000994d */ /* 0x000fea0003800000 */
[----:B------:R-:W4:Y:S02]  /*21530*/  LDCU.U8 UR4, c[0x0][0x7a0] ;  /* 0x0000f400ff0477ac */ /* 0x000f240008000000 */
[----:B----4-:R-:W-:-:S09]  /*21540*/  UISETP.NE.AND UP0, UPT, UR4, URZ, UPT ;  /* 0x000000ff0400728c */ /* 0x010fd2000bf05270 */
[----:B------:R-:W-:Y:S05]  /*21550*/  BRA.U !UP0, `(.L_x_962) ;  /* 0x0000000108247547 */ /* 0x000fea000b800000 */
[----:B------:R-:W4:Y:S02]  /*21560*/  LDCU.64 UR4, c[0x0][0x798] ;  /* 0x0000f300ff0477ac */ /* 0x000f240008000a00 */
[----:B----4-:R-:W-:Y:S02]  /*21570*/  IADD3 R6, P1, PT, R6, UR4, RZ ;  /* 0x0000000406067c10 */ /* 0x010fe4000ff3e0ff */
[----:B------:R-:W-:Y:S02]  /*21580*/  IADD3 R2, P2, PT, R2, UR4, RZ ;  /* 0x0000000402027c10 */ /* 0x000fe4000ff5e0ff */
[----:B------:R-:W-:Y:S02]  /*21590*/  IADD3 R18, P3, PT, R18, UR4, RZ ;  /* 0x0000000412127c10 */ /* 0x000fe4000ff7e0ff */
[----:B------:R-:W-:Y:S02]  /*215a0*/  IADD3 R0, P4, PT, R0, UR4, RZ ;  /* 0x0000000400007c10 */ /* 0x000fe4000ff9e0ff */
[----:B------:R-:W-:-:S02]  /*215b0*/  IADD3.X R27, PT, PT, R27, UR5, RZ, P1, !PT ;  /* 0x000000051b1b7c10 */ /* 0x000fc40008ffe4ff */
[----:B-123--:R-:W-:Y:S02]  /*215c0*/  IADD3.X R11, PT, PT, R11, UR5, RZ, P2, !PT ;  /* 0x000000050b0b7c10 */ /* 0x00efe400097fe4ff */
[----:B------:R-:W-:Y:S02]  /*215d0*/  IADD3.X R15, PT, PT, R15, UR5, RZ, P3, !PT ;  /* 0x000000050f0f7c10 */ /* 0x000fe40009ffe4ff */
[----:B------:R-:W-:-:S07]  /*215e0*/  IADD3.X R3, PT, PT, R3, UR5, RZ, P4, !PT ;  /* 0x0000000503037c10 */ /* 0x000fce000a7fe4ff */
.L_x_962:
[----:B------:R-:W-:Y:S05]  /*215f0*/  @!P0 BRA `(.L_x_963) ;  /* 0x0000000800f88947 */ /* 0x000fea0003800000 */
[----:B------:R-:W-:Y:S05]  /*21600*/  BRA.U !UP0, `(.L_x_964) ;  /* 0x00000001085c7547 */ /* 0x000fea000b800000 */
[----:B------:R-:W-:Y:S01]  /*21610*/  MOV R0, 0x0 ;  /* 0x0000000000007802 */ /* 0x000fe20000000f00 */
[----:B------:R-:W4:Y:S01]  /*21620*/  LDCU.64 UR4, c[0x4][0x3c8] ;  /* 0x01007900ff0477ac */ /* 0x000f220008000a00 */
[----:B-123--:R-:W-:Y:S02]  /*21630*/  IMAD.MOV.U32 R8, RZ, RZ, 0x2dd ;  /* 0x000002ddff087424 */ /* 0x00efe400078e00ff */
[----:B------:R1:W2:Y:S01]  /*21640*/  LDC.64 R2, c[0x4][R0] ;  /* 0x0100000000027b82 */ /* 0x0002a20000000a00 */
[----:B------:R-:W3:Y:S01]  /*21650*/  LDCU.64 UR8, c[0x4][0x3c0] ;  /* 0x01007800ff0877ac */ /* 0x000ee20008000a00 */
[----:B------:R-:W-:Y:S02]  /*21660*/  IMAD.MOV.U32 R12, RZ, RZ, 0x1 ;  /* 0x00000001ff0c7424 */ /* 0x000fe400078e00ff */
[----:B------:R-:W-:Y:S01]  /*21670*/  IMAD.MOV.U32 R13, RZ, RZ, RZ ;  /* 0x000000ffff0d7224 */ /* 0x000fe200078e00ff */
[----:B------:R-:W5:Y:S01]  /*21680*/  LDCU.64 UR6, c[0x4][0x290] ;  /* 0x01005200ff0677ac */ /* 0x000f620008000a00 */
[----:B----4-:R-:W-:-:S02]  /*21690*/  IMAD.U32 R4, RZ, RZ, UR4 ;  /* 0x00000004ff047e24 */ /* 0x010fc4000f8e00ff */
[----:B------:R-:W-:Y:S02]  /*216a0*/  IMAD.U32 R5, RZ, RZ, UR5 ;  /* 0x00000005ff057e24 */ /* 0x000fe4000f8e00ff */
[----:B---3--:R-:W-:Y:S02]  /*216b0*/  IMAD.U32 R6, RZ, RZ, UR8 ;  /* 0x00000008ff067e24 */ /* 0x008fe4000f8e00ff */
[----:B------:R-:W-:Y:S02]  /*216c0*/  IMAD.U32 R7, RZ, RZ, UR9 ;  /* 0x00000009ff077e24 */ /* 0x000fe4000f8e00ff */
[----:B-----5:R-:W-:Y:S02]  /*216d0*/  IMAD.U32 R10, RZ, RZ, UR6 ;  /* 0x00000006ff0a7e24 */ /* 0x020fe4000f8e00ff */
[----:B-1----:R-:W-:-:S07]  /*216e0*/  IMAD.U32 R11, RZ, RZ, UR7 ;  /* 0x00000007ff0b7e24 */ /* 0x002fce000f8e00ff */
[----:B------:R-:W-:-:S07]  /*216f0*/  LEPC R20, `(.L_x_965) ;  /* 0x000000001014794e */ /* 0x000fce0000000000 */
[----:B0-2---:R-:W-:Y:S05]  /*21700*/  CALL.ABS.NOINC R2 ;  /* 0x0000000002007343 */ /* 0x005fea0003c00000 */
.L_x_965:
[----:B------:R-:W-:Y:S01]  /*21710*/  IMAD.MOV.U32 R6, RZ, RZ, RZ ;  /* 0x000000ffff067224 */ /* 0x000fe200078e00ff */
[----:B------:R-:W-:Y:S01]  /*21720*/  CS2R R2, SRZ ;  /* 0x0000000000027805 */ /* 0x000fe2000001ff00 */
[----:B------:R-:W-:Y:S02]  /*21730*/  IMAD.MOV.U32 R27, RZ, RZ, RZ ;  /* 0x000000ffff1b7224 */ /* 0x000fe400078e00ff */
[----:B------:R-:W-:Y:S02]  /*21740*/  IMAD.MOV.U32 R11, RZ, RZ, RZ ;  /* 0x000000ffff0b7224 */ /* 0x000fe400078e00ff */
[----:B------:R-:W-:Y:S02]  /*21750*/  IMAD.MOV.U32 R18, RZ, RZ, RZ ;  /* 0x000000ffff127224 */ /* 0x000fe400078e00ff */
[----:B------:R-:W-:Y:S02]  /*21760*/  IMAD.MOV.U32 R15, RZ, RZ, RZ ;  /* 0x000000ffff0f7224 */ /* 0x000fe400078e00ff */
[----:B------:R-:W-:-:S07]  /*21770*/  IMAD.MOV.U32 R0, RZ, RZ, RZ ;  /* 0x000000ffff007224 */ /* 0x000fce00078e00ff */
.L_x_964:
[----:B------:R-:W4:Y:S01]  /*21780*/  LDCU.U8 UR4, c[0x0][0x7a1] ;  /* 0x0000f420ff0477ac */ /* 0x000f220008000000 */
[----:B-12---:R-:W-:Y:S02]  /*21790*/  IMAD.MOV.U32 R16, RZ, RZ, R6 ;  /* 0x000000ffff107224 */ /* 0x006fe400078e0006 */
[----:B------:R-:W-:Y:S02]  /*217a0*/  IMAD.MOV.U32 R17, RZ, RZ, R27 ;  /* 0x000000ffff117224 */ /* 0x000fe400078e001b */
[----:B---3--:R-:W-:Y:S02]  /*217b0*/  IMAD.MOV.U32 R28, RZ, RZ, R2 ;  /* 0x000000ffff1c7224 */ /* 0x008fe400078e0002 */
[----:B------:R-:W-:Y:S02]  /*217c0*/  IMAD.MOV.U32 R29, RZ, RZ, R11 ;  /* 0x000000ffff1d7224 */ /* 0x000fe400078e000b */
[----:B------:R-:W-:Y:S02]  /*217d0*/  IMAD.MOV.U32 R19, RZ, RZ, R15 ;  /* 0x000000ffff137224 */ /* 0x000fe400078e000f */
[----:B------:R-:W-:-:S02]  /*217e0*/  IMAD.MOV.U32 R30, RZ, RZ, R0 ;  /* 0x000000ffff1e7224 */ /* 0x000fc400078e0000 */
[----:B------:R-:W-:Y:S01]  /*217f0*/  IMAD.MOV.U32 R31, RZ, RZ, R3 ;  /* 0x000000ffff1f7224 */ /* 0x000fe200078e0003 */
[----:B----4-:R-:W-:-:S09]  /*21800*/  UISETP.NE.AND UP0, UPT, UR4, URZ, UPT ;  /* 0x000000ff0400728c */ /* 0x010fd2000bf05270 */
        /* <DEDUP_REMOVED lines=16> */
[----:B-----5:R-:W-:Y:S02]  /*21910*/  IMAD.U32 R10, RZ, RZ, UR6 ;  /* 0x00000006ff0a7e24 */ /* 0x020fe4000f8e00ff */
[----:B--2---:R-:W-:-:S07]  /*21920*/  IMAD.U32 R11, RZ, RZ, UR7 ;  /* 0x00000007ff0b7e24 */ /* 0x004fce000f8e00ff */
[----:B------:R-:W-:-:S07]  /*21930*/  LEPC R20, `(.L_x_968) ;  /* 0x000000001014794e */ /* 0x000fce0000000000 */
[----:B0--3--:R-:W-:Y:S05]  /*21940*/  CALL.ABS.NOINC R2 ;  /* 0x0000000002007343 */ /* 0x009fea0003c00000 */
.L_x_968:
[----:B------:R-:W0:Y:S01]  /*21950*/  LDCU.64 UR4, c[0x0][0x770] ;  /* 0x0000ee00ff0477ac */ /* 0x000e220008000a00 */
[----:B------:R-:W-:Y:S02]  /*21960*/  IMAD.MOV.U32 R8, RZ, RZ, 0x2ef ;  /* 0x000002efff087424 */ /* 0x000fe400078e00ff */
[----:B------:R-:W-:Y:S01]  /*21970*/  IMAD.MOV.U32 R12, RZ, RZ, 0x1 ;  /* 0x00000001ff0c7424 */ /* 0x000fe200078e00ff */
[----:B------:R-:W1:Y:S01]  /*21980*/  LDCU.64 UR6, c[0x4][0x3d8] ;  /* 0x01007b00ff0677ac */ /* 0x000e620008000a00 */
[----:B------:R-:W-:Y:S01]  /*21990*/  IMAD.MOV.U32 R13, RZ, RZ, RZ ;  /* 0x000000ffff0d7224 */ /* 0x000fe200078e00ff */
[----:B------:R-:W2:Y:S01]  /*219a0*/  LDCU.64 UR8, c[0x4][0x3c0] ;  /* 0x01007800ff0877ac */ /* 0x000ea20008000a00 */
[----:B0-----:R-:W-:Y:S02]  /*219b0*/  IADD3 R2, P0, PT, R23, UR4, RZ ;  /* 0x0000000417027c10 */ /* 0x001fe4000ff1e0ff */
[----:B------:R-:W0:Y:S01]  /*219c0*/  LDC.64 R22, c[0x4][R22] ;  /* 0x0100000016167b82 */ /* 0x000e220000000a00 */
[----:B-1----:R-:W-:-:S02]  /*219d0*/  IMAD.U32 R4, RZ, RZ, UR6 ;  /* 0x00000006ff047e24 */ /* 0x002fc4000f8e00ff */
[----:B------:R-:W-:Y:S01]  /*219e0*/  IMAD.X R3, RZ, RZ, UR5, P0 ;  /* 0x00000005ff037e24 */ /* 0x000fe200080e06ff */
[----:B------:R-:W1:Y:S01]  /*219f0*/  LDCU.64 UR4, c[0x4][0x2a0] ;  /* 0x01005400ff0477ac */ /* 0x000e620008000a00 */
[----:B------:R-:W-:Y:S02]  /*21a00*/  IMAD.U32 R5, RZ, RZ, UR7 ;  /* 0x00000007ff057e24 */ /* 0x000fe4000f8e00ff */
[----:B--2---:R-:W-:Y:S01]  /*21a10*/  IMAD.U32 R6, RZ, RZ, UR8 ;  /* 0x00000008ff067e24 */ /* 0x004fe2000f8e00ff */
[----:B------:R2:W-:Y:S01]  /*21a20*/  STG.E.64 desc[UR36][R2.64], R16 ;  /* 0x0000001002007986 */ /* 0x0005e2000c101b24 */
[----:B------:R-:W-:Y:S02]  /*21a30*/  IMAD.U32 R7, RZ, RZ, UR9 ;  /* 0x00000009ff077e24 */ /* 0x000fe4000f8e00ff */
[----:B-1----:R-:W-:Y:S02]  /*21a40*/  IMAD.U32 R10, RZ, RZ, UR4 ;  /* 0x00000004ff0a7e24 */ /* 0x002fe4000f8e00ff */
[----:B--2---:R-:W-:-:S07]  /*21a50*/  IMAD.U32 R11, RZ, RZ, UR5 ;  /* 0x00000005ff0b7e24 */ /* 0x004fce000f8e00ff */
[----:B------:R-:W-:-:S07]  /*21a60*/  LEPC R20, `(.L_x_969) ;  /* 0x000000001014794e */ /* 0x000fce0000000000 */
[----:B0-----:R-:W-:Y:S05]  /*21a70*/  CALL.ABS.NOINC R22 ;  /* 0x0000000016007343 */ /* 0x001fea0003c00000 */
.L_x_969:
[----:B------:R-:W-:Y:S05]  /*21a80*/  BRA `(.L_x_970) ;  /* 0x0000000000107947 */ /* 0x000fea0003800000 */
.L_x_967:
[----:B------:R-:W1:Y:S02]  /*21a90*/  LDCU.64 UR4, c[0x0][0x770] ;  /* 0x0000ee00ff0477ac */ /* 0x000e640008000a00 */
[----:B-1----:R-:W-:-:S05]  /*21aa0*/  IADD3 R2, P0, PT, R23, UR4, RZ ;  /* 0x0000000417027c10 */ /* 0x002fca000ff1e0ff */
[----:B------:R-:W-:-:S05]  /*21ab0*/  IMAD.X R3, RZ, RZ, UR5, P0 ;  /* 0x00000005ff037e24 */ /* 0x000fca00080e06ff */
[----:B------:R1:W-:Y:S03]  /*21ac0*/  STG.E.64 desc[UR36][R2.64], R16 ;  /* 0x0000001002007986 */ /* 0x0003e6000c101b24 */
.L_x_970:
[----:B------:R-:W2:Y:S01]  /*21ad0*/  LDCU.64 UR6, c[0x0][0x770] ;  /* 0x0000ee00ff0677ac */ /* 0x000ea20008000a00 */
[----:B------:R-:W3:Y:S01]  /*21ae0*/  LDCU UR4, c[0x0][0x7a4] ;  /* 0x0000f480ff0477ac */ /* 0x000ee20008000800 */
[----:B--2---:R-:W-:Y:S01]  /*21af0*/  IADD3 R26, P0, PT, R26, UR6, RZ ;  /* 0x000000061a1a7c10 */ /* 0x004fe2000ff1e0ff */
[----:B---3--:R-:W-:-:S04]  /*21b00*/  UISETP.NE.AND UP0, UPT, UR4, 0x1, UPT ;  /* 0x000000010400788c */ /* 0x008fc8000bf05270 */
[----:B------:R-:W-:-:S05]  /*21b10*/  IMAD.X R27, RZ, RZ, UR7, P0 ;  /* 0x00000007ff1b7e24 */ /* 0x000fca00080e06ff */
[----:B------:R2:W-:Y:S01]  /*21b20*/  STG.E.64 desc[UR36][R26.64], R28 ;  /* 0x0000001c1a007986 */ /* 0x0005e2000c101b24 */
[----:B------:R-:W-:Y:S05]  /*21b30*/  BRA.U !UP0, `(.L_x_971) ;  /* 0x0000000108907547 */ /* 0x000fea000b800000 */
[----:B-1----:R-:W-:Y:S01]  /*21b40*/  MOV R16, 0x0 ;  /* 0x0000000000107802 */ /* 0x002fe20000000f00 */
[----:B------:R-:W1:Y:S01]  /*21b50*/  LDCU.64 UR4, c[0x4][0x3d8] ;  /* 0x01007b00ff0477ac */ /* 0x000e620008000a00 */
[----:B------:R-:W-:Y:S02]  /*21b60*/  IMAD.MOV.U32 R8, RZ, RZ, 0x2ef ;  /* 0x000002efff087424 */ /* 0x000fe400078e00ff */
[----:B------:R3:W4:Y:S01]  /*21b70*/  LDC.64 R2, c[0x4][R16] ;  /* 0x0100000010027b82 */ /* 0x0007220000000a00 */
[----:B------:R-:W5:Y:S01]  /*21b80*/  LDCU.64 UR6, c[0x4][0x3c0] ;  /* 0x01007800ff0677ac */ /* 0x000f620008000a00 */
[----:B------:R-:W-:Y:S02]  /*21b90*/  IMAD.MOV.U32 R12, RZ, RZ, 0x1 ;  /* 0x00000001ff0c7424 */ /* 0x000fe400078e00ff */
[----:B------:R-:W-:Y:S01]  /*21ba0*/  IMAD.MOV.U32 R13, RZ, RZ, RZ ;  /* 0x000000ffff0d7224 */ /* 0x000fe200078e00ff */
[----:B------:R-:W0:Y:S01]  /*21bb0*/  LDCU.64 UR8, c[0x4][0x2a0] ;  /* 0x01005400ff0877ac */ /* 0x000e220008000a00 */
[----:B-1----:R-:W-:-:S02]  /*21bc0*/  IMAD.U32 R4, RZ, RZ, UR4 ;  /* 0x00000004ff047e24 */ /* 0x002fc4000f8e00ff */
[----:B------:R-:W-:Y:S02]  /*21bd0*/  IMAD.U32 R5, RZ, RZ, UR5 ;  /* 0x00000005ff057e24 */ /* 0x000fe4000f8e00ff */
[----:B-----5:R-:W-:Y:S02]  /*21be0*/  IMAD.U32 R6, RZ, RZ, UR6 ;  /* 0x00000006ff067e24 */ /* 0x020fe4000f8e00ff */
[----:B------:R-:W-:Y:S02]  /*21bf0*/  IMAD.U32 R7, RZ, RZ, UR7 ;  /* 0x00000007ff077e24 */ /* 0x000fe4000f8e00ff */
[----:B0-----:R-:W-:Y:S02]  /*21c00*/  IMAD.U32 R10, RZ, RZ, UR8 ;  /* 0x00000008ff0a7e24 */ /* 0x001fe4000f8e00ff */
[----:B---3--:R-:W-:-:S07]  /*21c10*/  IMAD.U32 R11, RZ, RZ, UR9 ;  /* 0x00000009ff0b7e24 */ /* 0x008fce000f8e00ff */
[----:B------:R-:W-:-:S07]  /*21c20*/  LEPC R20, `(.L_x_972) ;  /* 0x000000001014794e */ /* 0x000fce0000000000 */
[----:B--2-4-:R-:W-:Y:S05]  /*21c30*/  CALL.ABS.NOINC R2 ;  /* 0x0000000002007343 */ /* 0x014fea0003c00000 */
.L_x_972:
        /* <DEDUP_REMOVED lines=14> */
[----:B------:R-:W-:Y:S02]  /*21d20*/  IMAD.U32 R7, RZ, RZ, UR9 ;  /* 0x00000009ff077e24 */ /* 0x000fe4000f8e00ff */
[----:B0-----:R-:W-:Y:S02]  /*21d30*/  IMAD.U32 R10, RZ, RZ, UR4 ;  /* 0x00000004ff0a7e24 */ /* 0x001fe4000f8e00ff */
[----:B--2---:R-:W-:-:S07]  /*21d40*/  IMAD.U32 R11, RZ, RZ, UR5 ;  /* 0x00000005ff0b7e24 */ /* 0x004fce000f8e00ff */
[----:B------:R-:W-:-:S07]  /*21d50*/  LEPC R20, `(.L_x_973) ;  /* 0x000000001014794e */ /* 0x000fce0000000000 */
[----:B-1----:R-:W-:Y:S05]  /*21d60*/  CALL.ABS.NOINC R16 ;  /* 0x0000000010007343 */ /* 0x002fea0003c00000 */
.L_x_973:
[----:B------:R-:W-:Y:S05]  /*21d70*/  BRA `(.L_x_974) ;  /* 0x00000000000c7947 */ /* 0x000fea0003800000 */
.L_x_971:
[----:B-1----:R-:W-:-:S05]  /*21d80*/  IADD3 R2, P0, PT, R25, UR6, RZ ;  /* 0x0000000619027c10 */ /* 0x002fca000ff1e0ff */
[----:B------:R-:W-:-:S05]  /*21d90*/  IMAD.X R3, RZ, RZ, UR7, P0 ;  /* 0x00000007ff037e24 */ /* 0x000fca00080e06ff */
[----:B------:R1:W-:Y:S03]  /*21da0*/  STG.E.64 desc[UR36][R2.64], R18 ;  /* 0x0000001202007986 */ /* 0x0003e6000c101b24 */
.L_x_974:
[----:B------:R-:W3:Y:S02]  /*21db0*/  LDCU.64 UR4, c[0x0][0x770] ;  /* 0x0000ee00ff0477ac */ /* 0x000ee40008000a00 */
[----:B---3--:R-:W-:-:S05]  /*21dc0*/  IADD3 R24, P0, PT, R24, UR4, RZ ;  /* 0x0000000418187c10 */ /* 0x008fca000ff1e0ff */
[----:B------:R-:W-:-:S05]  /*21dd0*/  IMAD.X R25, RZ, RZ, UR5, P0 ;  /* 0x00000005ff197e24 */ /* 0x000fca00080e06ff */
[----:B------:R-:W-:Y:S01]  /*21de0*/  STG.E.64 desc[UR36][R24.64], R30 ;  /* 0x0000001e18007986 */ /* 0x000fe2000c101b24 */
[----:B------:R-:W-:Y:S05]  /*21df0*/  EXIT ;  /* 0x000000000000794d */ /* 0x000fea0003800000 */
.L_x_966:
        /* <DEDUP_REMOVED lines=16> */
.L_x_975:
[----:B------:R0:W1:Y:S01]  /*21f00*/  LDC.64 R14, c[0x4][R2] ;  /* 0x01000000020e7b82 */ /* 0x0000620000000a00 */
[----:B------:R-:W2:Y:S01]  /*21f10*/  LDCU.64 UR4, c[0x4][0x3c8] ;  /* 0x01007900ff0477ac */ /* 0x000ea20008000a00 */
[----:B------:R-:W-:Y:S02]  /*21f20*/  IMAD.MOV.U32 R8, RZ, RZ, 0x2e9 ;  /* 0x000002e9ff087424 */ /* 0x000fe400078e00ff */
[----:B------:R-:W-:Y:S01]  /*21f30*/  IMAD.MOV.U32 R12, RZ, RZ, 0x1 ;  /* 0x00000001ff0c7424 */ /* 0x000fe200078e00ff */
[----:B------:R-:W3:Y:S01]  /*21f40*/  LDCU.64 UR6, c[0x4][0x3c0] ;  /* 0x01007800ff0677ac */ /* 0x000ee20008000a00 */
[----:B------:R-:W-:Y:S01]  /*21f50*/  IMAD.MOV.U32 R13, RZ, RZ, RZ ;  /* 0x000000ffff0d7224 */ /* 0x000fe200078e00ff */
[----:B------:R-:W4:Y:S01]  /*21f60*/  LDCU.64 UR8, c[0x4][0x2a8] ;  /* 0x01005500ff0877ac */ /* 0x000f220008000a00 */
[----:B--2---:R-:W-:Y:S02]  /*21f70*/  IMAD.U32 R4, RZ, RZ, UR4 ;  /* 0x00000004ff047e24 */ /* 0x004fe4000f8e00ff */
[----:B------:R-:W-:-:S02]  /*21f80*/  IMAD.U32 R5, RZ, RZ, UR5 ;  /* 0x00000005ff057e24 */ /* 0x000fc4000f8e00ff */
[----:B---3--:R-:W-:Y:S02]  /*21f90*/  IMAD.U32 R6, RZ, RZ, UR6 ;  /* 0x00000006ff067e24 */ /* 0x008fe4000f8e00ff */
[----:B------:R-:W-:Y:S02]  /*21fa0*/  IMAD.U32 R7, RZ, RZ, UR7 ;  /* 0x00000007ff077e24 */ /* 0x000fe4000f8e00ff */
[----:B----4-:R-:W-:Y:S02]  /*21fb0*/  IMAD.U32 R10, RZ, RZ, UR8 ;  /* 0x00000008ff0a7e24 */ /* 0x010fe4000f8e00ff */
[----:B0-----:R-:W-:-:S07]  /*21fc0*/  IMAD.U32 R11, RZ, RZ, UR9 ;  /* 0x00000009ff0b7e24 */ /* 0x001fce000f8e00ff */
[----:B------:R-:W-:-:S07]  /*21fd0*/  LEPC R20, `(.L_x_976) ;  /* 0x000000001014794e */ /* 0x000fce0000000000 */
[----:B-1----:R-:W-:Y:S05]  /*21fe0*/  CALL.ABS.NOINC R14 ;  /* 0x000000000e007343 */ /* 0x002fea0003c00000 */
.L_x_976:
        /* <DEDUP_REMOVED lines=15> */
.L_x_977:
        /* <DEDUP_REMOVED lines=11> */
[----:B---3--:R-:W-:Y:S02]  /*22190*/  IMAD.U32 R10, RZ, RZ, UR8 ;  /* 0x00000008ff0a7e24 */ /* 0x008fe4000f8e00ff */
[----:B------:R-:W-:-:S07]  /*221a0*/  IMAD.U32 R11, RZ, RZ, UR9 ;  /* 0x00000009ff0b7e24 */ /* 0x000fce000f8e00ff */
[----:B------:R-:W-:-:S07]  /*221b0*/  LEPC R20, `(.L_x_978) ;  /* 0x000000001014794e */ /* 0x000fce0000000000 */
[----:B0-----:R-:W-:Y:S05]  /*221c0*/  CALL.ABS.NOINC R2 ;  /* 0x0000000002007343 */ /* 0x001fea0003c00000 */
.L_x_978:
[----:B------:R-:W-:Y:S05]  /*221d0*/  EXIT ;  /* 0x000000000000794d */ /* 0x000fea0003800000 */
.L_x_963:
[----:B------:R-:W-:Y:S05]  /*221e0*/  BRA.U !UP0, `(.L_x_979) ;  /* 0x0000000508107547 */ /* 0x000fea000b800000 */
[----:B-123--:R-:W2:Y:S04]  /*221f0*/  LDG.E R8, desc[UR36][R4.64] ;  /* 0x0000002404087981 */ /* 0x00eea8000c1e1900 */
[----:B------:R-:W3:Y:S04]  /*22200*/  LDG.E.64 R16, desc[UR36][R4.64+0x8] ;  /* 0x0000082404107981 */ /* 0x000ee8000c1e1b00 */
[----:B------:R-:W4:Y:S04]  /*22210*/  LDG.E R10, desc[UR36][R4.64+0x10] ;  /* 0x00001024040a7981 */ /* 0x000f28000c1e1900 */
[----:B------:R-:W3:Y:S04]  /*22220*/  LDG.E R14, desc[UR36][R4.64+0x30] ;  /* 0x00003024040e7981 */ /* 0x000ee8000c1e1900 */
[----:B------:R1:W5:Y:S04]  /*22230*/  LDG.E R12, desc[UR36][R4.64+0x20] ;  /* 0x00002024040c7981 */ /* 0x000368000c1e1900 */
[----:B------:R1:W5:Y:S04]  /*22240*/  LDG.E.64 R28, desc[UR36][R4.64+0x18] ;  /* 0x00001824041c7981 */ /* 0x000368000c1e1b00 */
[----:B------:R1:W5:Y:S04]  /*22250*/  LDG.E.64 R30, desc[UR36][R4.64+0x28] ;  /* 0x00002824041e7981 */ /* 0x000368000c1e1b00 */
[----:B------:R1:W5:Y:S01]  /*22260*/  LDG.E.64 R32, desc[UR36][R4.64+0x38] ;  /* 0x0000382404207981 */ /* 0x000362000c1e1b00 */
[----:B------:R-:W-:Y:S01]  /*22270*/  BSSY.RECONVERGENT B0, `(.L_x_980) ;  /* 0x000000d000007945 */ /* 0x000fe20003800200 */
[----:B--2---:R-:W-:-:S02]  /*22280*/  FSETP.NAN.FTZ.AND P1, PT, |R8|, |R8|, PT ;  /* 0x400000080800720b */ /* 0x004fc40003f38200 */
[----:B----4-:R-:W-:-:S11]  /*22290*/  FSETP.NAN.FTZ.AND P5, PT, |R10|, |R10|, PT ;  /* 0x4000000a0a00720b */ /* 0x010fd60003fb8200 */
[----:B------:R-:W-:Y:S02]  /*222a0*/  @P1 FSETP.NAN.FTZ.AND P0, PT, |R7|, |R7|, PT ;  /* 0x400000070700120b */ /* 0x000fe40003f18200 */
[----:B---3--:R-:W-:Y:S02]  /*222b0*/  @P1 ISETP.LT.U32.AND P2, PT, R16, R6, PT ;  /* 0x000000061000120c */ /* 0x008fe40003f41070 */
[----:B------:R-:W-:Y:S02]  /*222c0*/  FSETP.NAN.FTZ.AND P3, PT, |R14|, |R14|, PT ;  /* 0x4000000e0e00720b */ /* 0x000fe40003f78200 */
[----:B------:R-:W-:Y:S01]  /*222d0*/  @P1 ISETP.LT.OR.EX P2, PT, R17, R27, !P0, P2 ;  /* 0x0000001b1100120c */ /* 0x000fe20004741720 */
[----:B-1----:R-:W-:-:S12]  /*222e0*/  @P1 BRA `(.L_x_981) ;  /* 0x0000000000141947 */ /* 0x002fd80003800000 */
[----:B------:R-:W-:-:S13]  /*222f0*/  FSETP.NEU.FTZ.AND P0, PT, R8, R7, PT ;  /* 0x000000070800720b */ /* 0x000fda0003f1d000 */
[----:B------:R-:W-:-:S04]  /*22300*/  @!P0 ISETP.GE.U32.AND P2, PT, R16, R6, PT ;  /* 0x000000061000820c */ /* 0x000fc80003f46070 */
[----:B------:R-:W-:-:S04]  /*22310*/  @!P0 ISETP.GE.AND.EX P2, PT, R17, R27, PT, P2 ;  /* 0x0000001b1100820c */ /* 0x000fc80003f46320 */
[----:B------:R-:W-:Y:S02]  /*22320*/  @!P0 PLOP3.LUT P2, PT, P2, PT, PT, 0x8, 0x80 ;  /* 0x000000000080881c */ /* 0x000fe4000174e170 */
[----:B------:R-:W-:-:S13]  /*22330*/  @P0 FSETP.GT.FTZ.AND P2, PT, R8, R7, PT ;  /* 0x000000070800020b */ /* 0x000fda0003f54000 */
.L_x_981:
[----:B------:R-:W-:Y:S05]  /*22340*/  BSYNC.RECONVERGENT B0 ;  /* 0x0000000000007941 */ /* 0x000fea0003800200 */
.L_x_980:
[----:B------:R-:W-:Y:S01]  /*22350*/  SEL R6, R16, R6, P2 ;  /* 0x0000000610067207 */ /* 0x000fe20001000000 */
[----:B------:R-:W-:Y:S01]  /*22360*/  BSSY.RECONVERGENT B0, `(.L_x_982) ;  /* 0x000000f000007945 */ /* 0x000fe20003800200 */
[----:B------:R-:W-:Y:S02]  /*22370*/  SEL R27, R17, R27, P2 ;  /* 0x0000001b111b7207 */ /* 0x000fe40001000000 */
[----:B------:R-:W-:Y:S02]  /*22380*/  FSEL R7, R8, R7, P2 ;  /* 0x0000000708077208 */ /* 0x000fe40001000000 */
[----:B------:R-:W-:Y:S02]  /*22390*/  @P5 FSETP.NAN.FTZ.AND P6, PT, |R9|, |R9|, PT ;  /* 0x400000090900520b */ /* 0x000fe40003fd8200 */
[----:B-----5:R-:W-:Y:S02]  /*223a0*/  @P5 ISETP.LT.U32.AND P2, PT, R28, R2, PT ;  /* 0x000000021c00520c */ /* 0x020fe40003f41070 */
        /* <DEDUP_REMOVED lines=10> */
.L_x_983:
[----:B------:R-:W-:Y:S05]  /*22450*/  BSYNC.RECONVERGENT B0 ;  /* 0x0000000000007941 */ /* 0x000fea0003800200 */
.L_x_982:
        /* <DEDUP_REMOVED lines=13> */
.L_x_985:
[----:B------:R-:W-:Y:S05]  /*22530*/  BSYNC.RECONVERGENT B0 ;  /* 0x0000000000007941 */ /* 0x000fea0003800200 */
.L_x_984:
        /* <DEDUP_REMOVED lines=11> */
.L_x_987:
[----:B------:R-:W-:Y:S05]  /*225f0*/  BSYNC.RECONVERGENT B0 ;  /* 0x0000000000007941 */ /* 0x000fea0003800200 */
.L_x_986:
[----:B------:R-:W-:Y:S02]  /*22600*/  SEL R0, R32, R0, P0 ;  /* 0x0000000020007207 */ /* 0x000fe40000000000 */
[----:B------:R-:W-:Y:S02]  /*22610*/  SEL R3, R33, R3, P0 ;  /* 0x0000000321037207 */ /* 0x000fe40000000000 */
[----:B------:R-:W-:-:S07]  /*22620*/  FSEL R21, R14, R21, P0 ;  /* 0x000000150e157208 */ /* 0x000fce0000000000 */
.L_x_979:
        /* <DEDUP_REMOVED lines=29> */
.L_x_990:
        /* <DEDUP_REMOVED lines=19> */
.L_x_991:
[----:B------:R-:W-:Y:S05]  /*22930*/  BRA `(.L_x_992) ;  /* 0x0000000000107947 */ /* 0x000fea0003800000 */
.L_x_989:
[----:B------:R-:W1:Y:S02]  /*22940*/  LDCU.64 UR4, c[0x0][0x770] ;  /* 0x0000ee00ff0477ac */ /* 0x000e640008000a00 */
[----:B-1----:R-:W-:-:S05]  /*22950*/  IADD3 R2, P0, PT, R23, UR4, RZ ;  /* 0x0000000417027c10 */ /* 0x002fca000ff1e0ff */
[----:B------:R-:W-:-:S05]  /*22960*/  IMAD.X R3, RZ, RZ, UR5, P0 ;  /* 0x00000005ff037e24 */ /* 0x000fca00080e06ff */
[----:B------:R1:W-:Y:S03]  /*22970*/  STG.E.64 desc[UR36][R2.64], R16 ;  /* 0x0000001002007986 */ /* 0x0003e6000c101b24 */
.L_x_992:
        /* <DEDUP_REMOVED lines=23> */
.L_x_994:
        /* <DEDUP_REMOVED lines=19> */
.L_x_995:
[----:B------:R-:W-:Y:S05]  /*22c20*/  BRA `(.L_x_996) ;  /* 0x00000000000c7947 */ /* 0x000fea0003800000 */
.L_x_993:
[----:B-1----:R-:W-:-:S05]  /*22c30*/  IADD3 R2, P0, PT, R25, UR6, RZ ;  /* 0x0000000619027c10 */ /* 0x002fca000ff1e0ff */
[----:B------:R-:W-:-:S05]  /*22c40*/  IMAD.X R3, RZ, RZ, UR7, P0 ;  /* 0x00000007ff037e24 */ /* 0x000fca00080e06ff */
[----:B------:R1:W-:Y:S03]  /*22c50*/  STG.E.64 desc[UR36][R2.64], R18 ;  /* 0x0000001202007986 */ /* 0x0003e6000c101b24 */
.L_x_996:
[----:B------:R-:W3:Y:S02]  /*22c60*/  LDCU.64 UR4, c[0x0][0x770] ;  /* 0x0000ee00ff0477ac */ /* 0x000ee40008000a00 */
[----:B---3--:R-:W-:-:S05]  /*22c70*/  IADD3 R24, P0, PT, R24, UR4, RZ ;  /* 0x0000000418187c10 */ /* 0x008fca000ff1e0ff */
[----:B------:R-:W-:-:S05]  /*22c80*/  IMAD.X R25, RZ, RZ, UR5, P0 ;  /* 0x00000005ff197e24 */ /* 0x000fca00080e06ff */
[----:B------:R-:W-:Y:S01]  /*22c90*/  STG.E.64 desc[UR36][R24.64], R30 ;  /* 0x0000001e18007986 */ /* 0x000fe2000c101b24 */
[----:B------:R-:W-:Y:S05]  /*22ca0*/  EXIT ;  /* 0x000000000000794d */ /* 0x000fea0003800000 */
.L_x_988:
[----:B------:R-:W-:Y:S04]  /*22cb0*/  STG.E.64 desc[UR36][R4.64+0x8], R16 ;  /* 0x0000081004007986 */ /* 0x000fe8000c101b24 */
[----:B------:R-:W-:Y:S04]  /*22cc0*/  STG.E.64 desc[UR36][R4.64+0x18], R28 ;  /* 0x0000181c04007986 */ /* 0x000fe8000c101b24 */
[----:B------:R-:W-:Y:S04]  /*22cd0*/  STG.E.64 desc[UR36][R4.64+0x28], R18 ;  /* 0x0000281204007986 */ /* 0x000fe8000c101b24 */
[----:B------:R-:W-:Y:S04]  /*22ce0*/  STG.E.64 desc[UR36][R4.64+0x38], R30 ;  /* 0x0000381e04007986 */ /* 0x000fe8000c101b24 */
[----:B------:R-:W-:Y:S04]  /*22cf0*/  STG.E desc[UR36][R4.64], R7 ;  /* 0x0000000704007986 */ /* 0x000fe8000c101924 */
[----:B------:R-:W-:Y:S04]  /*22d00*/  STG.E desc[UR36][R4.64+0x10], R9 ;  /* 0x0000100904007986 */ /* 0x000fe8000c101924 */
[----:B------:R-:W-:Y:S04]  /*22d10*/  STG.E desc[UR36][R4.64+0x20], R13 ;  /* 0x0000200d04007986 */ /* 0x000fe8000c101924 */
[----:B------:R-:W-:Y:S01]  /*22d20*/  STG.E desc[UR36][R4.64+0x30], R21 ;  /* 0x0000301504007986 */ /* 0x000fe2000c101924 */
[----:B------:R-:W-:Y:S05]  /*22d30*/  EXIT ;  /* 0x000000000000794d */ /* 0x000fea0003800000 */
.L_x_897:
        /* <DEDUP_REMOVED lines=12> */
[----:B-1----:R-:W-:-:S09]  /*22e00*/  UISETP.NE.AND UP0, UPT, UR4, URZ, UPT ;  /* 0x000000ff0400728c */ /* 0x002fd2000bf05270 */
[----:B------:R-:W-:Y:S05]  /*22e10*/  BRA.U !UP0, `(.L_x_997) ;  /* 0x0000000108247547 */ /* 0x000fea000b800000 */
[----:B------:R-:W1:Y:S02]  /*22e20*/  LDCU.64 UR4, c[0x0][0x798] ;  /* 0x0000f300ff0477ac */ /* 0x000e640008000a00 */
[----:B-1----:R-:W-:Y:S02]  /*22e30*/  IADD3 R48, P1, PT, R48, UR4, RZ ;  /* 0x0000000430307c10 */ /* 0x002fe4000ff3e0ff */
[----:B------:R-:W-:Y:S02]  /*22e40*/  IADD3 R6, P2, PT, R6, UR4, RZ ;  /* 0x0000000406067c10 */ /* 0x000fe4000ff5e0ff */
[----:B------:R-:W-:Y:S02]  /*22e50*/  IADD3 R28, P3, PT, R28, UR4, RZ ;  /* 0x000000041c1c7c10 */ /* 0x000fe4000ff7e0ff */
[----:B------:R-:W-:Y:S02]  /*22e60*/  IADD3 R18, P4, PT, R18, UR4, RZ ;  /* 0x0000000412127c10 */ /* 0x000fe4000ff9e0ff */
[----:B------:R-:W-:-:S02]  /*22e70*/  IADD3.X R49, PT, PT, R49, UR5, RZ, P1, !PT ;  /* 0x0000000531317c10 */ /* 0x000fc40008ffe4ff */
[----:B------:R-:W-:Y:S02]  /*22e80*/  IADD3.X R67, PT, PT, R67, UR5, RZ, P2, !PT ;  /* 0x0000000543437c10 */ /* 0x000fe400097fe4ff */
[----:B------:R-:W-:Y:S02]  /*22e90*/  IADD3.X R29, PT, PT, R29, UR5, RZ, P3, !PT ;  /* 0x000000051d1d7c10 */ /* 0x000fe40009ffe4ff */
[----:B------:R-:W-:-:S07]  /*22ea0*/  IADD3.X R69, PT, PT, R69, UR5, RZ, P4, !PT ;  /* 0x0000000545457c10 */ /* 0x000fce000a7fe4ff */
.L_x_997:
[----:B------:R-:W-:Y:S05]  /*22eb0*/  @!P0 BRA `(.L_x_998) ;  /* 0x0000000800f08947 */ /* 0x000fea0003800000 */
        /* <DEDUP_REMOVED lines=17> */
.L_x_1000:
[----:B------:R-:W-:Y:S01]  /*22fd0*/  IMAD.MOV.U32 R18, RZ, RZ, RZ ;  /* 0x000000ffff127224 */ /* 0x000fe200078e00ff */
[----:B------:R-:W-:Y:S01]  /*22fe0*/  CS2R R28, SRZ ;  /* 0x00000000001c7805 */ /* 0x000fe2000001ff00 */
[----:B------:R-:W-:Y:S01]  /*22ff0*/  IMAD.MOV.U32 R69, RZ, RZ, RZ ;  /* 0x000000ffff457224 */ /* 0x000fe200078e00ff */
[----:B------:R-:W-:Y:S01]  /*23000*/  CS2R R48, SRZ ;  /* 0x0000000000307805 */ /* 0x000fe2000001ff00 */
[----:B------:R-:W-:Y:S02]  /*23010*/  IMAD.MOV.U32 R6, RZ, RZ, RZ ;  /* 0x000000ffff067224 */ /* 0x000fe400078e00ff */
[----:B------:R-:W-:-:S07]  /*23020*/  IMAD.MOV.U32 R67, RZ, RZ, RZ ;  /* 0x000000ffff437224 */ /* 0x000fce00078e00ff */
.L_x_999:
[----:B------:R-:W1:Y:S01]  /*23030*/  LDCU.U8 UR4, c[0x0][0x7a1] ;  /* 0x0000f420ff0477ac */ /* 0x000e620008000000 */
[----:B------:R-:W-:Y:S02]  /*23040*/  IMAD.MOV.U32 R68, RZ, RZ, R18 ;  /* 0x000000ffff447224 */ /* 0x000fe400078e0012 */
[----:B------:R-:W-:Y:S02]  /*23050*/  IMAD.MOV.U32 R16, RZ, RZ, R28 ;  /* 0x000000ffff107224 */ /* 0x000fe400078e001c */
        /* <DEDUP_REMOVED lines=25> */
.L_x_1003:
        /* <DEDUP_REMOVED lines=19> */
.L_x_1004:
[----:B------:R-:W-:Y:S05]  /*23320*/  BRA `(.L_x_1005) ;  /* 0x0000000000107947 */ /* 0x000fea0003800000 */
.L_x_1002:
[----:B------:R-:W1:Y:S02]  /*23330*/  LDCU.64 UR4, c[0x0][0x770] ;  /* 0x0000ee00ff0477ac */ /* 0x000e640008000a00 */
[----:B-1----:R-:W-:-:S05]  /*23340*/  IADD3 R2, P0, PT, R23, UR4, RZ ;  /* 0x0000000417027c10 */ /* 0x002fca000ff1e0ff */
[----:B------:R-:W-:-:S05]  /*23350*/  IMAD.X R3, RZ, RZ, UR5, P0 ;  /* 0x00000005ff037e24 */ /* 0x000fca00080e06ff */
[----:B------:R1:W-:Y:S03]  /*23360*/  STG.E.64 desc[UR36][R2.64], R18 ;  /* 0x0000001202007986 */ /* 0x0003e6000c101b24 */
.L_x_1005:
        /* <DEDUP_REMOVED lines=23> */
.L_x_1007:
        /* <DEDUP_REMOVED lines=19> */
.L_x_1008:
[----:B------:R-:W-:Y:S05]  /*23610*/  BRA `(.L_x_1009) ;  /* 0x00000000000c7947 */ /* 0x000fea0003800000 */
.L_x_1006:
[----:B-1----:R-:W-:-:S05]  /*23620*/  IADD3 R2, P0, PT, R25, UR6, RZ ;  /* 0x0000000619027c10 */ /* 0x002fca000ff1e0ff */
[----:B------:R-:W-:-:S05]  /*23630*/  IMAD.X R3, RZ, RZ, UR7, P0 ;  /* 0x00000007ff037e24 */ /* 0x000fca00080e06ff */
[----:B------:R1:W-:Y:S03]  /*23640*/  STG.E.64 desc[UR36][R2.64], R16 ;  /* 0x0000001002007986 */ /* 0x0003e6000c101b24 */
.L_x_1009:
[----:B------:R-:W3:Y:S02]  /*23650*/  LDCU.64 UR4, c[0x0][0x770] ;  /* 0x0000ee00ff0477ac */ /* 0x000ee40008000a00 */
[----:B---3--:R-:W-:-:S05]  /*23660*/  IADD3 R24, P0, PT, R24, UR4, RZ ;  /* 0x0000000418187c10 */ /* 0x008fca000ff1e0ff */
[----:B------:R-:W-:-:S05]  /*23670*/  IMAD.X R25, RZ, RZ, UR5, P0 ;  /* 0x00000005ff197e24 */ /* 0x000fca00080e06ff */
[----:B------:R-:W-:Y:S01]  /*23680*/  STG.E.64 desc[UR36][R24.64], R68 ;  /* 0x0000004418007986 */ /* 0x000fe2000c101b24 */
[----:B------:R-:W-:Y:S05]  /*23690*/  EXIT ;  /* 0x000000000000794d */ /* 0x000fea0003800000 */
.L_x_1001:
        /* <DEDUP_REMOVED lines=16> */
.L_x_1010:
        /* <DEDUP_REMOVED lines=15> */
.L_x_1011:
        /* <DEDUP_REMOVED lines=15> */
.L_x_1012:
        /* <DEDUP_REMOVED lines=15> */
.L_x_1013:
[----:B------:R-:W-:Y:S05]  /*23a70*/  EXIT ;  /* 0x000000000000794d */ /* 0x000fea0003800000 */
.L_x_998:
[----:B------:R-:W-:Y:S05]  /*23a80*/  BRA.U !UP0, `(.L_x_1014) ;  /* 0x0000000508107547 */ /* 0x000fea000b800000 */
[----:B------:R-:W2:Y:S04]  /*23a90*/  LDG.E R0, desc[UR36][R4.64] ;  /* 0x0000002404007981 */ /* 0x000ea8000c1e1900 */
        /* <DEDUP_REMOVED lines=20> */
.L_x_1016:
[----:B------:R-:W-:Y:S05]  /*23be0*/  BSYNC.RECONVERGENT B0 ;  /* 0x0000000000007941 */ /* 0x000fea0003800200 */
.L_x_1015:
        /* <DEDUP_REMOVED lines=16> */
.L_x_1018:
[----:B------:R-:W-:Y:S05]  /*23cf0*/  BSYNC.RECONVERGENT B0 ;  /* 0x0000000000007941 */ /* 0x000fea0003800200 */
.L_x_1017:
        /* <DEDUP_REMOVED lines=13> */
.L_x_1020:
[----:B------:R-:W-:Y:S05]  /*23dd0*/  BSYNC.RECONVERGENT B0 ;  /* 0x0000000000007941 */ /* 0x000fea0003800200 */
.L_x_1019:
        /* <DEDUP_REMOVED lines=11> */
.L_x_1022:
[----:B------:R-:W-:Y:S05]  /*23e90*/  BSYNC.RECONVERGENT B0 ;  /* 0x0000000000007941 */ /* 0x000fea0003800200 */
.L_x_1021:
[----:B------:R-:W-:Y:S02]  /*23ea0*/  SEL R18, R14, R18, P0 ;  /* 0x000000120e127207 */ /* 0x000fe40000000000 */
[----:B------:R-:W-:Y:S02]  /*23eb0*/  SEL R69, R15, R69, P0 ;  /* 0x000000450f457207 */ /* 0x000fe40000000000 */
[----:B------:R-:W-:-:S07]  /*23ec0*/  FSEL R27, R20, R27, P0 ;  /* 0x0000001b141b7208 */ /* 0x000fce0000000000 */
.L_x_1014:
        /* <DEDUP_REMOVED lines=28> */
.L_x_1025:
        /* <DEDUP_REMOVED lines=19> */
.L_x_1026:
[----:B------:R-:W-:Y:S05]  /*241c0*/  BRA `(.L_x_1027) ;  /* 0x0000000000107947 */ /* 0x000fea0003800000 */
.L_x_1024:
[----:B------:R-:W1:Y:S02]  /*241d0*/  LDCU.64 UR4, c[0x0][0x770] ;  /* 0x0000ee00ff0477ac */ /* 0x000e640008000a00 */
[----:B-1----:R-:W-:-:S05]  /*241e0*/  IADD3 R2, P0, PT, R23, UR4, RZ ;  /* 0x0000000417027c10 */ /* 0x002fca000ff1e0ff */
[----:B------:R-:W-:-:S05]  /*241f0*/  IMAD.X R3, RZ, RZ, UR5, P0 ;  /* 0x00000005ff037e24 */ /* 0x000fca00080e06ff */
[----:B------:R1:W-:Y:S03]  /*24200*/  STG.E.64 desc[UR36][R2.64], R18 ;  /* 0x0000001202007986 */ /* 0x0003e6000c101b24 */
.L_x_1027:
        /* <DEDUP_REMOVED lines=23> */
.L_x_1029:
        /* <DEDUP_REMOVED lines=19> */
.L_x_1030:
[----:B------:R-:W-:Y:S05]  /*244b0*/  BRA `(.L_x_1031) ;  /* 0x00000000000c7947 */ /* 0x000fea0003800000 */
.L_x_1028:
[----:B-1----:R-:W-:-:S05]  /*244c0*/  IADD3 R2, P0, PT, R25, UR6, RZ ;  /* 0x0000000619027c10 */ /* 0x002fca000ff1e0ff */
[----:B------:R-:W-:-:S05]  /*244d0*/  IMAD.X R3, RZ, RZ, UR7, P0 ;  /* 0x00000007ff037e24 */ /* 0x000fca00080e06ff */
[----:B------:R1:W-:Y:S03]  /*244e0*/  STG.E.64 desc[UR36][R2.64], R16 ;  /* 0x0000001002007986 */ /* 0x0003e6000c101b24 */
.L_x_1031:
[----:B------:R-:W3:Y:S02]  /*244f0*/  LDCU.64 UR4, c[0x0][0x770] ;  /* 0x0000ee00ff0477ac */ /* 0x000ee40008000a00 */
[----:B---3--:R-:W-:-:S05]  /*24500*/  IADD3 R24, P0, PT, R24, UR4, RZ ;  /* 0x0000000418187c10 */ /* 0x008fca000ff1e0ff */
[----:B------:R-:W-:-:S05]  /*24510*/  IMAD.X R25, RZ, RZ, UR5, P0 ;  /* 0x00000005ff197e24 */ /* 0x000fca00080e06ff */
[----:B------:R-:W-:Y:S01]  /*24520*/  STG.E.64 desc[UR36][R24.64], R68 ;  /* 0x0000004418007986 */ /* 0x000fe2000c101b24 */
[----:B------:R-:W-:Y:S05]  /*24530*/  EXIT ;  /* 0x000000000000794d */ /* 0x000fea0003800000 */
.L_x_1023:
        /* <DEDUP_REMOVED lines=9> */
        .weak           $__internal_2_$__cuda_sm20_div_u64
        .type           $__internal_2_$__cuda_sm20_div_u64,@function
        .size           $__internal_2_$__cuda_sm20_div_u64,(.L_x_6054 - $__internal_2_$__cuda_sm20_div_u64)
$__internal_2_$__cuda_sm20_div_u64:
[----:B------:R-:W-:Y:S02]  /*245d0*/  IMAD.MOV.U32 R14, RZ, RZ, R3 ;  /* 0x000000ffff0e7224 */ /* 0x000fe400078e0003 */
[----:B------:R-:W-:-:S04]  /*245e0*/  IMAD.MOV.U32 R15, RZ, RZ, RZ ;  /* 0x000000ffff0f7224 */ /* 0x000fc800078e00ff */
[----:B------:R-:W0:Y:S02]  /*245f0*/  I2F.U64.RP R14, R14 ;  /* 0x0000000e000e7312 */ /* 0x000e240000309000 */
[----:B0-----:R-:W0:Y:S02]  /*24600*/  MUFU.RCP R10, R14 ;  /* 0x0000000e000a7308 */ /* 0x001e240000001000 */
[----:B0-----:R-:W-:-:S15]  /*24610*/  VIADD R10, R10, 0x1ffffffe ;  /* 0x1ffffffe0a0a7836 */ /* 0x001fde0000000000 */
        /* <DEDUP_REMOVED lines=13> */
[----:B------:R-:W-:-:S05]  /*246f0*/  IMAD.HI.U32 R12, P1, R11, R31, R12 ;  /* 0x0000001f0b0c7227 */ /* 0x000fca000782000c */
[----:B------:R-:W-:Y:S01]  /*24700*/  IADD3 R13, P2, PT, R15, R12, RZ ;  /* 0x0000000c0f0d7210 */ /* 0x000fe20007f5e0ff */
[----:B------:R-:W-:-:S04]  /*24710*/  IMAD.X R12, R33, 0x1, R11, P0 ;  /* 0x00000001210c7824 */ /* 0x000fc800000e060b */
[----:B------:R-:W-:Y:S01]  /*24720*/  IMAD.WIDE.U32 R10, R13, R3, RZ ;  /* 0x000000030d0a7225 */ /* 0x000fe200078e00ff */
[----:B------:R-:W-:Y:S02]  /*24730*/  IADD3.X R15, PT, PT, RZ, RZ, R12, P2, P1 ;  /* 0x000000ffff0f7210 */ /* 0x000fe400017e240c */
[----:B------:R-:W-:-:S03]  /*24740*/  IADD3 R31, P0, PT, RZ, -R10, RZ ;  /* 0x8000000aff1f7210 */ /* 0x000fc60007f1e0ff */
        /* <DEDUP_REMOVED lines=17> */
[----:B------:R-:W-:-:S04]  /*24860*/  IMAD.X R10, RZ, RZ, R15, P0 ;  /* 0x000000ffff0a7224 */ /* 0x000fc800000e060f */
[----:B------:R-:W-:Y:S02]  /*24870*/  IMAD.X R13, RZ, RZ, R10, P1 ;  /* 0x000000ffff0d7224 */ /* 0x000fe400008e060a */
[----:B------:R-:W-:-:S04]  /*24880*/  IMAD.WIDE.U32 R10, R12, R3, RZ ;  /* 0x000000030c0a7225 */ /* 0x000fc800078e00ff */
[----:B------:R-:W-:Y:S01]  /*24890*/  IMAD R11, R13, R3, R11 ;  /* 0x000000030d0b7224 */ /* 0x000fe200078e020b */
[----:B------:R-:W-:-:S04]  /*248a0*/  IADD3 R14, P0, PT, -R10, R4, RZ ;  /* 0x000000040a0e7210 */ /* 0x000fc80007f1e1ff */
[-C--:B------:R-:W-:Y:S01]  /*248b0*/  IADD3 R10, P1, PT, -R3, R14.reuse, RZ ;  /* 0x0000000e030a7210 */ /* 0x080fe20007f3e1ff */
[----:B------:R-:W-:Y:S01]  /*248c0*/  IMAD.X R22, R5, 0x1, ~R11, P0 ;  /* 0x0000000105167824 */ /* 0x000fe200000e0e0b */
        /* <DEDUP_REMOVED lines=9> */
[----:B------:R-:W-:Y:S02]  /*24960*/  ISETP.GE.U32.AND P0, PT, R10, R3, PT ;  /* 0x000000030a00720c */ /* 0x000fe40003f06070 */
[----:B------:R-:W-:Y:S02]  /*24970*/  IADD3 R4, P2, PT, R5, 0x1, RZ ;  /* 0x0000000105047810 */ /* 0x000fe40007f5e0ff */
[----:B------:R-:W-:-:S02]  /*24980*/  ISETP.GE.U32.AND.EX P0, PT, R11, RZ, PT, P0 ;  /* 0x000000ff0b00720c */ /* 0x000fc40003f06100 */
[----:B------:R-:W-:Y:S01]  /*24990*/  ISETP.NE.U32.AND P1, PT, R3, RZ, PT ;  /* 0x000000ff0300720c */ /* 0x000fe20003f25070 */
[----:B------:R-:W-:Y:S01]  /*249a0*/  IMAD.X R10, RZ, RZ, R13, P2 ;  /* 0x000000ffff0a7224 */ /* 0x000fe200010e060d */
[----:B------:R-:W-:Y:S01]  /*249b0*/  SEL R3, R4, R5, P0 ;  /* 0x0000000504037207 */ /* 0x000fe20000000000 */
[----:B------:R-:W-:Y:S01]  /*249c0*/  IMAD.MOV.U32 R4, RZ, RZ, R20 ;  /* 0x000000ffff047224 */ /* 0x000fe200078e0014 */
[----:B------:R-:W-:Y:S01]  /*249d0*/  ISETP.NE.AND.EX P1, PT, RZ, RZ, PT, P1 ;  /* 0x000000ffff00720c */ /* 0x000fe20003f25310 */
[----:B------:R-:W-:Y:S01]  /*249e0*/  IMAD.MOV.U32 R5, RZ, RZ, 0x0 ;  /* 0x00000000ff057424 */ /* 0x000fe200078e00ff */
[----:B------:R-:W-:Y:S02]  /*249f0*/  SEL R10, R10, R13, P0 ;  /* 0x0000000d0a0a7207 */ /* 0x000fe40000000000 */
[----:B------:R-:W-:Y:S02]  /*24a00*/  SEL R3, R3, 0xffffffff, P1 ;  /* 0xffffffff03037807 */ /* 0x000fe40000800000 */
[----:B------:R-:W-:Y:S01]  /*24a10*/  SEL R10, R10, 0xffffffff, P1 ;  /* 0xffffffff0a0a7807 */ /* 0x000fe20000800000 */
[----:B------:R-:W-:Y:S06]  /*24a20*/  RET.REL.NODEC R4 `(_ZN2at6native13reduce_kernelILi128ELi4ENS0_8ReduceOpIfNS0_9ArgMaxOpsIfEEjlLi4ELi4EEEEEvT1_) ;  /* 0xfffffdb404747950 */ /* 0x000fec0003c3ffff */
.L_x_1032:
        /* <DEDUP_REMOVED lines=13> */
.L_x_6054:


//--------------------- .text._ZN2at6native13reduce_kernelILi512ELi1ENS0_8ReduceOpIdNS0_9ArgMaxOpsIdEEjlLi4ELi4EEEEEvT1_ --------------------------
	.section	.text._ZN2at6native13reduce_kernelILi512ELi1ENS0_8ReduceOpIdNS0_9ArgMaxOpsIdEEjlLi4ELi4EEEEEvT1_,"ax",@progbits
	.align	128
        .global         _ZN2at6native13reduce_kernelILi512ELi1ENS0_8ReduceOpIdNS0_9ArgMaxOpsIdEEjlLi4ELi4EEEEEvT1_
        .type           _ZN2at6native13reduce_kernelILi512ELi1ENS0_8ReduceOpIdNS0_9ArgMaxOpsIdEEjlLi4ELi4EEEEEvT1_,@function
        .size           _ZN2at6native13reduce_kernelILi512ELi1ENS0_8ReduceOpIdNS0_9ArgMaxOpsIdEEjlLi4ELi4EEEEEvT1_,(.L_x_6055 - _ZN2at6native13reduce_kernelILi512ELi1ENS0_8ReduceOpIdNS0_9ArgMaxOpsIdEEjlLi4ELi4EEEEEvT1_)
        .other          _ZN2at6native13reduce_kernelILi512ELi1ENS0_8ReduceOpIdNS0_9ArgMaxOpsIdEEjlLi4ELi4EEEEEvT1_,@"STO_CUDA_ENTRY STV_DEFAULT"
_ZN2at6native13reduce_kernelILi512ELi1ENS0_8ReduceOpIdNS0_9ArgMaxOpsIdEEjlLi4ELi4EEEEEvT1_:
.text._ZN2at6native13reduce_kernelILi512ELi1ENS0_8ReduceOpIdNS0_9ArgMaxOpsIdEEjlLi4ELi4EEEEEvT1_:
[----:B------:R-:W0:Y:S01]  /*0000*/  LDC R1, c[0x0][0x37c] ;  /* 0x0000df00ff017b82 */ /* 0x000e220000000800 */
[----:B------:R-:W1:Y:S01]  /*0010*/  S2R R20, SR_TID.X ;  /* 0x0000000000147919 */ /* 0x000e620000002100 */
[----:B------:R-:W1:Y:S06]  /*0020*/  LDCU.128 UR20, c[0x0][0x3b0] ;  /* 0x00007600ff1477ac */ /* 0x000e6c0008000c00 */
[----:B------:R-:W2:Y:S01]  /*0030*/  S2UR UR5, SR_CTAID.X ;  /* 0x00000000000579c3 */ /* 0x000ea20000002500 */
[----:B0-----:R-:W-:Y:S01]  /*0040*/  VIADD R1, R1, 0xffffffc8 ;  /* 0xffffffc801017836 */ /* 0x001fe20000000000 */
[----:B------:R-:W0:Y:S01]  /*0050*/  S2R R14, SR_TID.Y ;  /* 0x00000000000e7919 */ /* 0x000e220000002200 */
[----:B------:R-:W0:Y:S01]  /*0060*/  LDCU UR6, c[0x0][0x3c0] ;  /* 0x00007800ff0677ac */ /* 0x000e220008000800 */
[----:B------:R-:W-:Y:S01]  /*0070*/  IMAD.MOV.U32 R6, RZ, RZ, R4 ;  /* 0x000000ffff067224 */ /* 0x000fe200078e0004 */
        /* <DEDUP_REMOVED lines=11> */
[----:B------:R-:W-:-:S03]  /*0130*/  MOV R7, R5 ;  /* 0x0000000500077202 */ /* 0x000fc60000000f00 */
[----:B------:R0:W-:Y:S01]  /*0140*/  STL [R1+0x14], RZ ;  /* 0x000014ff01007387 */ /* 0x0001e20000100800 */
[----:B------:R-:W-:Y:S05]  /*0150*/  BRA.U !UP0, `(.L_x_1033) ;  /* 0x0000001108c47547 */ /* 0x000fea000b800000 */
[----:B------:R-:W1:Y:S01]  /*0160*/  LDCU.64 UR6, c[0x0][0x570] ;  /* 0x0000ae00ff0677ac */ /* 0x000e620008000a00 */
[----:B------:R-:W-:Y:S01]  /*0170*/  IMAD.MOV.U32 R6, RZ, RZ, RZ ;  /* 0x000000ffff067224 */ /* 0x000fe200078e00ff */
[----:B------:R-:W2:Y:S04]  /*0180*/  LDCU UR5, c[0x0][0x578] ;  /* 0x0000af00ff0577ac */ /* 0x000ea80008000800 */
[----:B------:R3:W-:Y:S01]  /*0190*/  STL.64 [R1+0x28], R6 ;  /* 0x0000280601007387 */ /* 0x0007e20000100a00 */
[----:B------:R-:W4:Y:S01]  /*01a0*/  LDCU UR8, c[0x0][0x6a0] ;  /* 0x0000d400ff0877ac */ /* 0x000f220008000800 */
[----:B------:R-:W-:-:S04]  /*01b0*/  UIADD3 UR4, UPT, UPT, UR4, -0x1, URZ ;  /* 0xffffffff04047890 */ /* 0x000fc8000fffe0ff */
[----:B------:R-:W-:Y:S01]  /*01c0*/  UISETP.NE.AND UP0, UPT, UR4, URZ, UPT ;  /* 0x000000ff0400728c */ /* 0x000fe2000bf05270 */
[----:B-1----:R-:W-:-:S05]  /*01d0*/  IMAD.HI.U32 R2, R7, UR7, R6 ;  /* 0x0000000707027c27 */ /* 0x002fca000f8e0006 */
[----:B--2---:R-:W-:-:S05]  /*01e0*/  SHF.R.U32.HI R3, RZ, UR5, R2 ;  /* 0x00000005ff037c19 */ /* 0x004fca0008011602 */
[----:B------:R-:W-:-:S04]  /*01f0*/  IMAD.MOV R0, RZ, RZ, -R3 ;  /* 0x000000ffff007224 */ /* 0x000fc800078e0a03 */
[----:B------:R-:W-:-:S04]  /*0200*/  IMAD R0, R0, UR6, R7 ;  /* 0x0000000600007c24 */ /* 0x000fc8000f8e0207 */
[----:B----4-:R-:W-:-:S05]  /*0210*/  IMAD R4, R0, UR8, RZ ;  /* 0x0000000800047c24 */ /* 0x010fca000f8e02ff */
[----:B------:R3:W-:Y:S01]  /*0220*/  STL [R1+0x14], R4 ;  /* 0x0000140401007387 */ /* 0x0007e20000100800 */
[----:B------:R-:W-:Y:S05]  /*0230*/  BRA.U !UP0, `(.L_x_1033) ;  /* 0x00000011088c7547 */ /* 0x000fea000b800000 */
[----:B------:R-:W3:Y:S01]  /*0240*/  LDCU.64 UR6, c[0x0][0x580] ;  /* 0x0000b000ff0677ac */ /* 0x000ee20008000a00 */
[----:B------:R-:W-:Y:S01]  /*0250*/  IMAD.MOV.U32 R2, RZ, RZ, RZ ;  /* 0x000000ffff027224 */ /* 0x000fe200078e00ff */
[----:B------:R-:W-:Y:S01]  /*0260*/  MOV R0, R4 ;  /* 0x0000000400007202 */ /* 0x000fe20000000f00 */
[----:B------:R-:W1:Y:S01]  /*0270*/  LDCU UR5, c[0x0][0x57c] ;  /* 0x0000af80ff0577ac */ /* 0x000e620008000800 */
[----:B------:R-:W-:-:S04]  /*0280*/  UISETP.LT.U32.AND UP0, UPT, UR4, 0x18, UPT ;  /* 0x000000180400788c */ /* 0x000fc8000bf01070 */
[----:B------:R-:W-:-:S04]  /*0290*/  USEL UR4, UR4, 0x18, UP0 ;  /* 0x0000001804047887 */ /* 0x000fc80008000000 */
[----:B------:R-:W-:Y:S01]  /*02a0*/  UIADD3 UR4, UPT, UPT, UR4, 0x1, URZ ;  /* 0x0000000104047890 */ /* 0x000fe2000fffe0ff */
[----:B---3--:R-:W-:Y:S01]  /*02b0*/  IMAD.HI.U32 R4, R3, UR6, R2 ;  /* 0x0000000603047c27 */ /* 0x008fe2000f8e0002 */
[----:B------:R-:W2:Y:S04]  /*02c0*/  LDCU UR6, c[0x0][0x6a8] ;  /* 0x0000d500ff0677ac */ /* 0x000ea80008000800 */
[----:B0-----:R-:W-:Y:S01]  /*02d0*/  SHF.R.U32.HI R5, RZ, UR7, R4 ;  /* 0x00000007ff057c19 */ /* 0x001fe20008011604 */
[----:B------:R-:W-:-:S04]  /*02e0*/  UISETP.NE.AND UP0, UPT, UR4, 0x2, UPT ;  /* 0x000000020400788c */ /* 0x000fc8000bf05270 */
[----:B------:R-:W-:-:S04]  /*02f0*/  IMAD.MOV R2, RZ, RZ, -R5 ;  /* 0x000000ffff027224 */ /* 0x000fc800078e0a05 */
[----:B-1----:R-:W-:-:S04]  /*0300*/  IMAD R2, R2, UR5, R3 ;  /* 0x0000000502027c24 */ /* 0x002fc8000f8e0203 */
[----:B--2---:R-:W-:-:S05]  /*0310*/  IMAD R0, R2, UR6, R0 ;  /* 0x0000000602007c24 */ /* 0x004fca000f8e0200 */
[----:B------:R1:W-:Y:S01]  /*0320*/  STL [R1+0x14], R0 ;  /* 0x0000140001007387 */ /* 0x0003e20000100800 */
[----:B------:R-:W-:Y:S05]  /*0330*/  BRA.U !UP0, `(.L_x_1033) ;  /* 0x00000011084c7547 */ /* 0x000fea000b800000 */
[----:B------:R-:W0:Y:S01]  /*0340*/  LDCU.64 UR6, c[0x0][0x588] ;  /* 0x0000b100ff0677ac */ /* 0x000e220008000a00 */
[----:B------:R-:W-:Y:S01]  /*0350*/  HFMA2 R4, -RZ, RZ, 0, 0 ;  /* 0x00000000ff047431 */ /* 0x000fe200000001ff */
[----:B------:R-:W2:Y:S01]  /*0360*/  LDCU UR5, c[0x0][0x590] ;  /* 0x0000b200ff0577ac */ /* 0x000ea20008000800 */
[----:B------:R-:W1:Y:S01]  /*0370*/  LDCU UR8, c[0x0][0x6b0] ;  /* 0x0000d600ff0877ac */ /* 0x000e620008000800 */
[----:B------:R-:W-:Y:S02]  /*0380*/  UISETP.NE.AND UP0, UPT, UR4, 0x3, UPT ;  /* 0x000000030400788c */ /* 0x000fe4000bf05270 */
[----:B0-----:R-:W-:-:S05]  /*0390*/  IMAD.HI.U32 R2, R5, UR7, R4 ;  /* 0x0000000705027c27 */ /* 0x001fca000f8e0004 */
[----:B--2---:R-:W-:-:S05]  /*03a0*/  SHF.R.U32.HI R3, RZ, UR5, R2 ;  /* 0x00000005ff037c19 */ /* 0x004fca0008011602 */
[----:B------:R-:W-:-:S04]  /*03b0*/  IMAD.MOV R4, RZ, RZ, -R3 ;  /* 0x000000ffff047224 */ /* 0x000fc800078e0a03 */
[----:B------:R-:W-:-:S04]  /*03c0*/  IMAD R4, R4, UR6, R5 ;  /* 0x0000000604047c24 */ /* 0x000fc8000f8e0205 */
[----:B-1----:R-:W-:-:S05]  /*03d0*/  IMAD R0, R4, UR8, R0 ;  /* 0x0000000804007c24 */ /* 0x002fca000f8e0200 */
[----:B------:R2:W-:Y:S01]  /*03e0*/  STL [R1+0x14], R0 ;  /* 0x0000140001007387 */ /* 0x0005e20000100800 */
[----:B------:R-:W-:Y:S05]  /*03f0*/  BRA.U !UP0, `(.L_x_1033) ;  /* 0x00000011081c7547 */ /* 0x000fea000b800000 */
        /* <DEDUP_REMOVED lines=9> */
[----:B--2---:R-:W-:-:S05]  /*0490*/  IMAD R0, R2, UR8, R0 ;  /* 0x0000000802007c24 */ /* 0x004fca000f8e0200 */
[----:B------:R4:W-:Y:S01]  /*04a0*/  STL [R1+0x14], R0 ;  /* 0x0000140001007387 */ /* 0x0009e20000100800 */
[----:B------:R-:W-:Y:S05]  /*04b0*/  BRA.U !UP0, `(.L_x_1033) ;  /* 0x0000000d08ec7547 */ /* 0x000fea000b800000 */
[----:B------:R-:W0:Y:S01]  /*04c0*/  LDCU.64 UR6, c[0x0][0x5a0] ;  /* 0x0000b400ff0677ac */ /* 0x000e220008000a00 */
[----:B------:R-:W-:Y:S01]  /*04d0*/  IMAD.MOV.U32 R4, RZ, RZ, RZ ;  /* 0x000000ffff047224 */ /* 0x000fe200078e00ff */
[----:B------:R-:W1:Y:S01]  /*04e0*/  LDCU UR5, c[0x0][0x5a8] ;  /* 0x0000b500ff0577ac */ /* 0x000e620008000800 */
[----:B------:R-:W4:Y:S01]  /*04f0*/  LDCU UR8, c[0x0][0x6c0] ;  /* 0x0000d800ff0877ac */ /* 0x000f220008000800 */
[----:B------:R-:W-:Y:S01]  /*0500*/  UISETP.NE.AND UP0, UPT, UR4, 0x5, UPT ;  /* 0x000000050400788c */ /* 0x000fe2000bf05270 */
[----:B0-----:R-:W-:-:S05]  /*0510*/  IMAD.HI.U32 R2, R5, UR7, R4 ;  /* 0x0000000705027c27 */ /* 0x001fca000f8e0004 */
[----:B-1----:R-:W-:-:S05]  /*0520*/  SHF.R.U32.HI R3, RZ, UR5, R2 ;  /* 0x00000005ff037c19 */ /* 0x002fca0008011602 */
[----:B------:R-:W-:-:S04]  /*0530*/  IMAD.MOV R4, RZ, RZ, -R3 ;  /* 0x000000ffff047224 */ /* 0x000fc800078e0a03 */
[----:B------:R-:W-:-:S04]  /*0540*/  IMAD R4, R4, UR6, R5 ;  /* 0x0000000604047c24 */ /* 0x000fc8000f8e0205 */
[----:B----4-:R-:W-:-:S05]  /*0550*/  IMAD R0, R4, UR8, R0 ;  /* 0x0000000804007c24 */ /* 0x010fca000f8e0200 */
[----:B------:R0:W-:Y:S01]  /*0560*/  STL [R1+0x14], R0 ;  /* 0x0000140001007387 */ /* 0x0001e20000100800 */
[----:B------:R-:W-:Y:S05]  /*0570*/  BRA.U !UP0, `(.L_x_1033) ;  /* 0x0000000d08bc7547 */ /* 0x000fea000b800000 */
[----:B------:R-:W1:Y:S01]  /*0580*/  LDCU.64 UR6, c[0x0][0x5b0] ;  /* 0x0000b600ff0677ac */ /* 0x000e620008000a00 */
[----:B------:R-:W-:Y:S01]  /*0590*/  MOV R2, RZ ;  /* 0x000000ff00027202 */ /* 0x000fe20000000f00 */
[----:B------:R-:W2:Y:S01]  /*05a0*/  LDCU UR5, c[0x0][0x5ac] ;  /* 0x0000b580ff0577ac */ /* 0x000ea20008000800 */
[----:B------:R-:W0:Y:S01]  /*05b0*/  LDCU UR8, c[0x0][0x6c8] ;  /* 0x0000d900ff0877ac */ /* 0x000e220008000800 */
[----:B------:R-:W-:Y:S02]  /*05c0*/  UISETP.NE.AND UP0, UPT, UR4, 0x6, UPT ;  /* 0x000000060400788c */ /* 0x000fe4000bf05270 */
[----:B-1----:R-:W-:-:S05]  /*05d0*/  IMAD.HI.U32 R4, R3, UR6, R2 ;  /* 0x0000000603047c27 */ /* 0x002fca000f8e0002 */
[----:B------:R-:W-:-:S05]  /*05e0*/  SHF.R.U32.HI R5, RZ, UR7, R4 ;  /* 0x00000007ff057c19 */ /* 0x000fca0008011604 */
[----:B------:R-:W-:-:S04]  /*05f0*/  IMAD.MOV R2, RZ, RZ, -R5 ;  /* 0x000000ffff027224 */ /* 0x000fc800078e0a05 */
[----:B--2---:R-:W-:-:S04]  /*0600*/  IMAD R2, R2, UR5, R3 ;  /* 0x0000000502027c24 */ /* 0x004fc8000f8e0203 */
[----:B0-----:R-:W-:-:S05]  /*0610*/  IMAD R0, R2, UR8, R0 ;  /* 0x0000000802007c24 */ /* 0x001fca000f8e0200 */
[----:B------:R0:W-:Y:S01]  /*0620*/  STL [R1+0x14], R0 ;  /* 0x0000140001007387 */ /* 0x0001e20000100800 */
[----:B------:R-:W-:Y:S05]  /*0630*/  BRA.U !UP0, `(.L_x_1033) ;  /* 0x0000000d088c7547 */ /* 0x000fea000b800000 */
[----:B------:R-:W1:Y:S01]  /*0640*/  LDCU.64 UR6, c[0x0][0x5b8] ;  /* 0x0000b700ff0677ac */ /* 0x000e620008000a00 */
[----:B------:R-:W-:Y:S01]  /*0650*/  IMAD.MOV.U32 R4, RZ, RZ, RZ ;  /* 0x000000ffff047224 */ /* 0x000fe200078e00ff */
[----:B------:R-:W2:Y:S01]  /*0660*/  LDCU UR5, c[0x0][0x5c0] ;  /* 0x0000b800ff0577ac */ /* 0x000ea20008000800 */
[----:B------:R-:W0:Y:S01]  /*0670*/  LDCU UR8, c[0x0][0x6d0] ;  /* 0x0000da00ff0877ac */ /* 0x000e220008000800 */
[----:B------:R-:W-:Y:S01]  /*0680*/  UISETP.NE.AND UP0, UPT, UR4, 0x7, UPT ;  /* 0x000000070400788c */ /* 0x000fe2000bf05270 */
[----:B-1----:R-:W-:-:S05]  /*0690*/  IMAD.HI.U32 R2, R5, UR7, R4 ;  /* 0x0000000705027c27 */ /* 0x002fca000f8e0004 */
[----:B--2---:R-:W-:-:S04]  /*06a0*/  SHF.R.U32.HI R3, RZ, UR5, R2 ;  /* 0x00000005ff037c19 */ /* 0x004fc80008011602 */
[----:B------:R-:W-:-:S05]  /*06b0*/  IADD3 R4, PT, PT, -R3, RZ, RZ ;  /* 0x000000ff03047210 */ /* 0x000fca0007ffe1ff */
[----:B------:R-:W-:-:S04]  /*06c0*/  IMAD R4, R4, UR6, R5 ;  /* 0x0000000604047c24 */ /* 0x000fc8000f8e0205 */
        /* <DEDUP_REMOVED lines=16> */
[----:B------:R-:W-:Y:S01]  /*07d0*/  HFMA2 R4, -RZ, RZ, 0, 0 ;  /* 0x00000000ff047431 */ /* 0x000fe200000001ff */
[----:B------:R-:W2:Y:S01]  /*07e0*/  LDCU UR5, c[0x0][0x5d8] ;  /* 0x0000bb00ff0577ac */ /* 0x000ea20008000800 */
[----:B------:R-:W0:Y:S01]  /*07f0*/  LDCU UR8, c[0x0][0x6e0] ;  /* 0x0000dc00ff0877ac */ /* 0x000e220008000800 */
[----:B------:R-:W-:Y:S02]  /*0800*/  UISETP.NE.AND UP0, UPT, UR4, 0x9, UPT ;  /* 0x000000090400788c */ /* 0x000fe4000bf05270 */
[----:B-1----:R-:W-:-:S05]  /*0810*/  IMAD.HI.U32 R2, R5, UR7, R4 ;  /* 0x0000000705027c27 */ /* 0x002fca000f8e0004 */
[----:B--2---:R-:W-:-:S05]  /*0820*/  SHF.R.U32.HI R3, RZ, UR5, R2 ;  /* 0x00000005ff037c19 */ /* 0x004fca0008011602 */
[----:B------:R-:W-:-:S04]  /*0830*/  IMAD.MOV R4, RZ, RZ, -R3 ;  /* 0x000000ffff047224 */ /* 0x000fc800078e0a03 */
        /* <DEDUP_REMOVED lines=10> */
[----:B------:R-:W-:-:S04]  /*08e0*/  SHF.R.U32.HI R5, RZ, UR7, R4 ;  /* 0x00000007ff057c19 */ /* 0x000fc80008011604 */
[----:B------:R-:W-:-:S05]  /*08f0*/  IADD3 R2, PT, PT, -R5, RZ, RZ ;  /* 0x000000ff05027210 */ /* 0x000fca0007ffe1ff */
        /* <DEDUP_REMOVED lines=172> */
[----:B------:R-:W0:Y:S01]  /*13c0*/  LDCU.64 UR6, c[0x0][0x690] ;  /* 0x0000d200ff0677ac */ /* 0x000e220008000a00 */
[----:B------:R-:W-:Y:S02]  /*13d0*/  HFMA2 R4, -RZ, RZ, 0, 0 ;  /* 0x00000000ff047431 */ /* 0x000fe400000001ff */
[----:B------:R-:W-:Y:S01]  /*13e0*/  IMAD.MOV.U32 R2, RZ, RZ, R0 ;  /* 0x000000ffff027224 */ /* 0x000fe200078e0000 */
[----:B------:R-:W1:Y:S01]  /*13f0*/  LDCU UR4, c[0x0][0x698] ;  /* 0x0000d300ff0477ac */ /* 0x000e620008000800 */
[----:B------:R-:W2:Y:S01]  /*1400*/  LDCU UR5, c[0x0][0x760] ;  /* 0x0000ec00ff0577ac */ /* 0x000ea20008000800 */
[----:B0-----:R-:W-:-:S05]  /*1410*/  IMAD.HI.U32 R0, R5, UR7, R4 ;  /* 0x0000000705007c27 */ /* 0x001fca000f8e0004 */
[----:B-1----:R-:W-:-:S05]  /*1420*/  SHF.R.U32.HI R0, RZ, UR4, R0 ;  /* 0x00000004ff007c19 */ /* 0x002fca0008011600 */
[----:B------:R-:W-:-:S04]  /*1430*/  IMAD.MOV R4, RZ, RZ, -R0 ;  /* 0x000000ffff047224 */ /* 0x000fc800078e0a00 */
[----:B------:R-:W-:-:S04]  /*1440*/  IMAD R4, R4, UR6, R5 ;  /* 0x0000000604047c24 */ /* 0x000fc8000f8e0205 */
[----:B--2---:R-:W-:-:S05]  /*1450*/  IMAD R2, R4, UR5, R2 ;  /* 0x0000000504027c24 */ /* 0x004fca000f8e0202 */
[----:B------:R0:W-:Y:S02]  /*1460*/  STL [R1+0x14], R2 ;  /* 0x0000140201007387 */ /* 0x0001e40000100800 */
.L_x_1033:
[----:B------:R-:W5:Y:S01]  /*1470*/  LDCU UR5, c[0x0][0x39c] ;  /* 0x00007380ff0577ac */ /* 0x000f620008000800 */
[----:B------:R-:W-:Y:S01]  /*1480*/  BSSY.RECONVERGENT B0, `(.L_x_1034) ;  /* 0x0000de0000007945 */ /* 0x000fe20003800200 */
[----:B------:R-:W-:Y:S02]  /*1490*/  CS2R R24, SRZ ;  /* 0x0000000000187805 */ /* 0x000fe4000001ff00 */
[----:B------:R-:W-:Y:S01]  /*14a0*/  CS2R R8, SRZ ;  /* 0x0000000000087805 */ /* 0x000fe2000001ff00 */
[----:B------:R-:W1:Y:S01]  /*14b0*/  LDCU UR4, c[0x0][0x3a0] ;  /* 0x00007400ff0477ac */ /* 0x000e620008000800 */
[----:B------:R-:W0:Y:S01]  /*14c0*/  LDCU.64 UR36, c[0x0][0x358] ;  /* 0x00006b00ff2477ac */ /* 0x000e220008000a00 */
[----:B-----5:R-:W-:-:S05]  /*14d0*/  IMAD.U32 R27, RZ, RZ, UR5 ;  /* 0x00000005ff1b7e24 */ /* 0x020fca000f8e00ff */
[----:B------:R-:W-:-:S04]  /*14e0*/  ISETP.GE.U32.AND P0, PT, R10, R27, PT ;  /* 0x0000001b0a00720c */ /* 0x000fc80003f06070 */
[----:B-1----:R-:W-:-:S13]  /*14f0*/  ISETP.GE.U32.OR P0, PT, R7, UR4, P0 ;  /* 0x0000000407007c0c */ /* 0x002fda0008706470 */
[----:B0-----:R-:W-:Y:S05]  /*1500*/  @P0 BRA `(.L_x_1035) ;  /* 0x000000dc005c0947 */ /* 0x001fea0003800000 */
[----:B--2-4-:R-:W3:Y:S01]  /*1510*/  LDL R0, [R1+0x14] ;  /* 0x0000140001007983 */ /* 0x014ee20000100800 */
[----:B------:R-:W0:Y:S01]  /*1520*/  LDCU.U8 UR6, c[0x0][0x3d0] ;  /* 0x00007a00ff0677ac */ /* 0x000e220008000000 */
[----:B------:R-:W3:Y:S01]  /*1530*/  LDCU.64 UR4, c[0x0][0x768] ;  /* 0x0000ed00ff0477ac */ /* 0x000ee20008000a00 */
[----:B0-----:R-:W-:Y:S01]  /*1540*/  UISETP.NE.AND UP0, UPT, UR6, URZ, UPT ;  /* 0x000000ff0600728c */ /* 0x001fe2000bf05270 */
[----:B---3--:R-:W-:-:S04]  /*1550*/  IADD3 R4, P0, PT, R0, UR4, RZ ;  /* 0x0000000400047c10 */ /* 0x008fc8000ff1e0ff */
[----:B------:R-:W-:Y:S01]  /*1560*/  IADD3.X R5, PT, PT, RZ, UR5, RZ, P0, !PT ;  /* 0x00000005ff057c10 */ /* 0x000fe200087fe4ff */
[----:B------:R-:W-:-:S04]  /*1570*/  IMAD.MOV.U32 R6, RZ, RZ, R4 ;  /* 0x000000ffff067224 */ /* 0x000fc800078e0004 */
[----:B------:R-:W-:Y:S01]  /*1580*/  IMAD.MOV.U32 R7, RZ, RZ, R5 ;  /* 0x000000ffff077224 */ /* 0x000fe200078e0005 */
[----:B------:R-:W-:Y:S06]  /*1590*/  BRA.U !UP0, `(.L_x_1036) ;  /* 0x0000001108f47547 */ /* 0x000fec000b800000 */
[----:B------:R-:W0:Y:S01]  /*15a0*/  LDC.64 R8, c[0x0][0x388] ;  /* 0x0000e200ff087b82 */ /* 0x000e220000000a00 */
[----:B------:R-:W1:Y:S01]  /*15b0*/  LDCU UR4, c[0x0][0x39c] ;  /* 0x00007380ff0477ac */ /* 0x000e620008000800 */
[----:B------:R2:W-:Y:S01]  /*15c0*/  STL [R1], RZ ;  /* 0x000000ff01007387 */ /* 0x0005e20000100800 */
[----:B------:R-:W-:Y:S01]  /*15d0*/  SHF.R.U32.HI R5, RZ, 0x3, R4 ;  /* 0x00000003ff057819 */ /* 0x000fe20000011604 */
[----:B------:R-:W-:Y:S03]  /*15e0*/  BSSY.RECONVERGENT B1, `(.L_x_1037) ;  /* 0x0000046000017945 */ /* 0x000fe60003800200 */
[----:B------:R-:W-:Y:S01]  /*15f0*/  LOP3.LUT P0, R5, R5, 0x3, RZ, 0xc0, !PT ;  /* 0x0000000305057812 */ /* 0x000fe2000780c0ff */
[----:B------:R-:W3:Y:S08]  /*1600*/  LDC R11, c[0x0][0x390] ;  /* 0x0000e400ff0b7b82 */ /* 0x000ef00000000800 */
[----:B------:R-:W4:Y:S01]  /*1610*/  LDC R2, c[0x0][0x394] ;  /* 0x0000e500ff027b82 */ /* 0x000f220000000800 */
[----:B-1----:R-:W-:Y:S01]  /*1620*/  MOV R29, UR4 ;  /* 0x00000004001d7c02 */ /* 0x002fe20008000f00 */
[----:B0-----:R-:W-:Y:S01]  /*1630*/  IMAD.MOV.U32 R18, RZ, RZ, R8 ;  /* 0x000000ffff127224 */ /* 0x001fe200078e0008 */
[----:B------:R-:W-:Y:S01]  /*1640*/  MOV R16, R8 ;  /* 0x0000000800107202 */ /* 0x000fe20000000f00 */
[----:B------:R-:W-:-:S02]  /*1650*/  IMAD.MOV.U32 R19, RZ, RZ, R9 ;  /* 0x000000ffff137224 */ /* 0x000fc400078e0009 */
[----:B------:R-:W-:Y:S02]  /*1660*/  IMAD.MOV.U32 R17, RZ, RZ, R9 ;  /* 0x000000ffff117224 */ /* 0x000fe400078e0009 */
[----:B---3--:R-:W-:Y:S01]  /*1670*/  IMAD.MOV.U32 R4, RZ, RZ, R11 ;  /* 0x000000ffff047224 */ /* 0x008fe200078e000b */
[----:B------:R-:W-:Y:S01]  /*1680*/  MOV R3, R11 ;  /* 0x0000000b00037202 */ /* 0x000fe20000000f00 */
[----:B----4-:R-:W-:Y:S01]  /*1690*/  IMAD.MOV.U32 R0, RZ, RZ, R2 ;  /* 0x000000ffff007224 */ /* 0x010fe200078e0002 */
[----:B--2---:R-:W-:Y:S06]  /*16a0*/  @!P0 BRA `(.L_x_1038) ;  /* 0x0000000000e48947 */ /* 0x004fec0003800000 */
[C---:B------:R-:W-:Y:S01]  /*16b0*/  ISETP.GT.U32.AND P0, PT, R20.reuse, 0x3, PT ;  /* 0x000000031400780c */ /* 0x040fe20003f04070 */
[----:B------:R-:W-:Y:S01]  /*16c0*/  IMAD.MOV R13, RZ, RZ, -R5 ;  /* 0x000000ffff0d7224 */ /* 0x000fe200078e0a05 */
[----:B------:R-:W-:Y:S01]  /*16d0*/  BSSY.RECONVERGENT B2, `(.L_x_1039) ;  /* 0x0000031000027945 */ /* 0x000fe20003800200 */
[----:B------:R-:W-:Y:S01]  /*16e0*/  MOV R3, R11 ;  /* 0x0000000b00037202 */ /* 0x000fe20000000f00 */
        /* <DEDUP_REMOVED lines=10> */
[----:B------:R-:W-:Y:S01]  /*1790*/  MOV R16, R8 ;  /* 0x0000000800107202 */ /* 0x000fe20000000f00 */
[----:B------:R-:W-:-:S10]  /*17a0*/  IMAD.MOV.U32 R17, RZ, RZ, R9 ;  /* 0x000000ffff117224 */ /* 0x000fd400078e0009 */
[----:B------:R-:W-:Y:S05]  /*17b0*/  @P0 BRA P1, `(.L_x_1040) ;  /* 0x0000000000880947 */ /* 0x000fea0000800000 */
[----:B------:R-:W-:Y:S01]  /*17c0*/  ISETP.NE.AND P0, PT, RZ, UR22, PT ;  /* 0x00000016ff007c0c */ /* 0x000fe2000bf05270 */
[----:B------:R-:W-:Y:S01]  /*17d0*/  IMAD.MOV.U32 R3, RZ, RZ, R11 ;  /* 0x000000ffff037224 */ /* 0x000fe200078e000b */
[----:B------:R-:W-:Y:S01]  /*17e0*/  ISETP.NE.AND P1, PT, R12, RZ, PT ;  /* 0x000000ff0c00720c */ /* 0x000fe20003f25270 */
[----:B------:R-:W-:Y:S01]  /*17f0*/  IMAD.MOV.U32 R16, RZ, RZ, R8 ;  /* 0x000000ffff107224 */ /* 0x000fe200078e0008 */
[----:B------:R-:W-:Y:S01]  /*1800*/  MOV R0, R2 ;  /* 0x0000000200007202 */ /* 0x000fe20000000f00 */
[----:B------:R-:W-:-:S10]  /*1810*/  IMAD.MOV.U32 R17, RZ, RZ, R9 ;  /* 0x000000ffff117224 */ /* 0x000fd400078e0009 */
[----:B------:R-:W-:Y:S05]  /*1820*/  @P0 BRA P1, `(.L_x_1040) ;  /* 0x00000000006c0947 */ /* 0x000fea0000800000 */
[----:B------:R-:W-:Y:S01]  /*1830*/  IMAD.WIDE.U32 R12, R20, 0x8, R6 ;  /* 0x00000008140c7825 */ /* 0x000fe200078e0006 */
[----:B------:R-:W0:Y:S05]  /*1840*/  LDC.64 R14, c[0x0][0x388] ;  /* 0x0000e200ff0e7b82 */ /* 0x000e2a0000000a00 */
[----:B------:R-:W2:Y:S01]  /*1850*/  LDG.E.64 R12, desc[UR36][R12.64] ;  /* 0x000000240c0c7981 */ /* 0x000ea2000c1e1b00 */
[----:B------:R-:W-:Y:S01]  /*1860*/  IADD3 R3, PT, PT, -R5, R20, RZ ;  /* 0x0000001405037210 */ /* 0x000fe20007ffe1ff */
[----:B0-----:R-:W0:Y:S02]  /*1870*/  DSETP.NAN.AND P1, PT, R14, R14, PT ;  /* 0x0000000e0e00722a */ /* 0x001e240003f28000 */
[----:B0-----:R-:W0:Y:S02]  /*1880*/  @P1 LDC.64 R16, c[0x0][0x390] ;  /* 0x0000e400ff101b82 */ /* 0x001e240000000a00 */
[----:B0-----:R-:W-:-:S04]  /*1890*/  @P1 ISETP.GT.U32.AND P0, PT, R3, R16, PT ;  /* 0x000000100300120c */ /* 0x001fc80003f04070 */
[----:B------:R-:W-:-:S15]  /*18a0*/  @P1 ISETP.GT.AND.EX P0, PT, RZ, R17, PT, P0 ;  /* 0x00000011ff00120c */ /* 0x000fde0003f04300 */
[----:B------:R-:W-:-:S15]  /*18b0*/  NOP ;  /* 0x0000000000007918 */ /* 0x000fde0000000000 */
[----:B------:R-:W-:-:S15]  /*18c0*/  NOP ;  /* 0x0000000000007918 */ /* 0x000fde0000000000 */
[----:B------:R-:W-:-:S11]  /*18d0*/  NOP ;  /* 0x0000000000007918 */ /* 0x000fd60000000000 */
[----:B--2---:R0:W1:Y:S02]  /*18e0*/  @P1 DSETP.NUM.OR P0, PT, R12, R12, P0 ;  /* 0x0000000c0c00122a */ /* 0x0040640000707400 */
[----:B-1----:R-:W-:Y:S05]  /*18f0*/  @P1 BRA `(.L_x_1041) ;  /* 0x0000000000201947 */ /* 0x002fea0003800000 */
[----:B------:R-:W1:Y:S02]  /*1900*/  DSETP.NEU.AND P1, PT, R12, R14, PT ;  /* 0x0000000e0c00722a */ /* 0x000e640003f2d000 */
[----:B-1----:R-:W1:Y:S02]  /*1910*/  @!P1 LDC.64 R16, c[0x0][0x390] ;  /* 0x0000e400ff109b82 */ /* 0x002e640000000a00 */
[----:B-1----:R-:W-:-:S04]  /*1920*/  @!P1 ISETP.GT.U32.AND P0, PT, R3, R16, PT ;  /* 0x000000100300920c */ /* 0x002fc80003f04070 */
[----:B------:R-:W-:-:S15]  /*1930*/  @!P1 ISETP.GT.AND.EX P0, PT, RZ, R17, PT, P0 ;  /* 0x00000011ff00920c */ /* 0x000fde0003f04300 */
[----:B------:R-:W-:-:S15]  /*1940*/  NOP ;  /* 0x0000000000007918 */ /* 0x000fde0000000000 */
[----:B------:R-:W-:-:S15]  /*1950*/  NOP ;  /* 0x0000000000007918 */ /* 0x000fde0000000000 */
[----:B------:R-:W-:-:S11]  /*1960*/  NOP ;  /* 0x0000000000007918 */ /* 0x000fd60000000000 */
[----:B------:R1:W2:Y:S02]  /*1970*/  @P1 DSETP.LT.AND P0, PT, R12, R14, PT ;  /* 0x0000000e0c00122a */ /* 0x0002a40003f01000 */
.L_x_1041:
[----:B------:R-:W3:Y:S01]  /*1980*/  LDC R0, c[0x0][0x394] ;  /* 0x0000e500ff007b82 */ /* 0x000ee20000000800 */
[----:B------:R-:W4:Y:S07]  /*1990*/  LDCU.64 UR4, c[0x0][0x388] ;  /* 0x00007100ff0477ac */ /* 0x000f2e0008000a00 */
[----:B--2---:R-:W2:Y:S01]  /*19a0*/  @P0 LDC R3, c[0x0][0x390] ;  /* 0x0000e400ff030b82 */ /* 0x004ea20000000800 */
[----:B----4-:R-:W-:Y:S02]  /*19b0*/  FSEL R16, R12, UR4, !P0 ;  /* 0x000000040c107c08 */ /* 0x010fe4000c000000 */
[----:B------:R-:W-:-:S02]  /*19c0*/  FSEL R17, R13, UR5, !P0 ;  /* 0x000000050d117c08 */ /* 0x000fc4000c000000 */
[----:B---3--:R-:W-:-:S07]  /*19d0*/  SEL R0, R0, RZ, P0 ;  /* 0x000000ff00007207 */ /* 0x008fce0000000000 */
.L_x_1040:
[----:B------:R-:W-:Y:S05]  /*19e0*/  BSYNC.RECONVERGENT B2 ;  /* 0x0000000000027941 */ /* 0x000fea0003800200 */
.L_x_1039:
[C---:B------:R-:W-:Y:S02]  /*19f0*/  IADD3 R29, PT, PT, R5.reuse, -0x4, R27 ;  /* 0xfffffffc051d7810 */ /* 0x040fe40007ffe01b */
[----:B------:R-:W-:Y:S02]  /*1a00*/  IADD3 R5, PT, PT, -R5, 0x4, RZ ;  /* 0x0000000405057810 */ /* 0x000fe40007ffe1ff */
[----:B------:R-:W-:-:S03]  /*1a10*/  IADD3 R6, P0, PT, R6, 0x20, RZ ;  /* 0x0000002006067810 */ /* 0x000fc60007f1e0ff */
[----:B------:R3:W-:Y:S02]  /*1a20*/  STL [R1], R5 ;  /* 0x0000000501007387 */ /* 0x0007e40000100800 */
[----:B------:R-:W-:-:S08]  /*1a30*/  IMAD.X R7, RZ, RZ, R7, P0 ;  /* 0x000000ffff077224 */ /* 0x000fd000000e0607 */
.L_x_1038:
[----:B------:R-:W-:Y:S05]  /*1a40*/  BSYNC.RECONVERGENT B1 ;  /* 0x0000000000017941 */ /* 0x000fea0003800200 */
.L_x_1037:
[----:B------:R-:W-:Y:S01]  /*1a50*/  IMAD.SHL.U32 R28, R10, 0x4, RZ ;  /* 0x000000040a1c7824 */ /* 0x000fe200078e00ff */
[----:B------:R-:W-:Y:S01]  /*1a60*/  BSSY.RECONVERGENT B1, `(.L_x_1042) ;  /* 0x0000081000017945 */ /* 0x000fe20003800200 */
[----:B------:R-:W-:Y:S01]  /*1a70*/  IMAD.MOV.U32 R27, RZ, RZ, R11 ;  /* 0x000000ffff1b7224 */ /* 0x000fe200078e000b */
[----:B------:R-:W-:Y:S01]  /*1a80*/  MOV R25, R11 ;  /* 0x0000000b00197202 */ /* 0x000fe20000000f00 */
[--C-:B------:R-:W-:Y:S01]  /*1a90*/  IMAD.MOV.U32 R26, RZ, RZ, R2.reuse ;  /* 0x000000ffff1a7224 */ /* 0x100fe200078e0002 */
[----:B01----:R-:W-:Y:S01]  /*1aa0*/  IADD3 R12, PT, PT, R28, 0x3, RZ ;  /* 0x000000031c0c7810 */ /* 0x003fe20007ffe0ff */
[----:B------:R-:W-:Y:S01]  /*1ab0*/  IMAD.MOV.U32 R24, RZ, RZ, R2 ;  /* 0x000000ffff187224 */ /* 0x000fe200078e0002 */
[----:B------:R-:W-:Y:S01]  /*1ac0*/  MOV R21, R9 ;  /* 0x0000000900157202 */ /* 0x000fe20000000f00 */
[--C-:B------:R-:W-:Y:S01]  /*1ad0*/  IMAD.MOV.U32 R20, RZ, RZ, R8.reuse ;  /* 0x000000ffff147224 */ /* 0x100fe200078e0008 */
[----:B------:R-:W-:Y:S01]  /*1ae0*/  ISETP.GE.U32.AND P0, PT, R12, R29, PT ;  /* 0x0000001d0c00720c */ /* 0x000fe20003f06070 */
[----:B------:R-:W-:-:S02]  /*1af0*/  IMAD.MOV.U32 R22, RZ, RZ, R8 ;  /* 0x000000ffff167224 */ /* 0x000fc400078e0008 */
[----:B------:R-:W-:-:S10]  /*1b00*/  IMAD.MOV.U32 R23, RZ, RZ, R9 ;  /* 0x000000ffff177224 */ /* 0x000fd400078e0009 */
[----:B------:R-:W-:Y:S05]  /*1b10*/  @P0 BRA `(.L_x_1043) ;  /* 0x0000000400d40947 */ /* 0x000fea0003800000 */
[----:B---3--:R-:W-:Y:S01]  /*1b20*/  MOV R5, R10 ;  /* 0x0000000a00057202 */ /* 0x008fe20000000f00 */
[--C-:B------:R-:W-:Y:S01]  /*1b30*/  IMAD.MOV.U32 R27, RZ, RZ, R11.reuse ;  /* 0x000000ffff1b7224 */ /* 0x100fe200078e000b */
[----:B------:R-:W-:Y:S01]  /*1b40*/  MOV R26, R2 ;  /* 0x00000002001a7202 */ /* 0x000fe20000000f00 */
[----:B------:R-:W-:Y:S01]  /*1b50*/  IMAD.MOV.U32 R25, RZ, RZ, R11 ;  /* 0x000000ffff197224 */ /* 0x000fe200078e000b */
[----:B------:R-:W-:Y:S01]  /*1b60*/  MOV R21, R9 ;  /* 0x0000000900157202 */ /* 0x000fe20000000f00 */
[----:B------:R-:W-:Y:S02]  /*1b70*/  IMAD.MOV.U32 R24, RZ, RZ, R2 ;  /* 0x000000ffff187224 */ /* 0x000fe400078e0002 */
[--C-:B------:R-:W-:Y:S02]  /*1b80*/  IMAD.MOV.U32 R20, RZ, RZ, R8.reuse ;  /* 0x000000ffff147224 */ /* 0x100fe400078e0008 */
[----:B------:R-:W-:Y:S02]  /*1b90*/  IMAD.MOV.U32 R22, RZ, RZ, R8 ;  /* 0x000000ffff167224 */ /* 0x000fe400078e0008 */
[----:B------:R-:W-:-:S07]  /*1ba0*/  IMAD.MOV.U32 R23, RZ, RZ, R9 ;  /* 0x000000ffff177224 */ /* 0x000fce00078e0009 */
.L_x_1052:
[----:B------:R0:W-:Y:S04]  /*1bb0*/  STL [R1+0x30], R2 ;  /* 0x0000300201007387 */ /* 0x0001e80000100800 */
[----:B0-----:R-:W3:Y:S01]  /*1bc0*/  LDL R2, [R1] ;  /* 0x0000000001027983 */ /* 0x001ee20000100800 */
[----:B------:R-:W-:-:S06]  /*1bd0*/  IMAD.WIDE.U32 R8, R5, 0x20, R6 ;  /* 0x0000002005087825 */ /* 0x000fcc00078e0006 */
[----:B------:R-:W4:Y:S01]  /*1be0*/  LDG.E.ENL2.256 R12, R8, desc[UR36][R8.64] ;  /* 0xfe0000240808797e */ /* 0x000f22000812190c */
[----:B------:R-:W2:-:S15]  /*1bf0*/  DSETP.NAN.AND P1, PT, R16, R16, PT ;  /* 0x000000101000722a */ /* 0x000e9e0003f28000 */
[----:B------:R-:W-:-:S15]  /*1c00*/  NOP ;  /* 0x0000000000007918 */ /* 0x000fde0000000000 */
[----:B------:R-:W-:-:S15]  /*1c10*/  NOP ;  /* 0x0000000000007918 */ /* 0x000fde0000000000 */
[----:B------:R-:W-:-:S15]  /*1c20*/  NOP ;  /* 0x0000000000007918 */ /* 0x000fde0000000000 */
[----:B------:R-:W-:-:S04]  /*1c30*/  NOP ;  /* 0x0000000000007918 */ /* 0x000fc80000000000 */
[----:B------:R0:W1:-:S15]  /*1c40*/  DSETP.NAN.AND P2, PT, R22, R22, PT ;  /* 0x000000161600722a */ /* 0x00005e0003f48000 */
[----:B------:R-:W-:-:S15]  /*1c50*/  NOP ;  /* 0x0000000000007918 */ /* 0x000fde0000000000 */
[----:B------:R-:W-:-:S15]  /*1c60*/  NOP ;  /* 0x0000000000007918 */ /* 0x000fde0000000000 */
[----:B------:R-:W-:-:S15]  /*1c70*/  NOP ;  /* 0x0000000000007918 */ /* 0x000fde0000000000 */
[----:B------:R-:W-:-:S04]  /*1c80*/  NOP ;  /* 0x0000000000007918 */ /* 0x000fc80000000000 */
[----:B------:R0:W0:Y:S01]  /*1c90*/  DSETP.NAN.AND P4, PT, R20, R20, PT ;  /* 0x000000141400722a */ /* 0x0000220003f88000 */
[----:B---3--:R-:W-:Y:S02]  /*1ca0*/  IADD3 R28, PT, PT, R28, R2, RZ ;  /* 0x000000021c1c7210 */ /* 0x008fe40007ffe0ff */
[----:B------:R3:W5:Y:S01]  /*1cb0*/  LDL.LU R2, [R1+0x30] ;  /* 0x0000300001027983 */ /* 0x0007620000300800 */
[----:B------:R-:W-:Y:S01]  /*1cc0*/  BSSY.RECONVERGENT B2, `(.L_x_1044) ;  /* 0x0000010000027945 */ /* 0x000fe20003800200 */
[----:B--2---:R-:W-:-:S04]  /*1cd0*/  @P1 ISETP.GE.U32.AND P0, PT, R3, R28, PT ;  /* 0x0000001c0300120c */ /* 0x004fc80003f06070 */
[----:B------:R-:W-:-:S15]  /*1ce0*/  @P1 ISETP.GE.AND.EX P0, PT, R0, RZ, PT, P0 ;  /* 0x000000ff0000120c */ /* 0x000fde0003f06300 */
[----:B------:R-:W-:-:S15]  /*1cf0*/  NOP ;  /* 0x0000000000007918 */ /* 0x000fde0000000000 */
[----:B------:R-:W-:-:S15]  /*1d00*/  NOP ;  /* 0x0000000000007918 */ /* 0x000fde0000000000 */
[----:B------:R-:W-:-:S10]  /*1d10*/  NOP ;  /* 0x0000000000007918 */ /* 0x000fd40000000000 */
[----:B----4-:R3:W2:Y:S02]  /*1d20*/  @P1 DSETP.NUM.OR P0, PT, R8, R8, !P0 ;  /* 0x000000080800122a */ /* 0x0106a40004707400 */
[----:B012---:R-:W-:Y:S05]  /*1d30*/  @P1 BRA `(.L_x_1045) ;  /* 0x0000000000201947 */ /* 0x007fea0003800000 */
[----:B------:R-:W0:Y:S02]  /*1d40*/  DSETP.NEU.AND P1, PT, R16, R8, PT ;  /* 0x000000081000722a */ /* 0x000e240003f2d000 */
[----:B0-----:R-:W-:-:S04]  /*1d50*/  @!P1 ISETP.GE.U32.AND P0, PT, R3, R28, PT ;  /* 0x0000001c0300920c */ /* 0x001fc80003f06070 */
[----:B------:R-:W-:-:S04]  /*1d60*/  @!P1 ISETP.GE.AND.EX P0, PT, R0, RZ, PT, P0 ;  /* 0x000000ff0000920c */ /* 0x000fc80003f06300 */
[----:B------:R-:W-:-:S15]  /*1d70*/  @!P1 PLOP3.LUT P0, PT, P0, PT, PT, 0x8, 0x80 ;  /* 0x000000000080981c */ /* 0x000fde000070e170 */
[----:B------:R-:W-:-:S15]  /*1d80*/  NOP ;  /* 0x0000000000007918 */ /* 0x000fde0000000000 */
[----:B------:R-:W-:-:S15]  /*1d90*/  NOP ;  /* 0x0000000000007918 */ /* 0x000fde0000000000 */
[----:B------:R-:W-:-:S09]  /*1da0*/  NOP ;  /* 0x0000000000007918 */ /* 0x000fd20000000000 */
[----:B------:R0:W1:Y:S02]  /*1db0*/  @P1 DSETP.GT.AND P0, PT, R16, R8, PT ;  /* 0x000000081000122a */ /* 0x0000640003f04000 */
.L_x_1045:
[----:B------:R-:W-:Y:S05]  /*1dc0*/  BSYNC.RECONVERGENT B2 ;  /* 0x0000000000027941 */ /* 0x000fea0003800200 */
.L_x_1044:
[----:B01----:R-:W-:Y:S01]  /*1dd0*/  FSEL R16, R16, R8, P0 ;  /* 0x0000000810107208 */ /* 0x003fe20000000000 */
[----:B------:R-:W-:Y:S01]  /*1de0*/  BSSY.RECONVERGENT B2, `(.L_x_1046) ;  /* 0x0000013000027945 */ /* 0x000fe20003800200 */
[----:B---3--:R-:W-:Y:S01]  /*1df0*/  FSEL R8, R17, R9, P0 ;  /* 0x0000000911087208 */ /* 0x008fe20000000000 */
[----:B------:R-:W-:Y:S01]  /*1e00*/  VIADD R9, R28, 0x1 ;  /* 0x000000011c097836 */ /* 0x000fe20000000000 */
[----:B------:R0:W1:Y:S04]  /*1e10*/  DSETP.NAN.AND P5, PT, R18, R18, PT ;  /* 0x000000121200722a */ /* 0x0000680003fa8000 */
[----:B------:R-:W-:-:S04]  /*1e20*/  @P2 ISETP.GE.U32.AND P1, PT, R25, R9, PT ;  /* 0x000000091900220c */ /* 0x000fc80003f26070 */
[----:B------:R-:W-:-:S15]  /*1e30*/  @P2 ISETP.GE.AND.EX P1, PT, R24, RZ, PT, P1 ;  /* 0x000000ff1800220c */ /* 0x000fde0003f26310 */
[----:B------:R-:W-:-:S15]  /*1e40*/  NOP ;  /* 0x0000000000007918 */ /* 0x000fde0000000000 */
[----:B------:R-:W-:-:S15]  /*1e50*/  NOP ;  /* 0x0000000000007918 */ /* 0x000fde0000000000 */
[----:B------:R-:W-:-:S11]  /*1e60*/  NOP ;  /* 0x0000000000007918 */ /* 0x000fd60000000000 */
[----:B------:R0:W2:Y:S02]  /*1e70*/  @P2 DSETP.NUM.OR P1, PT, R10, R10, !P1 ;  /* 0x0000000a0a00222a */ /* 0x0000a40004f27400 */
[----:B-12---:R-:W-:Y:S05]  /*1e80*/  @P2 BRA `(.L_x_1047) ;  /* 0x0000000000202947 */ /* 0x006fea0003800000 */
[----:B------:R-:W1:Y:S02]  /*1e90*/  DSETP.NEU.AND P3, PT, R22, R10, PT ;  /* 0x0000000a1600722a */ /* 0x000e640003f6d000 */
[----:B-1----:R-:W-:-:S04]  /*1ea0*/  @!P3 ISETP.GE.U32.AND P1, PT, R25, R9, PT ;  /* 0x000000091900b20c */ /* 0x002fc80003f26070 */
[----:B------:R-:W-:-:S15]  /*1eb0*/  @!P3 ISETP.GE.AND.EX P2, PT, R24, RZ, PT, P1 ;  /* 0x000000ff1800b20c */ /* 0x000fde0003f46310 */
[----:B------:R-:W-:-:S15]  /*1ec0*/  NOP ;  /* 0x0000000000007918 */ /* 0x000fde0000000000 */
[----:B------:R-:W-:-:S15]  /*1ed0*/  NOP ;  /* 0x0000000000007918 */ /* 0x000fde0000000000 */
[----:B------:R-:W-:-:S13]  /*1ee0*/  NOP ;  /* 0x0000000000007918 */ /* 0x000fda0000000000 */
[----:B------:R1:W2:Y:S02]  /*1ef0*/  @P3 DSETP.GT.AND P1, PT, R22, R10, PT ;  /* 0x0000000a1600322a */ /* 0x0002a40003f24000 */
[----:B--2---:R-:W-:-:S13]  /*1f00*/  @!P3 PLOP3.LUT P1, PT, P2, PT, PT, 0x8, 0x80 ;  /* 0x000000000080b81c */ /* 0x004fda000172e170 */
.L_x_1047:
[----:B------:R-:W-:Y:S05]  /*1f10*/  BSYNC.RECONVERGENT B2 ;  /* 0x0000000000027941 */ /* 0x000fea0003800200 */
.L_x_1046:
[----:B------:R-:W-:Y:S01]  /*1f20*/  VIADD R17, R28, 0x2 ;  /* 0x000000021c117836 */ /* 0x000fe20000000000 */
[----:B-1----:R-:W-:Y:S01]  /*1f30*/  FSEL R22, R22, R10, P1 ;  /* 0x0000000a16167208 */ /* 0x002fe20000800000 */
[----:B------:R-:W-:Y:S01]  /*1f40*/  BSSY.RECONVERGENT B2, `(.L_x_1048) ;  /* 0x0000011000027945 */ /* 0x000fe20003800200 */
[----:B0-----:R-:W-:Y:S02]  /*1f50*/  IADD3 R10, PT, PT, R28, 0x3, RZ ;  /* 0x000000031c0a7810 */ /* 0x001fe40007ffe0ff */
[----:B------:R-:W-:Y:S02]  /*1f60*/  @P4 ISETP.GE.U32.AND P2, PT, R27, R17, PT ;  /* 0x000000111b00420c */ /* 0x000fe40003f46070 */
[----:B------:R-:W-:Y:S02]  /*1f70*/  @P5 ISETP.GE.U32.AND P3, PT, R4, R10, PT ;  /* 0x0000000a0400520c */ /* 0x000fe40003f66070 */
[----:B------:R-:W-:Y:S02]  /*1f80*/  @P4 ISETP.GE.AND.EX P2, PT, R26, RZ, PT, P2 ;  /* 0x000000ff1a00420c */ /* 0x000fe40003f46320 */
[----:B------:R-:W-:-:S02]  /*1f90*/  FSEL R11, R23, R11, P1 ;  /* 0x0000000b170b7208 */ /* 0x000fc40000800000 */
[----:B-----5:R-:W-:-:S09]  /*1fa0*/  @P5 ISETP.GE.AND.EX P3, PT, R2, RZ, PT, P3 ;  /* 0x000000ff0200520c */ /* 0x020fd20003f66330 */
[----:B------:R0:W1:Y:S02]  /*1fb0*/  @P4 DSETP.NUM.OR P2, PT, R12, R12, !P2 ;  /* 0x0000000c0c00422a */ /* 0x0000640005747400 */
[----:B-1----:R-:W-:Y:S05]  /*1fc0*/  @P4 BRA `(.L_x_1049) ;  /* 0x0000000000204947 */ /* 0x002fea0003800000 */
        /* <DEDUP_REMOVED lines=8> */
.L_x_1049:
[----:B------:R-:W-:Y:S05]  /*2050*/  BSYNC.RECONVERGENT B2 ;  /* 0x0000000000027941 */ /* 0x000fea0003800200 */
.L_x_1048:
[----:B-1----:R-:W-:Y:S01]  /*2060*/  FSEL R20, R20, R12, P2 ;  /* 0x0000000c14147208 */ /* 0x002fe20001000000 */
[----:B------:R-:W-:Y:S01]  /*2070*/  BSSY.RECONVERGENT B2, `(.L_x_1050) ;  /* 0x0000015000027945 */ /* 0x000fe20003800200 */
[----:B0-----:R-:W-:Y:S01]  /*2080*/  FSEL R12, R21, R13, P2 ;  /* 0x0000000d150c7208 */ /* 0x001fe20001000000 */
[----:B------:R0:W1:Y:S01]  /*2090*/  @P5 DSETP.NUM.OR P3, PT, R14, R14, !P3 ;  /* 0x0000000e0e00522a */ /* 0x0000620005f67400 */
[----:B------:R-:W-:Y:S01]  /*20a0*/  SEL R27, R27, R17, P2 ;  /* 0x000000111b1b7207 */ /* 0x000fe20001000000 */
[----:B------:R-:W-:Y:S01]  /*20b0*/  IMAD.MOV.U32 R17, RZ, RZ, R8 ;  /* 0x000000ffff117224 */ /* 0x000fe200078e0008 */
[----:B------:R-:W-:Y:S01]  /*20c0*/  SEL R3, R3, R28, P0 ;  /* 0x0000001c03037207 */ /* 0x000fe20000000000 */
[----:B------:R-:W-:Y:S01]  /*20d0*/  IMAD.MOV.U32 R23, RZ, RZ, R11 ;  /* 0x000000ffff177224 */ /* 0x000fe200078e000b */
[----:B------:R-:W-:Y:S02]  /*20e0*/  SEL R25, R25, R9, P1 ;  /* 0x0000000919197207 */ /* 0x000fe40000800000 */
[----:B------:R-:W-:-:S02]  /*20f0*/  SEL R0, R0, RZ, P0 ;  /* 0x000000ff00007207 */ /* 0x000fc40000000000 */
[----:B------:R-:W-:Y:S02]  /*2100*/  SEL R24, R24, RZ, P1 ;  /* 0x000000ff18187207 */ /* 0x000fe40000800000 */
[----:B------:R-:W-:Y:S02]  /*2110*/  SEL R26, R26, RZ, P2 ;  /* 0x000000ff1a1a7207 */ /* 0x000fe40001000000 */
[----:B------:R-:W-:Y:S01]  /*2120*/  MOV R21, R12 ;  /* 0x0000000c00157202 */ /* 0x000fe20000000f00 */
[----:B01----:R-:W-:Y:S06]  /*2130*/  @P5 BRA `(.L_x_1051) ;  /* 0x0000000000205947 */ /* 0x003fec0003800000 */
[----:B------:R-:W0:Y:S02]  /*2140*/  DSETP.NEU.AND P1, PT, R18, R14, PT ;  /* 0x0000000e1200722a */ /* 0x000e240003f2d000 */
[----:B0-----:R-:W-:-:S04]  /*2150*/  @!P1 ISETP.GE.U32.AND P0, PT, R4, R10, PT ;  /* 0x0000000a0400920c */ /* 0x001fc80003f06070 */
[----:B------:R-:W-:-:S15]  /*2160*/  @!P1 ISETP.GE.AND.EX P0, PT, R2, RZ, PT, P0 ;  /* 0x000000ff0200920c */ /* 0x000fde0003f06300 */
[----:B------:R-:W-:-:S15]  /*2170*/  NOP ;  /* 0x0000000000007918 */ /* 0x000fde0000000000 */
[----:B------:R-:W-:-:S15]  /*2180*/  NOP ;  /* 0x0000000000007918 */ /* 0x000fde0000000000 */
[----:B------:R-:W-:-:S13]  /*2190*/  NOP ;  /* 0x0000000000007918 */ /* 0x000fda0000000000 */
[----:B------:R0:W1:Y:S02]  /*21a0*/  @P1 DSETP.GT.AND P3, PT, R18, R14, PT ;  /* 0x0000000e1200122a */ /* 0x0000640003f64000 */
[----:B-1----:R-:W-:-:S13]  /*21b0*/  @!P1 PLOP3.LUT P3, PT, P0, PT, PT, 0x8, 0x80 ;  /* 0x000000000080981c */ /* 0x002fda000076e170 */
.L_x_1051:
[----:B------:R-:W-:Y:S05]  /*21c0*/  BSYNC.RECONVERGENT B2 ;  /* 0x0000000000027941 */ /* 0x000fea0003800200 */
.L_x_1050:
[----:B------:R-:W1:Y:S01]  /*21d0*/  LDCU UR4, c[0x0][0x3a4] ;  /* 0x00007480ff0477ac */ /* 0x000e620008000800 */
[----:B0-----:R-:W-:Y:S02]  /*21e0*/  FSEL R18, R18, R14, P3 ;  /* 0x0000000e12127208 */ /* 0x001fe40001800000 */
[----:B------:R-:W-:Y:S02]  /*21f0*/  FSEL R19, R19, R15, P3 ;  /* 0x0000000f13137208 */ /* 0x000fe40001800000 */
[----:B------:R-:W-:Y:S02]  /*2200*/  SEL R4, R4, R10, P3 ;  /* 0x0000000a04047207 */ /* 0x000fe40001800000 */
[----:B------:R-:W-:Y:S01]  /*2210*/  SEL R2, R2, RZ, P3 ;  /* 0x000000ff02027207 */ /* 0x000fe20001800000 */
[----:B-1----:R-:W-:-:S04]  /*2220*/  VIADD R5, R5, UR4 ;  /* 0x0000000405057c36 */ /* 0x002fc80008000000 */
[----:B------:R-:W-:-:S05]  /*2230*/  IMAD.SHL.U32 R28, R5, 0x4, RZ ;  /* 0x00000004051c7824 */ /* 0x000fca00078e00ff */
[----:B------:R-:W-:-:S04]  /*2240*/  IADD3 R8, PT, PT, R28, 0x3, RZ ;  /* 0x000000031c087810 */ /* 0x000fc80007ffe0ff */
[----:B------:R-:W-:-:S13]  /*2250*/  ISETP.GE.U32.AND P0, PT, R8, R29, PT ;  /* 0x0000001d0800720c */ /* 0x000fda0003f06070 */
[----:B------:R-:W-:Y:S05]  /*2260*/  @!P0 BRA `(.L_x_1052) ;  /* 0xfffffff800508947 */ /* 0x000fea000383ffff */
.L_x_1043:
[----:B------:R-:W-:Y:S05]  /*2270*/  BSYNC.RECONVERGENT B1 ;  /* 0x0000000000017941 */ /* 0x000fea0003800200 */
.L_x_1042:
[----:B------:R-:W0:Y:S01]  /*2280*/  S2R R9, SR_TID.Y ;  /* 0x0000000000097919 */ /* 0x000e220000002200 */
[----:B------:R-:W1:Y:S01]  /*2290*/  LDCU UR4, c[0x0][0x3b4] ;  /* 0x00007680ff0477ac */ /* 0x000e620008000800 */
[----:B------:R-:W-:Y:S01]  /*22a0*/  BSSY.RECONVERGENT B1, `(.L_x_1053) ;  /* 0x0000029000017945 */ /* 0x000fe20003800200 */
[----:B------:R-:W4:Y:S01]  /*22b0*/  S2R R8, SR_CTAID.Y ;  /* 0x0000000000087919 */ /* 0x000f220000002600 */
[----:B------:R-:W5:Y:S01]  /*22c0*/  LDCU UR5, c[0x0][0x3b8] ;  /* 0x00007700ff0577ac */ /* 0x000f620008000800 */
[----:B-1----:R-:W-:Y:S02]  /*22d0*/  ISETP.NE.AND P0, PT, RZ, UR4, PT ;  /* 0x00000004ff007c0c */ /* 0x002fe4000bf05270 */
[----:B-----5:R-:W-:Y:S02]  /*22e0*/  ISETP.NE.AND P1, PT, RZ, UR5, PT ;  /* 0x00000005ff007c0c */ /* 0x020fe4000bf25270 */
[----:B0-----:R-:W-:Y:S02]  /*22f0*/  ISETP.NE.AND P0, PT, R9, RZ, P0 ;  /* 0x000000ff0900720c */ /* 0x001fe40000705270 */
[----:B----4-:R-:W-:-:S04]  /*2300*/  ISETP.NE.AND P1, PT, R8, RZ, P1 ;  /* 0x000000ff0800720c */ /* 0x010fc80000f25270 */
[----:B------:R-:W-:-:S13]  /*2310*/  PLOP3.LUT P0, PT, P0, P1, PT, 0xf8, 0x8f ;  /* 0x00000000008f781c */ /* 0x000fda0000703f70 */
[----:B------:R-:W-:Y:S05]  /*2320*/  @P0 BRA `(.L_x_1054) ;  /* 0x0000000000800947 */ /* 0x000fea0003800000 */
[----:B------:R-:W0:Y:S01]  /*2330*/  S2R R8, SR_TID.X ;  /* 0x0000000000087919 */ /* 0x000e220000002100 */
[----:B---3--:R-:W-:-:S05]  /*2340*/  LOP3.LUT R5, R29, 0xfffffffc, RZ, 0xc0, !PT ;  /* 0xfffffffc1d057812 */ /* 0x008fca00078ec0ff */
[----:B0-----:R-:W-:-:S05]  /*2350*/  IMAD.IADD R5, R5, 0x1, R8 ;  /* 0x0000000105057824 */ /* 0x001fca00078e0208 */
[----:B------:R-:W-:-:S13]  /*2360*/  ISETP.GE.U32.AND P0, PT, R5, R29, PT ;  /* 0x0000001d0500720c */ /* 0x000fda0003f06070 */
[----:B------:R-:W-:Y:S05]  /*2370*/  @P0 BRA `(.L_x_1054) ;  /* 0x00000000006c0947 */ /* 0x000fea0003800000 */
[----:B------:R-:W3:Y:S01]  /*2380*/  LDL.LU R8, [R1] ;  /* 0x0000000001087983 */ /* 0x000ee20000300800 */
[----:B------:R-:W-:-:S06]  /*2390*/  IMAD.WIDE R6, R5, 0x8, R6 ;  /* 0x0000000805067825 */ /* 0x000fcc00078e0206 */
[----:B------:R-:W4:Y:S01]  /*23a0*/  LDG.E.64 R6, desc[UR36][R6.64] ;  /* 0x0000002406067981 */ /* 0x000f22000c1e1b00 */
[----:B------:R-:W2:Y:S01]  /*23b0*/  DSETP.NAN.AND P1, PT, R16, R16, PT ;  /* 0x000000101000722a */ /* 0x000ea20003f28000 */
[----:B------:R-:W-:Y:S01]  /*23c0*/  BSSY.RECONVERGENT B2, `(.L_x_1055) ;  /* 0x0000012000027945 */ /* 0x000fe20003800200 */
[----:B---3--:R-:W-:-:S05]  /*23d0*/  IMAD.IADD R8, R5, 0x1, R8 ;  /* 0x0000000105087824 */ /* 0x008fca00078e0208 */
[----:B--2---:R-:W-:Y:S02]  /*23e0*/  @P1 ISETP.GE.U32.AND P0, PT, R3, R8, PT ;  /* 0x000000080300120c */ /* 0x004fe40003f06070 */
[----:B------:R-:W-:-:S04]  /*23f0*/  SHF.R.S32.HI R5, RZ, 0x1f, R8 ;  /* 0x0000001fff057819 */ /* 0x000fc80000011408 */
[----:B------:R-:W-:-:S15]  /*2400*/  @P1 ISETP.GE.AND.EX P0, PT, R0, R5, PT, P0 ;  /* 0x000000050000120c */ /* 0x000fde0003f06300 */
[----:B------:R-:W-:-:S15]  /*2410*/  NOP ;  /* 0x0000000000007918 */ /* 0x000fde0000000000 */
[----:B------:R-:W-:-:S15]  /*2420*/  NOP ;  /* 0x0000000000007918 */ /* 0x000fde0000000000 */
[----:B------:R-:W-:-:S06]  /*2430*/  NOP ;  /* 0x0000000000007918 */ /* 0x000fcc0000000000 */
[----:B----4-:R0:W1:Y:S02]  /*2440*/  @P1 DSETP.NUM.OR P0, PT, R6, R6, !P0 ;  /* 0x000000060600122a */ /* 0x0100640004707400 */
[----:B-1----:R-:W-:Y:S05]  /*2450*/  @P1 BRA `(.L_x_1056) ;  /* 0x0000000000201947 */ /* 0x002fea0003800000 */
[----:B------:R-:W1:Y:S02]  /*2460*/  DSETP.NEU.AND P1, PT, R16, R6, PT ;  /* 0x000000061000722a */ /* 0x000e640003f2d000 */
[----:B-1----:R-:W-:-:S04]  /*2470*/  @!P1 ISETP.GE.U32.AND P0, PT, R3, R8, PT ;  /* 0x000000080300920c */ /* 0x002fc80003f06070 */
[----:B------:R-:W-:-:S04]  /*2480*/  @!P1 ISETP.GE.AND.EX P0, PT, R0, R5, PT, P0 ;  /* 0x000000050000920c */ /* 0x000fc80003f06300 */
[----:B------:R-:W-:-:S15]  /*2490*/  @!P1 PLOP3.LUT P0, PT, P0, PT, PT, 0x8, 0x80 ;  /* 0x000000000080981c */ /* 0x000fde000070e170 */
[----:B------:R-:W-:-:S15]  /*24a0*/  NOP ;  /* 0x0000000000007918 */ /* 0x000fde0000000000 */
[----:B------:R-:W-:-:S15]  /*24b0*/  NOP ;  /* 0x0000000000007918 */ /* 0x000fde0000000000 */
[----:B------:R-:W-:-:S09]  /*24c0*/  NOP ;  /* 0x0000000000007918 */ /* 0x000fd20000000000 */
[----:B------:R1:W2:Y:S02]  /*24d0*/  @P1 DSETP.GT.AND P0, PT, R16, R6, PT ;  /* 0x000000061000122a */ /* 0x0002a40003f04000 */
.L_x_1056:
[----:B------:R-:W-:Y:S05]  /*24e0*/  BSYNC.RECONVERGENT B2 ;  /* 0x0000000000027941 */ /* 0x000fea0003800200 */
.L_x_1055:
[----:B-12---:R-:W-:Y:S02]  /*24f0*/  FSEL R16, R16, R6, P0 ;  /* 0x0000000610107208 */ /* 0x006fe40000000000 */
[----:B------:R-:W-:Y:S02]  /*2500*/  FSEL R17, R17, R7, P0 ;  /* 0x0000000711117208 */ /* 0x000fe40000000000 */
[----:B------:R-:W-:Y:S02]  /*2510*/  SEL R3, R3, R8, P0 ;  /* 0x0000000803037207 */ /* 0x000fe40000000000 */
[----:B------:R-:W-:-:S07]  /*2520*/  SEL R0, R0, R5, P0 ;  /* 0x0000000500007207 */ /* 0x000fce0000000000 */
.L_x_1054:
[----:B------:R-:W-:Y:S05]  /*2530*/  BSYNC.RECONVERGENT B1 ;  /* 0x0000000000017941 */ /* 0x000fea0003800200 */
.L_x_1053:
[----:B------:R-:W2:Y:S01]  /*2540*/  DSETP.NAN.AND P1, PT, R16, R16, PT ;  /* 0x000000101000722a */ /* 0x000ea20003f28000 */
[----:B------:R-:W-:Y:S01]  /*2550*/  BSSY.RECONVERGENT B1, `(.L_x_1057) ;  /* 0x0000010000017945 */ /* 0x000fe20003800200 */
[----:B--2---:R-:W-:-:S04]  /*2560*/  @P1 ISETP.GE.U32.AND P0, PT, R3, R25, PT ;  /* 0x000000190300120c */ /* 0x004fc80003f06070 */
[----:B------:R-:W-:-:S15]  /*2570*/  @P1 ISETP.GE.AND.EX P0, PT, R0, R24, PT, P0 ;  /* 0x000000180000120c */ /* 0x000fde0003f06300 */
[----:B------:R-:W-:-:S15]  /*2580*/  NOP ;  /* 0x0000000000007918 */ /* 0x000fde0000000000 */
[----:B------:R-:W-:-:S15]  /*2590*/  NOP ;  /* 0x0000000000007918 */ /* 0x000fde0000000000 */
[----:B------:R-:W-:-:S13]  /*25a0*/  NOP ;  /* 0x0000000000007918 */ /* 0x000fda0000000000 */
[----:B------:R1:W2:Y:S02]  /*25b0*/  @P1 DSETP.NUM.OR P0, PT, R22, R22, !P0 ;  /* 0x000000161600122a */ /* 0x0002a40004707400 */
[----:B--2---:R-:W-:Y:S05]  /*25c0*/  @P1 BRA `(.L_x_1058) ;  /* 0x0000000000201947 */ /* 0x004fea0003800000 */
[----:B------:R-:W2:Y:S02]  /*25d0*/  DSETP.NEU.AND P1, PT, R16, R22, PT ;  /* 0x000000161000722a */ /* 0x000ea40003f2d000 */
[----:B--2---:R-:W-:-:S04]  /*25e0*/  @!P1 ISETP.GE.U32.AND P0, PT, R3, R25, PT ;  /* 0x000000190300920c */ /* 0x004fc80003f06070 */
[----:B------:R-:W-:-:S04]  /*25f0*/  @!P1 ISETP.GE.AND.EX P0, PT, R0, R24, PT, P0 ;  /* 0x000000180000920c */ /* 0x000fc80003f06300 */
[----:B------:R-:W-:-:S15]  /*2600*/  @!P1 PLOP3.LUT P0, PT, P0, PT, PT, 0x8, 0x80 ;  /* 0x000000000080981c */ /* 0x000fde000070e170 */
[----:B------:R-:W-:-:S15]  /*2610*/  NOP ;  /* 0x0000000000007918 */ /* 0x000fde0000000000 */
[----:B------:R-:W-:-:S15]  /*2620*/  NOP ;  /* 0x0000000000007918 */ /* 0x000fde0000000000 */
[----:B------:R-:W-:-:S09]  /*2630*/  NOP ;  /* 0x0000000000007918 */ /* 0x000fd20000000000 */
[----:B------:R2:W4:Y:S02]  /*2640*/  @P1 DSETP.GT.AND P0, PT, R16, R22, PT ;  /* 0x000000161000122a */ /* 0x0005240003f04000 */
.L_x_1058:
[----:B------:R-:W-:Y:S05]  /*2650*/  BSYNC.RECONVERGENT B1 ;  /* 0x0000000000017941 */ /* 0x000fea0003800200 */
.L_x_1057:
[----:B0---4-:R-:W-:Y:S01]  /*2660*/  FSEL R6, R16, R22, P0 ;  /* 0x0000001610067208 */ /* 0x011fe20000000000 */
[----:B------:R-:W-:Y:S01]  /*2670*/  BSSY.RECONVERGENT B1, `(.L_x_1059) ;  /* 0x0000014000017945 */ /* 0x000fe20003800200 */
[----:B------:R-:W-:Y:S02]  /*2680*/  FSEL R7, R17, R23, P0 ;  /* 0x0000001711077208 */ /* 0x000fe40000000000 */
[----:B------:R-:W-:Y:S02]  /*2690*/  SEL R8, R3, R25, P0 ;  /* 0x0000001903087207 */ /* 0x000fe40000000000 */
[----:B------:R-:W-:Y:S02]  /*26a0*/  SEL R3, R0, R24, P0 ;  /* 0x0000001800037207 */ /* 0x000fe40000000000 */
[----:B------:R-:W0:Y:S02]  /*26b0*/  DSETP.NAN.AND P1, PT, R6, R6, PT ;  /* 0x000000060600722a */ /* 0x000e240003f28000 */
[----:B0-----:R-:W-:-:S04]  /*26c0*/  @P1 ISETP.GE.U32.AND P0, PT, R8, R27, PT ;  /* 0x0000001b0800120c */ /* 0x001fc80003f06070 */
[----:B------:R-:W-:-:S15]  /*26d0*/  @P1 ISETP.GE.AND.EX P0, PT, R3, R26, PT, P0 ;  /* 0x0000001a0300120c */ /* 0x000fde0003f06300 */
[----:B------:R-:W-:-:S15]  /*26e0*/  NOP ;  /* 0x0000000000007918 */ /* 0x000fde0000000000 */
[----:B------:R-:W-:-:S15]  /*26f0*/  NOP ;  /* 0x0000000000007918 */ /* 0x000fde0000000000 */
[----:B------:R-:W-:-:S13]  /*2700*/  NOP ;  /* 0x0000000000007918 */ /* 0x000fda0000000000 */
[----:B------:R0:W4:Y:S02]  /*2710*/  @P1 DSETP.NUM.OR P0, PT, R20, R20, !P0 ;  /* 0x000000141400122a */ /* 0x0001240004707400 */
[----:B----4-:R-:W-:Y:S05]  /*2720*/  @P1 BRA `(.L_x_1060) ;  /* 0x0000000000201947 */ /* 0x010fea0003800000 */
[----:B------:R-:W4:Y:S02]  /*2730*/  DSETP.NEU.AND P2, PT, R6, R20, PT ;  /* 0x000000140600722a */ /* 0x000f240003f4d000 */
[----:B----4-:R-:W-:-:S04]  /*2740*/  @!P2 ISETP.GE.U32.AND P0, PT, R8, R27, PT ;  /* 0x0000001b0800a20c */ /* 0x010fc80003f06070 */
[----:B------:R-:W-:-:S15]  /*2750*/  @!P2 ISETP.GE.AND.EX P1, PT, R3, R26, PT, P0 ;  /* 0x0000001a0300a20c */ /* 0x000fde0003f26300 */
[----:B------:R-:W-:-:S15]  /*2760*/  NOP ;  /* 0x0000000000007918 */ /* 0x000fde0000000000 */
[----:B------:R-:W-:-:S15]  /*2770*/  NOP ;  /* 0x0000000000007918 */ /* 0x000fde0000000000 */
[----:B------:R-:W-:-:S13]  /*2780*/  NOP ;  /* 0x0000000000007918 */ /* 0x000fda0000000000 */
[----:B------:R4:W0:Y:S02]  /*2790*/  @P2 DSETP.GT.AND P0, PT, R6, R20, PT ;  /* 0x000000140600222a */ /* 0x0008240003f04000 */
[----:B0-----:R-:W-:-:S13]  /*27a0*/  @!P2 PLOP3.LUT P0, PT, P1, PT, PT, 0x8, 0x80 ;  /* 0x000000000080a81c */ /* 0x001fda0000f0e170 */
.L_x_1060:
[----:B------:R-:W-:Y:S05]  /*27b0*/  BSYNC.RECONVERGENT B1 ;  /* 0x0000000000017941 */ /* 0x000fea0003800200 */
.L_x_1059:
[----:B----4-:R-:W-:Y:S01]  /*27c0*/  FSEL R6, R6, R20, P0 ;  /* 0x0000001406067208 */ /* 0x010fe20000000000 */
[----:B------:R-:W-:Y:S01]  /*27d0*/  BSSY.RECONVERGENT B1, `(.L_x_1061) ;  /* 0x0000014000017945 */ /* 0x000fe20003800200 */
[----:B------:R-:W-:Y:S02]  /*27e0*/  FSEL R7, R7, R21, P0 ;  /* 0x0000001507077208 */ /* 0x000fe40000000000 */
[----:B------:R-:W-:Y:S02]  /*27f0*/  SEL R27, R8, R27, P0 ;  /* 0x0000001b081b7207 */ /* 0x000fe40000000000 */
[----:B------:R-:W-:Y:S02]  /*2800*/  SEL R3, R3, R26, P0 ;  /* 0x0000001a03037207 */ /* 0x000fe40000000000 */
[----:B------:R-:W4:Y:S02]  /*2810*/  DSETP.NAN.AND P1, PT, R6, R6, PT ;  /* 0x000000060600722a */ /* 0x000f240003f28000 */
[----:B----4-:R-:W-:-:S04]  /*2820*/  @P1 ISETP.GE.U32.AND P0, PT, R27, R4, PT ;  /* 0x000000041b00120c */ /* 0x010fc80003f06070 */
[----:B------:R-:W-:-:S15]  /*2830*/  @P1 ISETP.GE.AND.EX P0, PT, R3, R2, PT, P0 ;  /* 0x000000020300120c */ /* 0x000fde0003f06300 */
[----:B------:R-:W-:-:S15]  /*2840*/  NOP ;  /* 0x0000000000007918 */ /* 0x000fde0000000000 */
[----:B------:R-:W-:-:S15]  /*2850*/  NOP ;  /* 0x0000000000007918 */ /* 0x000fde0000000000 */
[----:B------:R-:W-:-:S13]  /*2860*/  NOP ;  /* 0x0000000000007918 */ /* 0x000fda0000000000 */
[----:B------:R4:W0:Y:S02]  /*2870*/  @P1 DSETP.NUM.OR P0, PT, R18, R18, !P0 ;  /* 0x000000121200122a */ /* 0x0008240004707400 */
[----:B0-----:R-:W-:Y:S05]  /*2880*/  @P1 BRA `(.L_x_1062) ;  /* 0x0000000000201947 */ /* 0x001fea0003800000 */
[----:B------:R-:W0:Y:S02]  /*2890*/  DSETP.NEU.AND P2, PT, R6, R18, PT ;  /* 0x000000120600722a */ /* 0x000e240003f4d000 */
[----:B0-----:R-:W-:-:S04]  /*28a0*/  @!P2 ISETP.GE.U32.AND P0, PT, R27, R4, PT ;  /* 0x000000041b00a20c */ /* 0x001fc80003f06070 */
[----:B------:R-:W-:-:S15]  /*28b0*/  @!P2 ISETP.GE.AND.EX P1, PT, R3, R2, PT, P0 ;  /* 0x000000020300a20c */ /* 0x000fde0003f26300 */
[----:B------:R-:W-:-:S15]  /*28c0*/  NOP ;  /* 0x0000000000007918 */ /* 0x000fde0000000000 */
[----:B------:R-:W-:-:S15]  /*28d0*/  NOP ;  /* 0x0000000000007918 */ /* 0x000fde0000000000 */
[----:B------:R-:W-:-:S13]  /*28e0*/  NOP ;  /* 0x0000000000007918 */ /* 0x000fda0000000000 */
[----:B------:R0:W0:Y:S01]  /*28f0*/  @P2 DSETP.GT.AND P0, PT, R6, R18, PT ;  /* 0x000000120600222a */ /* 0x0000220003f04000 */
[----:B------:R-:W-:-:S13]  /*2900*/  @!P2 PLOP3.LUT P0, PT, P1, PT, PT, 0x8, 0x80 ;  /* 0x000000000080a81c */ /* 0x000fda0000f0e170 */
.L_x_1062:
[----:B------:R-:W-:Y:S05]  /*2910*/  BSYNC.RECONVERGENT B1 ;  /* 0x0000000000017941 */ /* 0x000fea0003800200 */
.L_x_1061:
[----:B0-----:R-:W-:Y:S02]  /*2920*/  FSEL R8, R6, R18, P0 ;  /* 0x0000001206087208 */ /* 0x001fe40000000000 */
[----:B------:R-:W-:Y:S02]  /*2930*/  FSEL R9, R7, R19, P0 ;  /* 0x0000001307097208 */ /* 0x000fe40000000000 */
[----:B------:R-:W-:Y:S02]  /*2940*/  SEL R24, R27, R4, P0 ;  /* 0x000000041b187207 */ /* 0x000fe40000000000 */
[----:B------:R-:W-:Y:S01]  /*2950*/  SEL R25, R3, R2, P0 ;  /* 0x0000000203197207 */ /* 0x000fe20000000000 */
[----:B------:R-:W-:Y:S06]  /*2960*/  BRA `(.L_x_1035) ;  /* 0x000000c800447947 */ /* 0x000fec0003800000 */
.L_x_1036:
[----:B------:R-:W0:Y:S08]  /*2970*/  LDC R0, c[0x0][0x508] ;  /* 0x00014200ff007b82 */ /* 0x000e300000000800 */
[----:B------:R-:W1:Y:S01]  /*2980*/  LDC R3, c[0x0][0x3d8] ;  /* 0x0000f600ff037b82 */ /* 0x000e620000000800 */
[----:B0-----:R-:W-:-:S04]  /*2990*/  SHF.R.U32.HI R2, RZ, 0x3, R0 ;  /* 0x00000003ff027819 */ /* 0x001fc80000011600 */
[----:B------:R-:W-:-:S04]  /*29a0*/  ISETP.NE.AND P0, PT, R2, 0x1, PT ;  /* 0x000000010200780c */ /* 0x000fc80003f05270 */
[----:B-1----:R-:W-:-:S13]  /*29b0*/  ISETP.NE.OR P0, PT, R3, 0x1, P0 ;  /* 0x000000010300780c */ /* 0x002fda0000705670 */
[----:B------:R-:W-:Y:S05]  /*29c0*/  @P0 BRA `(.L_x_1063) ;  /* 0x00000014008c0947 */ /* 0x000fea0003800000 */
[----:B------:R-:W0:Y:S01]  /*29d0*/  LDC R2, c[0x0][0x394] ;  /* 0x0000e500ff027b82 */ /* 0x000e220000000800 */
[----:B------:R-:W1:Y:S01]  /*29e0*/  LDCU UR4, c[0x0][0x3a4] ;  /* 0x00007480ff0477ac */ /* 0x000e620008000800 */
[----:B------:R-:W-:Y:S01]  /*29f0*/  BSSY.RECONVERGENT B1, `(.L_x_1064) ;  /* 0x000009f000017945 */ /* 0x000fe20003800200 */
[----:B------:R-:W-:-:S05]  /*2a00*/  IMAD.MOV.U32 R25, RZ, RZ, R10 ;  /* 0x000000ffff197224 */ /* 0x000fca00078e000a */
[----:B------:R-:W2:Y:S08]  /*2a10*/  LDC R3, c[0x0][0x390] ;  /* 0x0000e400ff037b82 */ /* 0x000eb00000000800 */
[----:B------:R-:W3:Y:S01]  /*2a20*/  LDC.64 R8, c[0x0][0x388] ;  /* 0x0000e200ff087b82 */ /* 0x000ee20000000a00 */
[----:B-1----:R-:W-:Y:S01]  /*2a30*/  MOV R26, UR4 ;  /* 0x00000004001a7c02 */ /* 0x002fe20008000f00 */
[----:B0-----:R0:W-:Y:S04]  /*2a40*/  STL [R1+0x4], R2 ;  /* 0x0000040201007387 */ /* 0x0011e80000100800 */
[----:B------:R-:W-:Y:S01]  /*2a50*/  IMAD R0, R26, 0x3, R10 ;  /* 0x000000031a007824 */ /* 0x000fe200078e020a */
[----:B------:R0:W-:Y:S04]  /*2a60*/  STL [R1], R2 ;  /* 0x0000000201007387 */ /* 0x0001e80000100800 */
[----:B------:R-:W-:Y:S01]  /*2a70*/  ISETP.GE.U32.AND P0, PT, R0, R27, PT ;  /* 0x0000001b0000720c */ /* 0x000fe20003f06070 */
[----:B------:R-:W-:Y:S01]  /*2a80*/  IMAD.MOV.U32 R0, RZ, RZ, R2 ;  /* 0x000000ffff007224 */ /* 0x000fe200078e0002 */
[----:B--2---:R-:W-:Y:S01]  /*2a90*/  MOV R5, R3 ;  /* 0x0000000300057202 */ /* 0x004fe20000000f00 */
[----:B------:R-:W-:-:S02]  /*2aa0*/  IMAD.MOV.U32 R24, RZ, RZ, R3 ;  /* 0x000000ffff187224 */ /* 0x000fc400078e0003 */
[----:B------:R-:W-:Y:S01]  /*2ab0*/  IMAD.MOV.U32 R4, RZ, RZ, R3 ;  /* 0x000000ffff047224 */ /* 0x000fe200078e0003 */
[----:B---3--:R-:W-:Y:S01]  /*2ac0*/  MOV R10, R8 ;  /* 0x00000008000a7202 */ /* 0x008fe20000000f00 */
[--C-:B------:R-:W-:Y:S01]  /*2ad0*/  IMAD.MOV.U32 R11, RZ, RZ, R9.reuse ;  /* 0x000000ffff0b7224 */ /* 0x100fe200078e0009 */
[----:B------:R-:W-:Y:S01]  /*2ae0*/  MOV R13, R9 ;  /* 0x00000009000d7202 */ /* 0x000fe20000000f00 */
[--C-:B------:R-:W-:Y:S02]  /*2af0*/  IMAD.MOV.U32 R12, RZ, RZ, R8.reuse ;  /* 0x000000ffff0c7224 */ /* 0x100fe400078e0008 */
[----:B------:R-:W-:Y:S02]  /*2b00*/  IMAD.MOV.U32 R14, RZ, RZ, R8 ;  /* 0x000000ffff0e7224 */ /* 0x000fe400078e0008 */
[----:B------:R-:W-:Y:S01]  /*2b10*/  IMAD.MOV.U32 R15, RZ, RZ, R9 ;  /* 0x000000ffff0f7224 */ /* 0x000fe200078e0009 */
[----:B0-----:R-:W-:Y:S06]  /*2b20*/  @P0 BRA `(.L_x_1065) ;  /* 0x00000008002c0947 */ /* 0x001fec0003800000 */
[----:B------:R-:W0:Y:S01]  /*2b30*/  LDC R26, c[0x0][0x3a4] ;  /* 0x0000e900ff1a7b82 */ /* 0x000e220000000800 */
[----:B------:R1:W-:Y:S01]  /*2b40*/  STL [R1], R2 ;  /* 0x0000000201007387 */ /* 0x0003e20000100800 */
[----:B------:R-:W-:Y:S01]  /*2b50*/  MOV R5, R3 ;  /* 0x0000000300057202 */ /* 0x000fe20000000f00 */
[----:B------:R-:W-:Y:S01]  /*2b60*/  IMAD.MOV.U32 R4, RZ, RZ, R3 ;  /* 0x000000ffff047224 */ /* 0x000fe200078e0003 */
[----:B------:R-:W-:Y:S01]  /*2b70*/  MOV R10, R8 ;  /* 0x00000008000a7202 */ /* 0x000fe20000000f00 */
[----:B------:R-:W-:Y:S01]  /*2b80*/  IMAD.MOV.U32 R0, RZ, RZ, R2 ;  /* 0x000000ffff007224 */ /* 0x000fe200078e0002 */
[----:B------:R-:W-:Y:S01]  /*2b90*/  MOV R13, R9 ;  /* 0x00000009000d7202 */ /* 0x000fe20000000f00 */
[----:B------:R-:W-:Y:S02]  /*2ba0*/  IMAD.MOV.U32 R11, RZ, RZ, R9 ;  /* 0x000000ffff0b7224 */ /* 0x000fe400078e0009 */
[--C-:B------:R-:W-:Y:S02]  /*2bb0*/  IMAD.MOV.U32 R12, RZ, RZ, R8.reuse ;  /* 0x000000ffff0c7224 */ /* 0x100fe400078e0008 */
[----:B------:R-:W-:-:S02]  /*2bc0*/  IMAD.MOV.U32 R14, RZ, RZ, R8 ;  /* 0x000000ffff0e7224 */ /* 0x000fc400078e0008 */
[----:B-1----:R-:W-:-:S07]  /*2bd0*/  IMAD.MOV.U32 R15, RZ, RZ, R9 ;  /* 0x000000ffff0f7224 */ /* 0x002fce00078e0009 */
.L_x_1074:
[----:B------:R1:W-:Y:S04]  /*2be0*/  STL [R1+0x30], R24 ;  /* 0x0000301801007387 */ /* 0x0003e80000100800 */
[----:B-12---:R-:W2:Y:S01]  /*2bf0*/  LDL R24, [R1] ;  /* 0x0000000001187983 */ /* 0x006ea20000100800 */
[C---:B0-----:R-:W-:Y:S01]  /*2c00*/  IADD3 R27, PT, PT, R25.reuse, R26, RZ ;  /* 0x0000001a191b7210 */ /* 0x041fe20007ffe0ff */
[----:B------:R-:W-:-:S04]  /*2c10*/  IMAD.WIDE.U32 R16, R25, 0x8, R6 ;  /* 0x0000000819107825 */ /* 0x000fc800078e0006 */
[C---:B------:R-:W-:Y:S02]  /*2c20*/  IMAD.IADD R28, R27.reuse, 0x1, R26 ;  /* 0x000000011b1c7824 */ /* 0x040fe400078e021a */
[--C-:B------:R-:W-:Y:S01]  /*2c30*/  IMAD.WIDE.U32 R18, R27, 0x8, R6.reuse ;  /* 0x000000081b127825 */ /* 0x100fe200078e0006 */
[----:B------:R-:W0:Y:S01]  /*2c40*/  DSETP.NAN.AND P6, PT, R14, R14, PT ;  /* 0x0000000e0e00722a */ /* 0x000e220003fc8000 */
[----:B------:R-:W3:Y:S02]  /*2c50*/  LDG.E.64 R16, desc[UR36][R16.64] ;  /* 0x0000002410107981 */ /* 0x000ee4000c1e1b00 */
[----:B------:R-:W-:-:S04]  /*2c60*/  IMAD.WIDE.U32 R20, R28, 0x8, R6 ;  /* 0x000000081c147825 */ /* 0x000fc800078e0006 */
[----:B------:R-:W-:Y:S01]  /*2c70*/  IMAD.IADD R29, R28, 0x1, R26 ;  /* 0x000000011c1d7824 */ /* 0x000fe200078e021a */
[----:B------:R-:W4:Y:S01]  /*2c80*/  LDG.E.64 R18, desc[UR36][R18.64] ;  /* 0x0000002412127981 */ /* 0x000f22000c1e1b00 */
[----:B0-----:R-:W-:Y:S02]  /*2c90*/  @P6 ISETP.GE.U32.AND P2, PT, R3, R25, PT ;  /* 0x000000190300620c */ /* 0x001fe40003f46070 */
[----:B------:R-:W-:Y:S01]  /*2ca0*/  IMAD.WIDE.U32 R22, R29, 0x8, R6 ;  /* 0x000000081d167825 */ /* 0x000fe200078e0006 */
[----:B------:R-:W4:Y:S05]  /*2cb0*/  LDG.E.64 R20, desc[UR36][R20.64] ;  /* 0x0000002414147981 */ /* 0x000f2a000c1e1b00 */
[----:B------:R-:W5:-:S15]  /*2cc0*/  LDG.E.64 R22, desc[UR36][R22.64] ;  /* 0x0000002416167981 */ /* 0x000f5e000c1e1b00 */
[----:B------:R-:W-:-:S15]  /*2cd0*/  NOP ;  /* 0x0000000000007918 */ /* 0x000fde0000000000 */
[----:B------:R-:W-:-:S15]  /*2ce0*/  NOP ;  /* 0x0000000000007918 */ /* 0x000fde0000000000 */
[----:B------:R-:W-:-:S02]  /*2cf0*/  NOP ;  /* 0x0000000000007918 */ /* 0x000fc40000000000 */
[----:B------:R-:W0:-:S15]  /*2d00*/  DSETP.NAN.AND P3, PT, R12, R12, PT ;  /* 0x0000000c0c00722a */ /* 0x000e1e0003f68000 */
[----:B------:R-:W-:-:S15]  /*2d10*/  NOP ;  /* 0x0000000000007918 */ /* 0x000fde0000000000 */
[----:B------:R-:W-:-:S15]  /*2d20*/  NOP ;  /* 0x0000000000007918 */ /* 0x000fde0000000000 */
[----:B------:R-:W-:-:S15]  /*2d30*/  NOP ;  /* 0x0000000000007918 */ /* 0x000fde0000000000 */
[----:B------:R-:W-:-:S04]  /*2d40*/  NOP ;  /* 0x0000000000007918 */ /* 0x000fc80000000000 */
[----:B------:R-:W1:-:S15]  /*2d50*/  DSETP.NAN.AND P5, PT, R10, R10, PT ;  /* 0x0000000a0a00722a */ /* 0x000e5e0003fa8000 */
[----:B------:R-:W-:-:S15]  /*2d60*/  NOP ;  /* 0x0000000000007918 */ /* 0x000fde0000000000 */
[----:B------:R-:W-:-:S15]  /*2d70*/  NOP ;  /* 0x0000000000007918 */ /* 0x000fde0000000000 */
[----:B------:R-:W-:-:S15]  /*2d80*/  NOP ;  /* 0x0000000000007918 */ /* 0x000fde0000000000 */
[----:B------:R-:W-:-:S04]  /*2d90*/  NOP ;  /* 0x0000000000007918 */ /* 0x000fc80000000000 */
[----:B------:R0:W0:Y:S01]  /*2da0*/  DSETP.NAN.AND P4, PT, R8, R8, PT ;  /* 0x000000080800722a */ /* 0x0000220003f88000 */
[----:B--2---:R-:W-:Y:S02]  /*2db0*/  @P6 ISETP.GE.AND.EX P2, PT, R24, RZ, PT, P2 ;  /* 0x000000ff1800620c */ /* 0x004fe40003f46320 */
[----:B------:R2:W5:Y:S01]  /*2dc0*/  LDL.LU R24, [R1+0x30] ;  /* 0x0000300001187983 */ /* 0x0005620000300800 */
[----:B0-----:R-:W-:Y:S01]  /*2dd0*/  @P3 ISETP.GE.U32.AND P0, PT, R4, R27, PT ;  /* 0x0000001b0400320c */ /* 0x001fe20003f06070 */
[----:B------:R-:W-:Y:S01]  /*2de0*/  BSSY.RECONVERGENT B2, `(.L_x_1066) ;  /* 0x000001e000027945 */ /* 0x000fe20003800200 */
[----:B-1----:R-:W-:Y:S02]  /*2df0*/  @P5 ISETP.GE.U32.AND P1, PT, R5, R28, PT ;  /* 0x0000001c0500520c */ /* 0x002fe40003f26070 */
[----:B------:R-:W-:Y:S02]  /*2e00*/  @P3 ISETP.GE.AND.EX P0, PT, R0, RZ, PT, P0 ;  /* 0x000000ff0000320c */ /* 0x000fe40003f06300 */
[----:B------:R-:W-:-:S15]  /*2e10*/  @P5 ISETP.GE.AND.EX P1, PT, R2, RZ, PT, P1 ;  /* 0x000000ff0200520c */ /* 0x000fde0003f26310 */
[----:B------:R-:W-:-:S15]  /*2e20*/  NOP ;  /* 0x0000000000007918 */ /* 0x000fde0000000000 */
[----:B------:R-:W-:-:S15]  /*2e30*/  NOP ;  /* 0x0000000000007918 */ /* 0x000fde0000000000 */
[----:B------:R-:W-:-:S09]  /*2e40*/  NOP ;  /* 0x0000000000007918 */ /* 0x000fd20000000000 */
[----:B---3--:R2:W0:-:S15]  /*2e50*/  @P6 DSETP.NUM.OR P2, PT, R16, R16, !P2 ;  /* 0x000000101000622a */ /* 0x00841e0005747400 */
[----:B------:R-:W-:-:S15]  /*2e60*/  NOP ;  /* 0x0000000000007918 */ /* 0x000fde0000000000 */
[----:B------:R-:W-:-:S15]  /*2e70*/  NOP ;  /* 0x0000000000007918 */ /* 0x000fde0000000000 */
[----:B------:R-:W-:-:S15]  /*2e80*/  NOP ;  /* 0x0000000000007918 */ /* 0x000fde0000000000 */
[----:B------:R-:W-:-:S04]  /*2e90*/  NOP ;  /* 0x0000000000007918 */ /* 0x000fc80000000000 */
[----:B----4-:R2:W1:-:S15]  /*2ea0*/  @P3 DSETP.NUM.OR P0, PT, R18, R18, !P0 ;  /* 0x000000121200322a */ /* 0x01045e0004707400 */
[----:B------:R-:W-:-:S15]  /*2eb0*/  NOP ;  /* 0x0000000000007918 */ /* 0x000fde0000000000 */
[----:B------:R-:W-:-:S15]  /*2ec0*/  NOP ;  /* 0x0000000000007918 */ /* 0x000fde0000000000 */
[----:B------:R-:W-:-:S15]  /*2ed0*/  NOP ;  /* 0x0000000000007918 */ /* 0x000fde0000000000 */
[----:B------:R-:W-:-:S04]  /*2ee0*/  NOP ;  /* 0x0000000000007918 */ /* 0x000fc80000000000 */
[----:B------:R2:W3:Y:S02]  /*2ef0*/  @P5 DSETP.NUM.OR P1, PT, R20, R20, !P1 ;  /* 0x000000141400522a */ /* 0x0004e40004f27400 */
[----:B01-3--:R-:W-:Y:S05]  /*2f00*/  @P6 BRA `(.L_x_1067) ;  /* 0x00000000002c6947 */ /* 0x00bfea0003800000 */
[----:B------:R0:W-:Y:S04]  /*2f10*/  STL [R1+0x30], R0 ;  /* 0x0000300001007387 */ /* 0x0001e80000100800 */
[----:B0-----:R-:W3:Y:S01]  /*2f20*/  LDL R0, [R1] ;  /* 0x0000000001007983 */ /* 0x001ee20000100800 */
[----:B------:R-:W0:Y:S02]  /*2f30*/  DSETP.NEU.AND P6, PT, R14, R16, PT ;  /* 0x000000100e00722a */ /* 0x000e240003fcd000 */
[----:B0-----:R-:W-:-:S04]  /*2f40*/  @!P6 ISETP.GE.U32.AND P2, PT, R3, R25, PT ;  /* 0x000000190300e20c */ /* 0x001fc80003f46070 */
[----:B---3--:R-:W-:Y:S02]  /*2f50*/  @!P6 ISETP.GE.AND.EX P2, PT, R0, RZ, PT, P2 ;  /* 0x000000ff0000e20c */ /* 0x008fe40003f46320 */
[----:B------:R0:W5:Y:S02]  /*2f60*/  LDL.LU R0, [R1+0x30] ;  /* 0x0000300001007983 */ /* 0x0001640000300800 */
[----:B------:R-:W-:-:S15]  /*2f70*/  @!P6 PLOP3.LUT P2, PT, P2, PT, PT, 0x8, 0x80 ;  /* 0x000000000080e81c */ /* 0x000fde000174e170 */
[----:B------:R-:W-:-:S15]  /*2f80*/  NOP ;  /* 0x0000000000007918 */ /* 0x000fde0000000000 */
[----:B------:R-:W-:-:S15]  /*2f90*/  NOP ;  /* 0x0000000000007918 */ /* 0x000fde0000000000 */
[----:B------:R-:W-:-:S09]  /*2fa0*/  NOP ;  /* 0x0000000000007918 */ /* 0x000fd20000000000 */
[----:B------:R0:W1:Y:S02]  /*2fb0*/  @P6 DSETP.GT.AND P2, PT, R14, R16, PT ;  /* 0x000000100e00622a */ /* 0x0000640003f44000 */
.L_x_1067:
[----:B------:R-:W-:Y:S05]  /*2fc0*/  BSYNC.RECONVERGENT B2 ;  /* 0x0000000000027941 */ /* 0x000fea0003800200 */
.L_x_1066:
[----:B------:R-:W-:Y:S04]  /*2fd0*/  BSSY.RECONVERGENT B2, `(.L_x_1068) ;  /* 0x000000a000027945 */ /* 0x000fe80003800200 */
[----:B------:R-:W-:Y:S05]  /*2fe0*/  @P3 BRA `(.L_x_1069) ;  /* 0x0000000000203947 */ /* 0x000fea0003800000 */
[----:B------:R-:W3:Y:S02]  /*2ff0*/  DSETP.NEU.AND P3, PT, R12, R18, PT ;  /* 0x000000120c00722a */ /* 0x000ee40003f6d000 */
[----:B---3--:R-:W-:-:S04]  /*3000*/  @!P3 ISETP.GE.U32.AND P0, PT, R4, R27, PT ;  /* 0x0000001b0400b20c */ /* 0x008fc80003f06070 */
[----:B-----5:R-:W-:-:S15]  /*3010*/  @!P3 ISETP.GE.AND.EX P6, PT, R0, RZ, PT, P0 ;  /* 0x000000ff0000b20c */ /* 0x020fde0003fc6300 */
[----:B------:R-:W-:-:S15]  /*3020*/  NOP ;  /* 0x0000000000007918 */ /* 0x000fde0000000000 */
[----:B------:R-:W-:-:S15]  /*3030*/  NOP ;  /* 0x0000000000007918 */ /* 0x000fde0000000000 */
[----:B------:R-:W-:-:S13]  /*3040*/  NOP ;  /* 0x0000000000007918 */ /* 0x000fda0000000000 */
[----:B------:R3:W4:Y:S02]  /*3050*/  @P3 DSETP.GT.AND P0, PT, R12, R18, PT ;  /* 0x000000120c00322a */ /* 0x0007240003f04000 */
[----:B----4-:R-:W-:-:S13]  /*3060*/  @!P3 PLOP3.LUT P0, PT, P6, PT, PT, 0x8, 0x80 ;  /* 0x000000000080b81c */ /* 0x010fda000370e170 */
.L_x_1069:
[----:B------:R-:W-:Y:S05]  /*3070*/  BSYNC.RECONVERGENT B2 ;  /* 0x0000000000027941 */ /* 0x000fea0003800200 */
.L_x_1068:
[----:B-1----:R-:W-:Y:S02]  /*3080*/  SEL R3, R3, R25, P2 ;  /* 0x0000001903037207 */ /* 0x002fe40001000000 */
[----:B------:R-:W4:Y:S01]  /*3090*/  LDL R25, [R1+0x4] ;  /* 0x0000040001197983 */ /* 0x000f220000100800 */
[----:B-----5:R-:W-:Y:S01]  /*30a0*/  @P4 ISETP.GE.U32.AND P3, PT, R24, R29, PT ;  /* 0x0000001d1800420c */ /* 0x020fe20003f66070 */
[----:B------:R-:W-:Y:S01]  /*30b0*/  BSSY.RECONVERGENT B2, `(.L_x_1070) ;  /* 0x0000010000027945 */ /* 0x000fe20003800200 */
[----:B0-----:R-:W-:Y:S02]  /*30c0*/  FSEL R15, R15, R17, P2 ;  /* 0x000000110f0f7208 */ /* 0x001fe40001000000 */
[----:B------:R-:W-:Y:S02]  /*30d0*/  FSEL R14, R14, R16, P2 ;  /* 0x000000100e0e7208 */ /* 0x000fe40001000000 */
[----:B------:R-:W-:Y:S02]  /*30e0*/  SEL R4, R4, R27, P0 ;  /* 0x0000001b04047207 */ /* 0x000fe40000000000 */
[----:B---3--:R-:W-:-:S02]  /*30f0*/  FSEL R13, R13, R19, P0 ;  /* 0x000000130d0d7208 */ /* 0x008fc40000000000 */
[----:B------:R-:W-:Y:S02]  /*3100*/  FSEL R12, R12, R18, P0 ;  /* 0x000000120c0c7208 */ /* 0x000fe40000000000 */
[----:B----4-:R-:W-:Y:S01]  /*3110*/  @P4 ISETP.GE.AND.EX P3, PT, R25, RZ, PT, P3 ;  /* 0x000000ff1900420c */ /* 0x010fe20003f66330 */
[----:B------:R-:W-:-:S12]  /*3120*/  @P5 BRA `(.L_x_1071) ;  /* 0x0000000000205947 */ /* 0x000fd80003800000 */
        /* <DEDUP_REMOVED lines=8> */
.L_x_1071:
[----:B------:R-:W-:Y:S05]  /*31b0*/  BSYNC.RECONVERGENT B2 ;  /* 0x0000000000027941 */ /* 0x000fea0003800200 */
.L_x_1070:
[----:B------:R-:W-:Y:S02]  /*31c0*/  MOV R27, R25 ;  /* 0x00000019001b7202 */ /* 0x000fe40000000f00 */
[----:B------:R-:W3:Y:S01]  /*31d0*/  LDL.LU R25, [R1] ;  /* 0x0000000001197983 */ /* 0x000ee20000300800 */
[----:B------:R-:W-:Y:S01]  /*31e0*/  BSSY.RECONVERGENT B2, `(.L_x_1072) ;  /* 0x0000012000027945 */ /* 0x000fe20003800200 */
[----:B------:R1:W4:Y:S01]  /*31f0*/  @P4 DSETP.NUM.OR P3, PT, R22, R22, !P3 ;  /* 0x000000161600422a */ /* 0x0003220005f67400 */
[----:B------:R-:W-:Y:S02]  /*3200*/  SEL R5, R5, R28, P1 ;  /* 0x0000001c05057207 */ /* 0x000fe40000800000 */
[----:B0-----:R-:W-:Y:S02]  /*3210*/  FSEL R11, R11, R21, P1 ;  /* 0x000000150b0b7208 */ /* 0x001fe40000800000 */
[----:B------:R-:W-:Y:S02]  /*3220*/  FSEL R10, R10, R20, P1 ;  /* 0x000000140a0a7208 */ /* 0x000fe40000800000 */
[----:B------:R-:W-:-:S02]  /*3230*/  SEL R0, R0, RZ, P0 ;  /* 0x000000ff00007207 */ /* 0x000fc40000000000 */
[----:B------:R-:W-:Y:S02]  /*3240*/  SEL R2, R2, RZ, P1 ;  /* 0x000000ff02027207 */ /* 0x000fe40000800000 */
[----:B---3--:R-:W-:-:S05]  /*3250*/  SEL R25, R25, RZ, P2 ;  /* 0x000000ff19197207 */ /* 0x008fca0001000000 */
[----:B------:R1:W-:Y:S01]  /*3260*/  STL [R1], R25 ;  /* 0x0000001901007387 */ /* 0x0003e20000100800 */
[----:B----4-:R-:W-:Y:S05]  /*3270*/  @P4 BRA `(.L_x_1073) ;  /* 0x0000000000204947 */ /* 0x010fea0003800000 */
[----:B------:R-:W0:Y:S02]  /*3280*/  DSETP.NEU.AND P1, PT, R8, R22, PT ;  /* 0x000000160800722a */ /* 0x000e240003f2d000 */
[----:B0-----:R-:W-:-:S04]  /*3290*/  @!P1 ISETP.GE.U32.AND P0, PT, R24, R29, PT ;  /* 0x0000001d1800920c */ /* 0x001fc80003f06070 */
[----:B------:R-:W-:-:S15]  /*32a0*/  @!P1 ISETP.GE.AND.EX P0, PT, R27, RZ, PT, P0 ;  /* 0x000000ff1b00920c */ /* 0x000fde0003f06300 */
[----:B------:R-:W-:-:S15]  /*32b0*/  NOP ;  /* 0x0000000000007918 */ /* 0x000fde0000000000 */
[----:B------:R-:W-:-:S15]  /*32c0*/  NOP ;  /* 0x0000000000007918 */ /* 0x000fde0000000000 */
[----:B------:R-:W-:-:S13]  /*32d0*/  NOP ;  /* 0x0000000000007918 */ /* 0x000fda0000000000 */
[----:B------:R0:W3:Y:S02]  /*32e0*/  @P1 DSETP.GT.AND P3, PT, R8, R22, PT ;  /* 0x000000160800122a */ /* 0x0000e40003f64000 */
[----:B---3--:R-:W-:-:S13]  /*32f0*/  @!P1 PLOP3.LUT P3, PT, P0, PT, PT, 0x8, 0x80 ;  /* 0x000000000080981c */ /* 0x008fda000076e170 */
.L_x_1073:
[----:B------:R-:W-:Y:S05]  /*3300*/  BSYNC.RECONVERGENT B2 ;  /* 0x0000000000027941 */ /* 0x000fea0003800200 */
.L_x_1072:
[----:B------:R-:W3:Y:S01]  /*3310*/  LDCU UR4, c[0x0][0x39c] ;  /* 0x00007380ff0477ac */ /* 0x000ee20008000800 */
[----:B------:R-:W-:Y:S01]  /*3320*/  SEL R24, R24, R29, P3 ;  /* 0x0000001d18187207 */ /* 0x000fe20001800000 */
[----:B-1----:R-:W-:Y:S01]  /*3330*/  IMAD.IADD R25, R29, 0x1, R26 ;  /* 0x000000011d197824 */ /* 0x002fe200078e021a */
[----:B------:R-:W-:Y:S01]  /*3340*/  FSEL R28, R9, R23, P3 ;  /* 0x00000017091c7208 */ /* 0x000fe20001800000 */
[----:B------:R-:W-:Y:S01]  /*3350*/  IMAD.MOV.U32 R29, RZ, RZ, R27 ;  /* 0x000000ffff1d7224 */ /* 0x000fe200078e001b */
[----:B0-----:R-:W-:Y:S01]  /*3360*/  FSEL R8, R8, R22, P3 ;  /* 0x0000001608087208 */ /* 0x001fe20001800000 */
[----:B------:R-:W-:-:S03]  /*3370*/  IMAD R9, R26, 0x3, R25 ;  /* 0x000000031a097824 */ /* 0x000fc600078e0219 */
[----:B------:R-:W-:-:S05]  /*3380*/  SEL R29, R29, RZ, P3 ;  /* 0x000000ff1d1d7207 */ /* 0x000fca0001800000 */
[----:B------:R1:W-:Y:S01]  /*3390*/  STL [R1+0x4], R29 ;  /* 0x0000041d01007387 */ /* 0x0003e20000100800 */
[----:B---3--:R-:W-:-:S04]  /*33a0*/  MOV R27, UR4 ;  /* 0x00000004001b7c02 */ /* 0x008fc80008000f00 */
[----:B------:R-:W-:Y:S01]  /*33b0*/  ISETP.GE.U32.AND P0, PT, R9, R27, PT ;  /* 0x0000001b0900720c */ /* 0x000fe20003f06070 */
[----:B------:R-:W-:-:S12]  /*33c0*/  IMAD.MOV.U32 R9, RZ, RZ, R28 ;  /* 0x000000ffff097224 */ /* 0x000fd800078e001c */
[----:B-1----:R-:W-:Y:S05]  /*33d0*/  @!P0 BRA `(.L_x_1074) ;  /* 0xfffffff800008947 */ /* 0x002fea000383ffff */
.L_x_1065:
[----:B------:R-:W-:Y:S05]  /*33e0*/  BSYNC.RECONVERGENT B1 ;  /* 0x0000000000017941 */ /* 0x000fea0003800200 */
.L_x_1064:
[----:B------:R-:W-:Y:S01]  /*33f0*/  ISETP.GE.U32.AND P0, PT, R25, R27, PT ;  /* 0x0000001b1900720c */ /* 0x000fe20003f06070 */
[----:B------:R-:W-:-:S12]  /*3400*/  BSSY.RECONVERGENT B1, `(.L_x_1075) ;  /* 0x0000012000017945 */ /* 0x000fd80003800200 */
[----:B------:R-:W-:Y:S05]  /*3410*/  @P0 BRA `(.L_x_1076) ;  /* 0x0000000000400947 */ /* 0x000fea0003800000 */
[----:B--2---:R-:W-:-:S06]  /*3420*/  IMAD.WIDE.U32 R16, R25, 0x8, R6 ;  /* 0x0000000819107825 */ /* 0x004fcc00078e0006 */
[----:B------:R-:W5:Y:S01]  /*3430*/  LDG.E.64 R16, desc[UR36][R16.64] ;  /* 0x0000002410107981 */ /* 0x000f62000c1e1b00 */
[----:B------:R-:W-:-:S05]  /*3440*/  IMAD.IADD R28, R25, 0x1, R26 ;  /* 0x00000001191c7824 */ /* 0x000fca00078e021a */
[----:B------:R-:W-:-:S13]  /*3450*/  ISETP.GE.U32.AND P1, PT, R28, R27, PT ;  /* 0x0000001b1c00720c */ /* 0x000fda0003f26070 */
[----:B------:R-:W-:Y:S05]  /*3460*/  @P1 BRA `(.L_x_1076) ;  /* 0x00000000002c1947 */ /* 0x000fea0003800000 */
[----:B------:R-:W-:-:S06]  /*3470*/  IMAD.WIDE.U32 R18, R28, 0x8, R6 ;  /* 0x000000081c127825 */ /* 0x000fcc00078e0006 */
[----:B------:R-:W5:Y:S01]  /*3480*/  LDG.E.64 R18, desc[UR36][R18.64] ;  /* 0x0000002412127981 */ /* 0x000f62000c1e1b00 */
[----:B------:R-:W-:-:S04]  /*3490*/  IADD3 R28, PT, PT, R28, R26, RZ ;  /* 0x0000001a1c1c7210 */ /* 0x000fc80007ffe0ff */
[----:B------:R-:W-:-:S13]  /*34a0*/  ISETP.GE.U32.AND P1, PT, R28, R27, PT ;  /* 0x0000001b1c00720c */ /* 0x000fda0003f26070 */
[----:B------:R-:W-:Y:S05]  /*34b0*/  @P1 BRA `(.L_x_1076) ;  /* 0x0000000000181947 */ /* 0x000fea0003800000 */
[C---:B------:R-:W-:Y:S02]  /*34c0*/  IMAD.IADD R20, R28.reuse, 0x1, R26 ;  /* 0x000000011c147824 */ /* 0x040fe400078e021a */
[----:B------:R-:W-:-:S03]  /*34d0*/  IMAD.WIDE.U32 R28, R28, 0x8, R6 ;  /* 0x000000081c1c7825 */ /* 0x000fc600078e0006 */
[----:B------:R-:W-:-:S13]  /*34e0*/  ISETP.GE.U32.AND P1, PT, R20, R27, PT ;  /* 0x0000001b1400720c */ /* 0x000fda0003f26070 */
[----:B------:R-:W-:Y:S02]  /*34f0*/  @!P1 IMAD.WIDE.U32 R6, R20, 0x8, R6 ;  /* 0x0000000814069825 */ /* 0x000fe400078e0006 */
[----:B------:R0:W5:Y:S04]  /*3500*/  LDG.E.64 R20, desc[UR36][R28.64] ;  /* 0x000000241c147981 */ /* 0x000168000c1e1b00 */
[----:B------:R0:W5:Y:S02]  /*3510*/  @!P1 LDG.E.64 R22, desc[UR36][R6.64] ;  /* 0x0000002406169981 */ /* 0x000164000c1e1b00 */
.L_x_1076:
[----:B------:R-:W-:Y:S05]  /*3520*/  BSYNC.RECONVERGENT B1 ;  /* 0x0000000000017941 */ /* 0x000fea0003800200 */
.L_x_1075:
[----:B------:R-:W-:Y:S04]  /*3530*/  BSSY.RECONVERGENT B1, `(.L_x_1077) ;  /* 0x0000067000017945 */ /* 0x000fe80003800200 */
[----:B------:R-:W-:Y:S05]  /*3540*/  @P0 BRA `(.L_x_1078) ;  /* 0x0000000400940947 */ /* 0x000fea0003800000 */
[----:B0-----:R-:W3:Y:S01]  /*3550*/  LDL R6, [R1] ;  /* 0x0000000001067983 */ /* 0x001ee20000100800 */
[----:B------:R-:W0:Y:S01]  /*3560*/  DSETP.NAN.AND P1, PT, R14, R14, PT ;  /* 0x0000000e0e00722a */ /* 0x000e220003f28000 */
[----:B------:R-:W-:Y:S01]  /*3570*/  BSSY.RECONVERGENT B2, `(.L_x_1079) ;  /* 0x0000010000027945 */ /* 0x000fe20003800200 */
[----:B0-----:R-:W-:-:S04]  /*3580*/  @P1 ISETP.GE.U32.AND P0, PT, R3, R25, PT ;  /* 0x000000190300120c */ /* 0x001fc80003f06070 */
[----:B---3--:R-:W-:-:S15]  /*3590*/  @P1 ISETP.GE.AND.EX P0, PT, R6, RZ, PT, P0 ;  /* 0x000000ff0600120c */ /* 0x008fde0003f06300 */
[----:B------:R-:W-:-:S15]  /*35a0*/  NOP ;  /* 0x0000000000007918 */ /* 0x000fde0000000000 */
[----:B------:R-:W-:-:S15]  /*35b0*/  NOP ;  /* 0x0000000000007918 */ /* 0x000fde0000000000 */
[----:B------:R-:W-:-:S13]  /*35c0*/  NOP ;  /* 0x0000000000007918 */ /* 0x000fda0000000000 */
[----:B-----5:R0:W1:Y:S02]  /*35d0*/  @P1 DSETP.NUM.OR P0, PT, R16, R16, !P0 ;  /* 0x000000101000122a */ /* 0x0200640004707400 */
[----:B-1----:R-:W-:Y:S05]  /*35e0*/  @P1 BRA `(.L_x_1080) ;  /* 0x0000000000201947 */ /* 0x002fea0003800000 */
[----:B------:R-:W1:Y:S02]  /*35f0*/  DSETP.NEU.AND P1, PT, R14, R16, PT ;  /* 0x000000100e00722a */ /* 0x000e640003f2d000 */
[----:B-1----:R-:W-:-:S04]  /*3600*/  @!P1 ISETP.GE.U32.AND P0, PT, R3, R25, PT ;  /* 0x000000190300920c */ /* 0x002fc80003f06070 */
[----:B------:R-:W-:-:S04]  /*3610*/  @!P1 ISETP.GE.AND.EX P0, PT, R6, RZ, PT, P0 ;  /* 0x000000ff0600920c */ /* 0x000fc80003f06300 */
[----:B------:R-:W-:-:S15]  /*3620*/  @!P1 PLOP3.LUT P0, PT, P0, PT, PT, 0x8, 0x80 ;  /* 0x000000000080981c */ /* 0x000fde000070e170 */
[----:B------:R-:W-:-:S15]  /*3630*/  NOP ;  /* 0x0000000000007918 */ /* 0x000fde0000000000 */
[----:B------:R-:W-:-:S15]  /*3640*/  NOP ;  /* 0x0000000000007918 */ /* 0x000fde0000000000 */
[----:B------:R-:W-:-:S09]  /*3650*/  NOP ;  /* 0x0000000000007918 */ /* 0x000fd20000000000 */
[----:B------:R1:W3:Y:S02]  /*3660*/  @P1 DSETP.GT.AND P0, PT, R14, R16, PT ;  /* 0x000000100e00122a */ /* 0x0002e40003f04000 */
.L_x_1080:
[----:B------:R-:W-:Y:S05]  /*3670*/  BSYNC.RECONVERGENT B2 ;  /* 0x0000000000027941 */ /* 0x000fea0003800200 */
.L_x_1079:
[----:B---3--:R-:W-:Y:S02]  /*3680*/  SEL R6, R6, RZ, P0 ;  /* 0x000000ff06067207 */ /* 0x008fe40000000000 */
[----:B------:R-:W-:Y:S01]  /*3690*/  SEL R3, R3, R25, P0 ;  /* 0x0000001903037207 */ /* 0x000fe20000000000 */
[----:B------:R-:W-:Y:S01]  /*36a0*/  IMAD.IADD R25, R25, 0x1, R26 ;  /* 0x0000000119197824 */ /* 0x000fe200078e021a */
[----:B-1----:R-:W-:Y:S01]  /*36b0*/  FSEL R14, R14, R16, P0 ;  /* 0x000000100e0e7208 */ /* 0x002fe20000000000 */
[----:B------:R1:W-:Y:S01]  /*36c0*/  STL [R1], R6 ;  /* 0x0000000601007387 */ /* 0x0003e20000100800 */
[----:B------:R-:W-:Y:S02]  /*36d0*/  FSEL R15, R15, R17, P0 ;  /* 0x000000110f0f7208 */ /* 0x000fe40000000000 */
[----:B------:R-:W-:-:S13]  /*36e0*/  ISETP.GE.U32.AND P1, PT, R25, R27, PT ;  /* 0x0000001b1900720c */ /* 0x000fda0003f26070 */
[----:B-1----:R-:W-:Y:S05]  /*36f0*/  @P1 BRA `(.L_x_1078) ;  /* 0x0000000400281947 */ /* 0x002fea0003800000 */
[----:B------:R-:W1:Y:S01]  /*3700*/  DSETP.NAN.AND P1, PT, R12, R12, PT ;  /* 0x0000000c0c00722a */ /* 0x000e620003f28000 */
[----:B------:R-:W-:Y:S01]  /*3710*/  BSSY.RECONVERGENT B2, `(.L_x_1081) ;  /* 0x0000010000027945 */ /* 0x000fe20003800200 */
[----:B-1----:R-:W-:-:S04]  /*3720*/  @P1 ISETP.GE.U32.AND P0, PT, R4, R25, PT ;  /* 0x000000190400120c */ /* 0x002fc80003f06070 */
[----:B------:R-:W-:-:S15]  /*3730*/  @P1 ISETP.GE.AND.EX P0, PT, R0, RZ, PT, P0 ;  /* 0x000000ff0000120c */ /* 0x000fde0003f06300 */
[----:B------:R-:W-:-:S15]  /*3740*/  NOP ;  /* 0x0000000000007918 */ /* 0x000fde0000000000 */
[----:B------:R-:W-:-:S15]  /*3750*/  NOP ;  /* 0x0000000000007918 */ /* 0x000fde0000000000 */
[----:B------:R-:W-:-:S13]  /*3760*/  NOP ;  /* 0x0000000000007918 */ /* 0x000fda0000000000 */
[----:B------:R1:W3:Y:S02]  /*3770*/  @P1 DSETP.NUM.OR P0, PT, R18, R18, !P0 ;  /* 0x000000121200122a */ /* 0x0002e40004707400 */
[----:B---3--:R-:W-:Y:S05]  /*3780*/  @P1 BRA `(.L_x_1082) ;  /* 0x0000000000201947 */ /* 0x008fea0003800000 */
[----:B------:R-:W3:Y:S02]  /*3790*/  DSETP.NEU.AND P2, PT, R12, R18, PT ;  /* 0x000000120c00722a */ /* 0x000ee40003f4d000 */
[----:B---3--:R-:W-:-:S04]  /*37a0*/  @!P2 ISETP.GE.U32.AND P0, PT, R4, R25, PT ;  /* 0x000000190400a20c */ /* 0x008fc80003f06070 */
[----:B------:R-:W-:-:S15]  /*37b0*/  @!P2 ISETP.GE.AND.EX P1, PT, R0, RZ, PT, P0 ;  /* 0x000000ff0000a20c */ /* 0x000fde0003f26300 */
[----:B------:R-:W-:-:S15]  /*37c0*/  NOP ;  /* 0x0000000000007918 */ /* 0x000fde0000000000 */
[----:B------:R-:W-:-:S15]  /*37d0*/  NOP ;  /* 0x0000000000007918 */ /* 0x000fde0000000000 */
[----:B------:R-:W-:-:S13]  /*37e0*/  NOP ;  /* 0x0000000000007918 */ /* 0x000fda0000000000 */
[----:B------:R3:W4:Y:S02]  /*37f0*/  @P2 DSETP.GT.AND P0, PT, R12, R18, PT ;  /* 0x000000120c00222a */ /* 0x0007240003f04000 */
[----:B----4-:R-:W-:-:S13]  /*3800*/  @!P2 PLOP3.LUT P0, PT, P1, PT, PT, 0x8, 0x80 ;  /* 0x000000000080a81c */ /* 0x010fda0000f0e170 */
.L_x_1082:
[----:B------:R-:W-:Y:S05]  /*3810*/  BSYNC.RECONVERGENT B2 ;  /* 0x0000000000027941 */ /* 0x000fea0003800200 */
.L_x_1081:
[----:B------:R-:W-:Y:S02]  /*3820*/  IADD3 R6, PT, PT, R25, R26, RZ ;  /* 0x0000001a19067210 */ /* 0x000fe40007ffe0ff */
[----:B---3--:R-:W-:Y:S02]  /*3830*/  FSEL R12, R12, R18, P0 ;  /* 0x000000120c0c7208 */ /* 0x008fe40000000000 */
[----:B------:R-:W-:Y:S02]  /*3840*/  ISETP.GE.U32.AND P1, PT, R6, R27, PT ;  /* 0x0000001b0600720c */ /* 0x000fe40003f26070 */
[----:B------:R-:W-:Y:S02]  /*3850*/  FSEL R13, R13, R19, P0 ;  /* 0x000000130d0d7208 */ /* 0x000fe40000000000 */
[----:B------:R-:W-:Y:S02]  /*3860*/  SEL R4, R4, R25, P0 ;  /* 0x0000001904047207 */ /* 0x000fe40000000000 */
[----:B------:R-:W-:-:S07]  /*3870*/  SEL R0, R0, RZ, P0 ;  /* 0x000000ff00007207 */ /* 0x000fce0000000000 */
[----:B------:R-:W-:Y:S05]  /*3880*/  @P1 BRA `(.L_x_1078) ;  /* 0x0000000000c41947 */ /* 0x000fea0003800000 */
[----:B------:R-:W3:Y:S01]  /*3890*/  DSETP.NAN.AND P1, PT, R10, R10, PT ;  /* 0x0000000a0a00722a */ /* 0x000ee20003f28000 */
[----:B------:R-:W-:Y:S01]  /*38a0*/  IMAD.IADD R7, R6, 0x1, R26 ;  /* 0x0000000106077824 */ /* 0x000fe200078e021a */
[----:B---3--:R-:W-:Y:S01]  /*38b0*/  @P1 ISETP.GE.U32.AND P0, PT, R5, R6, PT ;  /* 0x000000060500120c */ /* 0x008fe20003f06070 */
[----:B------:R-:W-:Y:S03]  /*38c0*/  BSSY.RECONVERGENT B2, `(.L_x_1083) ;  /* 0x0000010000027945 */ /* 0x000fe60003800200 */
[----:B------:R-:W-:Y:S02]  /*38d0*/  @P1 ISETP.GE.AND.EX P0, PT, R2, RZ, PT, P0 ;  /* 0x000000ff0200120c */ /* 0x000fe40003f06300 */
[----:B------:R-:W-:-:S15]  /*38e0*/  ISETP.GE.U32.AND P3, PT, R7, R27, PT ;  /* 0x0000001b0700720c */ /* 0x000fde0003f66070 */
[----:B------:R-:W-:-:S15]  /*38f0*/  NOP ;  /* 0x0000000000007918 */ /* 0x000fde0000000000 */
[----:B------:R-:W-:-:S15]  /*3900*/  NOP ;  /* 0x0000000000007918 */ /* 0x000fde0000000000 */
[----:B------:R-:W-:-:S11]  /*3910*/  NOP ;  /* 0x0000000000007918 */ /* 0x000fd60000000000 */
[----:B------:R3:W4:Y:S02]  /*3920*/  @P1 DSETP.NUM.OR P0, PT, R20, R20, !P0 ;  /* 0x000000141400122a */ /* 0x0007240004707400 */
[----:B----4-:R-:W-:Y:S05]  /*3930*/  @P1 BRA `(.L_x_1084) ;  /* 0x0000000000201947 */ /* 0x010fea0003800000 */
[----:B------:R-:W4:Y:S02]  /*3940*/  DSETP.NEU.AND P2, PT, R10, R20, PT ;  /* 0x000000140a00722a */ /* 0x000f240003f4d000 */
[----:B----4-:R-:W-:-:S04]  /*3950*/  @!P2 ISETP.GE.U32.AND P0, PT, R5, R6, PT ;  /* 0x000000060500a20c */ /* 0x010fc80003f06070 */
[----:B------:R-:W-:-:S15]  /*3960*/  @!P2 ISETP.GE.AND.EX P1, PT, R2, RZ, PT, P0 ;  /* 0x000000ff0200a20c */ /* 0x000fde0003f26300 */
[----:B------:R-:W-:-:S15]  /*3970*/  NOP ;  /* 0x0000000000007918 */ /* 0x000fde0000000000 */
[----:B------:R-:W-:-:S15]  /*3980*/  NOP ;  /* 0x0000000000007918 */ /* 0x000fde0000000000 */
[----:B------:R-:W-:-:S13]  /*3990*/  NOP ;  /* 0x0000000000007918 */ /* 0x000fda0000000000 */
[----:B------:R4:W0:Y:S02]  /*39a0*/  @P2 DSETP.GT.AND P0, PT, R10, R20, PT ;  /* 0x000000140a00222a */ /* 0x0008240003f04000 */
[----:B0-----:R-:W-:-:S13]  /*39b0*/  @!P2 PLOP3.LUT P0, PT, P1, PT, PT, 0x8, 0x80 ;  /* 0x000000000080a81c */ /* 0x001fda0000f0e170 */
.L_x_1084:
[----:B------:R-:W-:Y:S05]  /*39c0*/  BSYNC.RECONVERGENT B2 ;  /* 0x0000000000027941 */ /* 0x000fea0003800200 */
.L_x_1083:
[----:B----4-:R-:W-:Y:S02]  /*39d0*/  FSEL R10, R10, R20, P0 ;  /* 0x000000140a0a7208 */ /* 0x010fe40000000000 */
[----:B------:R-:W-:Y:S02]  /*39e0*/  FSEL R11, R11, R21, P0 ;  /* 0x000000150b0b7208 */ /* 0x000fe40000000000 */
[----:B------:R-:W-:Y:S02]  /*39f0*/  SEL R5, R5, R6, P0 ;  /* 0x0000000605057207 */ /* 0x000fe40000000000 */
[----:B------:R-:W-:Y:S01]  /*3a00*/  SEL R2, R2, RZ, P0 ;  /* 0x000000ff02027207 */ /* 0x000fe20000000000 */
[----:B------:R-:W-:Y:S06]  /*3a10*/  @P3 BRA `(.L_x_1078) ;  /* 0x0000000000603947 */ /* 0x000fec0003800000 */
[----:B0-2---:R-:W2:Y:S01]  /*3a20*/  LDL R16, [R1+0x4] ;  /* 0x0000040001107983 */ /* 0x005ea20000100800 */
[----:B------:R-:W0:Y:S01]  /*3a30*/  DSETP.NAN.AND P1, PT, R8, R8, PT ;  /* 0x000000080800722a */ /* 0x000e220003f28000 */
[----:B------:R-:W-:Y:S01]  /*3a40*/  BSSY.RECONVERGENT B2, `(.L_x_1085) ;  /* 0x0000010000027945 */ /* 0x000fe20003800200 */
[----:B0-----:R-:W-:-:S04]  /*3a50*/  @P1 ISETP.GE.U32.AND P0, PT, R24, R7, PT ;  /* 0x000000071800120c */ /* 0x001fc80003f06070 */
[----:B--2---:R-:W-:-:S15]  /*3a60*/  @P1 ISETP.GE.AND.EX P0, PT, R16, RZ, PT, P0 ;  /* 0x000000ff1000120c */ /* 0x004fde0003f06300 */
[----:B------:R-:W-:-:S15]  /*3a70*/  NOP ;  /* 0x0000000000007918 */ /* 0x000fde0000000000 */
[----:B------:R-:W-:-:S15]  /*3a80*/  NOP ;  /* 0x0000000000007918 */ /* 0x000fde0000000000 */
[----:B------:R-:W-:-:S13]  /*3a90*/  NOP ;  /* 0x0000000000007918 */ /* 0x000fda0000000000 */
[----:B------:R0:W2:Y:S02]  /*3aa0*/  @P1 DSETP.NUM.OR P0, PT, R22, R22, !P0 ;  /* 0x000000161600122a */ /* 0x0000a40004707400 */
[----:B--2---:R-:W-:Y:S05]  /*3ab0*/  @P1 BRA `(.L_x_1086) ;  /* 0x0000000000201947 */ /* 0x004fea0003800000 */
[----:B------:R-:W2:Y:S02]  /*3ac0*/  DSETP.NEU.AND P2, PT, R8, R22, PT ;  /* 0x000000160800722a */ /* 0x000ea40003f4d000 */
[----:B--2---:R-:W-:-:S04]  /*3ad0*/  @!P2 ISETP.GE.U32.AND P0, PT, R24, R7, PT ;  /* 0x000000071800a20c */ /* 0x004fc80003f06070 */
[----:B------:R-:W-:-:S15]  /*3ae0*/  @!P2 ISETP.GE.AND.EX P1, PT, R16, RZ, PT, P0 ;  /* 0x000000ff1000a20c */ /* 0x000fde0003f26300 */
[----:B------:R-:W-:-:S15]  /*3af0*/  NOP ;  /* 0x0000000000007918 */ /* 0x000fde0000000000 */
[----:B------:R-:W-:-:S15]  /*3b00*/  NOP ;  /* 0x0000000000007918 */ /* 0x000fde0000000000 */
[----:B------:R-:W-:-:S13]  /*3b10*/  NOP ;  /* 0x0000000000007918 */ /* 0x000fda0000000000 */
[----:B------:R2:W4:Y:S02]  /*3b20*/  @P2 DSETP.GT.AND P0, PT, R8, R22, PT ;  /* 0x000000160800222a */ /* 0x0005240003f04000 */
[----:B----4-:R-:W-:-:S13]  /*3b30*/  @!P2 PLOP3.LUT P0, PT, P1, PT, PT, 0x8, 0x80 ;  /* 0x000000000080a81c */ /* 0x010fda0000f0e170 */
.L_x_1086:
[----:B------:R-:W-:Y:S05]  /*3b40*/  BSYNC.RECONVERGENT B2 ;  /* 0x0000000000027941 */ /* 0x000fea0003800200 */
.L_x_1085:
[----:B------:R-:W-:Y:S02]  /*3b50*/  SEL R16, R16, RZ, P0 ;  /* 0x000000ff10107207 */ /* 0x000fe40000000000 */
[----:B--2---:R-:W-:Y:S02]  /*3b60*/  FSEL R8, R8, R22, P0 ;  /* 0x0000001608087208 */ /* 0x004fe40000000000 */
[----:B------:R-:W-:Y:S01]  /*3b70*/  FSEL R9, R9, R23, P0 ;  /* 0x0000001709097208 */ /* 0x000fe20000000000 */
[----:B------:R4:W-:Y:S01]  /*3b80*/  STL [R1+0x4], R16 ;  /* 0x0000041001007387 */ /* 0x0009e20000100800 */
[----:B------:R-:W-:-:S07]  /*3b90*/  SEL R24, R24, R7, P0 ;  /* 0x0000000718187207 */ /* 0x000fce0000000000 */
.L_x_1078:
[----:B------:R-:W-:Y:S05]  /*3ba0*/  BSYNC.RECONVERGENT B1 ;  /* 0x0000000000017941 */ /* 0x000fea0003800200 */
.L_x_1077:
[----:B0-2-45:R-:W2:Y:S01]  /*3bb0*/  LDL R16, [R1] ;  /* 0x0000000001107983 */ /* 0x035ea20000100800 */
[----:B------:R-:W0:Y:S01]  /*3bc0*/  DSETP.NAN.AND P1, PT, R14, R14, PT ;  /* 0x0000000e0e00722a */ /* 0x000e220003f28000 */
[----:B------:R-:W-:Y:S01]  /*3bd0*/  BSSY.RECONVERGENT B1, `(.L_x_1087) ;  /* 0x0000010000017945 */ /* 0x000fe20003800200 */
[----:B0-----:R-:W-:-:S04]  /*3be0*/  @P1 ISETP.GE.U32.AND P0, PT, R3, R4, PT ;  /* 0x000000040300120c */ /* 0x001fc80003f06070 */
[----:B--2---:R-:W-:-:S15]  /*3bf0*/  @P1 ISETP.GE.AND.EX P0, PT, R16, R0, PT, P0 ;  /* 0x000000001000120c */ /* 0x004fde0003f06300 */
        /* <DEDUP_REMOVED lines=13> */
.L_x_1088:
[----:B------:R-:W-:Y:S05]  /*3cd0*/  BSYNC.RECONVERGENT B1 ;  /* 0x0000000000017941 */ /* 0x000fea0003800200 */
.L_x_1087:
        /* <DEDUP_REMOVED lines=21> */
.L_x_1090:
[----:B------:R-:W-:Y:S05]  /*3e30*/  BSYNC.RECONVERGENT B1 ;  /* 0x0000000000017941 */ /* 0x000fea0003800200 */
.L_x_1089:
[----:B--2---:R-:W2:Y:S01]  /*3e40*/  LDL R12, [R1+0x4] ;  /* 0x00000400010c7983 */ /* 0x004ea20000100800 */
[----:B0-----:R-:W-:Y:S01]  /*3e50*/  FSEL R6, R6, R10, P0 ;  /* 0x0000000a06067208 */ /* 0x001fe20000000000 */
[----:B------:R-:W-:Y:S01]  /*3e60*/  BSSY.RECONVERGENT B1, `(.L_x_1091) ;  /* 0x0000014000017945 */ /* 0x000fe20003800200 */
[----:B------:R-:W-:Y:S02]  /*3e70*/  FSEL R7, R7, R11, P0 ;  /* 0x0000000b07077208 */ /* 0x000fe40000000000 */
[----:B------:R-:W-:Y:S02]  /*3e80*/  SEL R5, R4, R5, P0 ;  /* 0x0000000504057207 */ /* 0x000fe40000000000 */
[----:B------:R-:W-:Y:S02]  /*3e90*/  SEL R2, R3, R2, P0 ;  /* 0x0000000203027207 */ /* 0x000fe40000000000 */
[----:B------:R-:W0:Y:S02]  /*3ea0*/  DSETP.NAN.AND P1, PT, R6, R6, PT ;  /* 0x000000060600722a */ /* 0x000e240003f28000 */
        /* <DEDUP_REMOVED lines=9> */
[----:B------:R-:W-:-:S15]  /*3f40*/  @!P2 ISETP.GE.AND.EX P1, PT, R2, R12, PT, P0 ;  /* 0x0000000c0200a20c */ /* 0x000fde0003f26300 */
[----:B------:R-:W-:-:S15]  /*3f50*/  NOP ;  /* 0x0000000000007918 */ /* 0x000fde0000000000 */
[----:B------:R-:W-:-:S15]  /*3f60*/  NOP ;  /* 0x0000000000007918 */ /* 0x000fde0000000000 */
[----:B------:R-:W-:-:S13]  /*3f70*/  NOP ;  /* 0x0000000000007918 */ /* 0x000fda0000000000 */
[----:B------:R2:W0:Y:S02]  /*3f80*/  @P2 DSETP.GT.AND P0, PT, R6, R8, PT ;  /* 0x000000080600222a */ /* 0x0004240003f04000 */
[----:B0-----:R-:W-:-:S13]  /*3f90*/  @!P2 PLOP3.LUT P0, PT, P1, PT, PT, 0x8, 0x80 ;  /* 0x000000000080a81c */ /* 0x001fda0000f0e170 */
.L_x_1092:
[----:B------:R-:W-:Y:S05]  /*3fa0*/  BSYNC.RECONVERGENT B1 ;  /* 0x0000000000017941 */ /* 0x000fea0003800200 */
.L_x_1091:
[----:B0-2---:R-:W-:Y:S02]  /*3fb0*/  FSEL R8, R6, R8, P0 ;  /* 0x0000000806087208 */ /* 0x005fe40000000000 */
[----:B------:R-:W-:Y:S02]  /*3fc0*/  FSEL R9, R7, R9, P0 ;  /* 0x0000000907097208 */ /* 0x000fe40000000000 */
[----:B------:R-:W-:Y:S02]  /*3fd0*/  SEL R24, R5, R24, P0 ;  /* 0x0000001805187207 */ /* 0x000fe40000000000 */
[----:B------:R-:W-:Y:S01]  /*3fe0*/  SEL R25, R2, R12, P0 ;  /* 0x0000000c02197207 */ /* 0x000fe20000000000 */
[----:B------:R-:W-:Y:S06]  /*3ff0*/  BRA `(.L_x_1035) ;  /* 0x000000b000a07947 */ /* 0x000fec0003800000 */
.L_x_1063:
[----:B------:R-:W-:-:S13]  /*4000*/  ISETP.NE.AND P0, PT, R3, 0x1, PT ;  /* 0x000000010300780c */ /* 0x000fda0003f05270 */
[----:B------:R-:W-:Y:S05]  /*4010*/  @P0 BRA `(.L_x_1093) ;  /* 0x0000001400c80947 */ /* 0x000fea0003800000 */
[----:B------:R-:W0:Y:S01]  /*4020*/  LDC R2, c[0x0][0x394] ;  /* 0x0000e500ff027b82 */ /* 0x000e220000000800 */
[----:B------:R-:W1:Y:S01]  /*4030*/  LDCU UR4, c[0x0][0x3a4] ;  /* 0x00007480ff0477ac */ /* 0x000e620008000800 */
[----:B------:R-:W-:Y:S01]  /*4040*/  BSSY.RECONVERGENT B1, `(.L_x_1094) ;  /* 0x00000a3000017945 */ /* 0x000fe20003800200 */
[----:B------:R-:W-:-:S05]  /*4050*/  MOV R25, R10 ;  /* 0x0000000a00197202 */ /* 0x000fca0000000f00 */
[----:B------:R-:W2:Y:S08]  /*4060*/  LDC R3, c[0x0][0x390] ;  /* 0x0000e400ff037b82 */ /* 0x000eb00000000800 */
[----:B------:R-:W3:Y:S01]  /*4070*/  LDC.64 R8, c[0x0][0x388] ;  /* 0x0000e200ff087b82 */ /* 0x000ee20000000a00 */
[----:B-1----:R-:W-:-:S04]  /*4080*/  IMAD.U32 R26, RZ, RZ, UR4 ;  /* 0x00000004ff1a7e24 */ /* 0x002fc8000f8e00ff */
[----:B------:R-:W-:Y:S01]  /*4090*/  IMAD R0, R26, 0x3, R10 ;  /* 0x000000031a007824 */ /* 0x000fe200078e020a */
[----:B0-----:R0:W-:Y:S04]  /*40a0*/  STL [R1+0x4], R2 ;  /* 0x0000040201007387 */ /* 0x0011e80000100800 */
[----:B------:R0:W-:Y:S01]  /*40b0*/  STL [R1], R2 ;  /* 0x0000000201007387 */ /* 0x0001e20000100800 */
[----:B------:R-:W-:Y:S01]  /*40c0*/  ISETP.GE.U32.AND P0, PT, R0, R27, PT ;  /* 0x0000001b0000720c */ /* 0x000fe20003f06070 */
[----:B------:R-:W-:Y:S02]  /*40d0*/  IMAD.MOV.U32 R0, RZ, RZ, R2 ;  /* 0x000000ffff007224 */ /* 0x000fe400078e0002 */
[--C-:B--2---:R-:W-:Y:S01]  /*40e0*/  IMAD.MOV.U32 R24, RZ, RZ, R3.reuse ;  /* 0x000000ffff187224 */ /* 0x104fe200078e0003 */
[----:B------:R-:W-:Y:S01]  /*40f0*/  MOV R4, R3 ;  /* 0x0000000300047202 */ /* 0x000fe20000000f00 */
[----:B------:R-:W-:-:S02]  /*4100*/  IMAD.MOV.U32 R5, RZ, RZ, R3 ;  /* 0x000000ffff057224 */ /* 0x000fc400078e0003 */
[--C-:B---3--:R-:W-:Y:S01]  /*4110*/  IMAD.MOV.U32 R10, RZ, RZ, R8.reuse ;  /* 0x000000ffff0a7224 */ /* 0x108fe200078e0008 */
[----:B------:R-:W-:Y:S01]  /*4120*/  MOV R11, R9 ;  /* 0x00000009000b7202 */ /* 0x000fe20000000f00 */
[----:B------:R-:W-:Y:S01]  /*4130*/  IMAD.MOV.U32 R12, RZ, RZ, R8 ;  /* 0x000000ffff0c7224 */ /* 0x000fe200078e0008 */
[----:B------:R-:W-:Y:S01]  /*4140*/  MOV R14, R8 ;  /* 0x00000008000e7202 */ /* 0x000fe20000000f00 */
[--C-:B------:R-:W-:Y:S02]  /*4150*/  IMAD.MOV.U32 R13, RZ, RZ, R9.reuse ;  /* 0x000000ffff0d7224 */ /* 0x100fe400078e0009 */
[----:B------:R-:W-:Y:S01]  /*4160*/  IMAD.MOV.U32 R15, RZ, RZ, R9 ;  /* 0x000000ffff0f7224 */ /* 0x000fe200078e0009 */
[----:B0-----:R-:W-:Y:S06]  /*4170*/  @P0 BRA `(.L_x_1095) ;  /* 0x00000008003c0947 */ /* 0x001fec0003800000 */
[----:B------:R-:W0:Y:S01]  /*4180*/  LDC R26, c[0x0][0x3a4] ;  /* 0x0000e900ff1a7b82 */ /* 0x000e220000000800 */
[----:B------:R1:W-:Y:S01]  /*4190*/  STL [R1], R2 ;  /* 0x0000000201007387 */ /* 0x0003e20000100800 */
[----:B------:R-:W-:Y:S01]  /*41a0*/  IMAD.MOV.U32 R5, RZ, RZ, R3 ;  /* 0x000000ffff057224 */ /* 0x000fe200078e0003 */
[----:B------:R-:W-:Y:S01]  /*41b0*/  MOV R4, R3 ;  /* 0x0000000300047202 */ /* 0x000fe20000000f00 */
[----:B------:R-:W-:Y:S01]  /*41c0*/  IMAD.MOV.U32 R0, RZ, RZ, R2 ;  /* 0x000000ffff007224 */ /* 0x000fe200078e0002 */
[----:B------:R-:W-:Y:S01]  /*41d0*/  MOV R11, R9 ;  /* 0x00000009000b7202 */ /* 0x000fe20000000f00 */
[--C-:B------:R-:W-:Y:S01]  /*41e0*/  IMAD.MOV.U32 R10, RZ, RZ, R8.reuse ;  /* 0x000000ffff0a7224 */ /* 0x100fe200078e0008 */
[----:B------:R-:W-:Y:S01]  /*41f0*/  MOV R14, R8 ;  /* 0x00000008000e7202 */ /* 0x000fe20000000f00 */
[----:B------:R-:W-:Y:S02]  /*4200*/  IMAD.MOV.U32 R12, RZ, RZ, R8 ;  /* 0x000000ffff0c7224 */ /* 0x000fe400078e0008 */
[----:B------:R-:W-:-:S02]  /*4210*/  IMAD.MOV.U32 R13, RZ, RZ, R9 ;  /* 0x000000ffff0d7224 */ /* 0x000fc400078e0009 */
[----:B-1----:R-:W-:-:S07]  /*4220*/  IMAD.MOV.U32 R15, RZ, RZ, R9 ;  /* 0x000000ffff0f7224 */ /* 0x002fce00078e0009 */
.L_x_1104:
[----:B------:R1:W-:Y:S01]  /*4230*/  STL [R1+0x30], R24 ;  /* 0x0000301801007387 */ /* 0x0003e20000100800 */
[----:B------:R-:W2:Y:S03]  /*4240*/  LDC R22, c[0x0][0x508] ;  /* 0x00014200ff167b82 */ /* 0x000ea60000000800 */
[----:B-1----:R-:W3:Y:S01]  /*4250*/  LDL R24, [R1] ;  /* 0x0000000001187983 */ /* 0x002ee20000100800 */
[----:B0-----:R-:W-:-:S05]  /*4260*/  IMAD.IADD R27, R25, 0x1, R26 ;  /* 0x00000001191b7824 */ /* 0x001fca00078e021a */
[----:B------:R-:W-:Y:S02]  /*4270*/  IADD3 R28, PT, PT, R27, R26, RZ ;  /* 0x0000001a1b1c7210 */ /* 0x000fe40007ffe0ff */
[----:B--2---:R-:W-:-:S03]  /*4280*/  SHF.R.U32.HI R22, RZ, 0x3, R22 ;  /* 0x00000003ff167819 */ /* 0x004fc60000011616 */
[----:B------:R-:W-:Y:S02]  /*4290*/  IMAD.IADD R29, R28, 0x1, R26 ;  /* 0x000000011c1d7824 */ /* 0x000fe400078e021a */
[C---:B------:R-:W-:Y:S02]  /*42a0*/  IMAD R17, R22.reuse, R25, RZ ;  /* 0x0000001916117224 */ /* 0x040fe400078e02ff */
[C---:B------:R-:W-:Y:S02]  /*42b0*/  IMAD R19, R22.reuse, R27, RZ ;  /* 0x0000001b16137224 */ /* 0x040fe400078e02ff */
[----:B------:R-:W-:Y:S02]  /*42c0*/  IMAD R20, R22, R28, RZ ;  /* 0x0000001c16147224 */ /* 0x000fe400078e02ff */
[----:B------:R-:W-:-:S04]  /*42d0*/  IMAD.WIDE.U32 R16, R17, 0x8, R6 ;  /* 0x0000000811107825 */ /* 0x000fc800078e0006 */
[--C-:B------:R-:W-:Y:S01]  /*42e0*/  IMAD.WIDE.U32 R18, R19, 0x8, R6.reuse ;  /* 0x0000000813127825 */ /* 0x100fe200078e0006 */
[----:B------:R-:W0:Y:S01]  /*42f0*/  DSETP.NAN.AND P6, PT, R14, R14, PT ;  /* 0x0000000e0e00722a */ /* 0x000e220003fc8000 */
[----:B------:R-:W2:Y:S02]  /*4300*/  LDG.E.64 R16, desc[UR36][R16.64] ;  /* 0x0000002410107981 */ /* 0x000ea4000c1e1b00 */
[----:B------:R-:W-:-:S04]  /*4310*/  IMAD.WIDE.U32 R20, R20, 0x8, R6 ;  /* 0x0000000814147825 */ /* 0x000fc800078e0006 */
[----:B------:R-:W-:Y:S01]  /*4320*/  IMAD R22, R22, R29, RZ ;  /* 0x0000001d16167224 */ /* 0x000fe200078e02ff */
[----:B------:R-:W4:Y:S01]  /*4330*/  LDG.E.64 R18, desc[UR36][R18.64] ;  /* 0x0000002412127981 */ /* 0x000f22000c1e1b00 */
[----:B0-----:R-:W-:Y:S02]  /*4340*/  @P6 ISETP.GE.U32.AND P2, PT, R3, R25, PT ;  /* 0x000000190300620c */ /* 0x001fe40003f46070 */
[----:B------:R-:W-:Y:S01]  /*4350*/  IMAD.WIDE.U32 R22, R22, 0x8, R6 ;  /* 0x0000000816167825 */ /* 0x000fe200078e0006 */
[----:B------:R-:W4:Y:S05]  /*4360*/  LDG.E.64 R20, desc[UR36][R20.64] ;  /* 0x0000002414147981 */ /* 0x000f2a000c1e1b00 */
[----:B------:R-:W5:Y:S01]  /*4370*/  LDG.E.64 R22, desc[UR36][R22.64] ;  /* 0x0000002416167981 */ /* 0x000f62000c1e1b00 */
[----:B---3--:R-:W-:-:S03]  /*4380*/  @P6 ISETP.GE.AND.EX P2, PT, R24, RZ, PT, P2 ;  /* 0x000000ff1800620c */ /* 0x008fc60003f46320 */
[----:B------:R0:W5:-:S15]  /*4390*/  LDL.LU R24, [R1+0x30] ;  /* 0x0000300001187983 */ /* 0x00015e0000300800 */
[----:B------:R-:W-:-:S15]  /*43a0*/  NOP ;  /* 0x0000000000007918 */ /* 0x000fde0000000000 */
[----:B------:R-:W-:-:S13]  /*43b0*/  NOP ;  /* 0x0000000000007918 */ /* 0x000fda0000000000 */
[----:B------:R-:W1:Y:S02]  /*43c0*/  DSETP.NAN.AND P3, PT, R12, R12, PT ;  /* 0x0000000c0c00722a */ /* 0x000e640003f68000 */
[----:B-1----:R-:W-:-:S04]  /*43d0*/  @P3 ISETP.GE.U32.AND P0, PT, R4, R27, PT ;  /* 0x0000001b0400320c */ /* 0x002fc80003f06070 */
[----:B------:R-:W-:Y:S01]  /*43e0*/  @P3 ISETP.GE.AND.EX P0, PT, R0, RZ, PT, P0 ;  /* 0x000000ff0000320c */ /* 0x000fe20003f06300 */
[----:B------:R-:W-:-:S15]  /*43f0*/  BSSY.RECONVERGENT B2, `(.L_x_1096) ;  /* 0x0000026000027945 */ /* 0x000fde0003800200 */
[----:B------:R-:W-:-:S15]  /*4400*/  NOP ;  /* 0x0000000000007918 */ /* 0x000fde0000000000 */
[----:B------:R-:W-:-:S15]  /*4410*/  NOP ;  /* 0x0000000000007918 */ /* 0x000fde0000000000 */
[----:B------:R-:W-:-:S12]  /*4420*/  NOP ;  /* 0x0000000000007918 */ /* 0x000fd80000000000 */
[----:B------:R-:W1:Y:S02]  /*4430*/  DSETP.NAN.AND P5, PT, R10, R10, PT ;  /* 0x0000000a0a00722a */ /* 0x000e640003fa8000 */
[----:B-1----:R-:W-:-:S04]  /*4440*/  @P5 ISETP.GE.U32.AND P1, PT, R5, R28, PT ;  /* 0x0000001c0500520c */ /* 0x002fc80003f26070 */
[----:B------:R-:W-:-:S15]  /*4450*/  @P5 ISETP.GE.AND.EX P1, PT, R2, RZ, PT, P1 ;  /* 0x000000ff0200520c */ /* 0x000fde0003f26310 */
[----:B------:R-:W-:-:S15]  /*4460*/  NOP ;  /* 0x0000000000007918 */ /* 0x000fde0000000000 */
[----:B------:R-:W-:-:S15]  /*4470*/  NOP ;  /* 0x0000000000007918 */ /* 0x000fde0000000000 */
[----:B------:R-:W-:-:S13]  /*4480*/  NOP ;  /* 0x0000000000007918 */ /* 0x000fda0000000000 */
[----:B------:R0:W1:-:S15]  /*4490*/  DSETP.NAN.AND P4, PT, R8, R8, PT ;  /* 0x000000080800722a */ /* 0x00005e0003f88000 */
[----:B------:R-:W-:-:S15]  /*44a0*/  NOP ;  /* 0x0000000000007918 */ /* 0x000fde0000000000 */
[----:B------:R-:W-:-:S15]  /*44b0*/  NOP ;  /* 0x0000000000007918 */ /* 0x000fde0000000000 */
[----:B------:R-:W-:-:S15]  /*44c0*/  NOP ;  /* 0x0000000000007918 */ /* 0x000fde0000000000 */
[----:B------:R-:W-:-:S04]  /*44d0*/  NOP ;  /* 0x0000000000007918 */ /* 0x000fc80000000000 */
[----:B--2---:R0:W2:-:S15]  /*44e0*/  @P6 DSETP.NUM.OR P2, PT, R16, R16, !P2 ;  /* 0x000000101000622a */ /* 0x00409e0005747400 */
[----:B------:R-:W-:-:S15]  /*44f0*/  NOP ;  /* 0x0000000000007918 */ /* 0x000fde0000000000 */
[----:B------:R-:W-:-:S15]  /*4500*/  NOP ;  /* 0x0000000000007918 */ /* 0x000fde0000000000 */
[----:B------:R-:W-:-:S15]  /*4510*/  NOP ;  /* 0x0000000000007918 */ /* 0x000fde0000000000 */
[----:B------:R-:W-:-:S04]  /*4520*/  NOP ;  /* 0x0000000000007918 */ /* 0x000fc80000000000 */
[----:B----4-:R0:W3:-:S15]  /*4530*/  @P3 DSETP.NUM.OR P0, PT, R18, R18, !P0 ;  /* 0x000000121200322a */ /* 0x0100de0004707400 */
[----:B------:R-:W-:-:S15]  /*4540*/  NOP ;  /* 0x0000000000007918 */ /* 0x000fde0000000000 */
[----:B------:R-:W-:-:S15]  /*4550*/  NOP ;  /* 0x0000000000007918 */ /* 0x000fde0000000000 */
[----:B------:R-:W-:-:S15]  /*4560*/  NOP ;  /* 0x0000000000007918 */ /* 0x000fde0000000000 */
[----:B------:R-:W-:-:S04]  /*4570*/  NOP ;  /* 0x0000000000007918 */ /* 0x000fc80000000000 */
[----:B------:R0:W4:Y:S02]  /*4580*/  @P5 DSETP.NUM.OR P1, PT, R20, R20, !P1 ;  /* 0x000000141400522a */ /* 0x0001240004f27400 */
[----:B-1234-:R-:W-:Y:S05]  /*4590*/  @P6 BRA `(.L_x_1097) ;  /* 0x00000000002c6947 */ /* 0x01efea0003800000 */
[----:B------:R1:W-:Y:S04]  /*45a0*/  STL [R1+0x30], R0 ;  /* 0x0000300001007387 */ /* 0x0003e80000100800 */
[----:B-1----:R-:W2:Y:S01]  /*45b0*/  LDL R0, [R1] ;  /* 0x0000000001007983 */ /* 0x002ea20000100800 */
[----:B------:R-:W1:Y:S02]  /*45c0*/  DSETP.NEU.AND P6, PT, R14, R16, PT ;  /* 0x000000100e00722a */ /* 0x000e640003fcd000 */
[----:B-1----:R-:W-:-:S04]  /*45d0*/  @!P6 ISETP.GE.U32.AND P2, PT, R3, R25, PT ;  /* 0x000000190300e20c */ /* 0x002fc80003f46070 */
[----:B--2---:R-:W-:Y:S02]  /*45e0*/  @!P6 ISETP.GE.AND.EX P2, PT, R0, RZ, PT, P2 ;  /* 0x000000ff0000e20c */ /* 0x004fe40003f46320 */
[----:B------:R1:W5:Y:S02]  /*45f0*/  LDL.LU R0, [R1+0x30] ;  /* 0x0000300001007983 */ /* 0x0003640000300800 */
[----:B------:R-:W-:-:S15]  /*4600*/  @!P6 PLOP3.LUT P2, PT, P2, PT, PT, 0x8, 0x80 ;  /* 0x000000000080e81c */ /* 0x000fde000174e170 */
[----:B------:R-:W-:-:S15]  /*4610*/  NOP ;  /* 0x0000000000007918 */ /* 0x000fde0000000000 */
[----:B------:R-:W-:-:S15]  /*4620*/  NOP ;  /* 0x0000000000007918 */ /* 0x000fde0000000000 */
[----:B------:R-:W-:-:S09]  /*4630*/  NOP ;  /* 0x0000000000007918 */ /* 0x000fd20000000000 */
[----:B------:R1:W2:Y:S02]  /*4640*/  @P6 DSETP.GT.AND P2, PT, R14, R16, PT ;  /* 0x000000100e00622a */ /* 0x0002a40003f44000 */
.L_x_1097:
[----:B------:R-:W-:Y:S05]  /*4650*/  BSYNC.RECONVERGENT B2 ;  /* 0x0000000000027941 */ /* 0x000fea0003800200 */
.L_x_1096:
        /* <DEDUP_REMOVED lines=10> */
.L_x_1099:
[----:B------:R-:W-:Y:S05]  /*4700*/  BSYNC.RECONVERGENT B2 ;  /* 0x0000000000027941 */ /* 0x000fea0003800200 */
.L_x_1098:
[----:B--2---:R-:W-:Y:S02]  /*4710*/  SEL R3, R3, R25, P2 ;  /* 0x0000001903037207 */ /* 0x004fe40001000000 */
[----:B------:R-:W2:Y:S01]  /*4720*/  LDL R25, [R1+0x4] ;  /* 0x0000040001197983 */ /* 0x000ea20000100800 */
[----:B-----5:R-:W-:Y:S01]  /*4730*/  @P4 ISETP.GE.U32.AND P3, PT, R24, R29, PT ;  /* 0x0000001d1800420c */ /* 0x020fe20003f66070 */
[----:B------:R-:W-:Y:S01]  /*4740*/  BSSY.RECONVERGENT B2, `(.L_x_1100) ;  /* 0x0000010000027945 */ /* 0x000fe20003800200 */
[----:B-1----:R-:W-:Y:S02]  /*4750*/  FSEL R15, R15, R17, P2 ;  /* 0x000000110f0f7208 */ /* 0x002fe40001000000 */
[----:B------:R-:W-:Y:S02]  /*4760*/  FSEL R14, R14, R16, P2 ;  /* 0x000000100e0e7208 */ /* 0x000fe40001000000 */
[----:B------:R-:W-:Y:S02]  /*4770*/  SEL R4, R4, R27, P0 ;  /* 0x0000001b04047207 */ /* 0x000fe40000000000 */
[----:B---3--:R-:W-:-:S02]  /*4780*/  FSEL R13, R13, R19, P0 ;  /* 0x000000130d0d7208 */ /* 0x008fc40000000000 */
[----:B------:R-:W-:Y:S02]  /*4790*/  FSEL R12, R12, R18, P0 ;  /* 0x000000120c0c7208 */ /* 0x000fe40000000000 */
[----:B--2---:R-:W-:Y:S01]  /*47a0*/  @P4 ISETP.GE.AND.EX P3, PT, R25, RZ, PT, P3 ;  /* 0x000000ff1900420c */ /* 0x004fe20003f66330 */
[----:B------:R-:W-:-:S12]  /*47b0*/  @P5 BRA `(.L_x_1101) ;  /* 0x0000000000205947 */ /* 0x000fd80003800000 */
        /* <DEDUP_REMOVED lines=8> */
.L_x_1101:
[----:B------:R-:W-:Y:S05]  /*4840*/  BSYNC.RECONVERGENT B2 ;  /* 0x0000000000027941 */ /* 0x000fea0003800200 */
.L_x_1100:
[----:B------:R-:W-:Y:S02]  /*4850*/  IMAD.MOV.U32 R27, RZ, RZ, R25 ;  /* 0x000000ffff1b7224 */ /* 0x000fe400078e0019 */
[----:B------:R-:W2:Y:S01]  /*4860*/  LDL.LU R25, [R1] ;  /* 0x0000000001197983 */ /* 0x000ea20000300800 */
[----:B------:R-:W-:Y:S01]  /*4870*/  BSSY.RECONVERGENT B2, `(.L_x_1102) ;  /* 0x0000012000027945 */ /* 0x000fe20003800200 */
[----:B------:R3:W4:Y:S01]  /*4880*/  @P4 DSETP.NUM.OR P3, PT, R22, R22, !P3 ;  /* 0x000000161600422a */ /* 0x0007220005f67400 */
[----:B------:R-:W-:Y:S02]  /*4890*/  SEL R5, R5, R28, P1 ;  /* 0x0000001c05057207 */ /* 0x000fe40000800000 */
[----:B-1----:R-:W-:Y:S02]  /*48a0*/  FSEL R11, R11, R21, P1 ;  /* 0x000000150b0b7208 */ /* 0x002fe40000800000 */
[----:B------:R-:W-:Y:S02]  /*48b0*/  FSEL R10, R10, R20, P1 ;  /* 0x000000140a0a7208 */ /* 0x000fe40000800000 */
[----:B------:R-:W-:-:S02]  /*48c0*/  SEL R0, R0, RZ, P0 ;  /* 0x000000ff00007207 */ /* 0x000fc40000000000 */
[----:B------:R-:W-:Y:S02]  /*48d0*/  SEL R2, R2, RZ, P1 ;  /* 0x000000ff02027207 */ /* 0x000fe40000800000 */
[----:B--2---:R-:W-:-:S05]  /*48e0*/  SEL R25, R25, RZ, P2 ;  /* 0x000000ff19197207 */ /* 0x004fca0001000000 */
[----:B------:R3:W-:Y:S01]  /*48f0*/  STL [R1], R25 ;  /* 0x0000001901007387 */ /* 0x0007e20000100800 */
[----:B----4-:R-:W-:Y:S05]  /*4900*/  @P4 BRA `(.L_x_1103) ;  /* 0x0000000000204947 */ /* 0x010fea0003800000 */
        /* <DEDUP_REMOVED lines=8> */
.L_x_1103:
[----:B------:R-:W-:Y:S05]  /*4990*/  BSYNC.RECONVERGENT B2 ;  /* 0x0000000000027941 */ /* 0x000fea0003800200 */
.L_x_1102:
[----:B------:R-:W2:Y:S01]  /*49a0*/  LDCU UR4, c[0x0][0x39c] ;  /* 0x00007380ff0477ac */ /* 0x000ea20008000800 */
[----:B------:R-:W-:Y:S02]  /*49b0*/  SEL R24, R24, R29, P3 ;  /* 0x0000001d18187207 */ /* 0x000fe40001800000 */
[----:B---3--:R-:W-:Y:S01]  /*49c0*/  IADD3 R25, PT, PT, R29, R26, RZ ;  /* 0x0000001a1d197210 */ /* 0x008fe20007ffe0ff */
[----:B------:R-:W-:Y:S01]  /*49d0*/  IMAD.MOV.U32 R29, RZ, RZ, R27 ;  /* 0x000000ffff1d7224 */ /* 0x000fe200078e001b */
[----:B------:R-:W-:Y:S02]  /*49e0*/  FSEL R28, R9, R23, P3 ;  /* 0x00000017091c7208 */ /* 0x000fe40001800000 */
[----:B01----:R-:W-:Y:S01]  /*49f0*/  FSEL R8, R8, R22, P3 ;  /* 0x0000001608087208 */ /* 0x003fe20001800000 */
[----:B------:R-:W-:Y:S01]  /*4a00*/  IMAD R9, R26, 0x3, R25 ;  /* 0x000000031a097824 */ /* 0x000fe200078e0219 */
[----:B------:R-:W-:-:S05]  /*4a10*/  SEL R29, R29, RZ, P3 ;  /* 0x000000ff1d1d7207 */ /* 0x000fca0001800000 */
[----:B------:R1:W-:Y:S01]  /*4a20*/  STL [R1+0x4], R29 ;  /* 0x0000041d01007387 */ /* 0x0003e20000100800 */
[----:B--2---:R-:W-:-:S05]  /*4a30*/  IMAD.U32 R27, RZ, RZ, UR4 ;  /* 0x00000004ff1b7e24 */ /* 0x004fca000f8e00ff */
[----:B------:R-:W-:Y:S02]  /*4a40*/  ISETP.GE.U32.AND P0, PT, R9, R27, PT ;  /* 0x0000001b0900720c */ /* 0x000fe40003f06070 */
[----:B------:R-:W-:-:S11]  /*4a50*/  MOV R9, R28 ;  /* 0x0000001c00097202 */ /* 0x000fd60000000f00 */
[----:B-1----:R-:W-:Y:S05]  /*4a60*/  @!P0 BRA `(.L_x_1104) ;  /* 0xfffffff400f08947 */ /* 0x002fea000383ffff */
.L_x_1095:
[----:B------:R-:W-:Y:S05]  /*4a70*/  BSYNC.RECONVERGENT B1 ;  /* 0x0000000000017941 */ /* 0x000fea0003800200 */
.L_x_1094:
[----:B------:R0:W5:Y:S01]  /*4a80*/  LDL R29, [R1+0x4] ;  /* 0x00000400011d7983 */ /* 0x0001620000100800 */
[----:B------:R-:W-:Y:S01]  /*4a90*/  ISETP.GE.U32.AND P0, PT, R25, R27, PT ;  /* 0x0000001b1900720c */ /* 0x000fe20003f06070 */
[----:B------:R-:W-:-:S12]  /*4aa0*/  BSSY.RECONVERGENT B1, `(.L_x_1105) ;  /* 0x000001e000017945 */ /* 0x000fd80003800200 */
[----:B0-----:R-:W-:Y:S05]  /*4ab0*/  @P0 BRA `(.L_x_1106) ;  /* 0x0000000000700947 */ /* 0x001fea0003800000 */
[----:B------:R-:W0:Y:S02]  /*4ac0*/  LDC R28, c[0x0][0x508] ;  /* 0x00014200ff1c7b82 */ /* 0x000e240000000800 */
[----:B0-----:R-:W-:-:S05]  /*4ad0*/  SHF.R.U32.HI R28, RZ, 0x3, R28 ;  /* 0x00000003ff1c7819 */ /* 0x001fca000001161c */
[----:B------:R-:W-:-:S04]  /*4ae0*/  IMAD R16, R28, R25, RZ ;  /* 0x000000191c107224 */ /* 0x000fc800078e02ff */
[----:B------:R-:W-:-:S06]  /*4af0*/  IMAD.WIDE.U32 R16, R16, 0x8, R6 ;  /* 0x0000000810107825 */ /* 0x000fcc00078e0006 */
[----:B------:R-:W5:Y:S01]  /*4b00*/  LDG.E.64 R16, desc[UR36][R16.64] ;  /* 0x0000002410107981 */ /* 0x000f62000c1e1b00 */
[----:B------:R-:W-:-:S05]  /*4b10*/  IMAD.IADD R28, R25, 0x1, R26 ;  /* 0x00000001191c7824 */ /* 0x000fca00078e021a */
[----:B------:R-:W-:-:S13]  /*4b20*/  ISETP.GE.U32.AND P1, PT, R28, R27, PT ;  /* 0x0000001b1c00720c */ /* 0x000fda0003f26070 */
[----:B------:R-:W-:Y:S05]  /*4b30*/  @P1 BRA `(.L_x_1106) ;  /* 0x0000000000501947 */ /* 0x000fea0003800000 */
        /* <DEDUP_REMOVED lines=8> */
[----:B------:R-:W0:Y:S01]  /*4bc0*/  LDC R21, c[0x0][0x508] ;  /* 0x00014200ff157b82 */ /* 0x000e220000000800 */
[----:B------:R-:W-:-:S04]  /*4bd0*/  IADD3 R20, PT, PT, R28, R26, RZ ;  /* 0x0000001a1c147210 */ /* 0x000fc80007ffe0ff */
[----:B------:R-:W-:Y:S02]  /*4be0*/  ISETP.GE.U32.AND P1, PT, R20, R27, PT ;  /* 0x0000001b1400720c */ /* 0x000fe40003f26070 */
[----:B0-----:R-:W-:-:S05]  /*4bf0*/  SHF.R.U32.HI R21, RZ, 0x3, R21 ;  /* 0x00000003ff157819 */ /* 0x001fca0000011615 */
[----:B------:R-:W-:Y:S02]  /*4c00*/  IMAD R21, R21, R28, RZ ;  /* 0x0000001c15157224 */ /* 0x000fe400078e02ff */
[----:B------:R-:W0:Y:S02]  /*4c10*/  LDC R28, c[0x0][0x508] ;  /* 0x00014200ff1c7b82 */ /* 0x000e240000000800 */
[----:B0-----:R-:W-:-:S05]  /*4c20*/  SHF.R.U32.HI R28, RZ, 0x3, R28 ;  /* 0x00000003ff1c7819 */ /* 0x001fca000001161c */
[----:B------:R-:W-:Y:S02]  /*4c30*/  @!P1 IMAD R28, R28, R20, RZ ;  /* 0x000000141c1c9224 */ /* 0x000fe400078e02ff */
[----:B------:R-:W-:-:S04]  /*4c40*/  IMAD.WIDE.U32 R20, R21, 0x8, R6 ;  /* 0x0000000815147825 */ /* 0x000fc800078e0006 */
[----:B------:R-:W-:Y:S02]  /*4c50*/  @!P1 IMAD.WIDE.U32 R6, R28, 0x8, R6 ;  /* 0x000000081c069825 */ /* 0x000fe400078e0006 */
[----:B------:R-:W5:Y:S04]  /*4c60*/  LDG.E.64 R20, desc[UR36][R20.64] ;  /* 0x0000002414147981 */ /* 0x000f68000c1e1b00 */
[----:B------:R0:W5:Y:S02]  /*4c70*/  @!P1 LDG.E.64 R22, desc[UR36][R6.64] ;  /* 0x0000002406169981 */ /* 0x000164000c1e1b00 */
.L_x_1106:
[----:B------:R-:W-:Y:S05]  /*4c80*/  BSYNC.RECONVERGENT B1 ;  /* 0x0000000000017941 */ /* 0x000fea0003800200 */
.L_x_1105:
[----:B------:R-:W-:Y:S04]  /*4c90*/  BSSY.RECONVERGENT B1, `(.L_x_1107) ;  /* 0x0000066000017945 */ /* 0x000fe80003800200 */
[----:B------:R-:W-:Y:S05]  /*4ca0*/  @P0 BRA `(.L_x_1108) ;  /* 0x0000000400900947 */ /* 0x000fea0003800000 */
[----:B0-----:R-:W2:Y:S01]  /*4cb0*/  LDL R6, [R1] ;  /* 0x0000000001067983 */ /* 0x001ea20000100800 */
[----:B------:R-:W0:Y:S01]  /*4cc0*/  DSETP.NAN.AND P1, PT, R14, R14, PT ;  /* 0x0000000e0e00722a */ /* 0x000e220003f28000 */
[----:B------:R-:W-:Y:S01]  /*4cd0*/  BSSY.RECONVERGENT B2, `(.L_x_1109) ;  /* 0x0000010000027945 */ /* 0x000fe20003800200 */
[----:B0-----:R-:W-:-:S04]  /*4ce0*/  @P1 ISETP.GE.U32.AND P0, PT, R3, R25, PT ;  /* 0x000000190300120c */ /* 0x001fc80003f06070 */
[----:B--2---:R-:W-:-:S15]  /*4cf0*/  @P1 ISETP.GE.AND.EX P0, PT, R6, RZ, PT, P0 ;  /* 0x000000ff0600120c */ /* 0x004fde0003f06300 */
        /* <DEDUP_REMOVED lines=12> */
[----:B------:R1:W2:Y:S02]  /*4dc0*/  @P1 DSETP.GT.AND P0, PT, R14, R16, PT ;  /* 0x000000100e00122a */ /* 0x0002a40003f04000 */
.L_x_1110:
[----:B------:R-:W-:Y:S05]  /*4dd0*/  BSYNC.RECONVERGENT B2 ;  /* 0x0000000000027941 */ /* 0x000fea0003800200 */
.L_x_1109:
[----:B--2---:R-:W-:Y:S02]  /*4de0*/  SEL R6, R6, RZ, P0 ;  /* 0x000000ff06067207 */ /* 0x004fe40000000000 */
        /* <DEDUP_REMOVED lines=22> */
[----:B------:R2:W3:Y:S02]  /*4f50*/  @P2 DSETP.GT.AND P0, PT, R12, R18, PT ;  /* 0x000000120c00222a */ /* 0x0004e40003f04000 */
[----:B---3--:R-:W-:-:S13]  /*4f60*/  @!P2 PLOP3.LUT P0, PT, P1, PT, PT, 0x8, 0x80 ;  /* 0x000000000080a81c */ /* 0x008fda0000f0e170 */
.L_x_1112:
[----:B------:R-:W-:Y:S05]  /*4f70*/  BSYNC.RECONVERGENT B2 ;  /* 0x0000000000027941 */ /* 0x000fea0003800200 */
.L_x_1111:
[----:B------:R-:W-:Y:S01]  /*4f80*/  IMAD.IADD R6, R25, 0x1, R26 ;  /* 0x0000000119067824 */ /* 0x000fe200078e021a */
[----:B--2---:R-:W-:Y:S02]  /*4f90*/  FSEL R12, R12, R18, P0 ;  /* 0x000000120c0c7208 */ /* 0x004fe40000000000 */
[----:B------:R-:W-:Y:S02]  /*4fa0*/  FSEL R13, R13, R19, P0 ;  /* 0x000000130d0d7208 */ /* 0x000fe40000000000 */
[----:B------:R-:W-:Y:S02]  /*4fb0*/  ISETP.GE.U32.AND P1, PT, R6, R27, PT ;  /* 0x0000001b0600720c */ /* 0x000fe40003f26070 */
[----:B------:R-:W-:Y:S02]  /*4fc0*/  SEL R4, R4, R25, P0 ;  /* 0x0000001904047207 */ /* 0x000fe40000000000 */
[----:B------:R-:W-:-:S09]  /*4fd0*/  SEL R0, R0, RZ, P0 ;  /* 0x000000ff00007207 */ /* 0x000fd20000000000 */
[----:B------:R-:W-:Y:S05]  /*4fe0*/  @P1 BRA `(.L_x_1108) ;  /* 0x0000000000c01947 */ /* 0x000fea0003800000 */
[----:B------:R-:W2:Y:S01]  /*4ff0*/  DSETP.NAN.AND P1, PT, R10, R10, PT ;  /* 0x0000000a0a00722a */ /* 0x000ea20003f28000 */
[----:B------:R-:W-:Y:S01]  /*5000*/  IADD3 R7, PT, PT, R6, R26, RZ ;  /* 0x0000001a06077210 */ /* 0x000fe20007ffe0ff */
[----:B------:R-:W-:Y:S01]  /*5010*/  BSSY.RECONVERGENT B2, `(.L_x_1113) ;  /* 0x0000011000027945 */ /* 0x000fe20003800200 */
[----:B--2---:R-:W-:Y:S02]  /*5020*/  @P1 ISETP.GE.U32.AND P0, PT, R5, R6, PT ;  /* 0x000000060500120c */ /* 0x004fe40003f06070 */
[----:B------:R-:W-:Y:S02]  /*5030*/  ISETP.GE.U32.AND P3, PT, R7, R27, PT ;  /* 0x0000001b0700720c */ /* 0x000fe40003f66070 */
[----:B------:R-:W-:-:S15]  /*5040*/  @P1 ISETP.GE.AND.EX P0, PT, R2, RZ, PT, P0 ;  /* 0x000000ff0200120c */ /* 0x000fde0003f06300 */
[----:B------:R-:W-:-:S15]  /*5050*/  NOP ;  /* 0x0000000000007918 */ /* 0x000fde0000000000 */
[----:B------:R-:W-:-:S15]  /*5060*/  NOP ;  /* 0x0000000000007918 */ /* 0x000fde0000000000 */
[----:B------:R-:W-:-:S12]  /*5070*/  NOP ;  /* 0x0000000000007918 */ /* 0x000fd80000000000 */
        /* <DEDUP_REMOVED lines=10> */
.L_x_1114:
[----:B------:R-:W-:Y:S05]  /*5120*/  BSYNC.RECONVERGENT B2 ;  /* 0x0000000000027941 */ /* 0x000fea0003800200 */
.L_x_1113:
[----:B---3--:R-:W-:Y:S02]  /*5130*/  FSEL R10, R10, R20, P0 ;  /* 0x000000140a0a7208 */ /* 0x008fe40000000000 */
[----:B------:R-:W-:Y:S02]  /*5140*/  FSEL R11, R11, R21, P0 ;  /* 0x000000150b0b7208 */ /* 0x000fe40000000000 */
[----:B------:R-:W-:Y:S02]  /*5150*/  SEL R5, R5, R6, P0 ;  /* 0x0000000605057207 */ /* 0x000fe40000000000 */
[----:B------:R-:W-:Y:S01]  /*5160*/  SEL R2, R2, RZ, P0 ;  /* 0x000000ff02027207 */ /* 0x000fe20000000000 */
[----:B------:R-:W-:Y:S06]  /*5170*/  @P3 BRA `(.L_x_1108) ;  /* 0x00000000005c3947 */ /* 0x000fec0003800000 */
[----:B------:R-:W3:Y:S01]  /*5180*/  DSETP.NAN.AND P1, PT, R8, R8, PT ;  /* 0x000000080800722a */ /* 0x000ee20003f28000 */
[----:B------:R-:W-:Y:S01]  /*5190*/  BSSY.RECONVERGENT B2, `(.L_x_1115) ;  /* 0x0000010000027945 */ /* 0x000fe20003800200 */
[----:B---3--:R-:W-:-:S04]  /*51a0*/  @P1 ISETP.GE.U32.AND P0, PT, R24, R7, PT ;  /* 0x000000071800120c */ /* 0x008fc80003f06070 */
[----:B------:R-:W-:-:S15]  /*51b0*/  @P1 ISETP.GE.AND.EX P0, PT, R29, RZ, PT, P0 ;  /* 0x000000ff1d00120c */ /* 0x000fde0003f06300 */
[----:B------:R-:W-:-:S15]  /*51c0*/  NOP ;  /* 0x0000000000007918 */ /* 0x000fde0000000000 */
[----:B------:R-:W-:-:S15]  /*51d0*/  NOP ;  /* 0x0000000000007918 */ /* 0x000fde0000000000 */
[----:B------:R-:W-:-:S13]  /*51e0*/  NOP ;  /* 0x0000000000007918 */ /* 0x000fda0000000000 */
        /* <DEDUP_REMOVED lines=10> */
.L_x_1116:
[----:B------:R-:W-:Y:S05]  /*5290*/  BSYNC.RECONVERGENT B2 ;  /* 0x0000000000027941 */ /* 0x000fea0003800200 */
.L_x_1115:
[----:B------:R-:W-:Y:S02]  /*52a0*/  SEL R29, R29, RZ, P0 ;  /* 0x000000ff1d1d7207 */ /* 0x000fe40000000000 */
[----:B----4-:R-:W-:Y:S02]  /*52b0*/  FSEL R8, R8, R22, P0 ;  /* 0x0000001608087208 */ /* 0x010fe40000000000 */
[----:B------:R-:W-:Y:S01]  /*52c0*/  FSEL R9, R9, R23, P0 ;  /* 0x0000001709097208 */ /* 0x000fe20000000000 */
[----:B------:R4:W-:Y:S01]  /*52d0*/  STL [R1+0x4], R29 ;  /* 0x0000041d01007387 */ /* 0x0009e20000100800 */
[----:B------:R-:W-:-:S07]  /*52e0*/  SEL R24, R24, R7, P0 ;  /* 0x0000000718187207 */ /* 0x000fce0000000000 */
.L_x_1108:
[----:B------:R-:W-:Y:S05]  /*52f0*/  BSYNC.RECONVERGENT B1 ;  /* 0x0000000000017941 */ /* 0x000fea0003800200 */
.L_x_1107:
[----:B0----5:R-:W2:Y:S01]  /*5300*/  LDL R16, [R1] ;  /* 0x0000000001107983 */ /* 0x021ea20000100800 */
        /* <DEDUP_REMOVED lines=16> */
[----:B------:R2:W0:Y:S02]  /*5410*/  @P1 DSETP.GT.AND P0, PT, R14, R12, PT ;  /* 0x0000000c0e00122a */ /* 0x0004240003f04000 */
.L_x_1118:
[----:B------:R-:W-:Y:S05]  /*5420*/  BSYNC.RECONVERGENT B1 ;  /* 0x0000000000017941 */ /* 0x000fea0003800200 */
.L_x_1117:
[----:B0-----:R-:W-:Y:S01]  /*5430*/  FSEL R6, R14, R12, P0 ;  /* 0x0000000c0e067208 */ /* 0x001fe20000000000 */
        /* <DEDUP_REMOVED lines=10> */
[----:B------:R0:W0:Y:S01]  /*54e0*/  @P1 DSETP.NUM.OR P0, PT, R10, R10, !P0 ;  /* 0x0000000a0a00122a */ /* 0x0000220004707400 */
[----:B------:R-:W-:Y:S05]  /*54f0*/  @P1 BRA `(.L_x_1120) ;  /* 0x0000000000201947 */ /* 0x000fea0003800000 */
        /* <DEDUP_REMOVED lines=8> */
.L_x_1120:
[----:B------:R-:W-:Y:S05]  /*5580*/  BSYNC.RECONVERGENT B1 ;  /* 0x0000000000017941 */ /* 0x000fea0003800200 */
.L_x_1119:
        /* <DEDUP_REMOVED lines=21> */
.L_x_1122:
[----:B------:R-:W-:Y:S05]  /*56e0*/  BSYNC.RECONVERGENT B1 ;  /* 0x0000000000017941 */ /* 0x000fea0003800200 */
.L_x_1121:
[----:B0-----:R-:W-:Y:S02]  /*56f0*/  FSEL R8, R6, R8, P0 ;  /* 0x0000000806087208 */ /* 0x001fe40000000000 */
[----:B------:R-:W-:Y:S02]  /*5700*/  FSEL R9, R7, R9, P0 ;  /* 0x0000000907097208 */ /* 0x000fe40000000000 */
[----:B------:R-:W-:Y:S02]  /*5710*/  SEL R24, R5, R24, P0 ;  /* 0x0000001805187207 */ /* 0x000fe40000000000 */
[----:B------:R-:W-:Y:S01]  /*5720*/  SEL R25, R2, R29, P0 ;  /* 0x0000001d02197207 */ /* 0x000fe20000000000 */
[----:B------:R-:W-:Y:S06]  /*5730*/  BRA `(.L_x_1035) ;  /* 0x0000009800d07947 */ /* 0x000fec0003800000 */
.L_x_1093:
[----:B------:R-:W0:Y:S01]  /*5740*/  LDC R2, c[0x0][0x390] ;  /* 0x0000e400ff027b82 */ /* 0x000e220000000800 */
[----:B------:R-:W1:Y:S01]  /*5750*/  LDCU UR4, c[0x0][0x3a4] ;  /* 0x00007480ff0477ac */ /* 0x000e620008000800 */
[----:B------:R-:W-:Y:S06]  /*5760*/  BSSY.RECONVERGENT B1, `(.L_x_1123) ;  /* 0x0000479000017945 */ /* 0x000fec0003800200 */
[----:B------:R-:W2:Y:S08]  /*5770*/  LDC R16, c[0x0][0x394] ;  /* 0x0000e500ff107b82 */ /* 0x000eb00000000800 */
[----:B------:R-:W3:Y:S01]  /*5780*/  LDC.64 R6, c[0x0][0x388] ;  /* 0x0000e200ff067b82 */ /* 0x000ee20000000a00 */
[----:B-1----:R-:W-:-:S04]  /*5790*/  IMAD.U32 R24, RZ, RZ, UR4 ;  /* 0x00000004ff187e24 */ /* 0x002fc8000f8e00ff */
[----:B------:R-:W-:Y:S01]  /*57a0*/  IMAD R0, R24, 0x3, R10 ;  /* 0x0000000318007824 */ /* 0x000fe200078e020a */
[----:B0-----:R0:W-:Y:S01]  /*57b0*/  STL [R1], R2 ;  /* 0x0000000201007387 */ /* 0x0011e20000100800 */
[----:B------:R-:W-:Y:S01]  /*57c0*/  MOV R28, R2 ;  /* 0x00000002001c7202 */ /* 0x000fe20000000f00 */
[----:B------:R-:W-:Y:S02]  /*57d0*/  IMAD.MOV.U32 R29, RZ, RZ, R2 ;  /* 0x000000ffff1d7224 */ /* 0x000fe400078e0002 */
[----:B------:R-:W-:Y:S01]  /*57e0*/  ISETP.GE.U32.AND P0, PT, R0, R27, PT ;  /* 0x0000001b0000720c */ /* 0x000fe20003f06070 */
[----:B------:R-:W-:Y:S01]  /*57f0*/  IMAD.MOV.U32 R0, RZ, RZ, R10 ;  /* 0x000000ffff007224 */ /* 0x000fe200078e000a */
[----:B--2---:R0:W-:Y:S04]  /*5800*/  STL [R1+0x4], R16 ;  /* 0x0000041001007387 */ /* 0x0041e80000100800 */
[----:B------:R0:W-:Y:S04]  /*5810*/  STL [R1+0x8], R16 ;  /* 0x0000081001007387 */ /* 0x0001e80000100800 */
[----:B------:R0:W-:Y:S01]  /*5820*/  STL [R1+0xc], R16 ;  /* 0x00000c1001007387 */ /* 0x0001e20000100800 */
[--C-:B---3--:R-:W-:Y:S01]  /*5830*/  IMAD.MOV.U32 R8, RZ, RZ, R6.reuse ;  /* 0x000000ffff087224 */ /* 0x108fe200078e0006 */
[----:B------:R-:W-:Y:S01]  /*5840*/  MOV R9, R7 ;  /* 0x0000000700097202 */ /* 0x000fe20000000f00 */
[----:B------:R-:W-:Y:S01]  /*5850*/  IMAD.MOV.U32 R10, RZ, RZ, R6 ;  /* 0x000000ffff0a7224 */ /* 0x000fe200078e0006 */
[----:B------:R0:W-:Y:S01]  /*5860*/  STL [R1+0x10], R16 ;  /* 0x0000101001007387 */ /* 0x0001e20000100800 */
[--C-:B------:R-:W-:Y:S01]  /*5870*/  IMAD.MOV.U32 R11, RZ, RZ, R7.reuse ;  /* 0x000000ffff0b7224 */ /* 0x100fe200078e0007 */
[----:B------:R-:W-:Y:S01]  /*5880*/  MOV R12, R6 ;  /* 0x00000006000c7202 */ /* 0x000fe20000000f00 */
[----:B------:R-:W-:Y:S01]  /*5890*/  IMAD.MOV.U32 R13, RZ, RZ, R7 ;  /* 0x000000ffff0d7224 */ /* 0x000fe200078e0007 */
[----:B------:R-:W-:Y:S06]  /*58a0*/  @P0 BRA `(.L_x_1124) ;  /* 0x0000004400900947 */ /* 0x000fec0003800000 */
[----:B------:R-:W-:-:S13]  /*58b0*/  ISETP.NE.AND P3, PT, R3, RZ, PT ;  /* 0x000000ff0300720c */ /* 0x000fda0003f65270 */
[----:B------:R1:W5:Y:S01]  /*58c0*/  @!P3 LDG.E.64 R14, desc[UR36][R4.64] ;  /* 0x00000024040eb981 */ /* 0x000362000c1e1b00 */
[----:B------:R-:W-:Y:S01]  /*58d0*/  VIADD R8, R3, 0xffffffff ;  /* 0xffffffff03087836 */ /* 0x000fe20000000000 */
[----:B------:R-:W-:Y:S01]  /*58e0*/  MOV R28, R2 ;  /* 0x00000002001c7202 */ /* 0x000fe20000000f00 */
[----:B------:R-:W-:Y:S01]  /*58f0*/  IMAD.MOV.U32 R29, RZ, RZ, R2 ;  /* 0x000000ffff1d7224 */ /* 0x000fe200078e0002 */
[----:B------:R1:W-:Y:S01]  /*5900*/  STL [R1], R2 ;  /* 0x0000000201007387 */ /* 0x0003e20000100800 */
[----:B------:R-:W-:Y:S01]  /*5910*/  MOV R9, R7 ;  /* 0x0000000700097202 */ /* 0x000fe20000000f00 */
[--C-:B------:R-:W-:Y:S01]  /*5920*/  IMAD.MOV.U32 R10, RZ, RZ, R6.reuse ;  /* 0x000000ffff0a7224 */ /* 0x100fe200078e0006 */
[----:B------:R-:W-:Y:S01]  /*5930*/  VIMNMX.U32 R3, PT, PT, R8, 0x18, PT ;  /* 0x0000001808037848 */ /* 0x000fe20003fe0000 */
[----:B------:R1:W-:Y:S01]  /*5940*/  STL [R1+0x4], R16 ;  /* 0x0000041001007387 */ /* 0x0003e20000100800 */
[----:B------:R-:W-:Y:S01]  /*5950*/  IMAD.MOV.U32 R8, RZ, RZ, R6 ;  /* 0x000000ffff087224 */ /* 0x000fe200078e0006 */
[----:B------:R-:W-:Y:S01]  /*5960*/  MOV R12, R6 ;  /* 0x00000006000c7202 */ /* 0x000fe20000000f00 */
[--C-:B------:R-:W-:Y:S01]  /*5970*/  IMAD.MOV.U32 R11, RZ, RZ, R7.reuse ;  /* 0x000000ffff0b7224 */ /* 0x100fe200078e0007 */
[----:B------:R1:W-:Y:S01]  /*5980*/  STL [R1+0x8], R16 ;  /* 0x0000081001007387 */ /* 0x0003e20000100800 */
[----:B------:R-:W-:-:S02]  /*5990*/  IMAD.MOV.U32 R13, RZ, RZ, R7 ;  /* 0x000000ffff0d7224 */ /* 0x000fc400078e0007 */
[----:B------:R-:W-:Y:S01]  /*59a0*/  VIADD R3, R3, 0x1 ;  /* 0x0000000103037836 */ /* 0x000fe20000000000 */
[----:B------:R1:W-:Y:S04]  /*59b0*/  STL [R1+0xc], R16 ;  /* 0x00000c1001007387 */ /* 0x0003e80000100800 */
[----:B------:R1:W-:Y:S02]  /*59c0*/  STL [R1+0x10], R16 ;  /* 0x0000101001007387 */ /* 0x0003e40000100800 */
.L_x_1138:
[-C--:B-----5:R-:W-:Y:S01]  /*59d0*/  @!P3 MOV R22, R14.reuse ;  /* 0x0000000e0016b202 */ /* 0x0a0fe20000000f00 */
[--C-:B------:R-:W-:Y:S01]  /*59e0*/  @!P3 IMAD.MOV.U32 R23, RZ, RZ, R15.reuse ;  /* 0x000000ffff17b224 */ /* 0x100fe200078e000f */
[----:B------:R-:W-:Y:S01]  /*59f0*/  @!P3 MOV R21, R15 ;  /* 0x0000000f0015b202 */ /* 0x000fe20000000f00 */
[--C-:B------:R-:W-:Y:S01]  /*5a00*/  @!P3 IMAD.MOV.U32 R20, RZ, RZ, R14.reuse ;  /* 0x000000ffff14b224 */ /* 0x100fe200078e000e */
[----:B------:R-:W-:Y:S01]  /*5a10*/  @!P3 MOV R18, R14 ;  /* 0x0000000e0012b202 */ /* 0x000fe20000000f00 */
[----:B01----:R-:W-:Y:S02]  /*5a20*/  @!P3 IMAD.MOV.U32 R16, RZ, RZ, R14 ;  /* 0x000000ffff10b224 */ /* 0x003fe400078e000e */
[--C-:B------:R-:W-:Y:S02]  /*5a30*/  @!P3 IMAD.MOV.U32 R17, RZ, RZ, R15.reuse ;  /* 0x000000ffff11b224 */ /* 0x100fe400078e000f */
[----:B------:R-:W-:Y:S01]  /*5a40*/  @!P3 IMAD.MOV.U32 R19, RZ, RZ, R15 ;  /* 0x000000ffff13b224 */ /* 0x000fe200078e000f */
[----:B------:R-:W-:Y:S06]  /*5a50*/  @!P3 BRA `(.L_x_1125) ;  /* 0x0000003c0060b947 */ /* 0x000fec0003800000 */
[----:B------:R-:W0:Y:S01]  /*5a60*/  LDC R24, c[0x0][0x3d8] ;  /* 0x0000f600ff187b82 */ /* 0x000e220000000800 */
[----:B------:R-:W1:Y:S01]  /*5a70*/  LDCU.64 UR30, c[0x0][0x3e0] ;  /* 0x00007c00ff1e77ac */ /* 0x000e620008000a00 */
[----:B------:R-:W-:Y:S01]  /*5a80*/  MOV R17, R0 ;  /* 0x0000000000117202 */ /* 0x000fe20000000f00 */
[----:B------:R-:W-:Y:S01]  /*5a90*/  IMAD.MOV.U32 R16, RZ, RZ, RZ ;  /* 0x000000ffff107224 */ /* 0x000fe200078e00ff */
[----:B------:R-:W2:Y:S01]  /*5aa0*/  LDCU UR77, c[0x0][0x3dc] ;  /* 0x00007b80ff4d77ac */ /* 0x000ea20008000800 */
[----:B------:R-:W3:Y:S01]  /*5ab0*/  LDCU UR4, c[0x0][0x508] ;  /* 0x0000a100ff0477ac */ /* 0x000ee20008000800 */
[----:B------:R-:W4:Y:S01]  /*5ac0*/  LDCU UR76, c[0x0][0x3f0] ;  /* 0x00007e00ff4c77ac */ /* 0x000f220008000800 */
[----:B------:R-:W0:Y:S01]  /*5ad0*/  LDCU UR75, c[0x0][0x50c] ;  /* 0x0000a180ff4b77ac */ /* 0x000e220008000800 */
[----:B-1----:R-:W-:Y:S01]  /*5ae0*/  IMAD.HI.U32 R18, R0, UR30, R16 ;  /* 0x0000001e00127c27 */ /* 0x002fe2000f8e0010 */
[----:B------:R-:W1:Y:S03]  /*5af0*/  LDCU UR74, c[0x0][0x3f4] ;  /* 0x00007e80ff4a77ac */ /* 0x000e660008000800 */
[----:B0-----:R-:W-:Y:S01]  /*5b00*/  VIADD R24, R24, 0xffffffff ;  /* 0xffffffff18187836 */ /* 0x001fe20000000000 */
[----:B------:R-:W-:Y:S01]  /*5b10*/  SHF.R.U32.HI R18, RZ, UR31, R18 ;  /* 0x0000001fff127c19 */ /* 0x000fe20008011612 */
[----:B------:R-:W0:Y:S03]  /*5b20*/  LDCU UR73, c[0x0][0x510] ;  /* 0x0000a200ff4977ac */ /* 0x000e260008000800 */
[----:B------:R-:W-:Y:S01]  /*5b30*/  ISETP.NE.AND P0, PT, R24, RZ, PT ;  /* 0x000000ff1800720c */ /* 0x000fe20003f05270 */
[----:B------:R-:W-:Y:S01]  /*5b40*/  IMAD.MOV R17, RZ, RZ, -R18 ;  /* 0x000000ffff117224 */ /* 0x000fe200078e0a12 */
[----:B------:R-:W0:Y:S03]  /*5b50*/  LDCU UR72, c[0x0][0x408] ;  /* 0x00008100ff4877ac */ /* 0x000e260008000800 */
        /* <DEDUP_REMOVED lines=52> */
[----:B-1234-:R-:W-:Y:S05]  /*5ea0*/  @!P0 BRA `(.L_x_1126) ;  /* 0x0000000c00688947 */ /* 0x01efea0003800000 */
        /* <DEDUP_REMOVED lines=207> */
[----:B------:R-:W-:Y:S02]  /*6ba0*/  IMAD R16, R16, UR52, R18 ;  /* 0x0000003410107c24 */ /* 0x000fe4000f8e0212 */
[----:B------:R-:W0:Y:S02]  /*6bb0*/  @P1 LDC.64 R18, c[0x0][0x500] ;  /* 0x00014000ff121b82 */ /* 0x000e240000000a00 */
[----:B------:R-:W-:Y:S02]  /*6bc0*/  IMAD R20, R16, UR28, R20 ;  /* 0x0000001c10147c24 */ /* 0x000fe4000f8e0214 */
[----:B------:R-:W-:-:S04]  /*6bd0*/  @P1 IMAD.MOV.U32 R16, RZ, RZ, RZ ;  /* 0x000000ffff101224 */ /* 0x000fc800078e00ff */
[----:B0-----:R-:W-:Y:S02]  /*6be0*/  @P1 IMAD.HI.U32 R18, R17, R18, R16 ;  /* 0x0000001211121227 */ /* 0x001fe400078e0010 */
[----:B------:R-:W0:Y:S03]  /*6bf0*/  @P1 LDC R16, c[0x0][0x4fc] ;  /* 0x00013f00ff101b82 */ /* 0x000e260000000800 */
[----:B------:R-:W-:-:S05]  /*6c00*/  @P1 SHF.R.U32.HI R18, RZ, R19, R18 ;  /* 0x00000013ff121219 */ /* 0x000fca0000011612 */
[----:B------:R-:W-:-:S04]  /*6c10*/  @P1 IMAD.MOV R18, RZ, RZ, -R18 ;  /* 0x000000ffff121224 */ /* 0x000fc800078e0a12 */
[----:B0-----:R-:W-:Y:S02]  /*6c20*/  @P1 IMAD R17, R18, R16, R17 ;  /* 0x0000001012111224 */ /* 0x001fe400078e0211 */
[----:B------:R-:W0:Y:S02]  /*6c30*/  @P1 LDC R16, c[0x0][0x568] ;  /* 0x00015a00ff101b82 */ /* 0x000e240000000800 */
[----:B0-----:R-:W-:-:S07]  /*6c40*/  @P1 IMAD R20, R17, R16, R20 ;  /* 0x0000001011141224 */ /* 0x001fce00078e0214 */
.L_x_1126:
[----:B------:R-:W-:Y:S01]  /*6c50*/  LOP3.LUT R19, R20, 0xfffffff8, RZ, 0xc0, !PT ;  /* 0xfffffff814137812 */ /* 0x000fe200078ec0ff */
[----:B------:R-:W1:Y:S01]  /*6c60*/  LDCU UR52, c[0x0][0x3a4] ;  /* 0x00007480ff3477ac */ /* 0x000e620008000800 */
[----:B------:R-:W-:Y:S02]  /*6c70*/  IMAD.MOV.U32 R20, RZ, RZ, RZ ;  /* 0x000000ffff147224 */ /* 0x000fe400078e00ff */
[----:B------:R-:W-:-:S05]  /*6c80*/  IADD3 R18, P1, PT, R19, R4, RZ ;  /* 0x0000000413127210 */ /* 0x000fca0007f3e0ff */
[----:B------:R-:W-:-:S06]  /*6c90*/  IMAD.X R19, RZ, RZ, R5, P1 ;  /* 0x000000ffff137224 */ /* 0x000fcc00008e0605 */
[----:B------:R-:W5:Y:S01]  /*6ca0*/  LDG.E.64 R18, desc[UR36][R18.64] ;  /* 0x0000002412127981 */ /* 0x000f62000c1e1b00 */
[----:B-1----:R-:W-:-:S05]  /*6cb0*/  IADD3 R21, PT, PT, R0, UR52, RZ ;  /* 0x0000003400157c10 */ /* 0x002fca000fffe0ff */
[----:B------:R-:W-:-:S05]  /*6cc0*/  IMAD.HI.U32 R22, R21, UR30, R20 ;  /* 0x0000001e15167c27 */ /* 0x000fca000f8e0014 */
[----:B------:R-:W-:-:S04]  /*6cd0*/  SHF.R.U32.HI R22, RZ, UR31, R22 ;  /* 0x0000001fff167c19 */ /* 0x000fc80008011616 */
[----:B------:R-:W-:-:S05]  /*6ce0*/  IADD3 R16, PT, PT, -R22, RZ, RZ ;  /* 0x000000ff16107210 */ /* 0x000fca0007ffe1ff */
[----:B------:R-:W-:-:S04]  /*6cf0*/  IMAD R16, R16, UR77, R21 ;  /* 0x0000004d10107c24 */ /* 0x000fc8000f8e0215 */
[----:B------:R-:W-:Y:S01]  /*6d00*/  IMAD R24, R16, UR4, RZ ;  /* 0x0000000410187c24 */ /* 0x000fe2000f8e02ff */
[----:B------:R-:W-:Y:S06]  /*6d10*/  @!P0 BRA `(.L_x_1127) ;  /* 0x0000000c00688947 */ /* 0x000fec0003800000 */
        /* <DEDUP_REMOVED lines=207> */
[----:B------:R-:W-:Y:S02]  /*7a10*/  IMAD R16, R16, UR52, R22 ;  /* 0x0000003410107c24 */ /* 0x000fe4000f8e0216 */
[----:B------:R-:W0:Y:S02]  /*7a20*/  @P1 LDC.64 R22, c[0x0][0x500] ;  /* 0x00014000ff161b82 */ /* 0x000e240000000a00 */
[----:B------:R-:W-:Y:S02]  /*7a30*/  IMAD R24, R16, UR28, R24 ;  /* 0x0000001c10187c24 */ /* 0x000fe4000f8e0218 */
[----:B------:R-:W-:-:S04]  /*7a40*/  @P1 IMAD.MOV.U32 R16, RZ, RZ, RZ ;  /* 0x000000ffff101224 */ /* 0x000fc800078e00ff */
[----:B0-----:R-:W-:Y:S02]  /*7a50*/  @P1 IMAD.HI.U32 R22, R17, R22, R16 ;  /* 0x0000001611161227 */ /* 0x001fe400078e0010 */
[----:B------:R-:W0:Y:S03]  /*7a60*/  @P1 LDC R16, c[0x0][0x4fc] ;  /* 0x00013f00ff101b82 */ /* 0x000e260000000800 */
[----:B------:R-:W-:-:S04]  /*7a70*/  @P1 SHF.R.U32.HI R22, RZ, R23, R22 ;  /* 0x00000017ff161219 */ /* 0x000fc80000011616 */
[----:B------:R-:W-:-:S05]  /*7a80*/  @P1 IADD3 R22, PT, PT, -R22, RZ, RZ ;  /* 0x000000ff16161210 */ /* 0x000fca0007ffe1ff */
[----:B0-----:R-:W-:Y:S02]  /*7a90*/  @P1 IMAD R16, R16, R22, R17 ;  /* 0x0000001610101224 */ /* 0x001fe400078e0211 */
[----:B------:R-:W0:Y:S02]  /*7aa0*/  @P1 LDC R17, c[0x0][0x568] ;  /* 0x00015a00ff111b82 */ /* 0x000e240000000800 */
[----:B0-----:R-:W-:-:S07]  /*7ab0*/  @P1 IMAD R24, R16, R17, R24 ;  /* 0x0000001110181224 */ /* 0x001fce00078e0218 */
.L_x_1127:
[----:B------:R-:W-:Y:S01]  /*7ac0*/  LOP3.LUT R16, R24, 0xfffffff8, RZ, 0xc0, !PT ;  /* 0xfffffff818107812 */ /* 0x000fe200078ec0ff */
[----:B------:R-:W1:Y:S01]  /*7ad0*/  LDCU UR52, c[0x0][0x3a4] ;  /* 0x00007480ff3477ac */ /* 0x000e620008000800 */
[----:B------:R-:W-:Y:S02]  /*7ae0*/  IMAD.MOV.U32 R20, RZ, RZ, RZ ;  /* 0x000000ffff147224 */ /* 0x000fe400078e00ff */
[----:B------:R-:W-:-:S04]  /*7af0*/  IADD3 R16, P1, PT, R16, R4, RZ ;  /* 0x0000000410107210 */ /* 0x000fc80007f3e0ff */
[----:B------:R-:W-:-:S06]  /*7b00*/  IADD3.X R17, PT, PT, RZ, R5, RZ, P1, !PT ;  /* 0x00000005ff117210 */ /* 0x000fcc0000ffe4ff */
[----:B------:R-:W5:Y:S01]  /*7b10*/  LDG.E.64 R16, desc[UR36][R16.64] ;  /* 0x0000002410107981 */ /* 0x000f62000c1e1b00 */
[----:B-1----:R-:W-:-:S04]  /*7b20*/  VIADD R21, R21, UR52 ;  /* 0x0000003415157c36 */ /* 0x002fc80008000000 */
[----:B------:R-:W-:-:S05]  /*7b30*/  IMAD.HI.U32 R24, R21, UR30, R20 ;  /* 0x0000001e15187c27 */ /* 0x000fca000f8e0014 */
[----:B------:R-:W-:-:S05]  /*7b40*/  SHF.R.U32.HI R24, RZ, UR31, R24 ;  /* 0x0000001fff187c19 */ /* 0x000fca0008011618 */
[----:B------:R-:W-:-:S04]  /*7b50*/  IMAD.MOV R22, RZ, RZ, -R24 ;  /* 0x000000ffff167224 */ /* 0x000fc800078e0a18 */
[----:B------:R-:W-:-:S04]  /*7b60*/  IMAD R22, R22, UR77, R21 ;  /* 0x0000004d16167c24 */ /* 0x000fc8000f8e0215 */
[----:B------:R-:W-:Y:S01]  /*7b70*/  IMAD R26, R22, UR4, RZ ;  /* 0x00000004161a7c24 */ /* 0x000fe2000f8e02ff */
[----:B------:R-:W-:Y:S06]  /*7b80*/  @!P0 BRA `(.L_x_1128) ;  /* 0x0000000c00688947 */ /* 0x000fec0003800000 */
        /* <DEDUP_REMOVED lines=207> */
[----:B------:R-:W-:Y:S02]  /*8880*/  IMAD R22, R22, UR52, R24 ;  /* 0x0000003416167c24 */ /* 0x000fe4000f8e0218 */
[----:B------:R-:W0:Y:S02]  /*8890*/  @P1 LDC.64 R24, c[0x0][0x500] ;  /* 0x00014000ff181b82 */ /* 0x000e240000000a00 */
[----:B------:R-:W-:Y:S01]  /*88a0*/  IMAD R26, R22, UR28, R26 ;  /* 0x0000001c161a7c24 */ /* 0x000fe2000f8e021a */
[----:B------:R-:W-:-:S05]  /*88b0*/  @P1 MOV R22, RZ ;  /* 0x000000ff00161202 */ /* 0x000fca0000000f00 */
[----:B0-----:R-:W-:Y:S02]  /*88c0*/  @P1 IMAD.HI.U32 R24, R23, R24, R22 ;  /* 0x0000001817181227 */ /* 0x001fe400078e0016 */
[----:B------:R-:W0:Y:S03]  /*88d0*/  @P1 LDC R22, c[0x0][0x4fc] ;  /* 0x00013f00ff161b82 */ /* 0x000e260000000800 */
[----:B------:R-:W-:-:S05]  /*88e0*/  @P1 SHF.R.U32.HI R24, RZ, R25, R24 ;  /* 0x00000019ff181219 */ /* 0x000fca0000011618 */
[----:B------:R-:W-:-:S04]  /*88f0*/  @P1 IMAD.MOV R24, RZ, RZ, -R24 ;  /* 0x000000ffff181224 */ /* 0x000fc800078e0a18 */
[----:B0-----:R-:W-:Y:S02]  /*8900*/  @P1 IMAD R22, R22, R24, R23 ;  /* 0x0000001816161224 */ /* 0x001fe400078e0217 */
[----:B------:R-:W0:Y:S02]  /*8910*/  @P1 LDC R23, c[0x0][0x568] ;  /* 0x00015a00ff171b82 */ /* 0x000e240000000800 */
[----:B0-----:R-:W-:-:S07]  /*8920*/  @P1 IMAD R26, R22, R23, R26 ;  /* 0x00000017161a1224 */ /* 0x001fce00078e021a */
.L_x_1128:
[----:B------:R-:W1:Y:S01]  /*8930*/  LDCU UR52, c[0x0][0x3a4] ;  /* 0x00007480ff3477ac */ /* 0x000e620008000800 */
[----:B------:R-:W-:Y:S01]  /*8940*/  MOV R20, RZ ;  /* 0x000000ff00147202 */ /* 0x000fe20000000f00 */
[----:B-1----:R-:W-:-:S04]  /*8950*/  VIADD R21, R21, UR52 ;  /* 0x0000003415157c36 */ /* 0x002fc80008000000 */
[----:B------:R-:W-:Y:S01]  /*8960*/  IMAD.HI.U32 R23, R21, UR30, R20 ;  /* 0x0000001e15177c27 */ /* 0x000fe2000f8e0014 */
[----:B------:R-:W-:-:S04]  /*8970*/  LOP3.LUT R20, R26, 0xfffffff8, RZ, 0xc0, !PT ;  /* 0xfffffff81a147812 */ /* 0x000fc800078ec0ff */
[----:B------:R-:W-:Y:S02]  /*8980*/  SHF.R.U32.HI R23, RZ, UR31, R23 ;  /* 0x0000001fff177c19 */ /* 0x000fe40008011617 */
[----:B------:R-:W-:-:S03]  /*8990*/  IADD3 R20, P1, PT, R20, R4, RZ ;  /* 0x0000000414147210 */ /* 0x000fc60007f3e0ff */
[----:B------:R-:W-:-:S04]  /*89a0*/  IMAD.MOV R22, RZ, RZ, -R23 ;  /* 0x000000ffff167224 */ /* 0x000fc800078e0a17 */
[----:B------:R-:W-:Y:S02]  /*89b0*/  IMAD R22, R22, UR77, R21 ;  /* 0x0000004d16167c24 */ /* 0x000fe4000f8e0215 */
[----:B------:R-:W-:-:S06]  /*89c0*/  IMAD.X R21, RZ, RZ, R5, P1 ;  /* 0x000000ffff157224 */ /* 0x000fcc00008e0605 */
[----:B------:R-:W5:Y:S01]  /*89d0*/  LDG.E.64 R20, desc[UR36][R20.64] ;  /* 0x0000002414147981 */ /* 0x000f62000c1e1b00 */
[----:B------:R-:W-:Y:S01]  /*89e0*/  IMAD R26, R22, UR4, RZ ;  /* 0x00000004161a7c24 */ /* 0x000fe2000f8e02ff */
[----:B------:R-:W-:Y:S06]  /*89f0*/  @!P0 BRA `(.L_x_1129) ;  /* 0x0000000c00688947 */ /* 0x000fec0003800000 */
[----:B------:R-:W-:Y:S01]  /*8a00*/  HFMA2 R22, -RZ, RZ, 0, 0 ;  /* 0x00000000ff167431 */ /* 0x000fe200000001ff */
[----:B------:R-:W-:-:S04]  /*8a10*/  ISETP.NE.AND P0, PT, R3, 0x2, PT ;  /* 0x000000020300780c */ /* 0x000fc80003f05270 */
[----:B0-----:R-:W-:-:S05]  /*8a20*/  IMAD.HI.U32 R24, R23, UR33, R22 ;  /* 0x0000002117187c27 */ /* 0x001fca000f8e0016 */
        /* <DEDUP_REMOVED lines=39> */
[----:B------:R-:W-:Y:S01]  /*8ca0*/  MOV R22, RZ ;  /* 0x000000ff00167202 */ /* 0x000fe20000000f00 */
[----:B------:R-:W-:Y:S01]  /*8cb0*/  IMAD.MOV.U32 R23, RZ, RZ, R24 ;  /* 0x000000ffff177224 */ /* 0x000fe200078e0018 */
[----:B------:R-:W-:-:S03]  /*8cc0*/  ISETP.NE.AND P0, PT, R3, 0x7, PT ;  /* 0x000000070300780c */ /* 0x000fc60003f05270 */
[----:B------:R-:W-:-:S05]  /*8cd0*/  IMAD.HI.U32 R23, R24, UR44, R22 ;  /* 0x0000002c18177c27 */ /* 0x000fca000f8e0016 */
[----:B------:R-:W-:-:S05]  /*8ce0*/  SHF.R.U32.HI R23, RZ, UR45, R23 ;  /* 0x0000002dff177c19 */ /* 0x000fca0008011617 */
[----:B------:R-:W-:-:S04]  /*8cf0*/  IMAD.MOV R22, RZ, RZ, -R23 ;  /* 0x000000ffff167224 */ /* 0x000fc800078e0a17 */
[----:B------:R-:W-:-:S04]  /*8d00*/  IMAD R22, R22, UR66, R24 ;  /* 0x0000004216167c24 */ /* 0x000fc8000f8e0218 */
[----:B------:R-:W-:Y:S01]  /*8d10*/  IMAD R26, R22, UR65, R26 ;  /* 0x00000041161a7c24 */ /* 0x000fe2000f8e021a */
[----:B------:R-:W-:Y:S06]  /*8d20*/  @!P0 BRA `(.L_x_1129) ;  /* 0x00000008009c8947 */ /* 0x000fec0003800000 */
[----:B------:R-:W-:Y:S01]  /*8d30*/  HFMA2 R22, -RZ, RZ, 0, 0 ;  /* 0x00000000ff167431 */ /* 0x000fe200000001ff */
[----:B------:R-:W-:-:S04]  /*8d40*/  ISETP.NE.AND P0, PT, R3, 0x8, PT ;  /* 0x000000080300780c */ /* 0x000fc80003f05270 */
        /* <DEDUP_REMOVED lines=43> */
[----:B------:R-:W-:Y:S01]  /*9000*/  MOV R22, RZ ;  /* 0x000000ff00167202 */ /* 0x000fe20000000f00 */
[----:B------:R-:W-:Y:S01]  /*9010*/  IMAD.MOV.U32 R23, RZ, RZ, R24 ;  /* 0x000000ffff177224 */ /* 0x000fe200078e0018 */
        /* <DEDUP_REMOVED lines=120> */
.L_x_1129:
[----:B------:R-:W-:-:S04]  /*97a0*/  LOP3.LUT R22, R26, 0xfffffff8, RZ, 0xc0, !PT ;  /* 0xfffffff81a167812 */ /* 0x000fc800078ec0ff */
[----:B------:R-:W-:-:S04]  /*97b0*/  IADD3 R22, P0, PT, R22, R4, RZ ;  /* 0x0000000416167210 */ /* 0x000fc80007f1e0ff */
[----:B------:R-:W-:-:S06]  /*97c0*/  IADD3.X R23, PT, PT, RZ, R5, RZ, P0, !PT ;  /* 0x00000005ff177210 */ /* 0x000fcc00007fe4ff */
[----:B------:R-:W5:Y:S03]  /*97d0*/  LDG.E.64 R22, desc[UR36][R22.64] ;  /* 0x0000002416167981 */ /* 0x000f66000c1e1b00 */
.L_x_1125:
[----:B------:R-:W2:Y:S04]  /*97e0*/  LDL R25, [R1] ;  /* 0x0000000001197983 */ /* 0x000ea80000100800 */
[----:B------:R-:W3:Y:S01]  /*97f0*/  LDL R24, [R1+0x10] ;  /* 0x0000100001187983 */ /* 0x000ee20000100800 */
[----:B------:R-:W2:Y:S01]  /*9800*/  DSETP.NAN.AND P1, PT, R12, R12, PT ;  /* 0x0000000c0c00722a */ /* 0x000ea20003f28000 */
[----:B------:R-:W-:-:S15]  /*9810*/  BSSY.RECONVERGENT B2, `(.L_x_1130) ;  /* 0x0000015000027945 */ /* 0x000fde0003800200 */
[----:B------:R-:W-:-:S15]  /*9820*/  NOP ;  /* 0x0000000000007918 */ /* 0x000fde0000000000 */
[----:B------:R-:W-:-:S15]  /*9830*/  NOP ;  /* 0x0000000000007918 */ /* 0x000fde0000000000 */
[----:B------:R-:W-:-:S15]  /*9840*/  NOP ;  /* 0x0000000000007918 */ /* 0x000fde0000000000 */
[----:B------:R-:W-:-:S03]  /*9850*/  NOP ;  /* 0x0000000000007918 */ /* 0x000fc60000000000 */
[----:B------:R1:W4:Y:S01]  /*9860*/  DSETP.NAN.AND P2, PT, R10, R10, PT ;  /* 0x0000000a0a00722a */ /* 0x0003220003f48000 */
[----:B--2---:R-:W-:-:S04]  /*9870*/  @P1 ISETP.GE.U32.AND P0, PT, R25, R0, PT ;  /* 0x000000001900120c */ /* 0x004fc80003f06070 */
[----:B---3--:R-:W-:-:S15]  /*9880*/  @P1 ISETP.GE.AND.EX P0, PT, R24, RZ, PT, P0 ;  /* 0x000000ff1800120c */ /* 0x008fde0003f06300 */
[----:B------:R-:W-:-:S15]  /*9890*/  NOP ;  /* 0x0000000000007918 */ /* 0x000fde0000000000 */
[----:B------:R-:W-:-:S15]  /*98a0*/  NOP ;  /* 0x0000000000007918 */ /* 0x000fde0000000000 */
[----:B------:R-:W-:-:S14]  /*98b0*/  NOP ;  /* 0x0000000000007918 */ /* 0x000fdc0000000000 */
[----:B-----5:R1:W2:Y:S02]  /*98c0*/  @P1 DSETP.NUM.OR P0, PT, R18, R18, !P0 ;  /* 0x000000121200122a */ /* 0x0202a40004707400 */
[----:B--2-4-:R-:W-:Y:S05]  /*98d0*/  @P1 BRA `(.L_x_1131) ;  /* 0x0000000000201947 */ /* 0x014fea0003800000 */
[----:B------:R-:W2:Y:S02]  /*98e0*/  DSETP.NEU.AND P1, PT, R12, R18, PT ;  /* 0x000000120c00722a */ /* 0x000ea40003f2d000 */
[----:B--2---:R-:W-:-:S04]  /*98f0*/  @!P1 ISETP.GE.U32.AND P0, PT, R25, R0, PT ;  /* 0x000000001900920c */ /* 0x004fc80003f06070 */
[----:B------:R-:W-:-:S04]  /*9900*/  @!P1 ISETP.GE.AND.EX P0, PT, R24, RZ, PT, P0 ;  /* 0x000000ff1800920c */ /* 0x000fc80003f06300 */
[----:B------:R-:W-:-:S15]  /*9910*/  @!P1 PLOP3.LUT P0, PT, P0, PT, PT, 0x8, 0x80 ;  /* 0x000000000080981c */ /* 0x000fde000070e170 */
[----:B------:R-:W-:-:S15]  /*9920*/  NOP ;  /* 0x0000000000007918 */ /* 0x000fde0000000000 */
[----:B------:R-:W-:-:S15]  /*9930*/  NOP ;  /* 0x0000000000007918 */ /* 0x000fde0000000000 */
[----:B------:R-:W-:-:S09]  /*9940*/  NOP ;  /* 0x0000000000007918 */ /* 0x000fd20000000000 */
[----:B------:R2:W3:Y:S02]  /*9950*/  @P1 DSETP.GT.AND P0, PT, R12, R18, PT ;  /* 0x000000120c00122a */ /* 0x0004e40003f04000 */
.L_x_1131:
[----:B0-----:R-:W-:Y:S05]  /*9960*/  BSYNC.RECONVERGENT B2 ;  /* 0x0000000000027941 */ /* 0x001fea0003800200 */
.L_x_1130:
[----:B------:R-:W4:Y:S01]  /*9970*/  LDL R27, [R1+0xc] ;  /* 0x00000c00011b7983 */ /* 0x000f220000100800 */
[----:B------:R-:W0:Y:S01]  /*9980*/  LDCU UR4, c[0x0][0x3a4] ;  /* 0x00007480ff0477ac */ /* 0x000e220008000800 */
[----:B---3--:R-:W-:Y:S01]  /*9990*/  SEL R25, R25, R0, P0 ;  /* 0x0000000019197207 */ /* 0x008fe20000000000 */
[----:B------:R-:W-:Y:S01]  /*99a0*/  BSSY.RECONVERGENT B2, `(.L_x_1132) ;  /* 0x0000016000027945 */ /* 0x000fe20003800200 */
[----:B------:R3:W0:Y:S01]  /*99b0*/  DSETP.NAN.AND P5, PT, R8, R8, PT ;  /* 0x000000080800722a */ /* 0x0006220003fa8000 */
[----:B--2---:R-:W-:Y:S02]  /*99c0*/  FSEL R13, R13, R19, P0 ;  /* 0x000000130d0d7208 */ /* 0x004fe40000000000 */
[----:B------:R3:W-:Y:S01]  /*99d0*/  STL [R1], R25 ;  /* 0x0000001901007387 */ /* 0x0007e20000100800 */
[----:B------:R-:W-:Y:S01]  /*99e0*/  FSEL R12, R12, R18, P0 ;  /* 0x000000120c0c7208 */ /* 0x000fe20000000000 */
[----:B0-----:R-:W-:-:S04]  /*99f0*/  IMAD.U32 R24, RZ, RZ, UR4 ;  /* 0x00000004ff187e24 */ /* 0x001fc8000f8e00ff */
[----:B------:R-:W-:-:S05]  /*9a00*/  IMAD.IADD R0, R0, 0x1, R24 ;  /* 0x0000000100007824 */ /* 0x000fca00078e0218 */
[----:B------:R-:W-:-:S04]  /*9a10*/  @P2 ISETP.GE.U32.AND P1, PT, R29, R0, PT ;  /* 0x000000001d00220c */ /* 0x000fc80003f26070 */
[----:B----4-:R-:W-:-:S15]  /*9a20*/  @P2 ISETP.GE.AND.EX P1, PT, R27, RZ, PT, P1 ;  /* 0x000000ff1b00220c */ /* 0x010fde0003f26310 */
[----:B------:R-:W-:-:S15]  /*9a30*/  NOP ;  /* 0x0000000000007918 */ /* 0x000fde0000000000 */
[----:B------:R-:W-:-:S15]  /*9a40*/  NOP ;  /* 0x0000000000007918 */ /* 0x000fde0000000000 */
[----:B------:R-:W-:-:S01]  /*9a50*/  NOP ;  /* 0x0000000000007918 */ /* 0x000fc20000000000 */
[----:B------:R3:W0:Y:S02]  /*9a60*/  @P2 DSETP.NUM.OR P1, PT, R16, R16, !P1 ;  /* 0x000000101000222a */ /* 0x0006240004f27400 */
[----:B0-----:R-:W-:Y:S05]  /*9a70*/  @P2 BRA `(.L_x_1133) ;  /* 0x0000000000202947 */ /* 0x001fea0003800000 */
[----:B------:R-:W0:Y:S02]  /*9a80*/  DSETP.NEU.AND P4, PT, R10, R16, PT ;  /* 0x000000100a00722a */ /* 0x000e240003f8d000 */
[----:B0-----:R-:W-:-:S04]  /*9a90*/  @!P4 ISETP.GE.U32.AND P1, PT, R29, R0, PT ;  /* 0x000000001d00c20c */ /* 0x001fc80003f26070 */
[----:B------:R-:W-:-:S15]  /*9aa0*/  @!P4 ISETP.GE.AND.EX P2, PT, R27, RZ, PT, P1 ;  /* 0x000000ff1b00c20c */ /* 0x000fde0003f46310 */
[----:B------:R-:W-:-:S15]  /*9ab0*/  NOP ;  /* 0x0000000000007918 */ /* 0x000fde0000000000 */
[----:B------:R-:W-:-:S15]  /*9ac0*/  NOP ;  /* 0x0000000000007918 */ /* 0x000fde0000000000 */
[----:B------:R-:W-:-:S13]  /*9ad0*/  NOP ;  /* 0x0000000000007918 */ /* 0x000fda0000000000 */
[----:B------:R0:W2:Y:S02]  /*9ae0*/  @P4 DSETP.GT.AND P1, PT, R10, R16, PT ;  /* 0x000000100a00422a */ /* 0x0000a40003f24000 */
[----:B--2---:R-:W-:-:S13]  /*9af0*/  @!P4 PLOP3.LUT P1, PT, P2, PT, PT, 0x8, 0x80 ;  /* 0x000000000080c81c */ /* 0x004fda000172e170 */
.L_x_1133:
[----:B------:R-:W-:Y:S05]  /*9b00*/  BSYNC.RECONVERGENT B2 ;  /* 0x0000000000027941 */ /* 0x000fea0003800200 */
.L_x_1132:
[----:B---3--:R-:W2:Y:S01]  /*9b10*/  LDL R25, [R1+0x8] ;  /* 0x0000080001197983 */ /* 0x008ea20000100800 */
[----:B------:R-:W-:Y:S01]  /*9b20*/  SEL R29, R29, R0, P1 ;  /* 0x000000001d1d7207 */ /* 0x000fe20000800000 */
[----:B------:R-:W-:Y:S01]  /*9b30*/  BSSY.RECONVERGENT B2, `(.L_x_1134) ;  /* 0x0000014000027945 */ /* 0x000fe20003800200 */
[----:B------:R-:W-:Y:S01]  /*9b40*/  IADD3 R0, PT, PT, R0, R24, RZ ;  /* 0x0000001800007210 */ /* 0x000fe20007ffe0ff */
[----:B------:R3:W4:Y:S01]  /*9b50*/  DSETP.NAN.AND P4, PT, R6, R6, PT ;  /* 0x000000060600722a */ /* 0x0007220003f88000 */
[----:B01----:R-:W-:Y:S02]  /*9b60*/  FSEL R11, R11, R17, P1 ;  /* 0x000000110b0b7208 */ /* 0x003fe40000800000 */
[----:B------:R-:W-:Y:S02]  /*9b70*/  @P5 ISETP.GE.U32.AND P2, PT, R28, R0, PT ;  /* 0x000000001c00520c */ /* 0x000fe40003f46070 */
[----:B------:R-:W-:Y:S02]  /*9b80*/  FSEL R10, R10, R16, P1 ;  /* 0x000000100a0a7208 */ /* 0x000fe40000800000 */
[----:B--2---:R-:W-:-:S15]  /*9b90*/  @P5 ISETP.GE.AND.EX P2, PT, R25, RZ, PT, P2 ;  /* 0x000000ff1900520c */ /* 0x004fde0003f46320 */
[----:B------:R-:W-:-:S15]  /*9ba0*/  NOP ;  /* 0x0000000000007918 */ /* 0x000fde0000000000 */
[----:B------:R-:W-:-:S15]  /*9bb0*/  NOP ;  /* 0x0000000000007918 */ /* 0x000fde0000000000 */
[----:B------:R-:W-:-:S12]  /*9bc0*/  NOP ;  /* 0x0000000000007918 */ /* 0x000fd80000000000 */
[----:B------:R3:W0:Y:S02]  /*9bd0*/  @P5 DSETP.NUM.OR P2, PT, R20, R20, !P2 ;  /* 0x000000141400522a */ /* 0x0006240005747400 */
[----:B0---4-:R-:W-:Y:S05]  /*9be0*/  @P5 BRA `(.L_x_1135) ;  /* 0x0000000000205947 */ /* 0x011fea0003800000 */
        /* <DEDUP_REMOVED lines=8> */
.L_x_1135:
[----:B------:R-:W-:Y:S05]  /*9c70*/  BSYNC.RECONVERGENT B2 ;  /* 0x0000000000027941 */ /* 0x000fea0003800200 */
.L_x_1134:
[----:B------:R1:W-:Y:S04]  /*9c80*/  STL [R1+0x30], R3 ;  /* 0x0000300301007387 */ /* 0x0003e80000100800 */
[----:B-1----:R-:W2:Y:S04]  /*9c90*/  LDL.LU R3, [R1+0x10] ;  /* 0x0000100001037983 */ /* 0x002ea80000300800 */
[----:B------:R-:W4:Y:S01]  /*9ca0*/  LDL R26, [R1+0x4] ;  /* 0x00000400011a7983 */ /* 0x000f220000100800 */
[----:B------:R-:W-:Y:S02]  /*9cb0*/  SEL R27, R27, RZ, P1 ;  /* 0x000000ff1b1b7207 */ /* 0x000fe40000800000 */
[----:B------:R-:W-:Y:S01]  /*9cc0*/  SEL R28, R28, R0, P2 ;  /* 0x000000001c1c7207 */ /* 0x000fe20001000000 */
[----:B------:R-:W-:Y:S01]  /*9cd0*/  IMAD.IADD R0, R0, 0x1, R24 ;  /* 0x0000000100007824 */ /* 0x000fe200078e0218 */
[----:B------:R-:W-:-:S02]  /*9ce0*/  SEL R25, R25, RZ, P2 ;  /* 0x000000ff19197207 */ /* 0x000fc40001000000 */
[----:B0-----:R-:W-:Y:S02]  /*9cf0*/  FSEL R9, R9, R21, P2 ;  /* 0x0000001509097208 */ /* 0x001fe40001000000 */
[----:B------:R-:W-:Y:S01]  /*9d00*/  @P4 ISETP.GE.U32.AND P5, PT, R2, R0, PT ;  /* 0x000000000200420c */ /* 0x000fe20003fa6070 */
[----:B------:R-:W-:Y:S01]  /*9d10*/  BSSY.RECONVERGENT B2, `(.L_x_1136) ;  /* 0x0000012000027945 */ /* 0x000fe20003800200 */
[----:B------:R-:W-:Y:S02]  /*9d20*/  FSEL R8, R8, R20, P2 ;  /* 0x0000001408087208 */ /* 0x000fe40001000000 */
[----:B--2---:R-:W-:Y:S02]  /*9d30*/  SEL R3, R3, RZ, P0 ;  /* 0x000000ff03037207 */ /* 0x004fe40000000000 */
[----:B----4-:R-:W-:-:S03]  /*9d40*/  @P4 ISETP.GE.AND.EX P5, PT, R26, RZ, PT, P5 ;  /* 0x000000ff1a00420c */ /* 0x010fc60003fa6350 */
[----:B------:R0:W-:Y:S04]  /*9d50*/  STL [R1+0x10], R3 ;  /* 0x0000100301007387 */ /* 0x0001e80000100800 */
[----:B0-----:R0:W5:Y:S06]  /*9d60*/  LDL.LU R3, [R1+0x30] ;  /* 0x0000300001037983 */ /* 0x00116c0000300800 */
[----:B------:R0:W1:Y:S01]  /*9d70*/  @P4 DSETP.NUM.OR P0, PT, R22, R22, !P5 ;  /* 0x000000161600422a */ /* 0x0000620006f07400 */
[----:B------:R0:W-:Y:S04]  /*9d80*/  STL [R1+0xc], R27 ;  /* 0x00000c1b01007387 */ /* 0x0001e80000100800 */
[----:B------:R0:W-:Y:S01]  /*9d90*/  STL [R1+0x8], R25 ;  /* 0x0000081901007387 */ /* 0x0001e20000100800 */
        /* <DEDUP_REMOVED lines=9> */
.L_x_1137:
[----:B------:R-:W-:Y:S05]  /*9e30*/  BSYNC.RECONVERGENT B2 ;  /* 0x0000000000027941 */ /* 0x000fea0003800200 */
.L_x_1136:
[----:B------:R-:W2:Y:S01]  /*9e40*/  LDCU UR4, c[0x0][0x39c] ;  /* 0x00007380ff0477ac */ /* 0x000ea20008000800 */
[----:B------:R-:W-:Y:S01]  /*9e50*/  SEL R2, R2, R0, P0 ;  /* 0x0000000002027207 */ /* 0x000fe20000000000 */
[----:B------:R-:W-:Y:S01]  /*9e60*/  IMAD.IADD R0, R0, 0x1, R24 ;  /* 0x0000000100007824 */ /* 0x000fe200078e0218 */
[----:B------:R-:W-:Y:S02]  /*9e70*/  SEL R26, R26, RZ, P0 ;  /* 0x000000ff1a1a7207 */ /* 0x000fe40000000000 */
[----:B-1-3--:R-:W-:Y:S01]  /*9e80*/  FSEL R7, R7, R23, P0 ;  /* 0x0000001707077208 */ /* 0x00afe20000000000 */
[----:B0-----:R-:W-:Y:S01]  /*9e90*/  IMAD R25, R24, 0x3, R0 ;  /* 0x0000000318197824 */ /* 0x001fe200078e0200 */
[----:B------:R-:W-:Y:S01]  /*9ea0*/  FSEL R6, R6, R22, P0 ;  /* 0x0000001606067208 */ /* 0x000fe20000000000 */
[----:B------:R3:W-:Y:S01]  /*9eb0*/  STL [R1+0x4], R26 ;  /* 0x0000041a01007387 */ /* 0x0007e20000100800 */
[----:B--2---:R-:W-:-:S04]  /*9ec0*/  MOV R27, UR4 ;  /* 0x00000004001b7c02 */ /* 0x004fc80008000f00 */
[----:B------:R-:W-:-:S13]  /*9ed0*/  ISETP.GE.U32.AND P1, PT, R25, R27, PT ;  /* 0x0000001b1900720c */ /* 0x000fda0003f26070 */
[----:B---3--:R-:W-:Y:S05]  /*9ee0*/  @!P1 BRA `(.L_x_1138) ;  /* 0xffffffb800b89947 */ /* 0x008fea000383ffff */
.L_x_1124:
[----:B------:R-:W-:Y:S05]  /*9ef0*/  BSYNC.RECONVERGENT B1 ;  /* 0x0000000000017941 */ /* 0x000fea0003800200 */
.L_x_1123:
[----:B------:R1:W-:Y:S01]  /*9f00*/  STL.64 [R1+0x20], R22 ;  /* 0x0000201601007387 */ /* 0x0003e20000100a00 */
[----:B------:R-:W-:Y:S01]  /*9f10*/  ISETP.GE.U32.AND P0, PT, R0, R27, PT ;  /* 0x0000001b0000720c */ /* 0x000fe20003f06070 */
[----:B------:R-:W-:Y:S02]  /*9f20*/  BSSY.RECONVERGENT B1, `(.L_x_1139) ;  /* 0x0000482000017945 */ /* 0x000fe40003800200 */
[----:B------:R2:W-:Y:S01]  /*9f30*/  STL.64 [R1+0x18], R18 ;  /* 0x0000181201007387 */ /* 0x0005e20000100a00 */
[----:B-1----:R-:W-:Y:S01]  /*9f40*/  IMAD.MOV.U32 R22, RZ, RZ, R20 ;  /* 0x000000ffff167224 */ /* 0x002fe200078e0014 */
[----:B------:R-:W-:Y:S01]  /*9f50*/  MOV R20, R16 ;  /* 0x0000001000147202 */ /* 0x000fe20000000f00 */
[----:B------:R-:W-:Y:S02]  /*9f60*/  IMAD.MOV.U32 R23, RZ, RZ, R21 ;  /* 0x000000ffff177224 */ /* 0x000fe400078e0015 */
[----:B------:R-:W-:-:S05]  /*9f70*/  IMAD.MOV.U32 R21, RZ, RZ, R17 ;  /* 0x000000ffff157224 */ /* 0x000fca00078e0011 */
[----:B--2---:R-:W-:Y:S05]  /*9f80*/  @P0 BRA `(.L_x_1140) ;  /* 0x0000004400ec0947 */ /* 0x004fea0003800000 */
[----:B-----5:R-:W1:Y:S01]  /*9f90*/  LDC R3, c[0x0][0x3d8] ;  /* 0x0000f600ff037b82 */ /* 0x020e620000000800 */
[----:B------:R-:W-:Y:S02]  /*9fa0*/  CS2R R14, SRZ ;  /* 0x00000000000e7805 */ /* 0x000fe4000001ff00 */
[C---:B-1----:R-:W-:Y:S01]  /*9fb0*/  ISETP.NE.AND P0, PT, R3.reuse, RZ, PT ;  /* 0x000000ff0300720c */ /* 0x042fe20003f05270 */
[----:B------:R-:W-:-:S05]  /*9fc0*/  VIADD R5, R3, 0xffffffff ;  /* 0xffffffff03057836 */ /* 0x000fca0000000000 */
[----:B------:R-:W-:-:S04]  /*9fd0*/  VIMNMX.U32 R4, PT, PT, R5, 0x18, PT ;  /* 0x0000001805047848 */ /* 0x000fc80003fe0000 */
[----:B------:R-:W-:-:S03]  /*9fe0*/  IADD3 R4, PT, PT, R4, 0x1, RZ ;  /* 0x0000000104047810 */ /* 0x000fc60007ffe0ff */
[----:B------:R-:W-:Y:S05]  /*9ff0*/  @!P0 BRA `(.L_x_1141) ;  /* 0x0000001000508947 */ /* 0x000fea0003800000 */
[----:B------:R-:W0:Y:S01]  /*a000*/  LDCU.64 UR4, c[0x0][0x3e0] ;  /* 0x00007c00ff0477ac */ /* 0x000e220008000a00 */
[----:B------:R-:W-:Y:S01]  /*a010*/  IMAD.MOV.U32 R14, RZ, RZ, RZ ;  /* 0x000000ffff0e7224 */ /* 0x000fe200078e00ff */
[----:B------:R-:W-:Y:S01]  /*a020*/  ISETP.NE.AND P1, PT, R5, RZ, PT ;  /* 0x000000ff0500720c */ /* 0x000fe20003f25270 */
[----:B------:R-:W-:Y:S01]  /*a030*/  IMAD.MOV.U32 R15, RZ, RZ, R0 ;  /* 0x000000ffff0f7224 */ /* 0x000fe200078e0000 */
[----:B------:R-:W1:Y:S01]  /*a040*/  LDCU UR6, c[0x0][0x3dc] ;  /* 0x00007b80ff0677ac */ /* 0x000e620008000800 */
[----:B0-----:R-:W-:Y:S01]  /*a050*/  IMAD.HI.U32 R16, R0, UR4, R14 ;  /* 0x0000000400107c27 */ /* 0x001fe2000f8e000e */
[----:B------:R-:W0:Y:S04]  /*a060*/  LDCU UR4, c[0x0][0x508] ;  /* 0x0000a100ff0477ac */ /* 0x000e280008000800 */
[----:B------:R-:W-:-:S04]  /*a070*/  SHF.R.U32.HI R17, RZ, UR5, R16 ;  /* 0x00000005ff117c19 */ /* 0x000fc80008011610 */
[----:B------:R-:W-:-:S05]  /*a080*/  IADD3 R3, PT, PT, -R17, RZ, RZ ;  /* 0x000000ff11037210 */ /* 0x000fca0007ffe1ff */
[----:B-1----:R-:W-:-:S04]  /*a090*/  IMAD R3, R3, UR6, R0 ;  /* 0x0000000603037c24 */ /* 0x002fc8000f8e0200 */
[----:B0-----:R-:W-:Y:S01]  /*a0a0*/  IMAD R3, R3, UR4, RZ ;  /* 0x0000000403037c24 */ /* 0x001fe2000f8e02ff */
        /* <DEDUP_REMOVED lines=263> */
.L_x_1142:
[----:B------:R-:W-:Y:S01]  /*b120*/  SHF.R.U32.HI R14, RZ, 0x3, R3 ;  /* 0x00000003ff0e7819 */ /* 0x000fe20000011603 */
[----:B------:R-:W-:-:S07]  /*b130*/  IMAD.MOV.U32 R15, RZ, RZ, RZ ;  /* 0x000000ffff0f7224 */ /* 0x000fce00078e00ff */
.L_x_1141:
[----:B------:R-:W2:Y:S01]  /*b140*/  LDL.LU R3, [R1+0x14] ;  /* 0x0000140001037983 */ /* 0x000ea20000300800 */
[----:B------:R-:W2:Y:S02]  /*b150*/  LDCU.64 UR4, c[0x0][0x768] ;  /* 0x0000ed00ff0477ac */ /* 0x000ea40008000a00 */
[----:B--2---:R-:W-:-:S05]  /*b160*/  IADD3 R25, P1, PT, R3, UR4, RZ ;  /* 0x0000000403197c10 */ /* 0x004fca000ff3e0ff */
[----:B------:R-:W-:Y:S01]  /*b170*/  IMAD.X R26, RZ, RZ, UR5, P1 ;  /* 0x00000005ff1a7e24 */ /* 0x000fe200088e06ff */
[----:B0-----:R-:W-:-:S04]  /*b180*/  LEA R16, P1, R14, R25, 0x3 ;  /* 0x000000190e107211 */ /* 0x001fc800078218ff */
[----:B------:R-:W-:-:S05]  /*b190*/  LEA.HI.X R17, R14, R26, R15, 0x3, P1 ;  /* 0x0000001a0e117211 */ /* 0x000fca00008f1c0f */
[----:B------:R-:W2:Y:S01]  /*b1a0*/  LDG.E.64 R14, desc[UR36][R16.64] ;  /* 0x00000024100e7981 */ /* 0x000ea2000c1e1b00 */
[----:B------:R-:W-:-:S04]  /*b1b0*/  IADD3 R19, PT, PT, R0, R24, RZ ;  /* 0x0000001800137210 */ /* 0x000fc80007ffe0ff */
[----:B------:R-:W-:Y:S01]  /*b1c0*/  ISETP.GE.U32.AND P1, PT, R19, R27, PT ;  /* 0x0000001b1300720c */ /* 0x000fe20003f26070 */
[----:B--2---:R1:W-:-:S12]  /*b1d0*/  STL.64 [R1+0x18], R14 ;  /* 0x0000180e01007387 */ /* 0x0043d80000100a00 */
[----:B------:R-:W-:Y:S05]  /*b1e0*/  @P1 BRA `(.L_x_1140) ;  /* 0x0000003400541947 */ /* 0x000fea0003800000 */
[----:B-1----:R-:W-:Y:S01]  /*b1f0*/  CS2R R14, SRZ ;  /* 0x00000000000e7805 */ /* 0x002fe2000001ff00 */
        /* <DEDUP_REMOVED lines=276> */
.L_x_1144:
[----:B------:R-:W-:Y:S01]  /*c340*/  SHF.R.U32.HI R14, RZ, 0x3, R3 ;  /* 0x00000003ff0e7819 */ /* 0x000fe20000011603 */
[----:B------:R-:W-:-:S07]  /*c350*/  IMAD.MOV.U32 R15, RZ, RZ, RZ ;  /* 0x000000ffff0f7224 */ /* 0x000fce00078e00ff */
.L_x_1143:
[----:B------:R-:W-:-:S04]  /*c360*/  LEA R16, P1, R14, R25, 0x3 ;  /* 0x000000190e107211 */ /* 0x000fc800078218ff */
[----:B------:R-:W-:-:S05]  /*c370*/  LEA.HI.X R17, R14, R26, R15, 0x3, P1 ;  /* 0x0000001a0e117211 */ /* 0x000fca00008f1c0f */
[----:B------:R2:W5:Y:S01]  /*c380*/  LDG.E.64 R20, desc[UR36][R16.64] ;  /* 0x0000002410147981 */ /* 0x000562000c1e1b00 */
[----:B------:R-:W-:-:S05]  /*c390*/  IMAD.IADD R19, R19, 0x1, R24 ;  /* 0x0000000113137824 */ /* 0x000fca00078e0218 */
[----:B------:R-:W-:-:S13]  /*c3a0*/  ISETP.GE.U32.AND P1, PT, R19, R27, PT ;  /* 0x0000001b1300720c */ /* 0x000fda0003f26070 */
[----:B--2---:R-:W-:Y:S05]  /*c3b0*/  @P1 BRA `(.L_x_1140) ;  /* 0x0000002000e01947 */ /* 0x004fea0003800000 */
        /* <DEDUP_REMOVED lines=277> */
.L_x_1146:
[----:B------:R-:W-:Y:S02]  /*d510*/  SHF.R.U32.HI R14, RZ, 0x3, R3 ;  /* 0x00000003ff0e7819 */ /* 0x000fe40000011603 */
[----:B------:R-:W-:-:S07]  /*d520*/  MOV R15, RZ ;  /* 0x000000ff000f7202 */ /* 0x000fce0000000f00 */
.L_x_1145:
        /* <DEDUP_REMOVED lines=264> */
[----:B------:R-:W-:Y:S02]  /*e5b0*/  ISETP.NE.AND P0, PT, R4, 0x18, PT ;  /* 0x000000180400780c */ /* 0x000fe40003f05270 */
[----:B------:R-:W-:Y:S01]  /*e5c0*/  MOV R4, RZ ;  /* 0x000000ff00047202 */ /* 0x000fe20000000f00 */
[----:B------:R-:W1:Y:S01]  /*e5d0*/  LDCU UR4, c[0x0][0x4f8] ;  /* 0x00009f00ff0477ac */ /* 0x000e620008000800 */
[----:B------:R-:W2:Y:S03]  /*e5e0*/  LDCU UR5, c[0x0][0x564] ;  /* 0x0000ac80ff0577ac */ /* 0x000ea60008000800 */
        /* <DEDUP_REMOVED lines=8> */
[----:B------:R-:W1:Y:S04]  /*e670*/  LDCU UR6, c[0x0][0x4fc] ;  /* 0x00009f80ff0677ac */ /* 0x000e680008000800 */
[----:B0-----:R-:W-:Y:S01]  /*e680*/  IMAD.HI.U32 R4, R15, UR4, R14 ;  /* 0x000000040f047c27 */ /* 0x001fe2000f8e000e */
[----:B------:R-:W0:Y:S04]  /*e690*/  LDCU UR4, c[0x0][0x568] ;  /* 0x0000ad00ff0477ac */ /* 0x000e280008000800 */
[----:B------:R-:W-:-:S05]  /*e6a0*/  SHF.R.U32.HI R4, RZ, UR5, R4 ;  /* 0x00000005ff047c19 */ /* 0x000fca0008011604 */
[----:B------:R-:W-:-:S04]  /*e6b0*/  IMAD.MOV R4, RZ, RZ, -R4 ;  /* 0x000000ffff047224 */ /* 0x000fc800078e0a04 */
[----:B-1----:R-:W-:-:S04]  /*e6c0*/  IMAD R4, R4, UR6, R15 ;  /* 0x0000000604047c24 */ /* 0x002fc8000f8e020f */
[----:B0-----:R-:W-:-:S07]  /*e6d0*/  IMAD R3, R4, UR4, R3 ;  /* 0x0000000404037c24 */ /* 0x001fce000f8e0203 */
.L_x_1148:
[----:B------:R-:W-:Y:S02]  /*e6e0*/  SHF.R.U32.HI R14, RZ, 0x3, R3 ;  /* 0x00000003ff0e7819 */ /* 0x000fe40000011603 */
[----:B------:R-:W-:-:S07]  /*e6f0*/  MOV R15, RZ ;  /* 0x000000ff000f7202 */ /* 0x000fce0000000f00 */
.L_x_1147:
[----:B------:R-:W-:-:S04]  /*e700*/  LEA R4, P0, R14, R25, 0x3 ;  /* 0x000000190e047211 */ /* 0x000fc800078018ff */
[----:B------:R-:W-:-:S06]  /*e710*/  LEA.HI.X R5, R14, R26, R15, 0x3, P0 ;  /* 0x0000001a0e057211 */ /* 0x000fcc00000f1c0f */
[----:B------:R-:W2:Y:S04]  /*e720*/  LDG.E.64 R4, desc[UR36][R4.64] ;  /* 0x0000002404047981 */ /* 0x000ea8000c1e1b00 */
[----:B--2---:R2:W-:Y:S02]  /*e730*/  STL.64 [R1+0x20], R4 ;  /* 0x0000200401007387 */ /* 0x0045e40000100a00 */
.L_x_1140:
[----:B------:R-:W-:Y:S05]  /*e740*/  BSYNC.RECONVERGENT B1 ;  /* 0x0000000000017941 */ /* 0x000fea0003800200 */
.L_x_1139:
[----:B------:R3:W5:Y:S04]  /*e750*/  LDL R18, [R1] ;  /* 0x0000000001127983 */ /* 0x0007680000100800 */
[----:B------:R3:W5:Y:S04]  /*e760*/  LDL R17, [R1+0xc] ;  /* 0x00000c0001117983 */ /* 0x0007680000100800 */
[----:B0-----:R3:W5:Y:S04]  /*e770*/  LDL R16, [R1+0x10] ;  /* 0x0000100001107983 */ /* 0x0017680000100800 */
[----:B-1----:R3:W5:Y:S04]  /*e780*/  LDL R14, [R1+0x4] ;  /* 0x00000400010e7983 */ /* 0x0027680000100800 */
[----:B------:R3:W5:Y:S01]  /*e790*/  LDL R15, [R1+0x8] ;  /* 0x00000800010f7983 */ /* 0x0007620000100800 */
[----:B------:R-:W-:Y:S01]  /*e7a0*/  ISETP.GE.U32.AND P0, PT, R0, R27, PT ;  /* 0x0000001b0000720c */ /* 0x000fe20003f06070 */
[----:B------:R-:W-:-:S12]  /*e7b0*/  BSSY.RECONVERGENT B1, `(.L_x_1149) ;  /* 0x000006a000017945 */ /* 0x000fd80003800200 */
[----:B---3--:R-:W-:Y:S05]  /*e7c0*/  @P0 BRA `(.L_x_1150) ;  /* 0x0000000400a00947 */ /* 0x008fea0003800000 */
[----:B--2---:R-:W2:Y:S01]  /*e7d0*/  LDL.64 R4, [R1+0x18] ;  /* 0x0000180001047983 */ /* 0x004ea20000100a00 */
[----:B------:R-:W0:Y:S01]  /*e7e0*/  DSETP.NAN.AND P1, PT, R12, R12, PT ;  /* 0x0000000c0c00722a */ /* 0x000e220003f28000 */
[----:B------:R-:W-:Y:S01]  /*e7f0*/  BSSY.RECONVERGENT B2, `(.L_x_1151) ;  /* 0x0000010000027945 */ /* 0x000fe20003800200 */
[----:B0----5:R-:W-:-:S04]  /*e800*/  @P1 ISETP.GE.U32.AND P0, PT, R18, R0, PT ;  /* 0x000000001200120c */ /* 0x021fc80003f06070 */
[----:B------:R-:W-:-:S15]  /*e810*/  @P1 ISETP.GE.AND.EX P0, PT, R16, RZ, PT, P0 ;  /* 0x000000ff1000120c */ /* 0x000fde0003f06300 */
[----:B------:R-:W-:-:S15]  /*e820*/  NOP ;  /* 0x0000000000007918 */ /* 0x000fde0000000000 */
[----:B------:R-:W-:-:S15]  /*e830*/  NOP ;  /* 0x0000000000007918 */ /* 0x000fde0000000000 */
[----:B------:R-:W-:-:S13]  /*e840*/  NOP ;  /* 0x0000000000007918 */ /* 0x000fda0000000000 */
[----:B--2---:R0:W1:Y:S02]  /*e850*/  @P1 DSETP.NUM.OR P0, PT, R4, R4, !P0 ;  /* 0x000000040400122a */ /* 0x0040640004707400 */
        /* <DEDUP_REMOVED lines=9> */
.L_x_1152:
[----:B------:R-:W-:Y:S05]  /*e8f0*/  BSYNC.RECONVERGENT B2 ;  /* 0x0000000000027941 */ /* 0x000fea0003800200 */
.L_x_1151:
[----:B--2---:R-:W-:Y:S01]  /*e900*/  SEL R18, R18, R0, P0 ;  /* 0x0000000012127207 */ /* 0x004fe20000000000 */
[----:B------:R-:W-:Y:S01]  /*e910*/  IMAD.IADD R0, R0, 0x1, R24 ;  /* 0x0000000100007824 */ /* 0x000fe200078e0218 */
[----:B------:R-:W-:Y:S02]  /*e920*/  SEL R16, R16, RZ, P0 ;  /* 0x000000ff10107207 */ /* 0x000fe40000000000 */
[----:B-1----:R-:W-:Y:S01]  /*e930*/  FSEL R12, R12, R4, P0 ;  /* 0x000000040c0c7208 */ /* 0x002fe20000000000 */
[----:B------:R1:W-:Y:S01]  /*e940*/  STL [R1], R18 ;  /* 0x0000001201007387 */ /* 0x0003e20000100800 */
[----:B------:R-:W-:Y:S02]  /*e950*/  ISETP.GE.U32.AND P1, PT, R0, R27, PT ;  /* 0x0000001b0000720c */ /* 0x000fe40003f26070 */
[----:B------:R-:W-:Y:S01]  /*e960*/  FSEL R13, R13, R5, P0 ;  /* 0x000000050d0d7208 */ /* 0x000fe20000000000 */
[----:B------:R1:W-:Y:S10]  /*e970*/  STL [R1+0x10], R16 ;  /* 0x0000101001007387 */ /* 0x0003f40000100800 */
        /* <DEDUP_REMOVED lines=18> */
.L_x_1154:
[----:B------:R-:W-:Y:S05]  /*eaa0*/  BSYNC.RECONVERGENT B2 ;  /* 0x0000000000027941 */ /* 0x000fea0003800200 */
.L_x_1153:
[----:B------:R-:W-:Y:S02]  /*eab0*/  SEL R17, R17, RZ, P0 ;  /* 0x000000ff11117207 */ /* 0x000fe40000000000 */
[----:B------:R-:W-:Y:S02]  /*eac0*/  IADD3 R3, PT, PT, R0, R24, RZ ;  /* 0x0000001800037210 */ /* 0x000fe40007ffe0ff */
[----:B--2---:R-:W-:Y:S01]  /*ead0*/  FSEL R10, R10, R20, P0 ;  /* 0x000000140a0a7208 */ /* 0x004fe20000000000 */
[----:B------:R3:W-:Y:S01]  /*eae0*/  STL [R1+0xc], R17 ;  /* 0x00000c1101007387 */ /* 0x0007e20000100800 */
[----:B------:R-:W-:Y:S02]  /*eaf0*/  ISETP.GE.U32.AND P1, PT, R3, R27, PT ;  /* 0x0000001b0300720c */ /* 0x000fe40003f26070 */
[----:B------:R-:W-:Y:S02]  /*eb00*/  FSEL R11, R11, R21, P0 ;  /* 0x000000150b0b7208 */ /* 0x000fe40000000000 */
[----:B------:R-:W-:-:S09]  /*eb10*/  SEL R29, R29, R0, P0 ;  /* 0x000000001d1d7207 */ /* 0x000fd20000000000 */
[----:B---3--:R-:W-:Y:S05]  /*eb20*/  @P1 BRA `(.L_x_1150) ;  /* 0x0000000000c81947 */ /* 0x008fea0003800000 */
[----:B------:R-:W2:Y:S01]  /*eb30*/  DSETP.NAN.AND P1, PT, R8, R8, PT ;  /* 0x000000080800722a */ /* 0x000ea20003f28000 */
[----:B0-----:R-:W-:Y:S01]  /*eb40*/  IMAD.IADD R5, R3, 0x1, R24 ;  /* 0x0000000103057824 */ /* 0x001fe200078e0218 */
[----:B--2---:R-:W-:Y:S01]  /*eb50*/  @P1 ISETP.GE.U32.AND P0, PT, R28, R3, PT ;  /* 0x000000031c00120c */ /* 0x004fe20003f06070 */
[----:B------:R-:W-:Y:S03]  /*eb60*/  BSSY.RECONVERGENT B2, `(.L_x_1155) ;  /* 0x0000010000027945 */ /* 0x000fe60003800200 */
[----:B------:R-:W-:Y:S02]  /*eb70*/  @P1 ISETP.GE.AND.EX P0, PT, R15, RZ, PT, P0 ;  /* 0x000000ff0f00120c */ /* 0x000fe40003f06300 */
[----:B------:R-:W-:-:S15]  /*eb80*/  ISETP.GE.U32.AND P3, PT, R5, R27, PT ;  /* 0x0000001b0500720c */ /* 0x000fde0003f66070 */
[----:B------:R-:W-:-:S15]  /*eb90*/  NOP ;  /* 0x0000000000007918 */ /* 0x000fde0000000000 */
[----:B------:R-:W-:-:S15]  /*eba0*/  NOP ;  /* 0x0000000000007918 */ /* 0x000fde0000000000 */
[----:B------:R-:W-:-:S11]  /*ebb0*/  NOP ;  /* 0x0000000000007918 */ /* 0x000fd60000000000 */
        /* <DEDUP_REMOVED lines=10> */
.L_x_1156:
[----:B------:R-:W-:Y:S05]  /*ec60*/  BSYNC.RECONVERGENT B2 ;  /* 0x0000000000027941 */ /* 0x000fea0003800200 */
.L_x_1155:
[----:B------:R-:W-:Y:S02]  /*ec70*/  SEL R15, R15, RZ, P0 ;  /* 0x000000ff0f0f7207 */ /* 0x000fe40000000000 */
[----:B--2---:R-:W-:Y:S02]  /*ec80*/  FSEL R8, R8, R22, P0 ;  /* 0x0000001608087208 */ /* 0x004fe40000000000 */
[----:B------:R-:W-:Y:S01]  /*ec90*/  FSEL R9, R9, R23, P0 ;  /* 0x0000001709097208 */ /* 0x000fe20000000000 */
[----:B------:R3:W-:Y:S01]  /*eca0*/  STL [R1+0x8], R15 ;  /* 0x0000080f01007387 */ /* 0x0007e20000100800 */
[----:B------:R-:W-:Y:S01]  /*ecb0*/  SEL R28, R28, R3, P0 ;  /* 0x000000031c1c7207 */ /* 0x000fe20000000000 */
[----:B------:R-:W-:Y:S06]  /*ecc0*/  @P3 BRA `(.L_x_1150) ;  /* 0x0000000000603947 */ /* 0x000fec0003800000 */
[----:B-1----:R-:W2:Y:S01]  /*ecd0*/  LDL.64 R20, [R1+0x20] ;  /* 0x0000200001147983 */ /* 0x002ea20000100a00 */
[----:B------:R-:W1:Y:S01]  /*ece0*/  DSETP.NAN.AND P1, PT, R6, R6, PT ;  /* 0x000000060600722a */ /* 0x000e620003f28000 */
[----:B------:R-:W-:Y:S01]  /*ecf0*/  BSSY.RECONVERGENT B2, `(.L_x_1157) ;  /* 0x0000010000027945 */ /* 0x000fe20003800200 */
[----:B-1----:R-:W-:-:S04]  /*ed00*/  @P1 ISETP.GE.U32.AND P0, PT, R2, R5, PT ;  /* 0x000000050200120c */ /* 0x002fc80003f06070 */
[----:B------:R-:W-:-:S15]  /*ed10*/  @P1 ISETP.GE.AND.EX P0, PT, R14, RZ, PT, P0 ;  /* 0x000000ff0e00120c */ /* 0x000fde0003f06300 */
[----:B------:R-:W-:-:S15]  /*ed20*/  NOP ;  /* 0x0000000000007918 */ /* 0x000fde0000000000 */
[----:B------:R-:W-:-:S15]  /*ed30*/  NOP ;  /* 0x0000000000007918 */ /* 0x000fde0000000000 */
[----:B------:R-:W-:-:S13]  /*ed40*/  NOP ;  /* 0x0000000000007918 */ /* 0x000fda0000000000 */
[----:B--2---:R1:W2:Y:S02]  /*ed50*/  @P1 DSETP.NUM.OR P0, PT, R20, R20, !P0 ;  /* 0x000000141400122a */ /* 0x0042a40004707400 */
        /* <DEDUP_REMOVED lines=9> */
.L_x_1158:
[----:B------:R-:W-:Y:S05]  /*edf0*/  BSYNC.RECONVERGENT B2 ;  /* 0x0000000000027941 */ /* 0x000fea0003800200 */
.L_x_1157:
[----:B------:R-:W-:Y:S02]  /*ee00*/  SEL R14, R14, RZ, P0 ;  /* 0x000000ff0e0e7207 */ /* 0x000fe40000000000 */
[----:B--2---:R-:W-:Y:S02]  /*ee10*/  FSEL R6, R6, R20, P0 ;  /* 0x0000001406067208 */ /* 0x004fe40000000000 */
[----:B------:R-:W-:Y:S01]  /*ee20*/  FSEL R7, R7, R21, P0 ;  /* 0x0000001507077208 */ /* 0x000fe20000000000 */
[----:B------:R4:W-:Y:S01]  /*ee30*/  STL [R1+0x4], R14 ;  /* 0x0000040e01007387 */ /* 0x0009e20000100800 */
[----:B------:R-:W-:-:S07]  /*ee40*/  SEL R2, R2, R5, P0 ;  /* 0x0000000502027207 */ /* 0x000fce0000000000 */
.L_x_1150:
[----:B------:R-:W-:Y:S05]  /*ee50*/  BSYNC.RECONVERGENT B1 ;  /* 0x0000000000017941 */ /* 0x000fea0003800200 */
.L_x_1149:
[----:B------:R-:W0:Y:S01]  /*ee60*/  DSETP.NAN.AND P1, PT, R12, R12, PT ;  /* 0x0000000c0c00722a */ /* 0x000e220003f28000 */
[----:B------:R-:W-:Y:S01]  /*ee70*/  BSSY.RECONVERGENT B1, `(.L_x_1159) ;  /* 0x0000010000017945 */ /* 0x000fe20003800200 */
[----:B0----5:R-:W-:-:S04]  /*ee80*/  @P1 ISETP.GE.U32.AND P0, PT, R18, R29, PT ;  /* 0x0000001d1200120c */ /* 0x021fc80003f06070 */
        /* <DEDUP_REMOVED lines=8> */
[----:B------:R-:W-:-:S04]  /*ef10*/  @!P1 ISETP.GE.AND.EX P0, PT, R16, R17, PT, P0 ;  /* 0x000000111000920c */ /* 0x000fc80003f06300 */
[----:B------:R-:W-:-:S15]  /*ef20*/  @!P1 PLOP3.LUT P0, PT, P0, PT, PT, 0x8, 0x80 ;  /* 0x000000000080981c */ /* 0x000fde000070e170 */
[----:B------:R-:W-:-:S15]  /*ef30*/  NOP ;  /* 0x0000000000007918 */ /* 0x000fde0000000000 */
[----:B------:R-:W-:-:S15]  /*ef40*/  NOP ;  /* 0x0000000000007918 */ /* 0x000fde0000000000 */
[----:B------:R-:W-:-:S09]  /*ef50*/  NOP ;  /* 0x0000000000007918 */ /* 0x000fd20000000000 */
[----:B------:R0:W0:Y:S02]  /*ef60*/  @P1 DSETP.GT.AND P0, PT, R12, R10, PT ;  /* 0x0000000a0c00122a */ /* 0x0000240003f04000 */
.L_x_1160:
[----:B------:R-:W-:Y:S05]  /*ef70*/  BSYNC.RECONVERGENT B1 ;  /* 0x0000000000017941 */ /* 0x000fea0003800200 */
.L_x_1159:
[----:B0-2---:R-:W-:Y:S01]  /*ef80*/  FSEL R4, R12, R10, P0 ;  /* 0x0000000a0c047208 */ /* 0x005fe20000000000 */
        /* <DEDUP_REMOVED lines=20> */
.L_x_1162:
[----:B------:R-:W-:Y:S05]  /*f0d0*/  BSYNC.RECONVERGENT B1 ;  /* 0x0000000000017941 */ /* 0x000fea0003800200 */
.L_x_1161:
[----:B--2---:R-:W-:Y:S01]  /*f0e0*/  FSEL R4, R4, R8, P0 ;  /* 0x0000000804047208 */ /* 0x004fe20000000000 */
[----:B------:R-:W-:Y:S01]  /*f0f0*/  BSSY.RECONVERGENT B1, `(.L_x_1163) ;  /* 0x0000014000017945 */ /* 0x000fe20003800200 */
[----:B------:R-:W-:Y:S02]  /*f100*/  FSEL R5, R5, R9, P0 ;  /* 0x0000000905057208 */ /* 0x000fe40000000000 */
[----:B------:R-:W-:Y:S02]  /*f110*/  SEL R29, R29, R28, P0 ;  /* 0x0000001c1d1d7207 */ /* 0x000fe40000000000 */
[----:B------:R-:W-:Y:S02]  /*f120*/  SEL R0, R0, R15, P0 ;  /* 0x0000000f00007207 */ /* 0x000fe40000000000 */
[----:B------:R-:W2:Y:S02]  /*f130*/  DSETP.NAN.AND P1, PT, R4, R4, PT ;  /* 0x000000040400722a */ /* 0x000ea40003f28000 */
[----:B--2---:R-:W-:-:S04]  /*f140*/  @P1 ISETP.GE.U32.AND P0, PT, R29, R2, PT ;  /* 0x000000021d00120c */ /* 0x004fc80003f06070 */
        /* <DEDUP_REMOVED lines=14> */
.L_x_1164:
[----:B------:R-:W-:Y:S05]  /*f230*/  BSYNC.RECONVERGENT B1 ;  /* 0x0000000000017941 */ /* 0x000fea0003800200 */
.L_x_1163:
[----:B0-----:R-:W-:Y:S02]  /*f240*/  FSEL R8, R4, R6, P0 ;  /* 0x0000000604087208 */ /* 0x001fe40000000000 */
[----:B------:R-:W-:Y:S02]  /*f250*/  FSEL R9, R5, R7, P0 ;  /* 0x0000000705097208 */ /* 0x000fe40000000000 */
[----:B------:R-:W-:Y:S02]  /*f260*/  SEL R24, R29, R2, P0 ;  /* 0x000000021d187207 */ /* 0x000fe40000000000 */
[----:B------:R-:W-:-:S07]  /*f270*/  SEL R25, R0, R14, P0 ;  /* 0x0000000e00197207 */ /* 0x000fce0000000000 */
.L_x_1035:
[----:B------:R-:W-:Y:S05]  /*f280*/  BSYNC.RECONVERGENT B0 ;  /* 0x0000000000007941 */ /* 0x000fea0003800200 */
.L_x_1034:
[----:B------:R-:W0:Y:S01]  /*f290*/  LDCU UR4, c[0x0][0x3b4] ;  /* 0x00007680ff0477ac */ /* 0x000e220008000800 */
[----:B---3--:R-:W3:Y:S01]  /*f2a0*/  S2R R5, SR_TID.X ;  /* 0x0000000000057919 */ /* 0x008ee20000002100 */
[----:B--2---:R-:W2:Y:S01]  /*f2b0*/  S2R R16, SR_TID.Y ;  /* 0x0000000000107919 */ /* 0x004ea20000002200 */
[----:B0-----:R-:W-:-:S09]  /*f2c0*/  UISETP.NE.AND UP0, UPT, UR4, URZ, UPT ;  /* 0x000000ff0400728c */ /* 0x001fd2000bf05270 */
[----:B------:R-:W-:Y:S05]  /*f2d0*/  BRA.U !UP0, `(.L_x_1165) ;  /* 0x0000000108d47547 */ /* 0x000fea000b800000 */
[----:B------:R-:W0:Y:S01]  /*f2e0*/  S2UR UR5, SR_CgaCtaId ;  /* 0x00000000000579c3 */ /* 0x000e220000008800 */
[----:B------:R-:W2:Y:S01]  /*f2f0*/  LDCU UR8, c[0x0][0x360] ;  /* 0x00006c00ff0877ac */ /* 0x000ea20008000800 */
[----:B----4-:R-:W-:Y:S01]  /*f300*/  MOV R10, R24 ;  /* 0x00000018000a7202 */ /* 0x010fe20000000f00 */
[----:B------:R-:W-:Y:S01]  /*f310*/  IMAD.MOV.U32 R11, RZ, RZ, R25 ;  /* 0x000000ffff0b7224 */ /* 0x000fe200078e0019 */
[----:B------:R-:W-:Y:S01]  /*f320*/  UMOV UR4, 0x400 ;  /* 0x0000040000047882 */ /* 0x000fe20000000000 */
[----:B------:R-:W4:Y:S01]  /*f330*/  LDCU UR6, c[0x0][0x364] ;  /* 0x00006c80ff0677ac */ /* 0x000f220008000800 */
[----:B------:R-:W-:Y:S01]  /*f340*/  UIADD3 UR4, UPT, UPT, UR4, 0x10, URZ ;  /* 0x0000001004047890 */ /* 0x000fe2000fffe0ff */
[----:B--23--:R-:W-:-:S03]  /*f350*/  IMAD R0, R16, UR8, R5 ;  /* 0x0000000810007c24 */ /* 0x00cfc6000f8e0205 */
[----:B0-----:R-:W-:Y:S02]  /*f360*/  ULEA UR4, UR5, UR4, 0x18 ;  /* 0x0000000405047291 */ /* 0x001fe4000f8ec0ff */
[----:B----4-:R-:W-:-:S04]  /*f370*/  UISETP.GE.U32.AND UP0, UPT, UR6, 0x2, UPT ;  /* 0x000000020600788c */ /* 0x010fc8000bf06070 */
[----:B------:R-:W-:-:S05]  /*f380*/  LEA R3, R0, UR4, 0x4 ;  /* 0x0000000400037c11 */ /* 0x000fca000f8e20ff */
[----:B------:R0:W-:Y:S01]  /*f390*/  STS.128 [R3], R8 ;  /* 0x0000000803007388 */ /* 0x0001e20000000c00 */
[----:B------:R-:W-:Y:S05]  /*f3a0*/  BRA.U !UP0, `(.L_x_1165) ;  /* 0x0000000108a07547 */ /* 0x000fea000b800000 */
[----:B------:R-:W-:-:S05]  /*f3b0*/  UMOV UR5, UR6 ;  /* 0x0000000600057c82 */ /* 0x000fca0008000000 */
.L_x_1170:
[----:B------:R-:W-:Y:S01]  /*f3c0*/  USHF.R.U32.HI UR7, URZ, 0x1, UR5 ;  /* 0x00000001ff077899 */ /* 0x000fe20008011605 */
[----:B------:R-:W-:Y:S05]  /*f3d0*/  BAR.SYNC.DEFER_BLOCKING 0x0 ;  /* 0x0000000000007b1d */ /* 0x000fea0000010000 */
[----:B------:R-:W-:Y:S01]  /*f3e0*/  IADD3 R0, PT, PT, R16, UR7, RZ ;  /* 0x0000000710007c10 */ /* 0x000fe2000fffe0ff */
[----:B------:R-:W-:Y:S03]  /*f3f0*/  BSSY.RECONVERGENT B0, `(.L_x_1166) ;  /* 0x0000020000007945 */ /* 0x000fe60003800200 */
[----:B------:R-:W-:-:S04]  /*f400*/  ISETP.GE.U32.AND P0, PT, R0, UR6, PT ;  /* 0x0000000600007c0c */ /* 0x000fc8000bf06070 */
[----:B------:R-:W-:-:S13]  /*f410*/  ISETP.GE.U32.OR P0, PT, R16, UR7, P0 ;  /* 0x0000000710007c0c */ /* 0x000fda0008706470 */
[----:B--23--:R-:W-:Y:S05]  /*f420*/  @P0 BRA `(.L_x_1167) ;  /* 0x0000000000700947 */ /* 0x00cfea0003800000 */
[----:B------:R-:W-:Y:S01]  /*f430*/  IMAD R0, R0, UR8, R5 ;  /* 0x0000000800007c24 */ /* 0x000fe2000f8e0205 */
[----:B------:R-:W2:Y:S01]  /*f440*/  DSETP.NAN.AND P1, PT, R8, R8, PT ;  /* 0x000000080800722a */ /* 0x000ea20003f28000 */
[----:B------:R-:W-:Y:S03]  /*f450*/  BSSY.RECONVERGENT B1, `(.L_x_1168) ;  /* 0x0000012000017945 */ /* 0x000fe60003800200 */
[----:B------:R-:W-:-:S05]  /*f460*/  LEA R0, R0, UR4, 0x4 ;  /* 0x0000000400007c11 */ /* 0x000fca000f8e20ff */
[----:B------:R-:W2:Y:S02]  /*f470*/  LDS.128 R12, [R0] ;  /* 0x00000000000c7984 */ /* 0x000ea40000000c00 */
[----:B--2---:R-:W-:-:S04]  /*f480*/  @P1 ISETP.GE.U32.AND P0, PT, R24, R14, PT ;  /* 0x0000000e1800120c */ /* 0x004fc80003f06070 */
[----:B------:R-:W-:-:S15]  /*f490*/  @P1 ISETP.GE.AND.EX P0, PT, R25, R15, PT, P0 ;  /* 0x0000000f1900120c */ /* 0x000fde0003f06300 */
[----:B------:R-:W-:-:S15]  /*f4a0*/  NOP ;  /* 0x0000000000007918 */ /* 0x000fde0000000000 */
[----:B------:R-:W-:-:S15]  /*f4b0*/  NOP ;  /* 0x0000000000007918 */ /* 0x000fde0000000000 */
[----:B------:R-:W-:-:S04]  /*f4c0*/  NOP ;  /* 0x0000000000007918 */ /* 0x000fc80000000000 */
[----:B------:R2:W3:Y:S02]  /*f4d0*/  @P1 DSETP.NUM.OR P0, PT, R12, R12, !P0 ;  /* 0x0000000c0c00122a */ /* 0x0004e40004707400 */
[----:B---3--:R-:W-:Y:S05]  /*f4e0*/  @P1 BRA `(.L_x_1169) ;  /* 0x0000000000201947 */ /* 0x008fea0003800000 */
[----:B------:R-:W3:Y:S02]  /*f4f0*/  DSETP.NEU.AND P1, PT, R8, R12, PT ;  /* 0x0000000c0800722a */ /* 0x000ee40003f2d000 */
[----:B---3--:R-:W-:-:S04]  /*f500*/  @!P1 ISETP.GE.U32.AND P0, PT, R24, R14, PT ;  /* 0x0000000e1800920c */ /* 0x008fc80003f06070 */
[----:B------:R-:W-:-:S04]  /*f510*/  @!P1 ISETP.GE.AND.EX P0, PT, R25, R15, PT, P0 ;  /* 0x0000000f1900920c */ /* 0x000fc80003f06300 */
[----:B------:R-:W-:-:S15]  /*f520*/  @!P1 PLOP3.LUT P0, PT, P0, PT, PT, 0x8, 0x80 ;  /* 0x000000000080981c */ /* 0x000fde000070e170 */
[----:B------:R-:W-:-:S15]  /*f530*/  NOP ;  /* 0x0000000000007918 */ /* 0x000fde0000000000 */
[----:B------:R-:W-:-:S15]  /*f540*/  NOP ;  /* 0x0000000000007918 */ /* 0x000fde0000000000 */
[----:B------:R-:W-:-:S09]  /*f550*/  NOP ;  /* 0x0000000000007918 */ /* 0x000fd20000000000 */
[----:B------:R3:W4:Y:S02]  /*f560*/  @P1 DSETP.GT.AND P0, PT, R8, R12, PT ;  /* 0x0000000c0800122a */ /* 0x0007240003f04000 */
.L_x_1169:
[----:B------:R-:W-:Y:S05]  /*f570*/  BSYNC.RECONVERGENT B1 ;  /* 0x0000000000017941 */ /* 0x000fea0003800200 */
.L_x_1168:
[----:B----4-:R-:W-:Y:S02]  /*f580*/  SEL R24, R24, R14, P0 ;  /* 0x0000000e18187207 */ /* 0x010fe40000000000 */
[----:B------:R-:W-:Y:S02]  /*f590*/  SEL R25, R25, R15, P0 ;  /* 0x0000000f19197207 */ /* 0x000fe40000000000 */
[----:B0--3--:R-:W-:Y:S01]  /*f5a0*/  FSEL R8, R8, R12, P0 ;  /* 0x0000000c08087208 */ /* 0x009fe20000000000 */
[----:B------:R-:W-:Y:S01]  /*f5b0*/  IMAD.MOV.U32 R10, RZ, RZ, R24 ;  /* 0x000000ffff0a7224 */ /* 0x000fe200078e0018 */
[----:B------:R-:W-:Y:S02]  /*f5c0*/  FSEL R9, R9, R13, P0 ;  /* 0x0000000d09097208 */ /* 0x000fe40000000000 */
[----:B------:R-:W-:-:S05]  /*f5d0*/  MOV R11, R25 ;  /* 0x00000019000b7202 */ /* 0x000fca0000000f00 */
[----:B------:R3:W-:Y:S02]  /*f5e0*/  STS.128 [R3], R8 ;  /* 0x0000000803007388 */ /* 0x0007e40000000c00 */
.L_x_1167:
[----:B------:R-:W-:Y:S05]  /*f5f0*/  BSYNC.RECONVERGENT B0 ;  /* 0x0000000000007941 */ /* 0x000fea0003800200 */
.L_x_1166:
[----:B------:R-:W-:-:S03]  /*f600*/  UISETP.GT.U32.AND UP0, UPT, UR5, 0x3, UPT ;  /* 0x000000030500788c */ /* 0x000fc6000bf04070 */
[----:B------:R-:W-:-:S06]  /*f610*/  UMOV UR5, UR7 ;  /* 0x0000000700057c82 */ /* 0x000fcc0008000000 */
[----:B------:R-:W-:Y:S05]  /*f620*/  BRA.U UP0, `(.L_x_1170) ;  /* 0xfffffffd00647547 */ /* 0x000fea000b83ffff */
.L_x_1165:
[----:B------:R-:W5:Y:S02]  /*f630*/  LDCU UR4, c[0x0][0x3b0] ;  /* 0x00007600ff0477ac */ /* 0x000f640008000800 */
[----:B-----5:R-:W-:-:S09]  /*f640*/  UISETP.NE.AND UP0, UPT, UR4, URZ, UPT ;  /* 0x000000ff0400728c */ /* 0x020fd2000bf05270 */
[----:B------:R-:W-:Y:S05]  /*f650*/  BRA.U !UP0, `(.L_x_1171) ;  /* 0x00000005085c7547 */ /* 0x000fea000b800000 */
[----:B------:R-:W5:Y:S02]  /*f660*/  LDCU UR5, c[0x0][0x360] ;  /* 0x00006c00ff0577ac */ /* 0x000f640008000800 */
[----:B-----5:R-:W-:Y:S02]  /*f670*/  UISETP.GE.U32.AND UP0, UPT, UR5, 0x21, UPT ;  /* 0x000000210500788c */ /* 0x020fe4000bf06070 */
[----:B------:R-:W-:-:S07]  /*f680*/  UMOV UR4, UR5 ;  /* 0x0000000500047c82 */ /* 0x000fce0008000000 */
[----:B------:R-:W-:Y:S05]  /*f690*/  BRA.U !UP0, `(.L_x_1172) ;  /* 0x0000000108cc7547 */ /* 0x000fea000b800000 */
[----:B------:R-:W5:Y:S01]  /*f6a0*/  S2UR UR6, SR_CgaCtaId ;  /* 0x00000000000679c3 */ /* 0x000f620000008800 */
[----:B------:R-:W-:Y:S01]  /*f6b0*/  UMOV UR4, 0x400 ;  /* 0x0000040000047882 */ /* 0x000fe20000000000 */
[----:B--234-:R-:W-:Y:S01]  /*f6c0*/  IMAD R0, R16, UR5, R5 ;  /* 0x0000000510007c24 */ /* 0x01cfe2000f8e0205 */
[----:B------:R-:W-:Y:S01]  /*f6d0*/  UIADD3 UR4, UPT, UPT, UR4, 0x10, URZ ;  /* 0x0000001004047890 */ /* 0x000fe2000fffe0ff */
[----:B0-----:R-:W-:Y:S01]  /*f6e0*/  IMAD.MOV.U32 R10, RZ, RZ, R24 ;  /* 0x000000ffff0a7224 */ /* 0x001fe200078e0018 */
[----:B------:R-:W-:Y:S01]  /*f6f0*/  MOV R11, R25 ;  /* 0x00000019000b7202 */ /* 0x000fe20000000f00 */
[----:B------:R-:W-:Y:S02]  /*f700*/  UISETP.GE.U32.AND UP0, UPT, UR5, 0x40, UPT ;  /* 0x000000400500788c */ /* 0x000fe4000bf06070 */
[----:B-----5:R-:W-:-:S06]  /*f710*/  ULEA UR4, UR6, UR4, 0x18 ;  /* 0x0000000406047291 */ /* 0x020fcc000f8ec0ff */
[----:B------:R-:W-:Y:S01]  /*f720*/  LEA R3, R0, UR4, 0x4 ;  /* 0x0000000400037c11 */ /* 0x000fe2000f8e20ff */
[----:B------:R-:W-:-:S04]  /*f730*/  UMOV UR4, 0x20 ;  /* 0x0000002000047882 */ /* 0x000fc80000000000 */
[----:B------:R0:W-:Y:S01]  /*f740*/  STS.128 [R3], R8 ;  /* 0x0000000803007388 */ /* 0x0001e20000000c00 */
[----:B------:R-:W-:Y:S05]  /*f750*/  BRA.U !UP0, `(.L_x_1172) ;  /* 0x00000001089c7547 */ /* 0x000fea000b800000 */
[----:B------:R-:W-:-:S07]  /*f760*/  IMAD.U32 R0, RZ, RZ, UR5 ;  /* 0x00000005ff007e24 */ /* 0x000fce000f8e00ff */
.L_x_1177:
[----:B------:R-:W-:Y:S01]  /*f770*/  SHF.R.U32.HI R2, RZ, 0x1, R0 ;  /* 0x00000001ff027819 */ /* 0x000fe20000011600 */
[----:B------:R-:W-:Y:S03]  /*f780*/  BAR.SYNC.DEFER_BLOCKING 0x0 ;  /* 0x0000000000007b1d */ /* 0x000fe60000010000 */
[----:B------:R-:W-:-:S03]  /*f790*/  IADD3 R4, PT, PT, R2, R5, RZ ;  /* 0x0000000502047210 */ /* 0x000fc60007ffe0ff */
[----:B------:R-:W-:Y:S01]  /*f7a0*/  BSSY.RECONVERGENT B0, `(.L_x_1173) ;  /* 0x000001f000007945 */ /* 0x000fe20003800200 */
[----:B------:R-:W-:-:S04]  /*f7b0*/  ISETP.GE.U32.AND P0, PT, R4, UR5, PT ;  /* 0x0000000504007c0c */ /* 0x000fc8000bf06070 */
[----:B------:R-:W-:-:S13]  /*f7c0*/  ISETP.GE.U32.OR P0, PT, R5, R2, P0 ;  /* 0x000000020500720c */ /* 0x000fda0000706470 */
[----:B--23--:R-:W-:Y:S05]  /*f7d0*/  @P0 BRA `(.L_x_1174) ;  /* 0x00000000006c0947 */ /* 0x00cfea0003800000 */
[----:B------:R-:W-:Y:S01]  /*f7e0*/  IMAD R12, R2, 0x10, R3 ;  /* 0x00000010020c7824 */ /* 0x000fe200078e0203 */
[----:B------:R-:W2:Y:S01]  /*f7f0*/  DSETP.NAN.AND P1, PT, R8, R8, PT ;  /* 0x000000080800722a */ /* 0x000ea20003f28000 */
[----:B------:R-:W-:Y:S04]  /*f800*/  BSSY.RECONVERGENT B1, `(.L_x_1175) ;  /* 0x0000011000017945 */ /* 0x000fe80003800200 */
[----:B------:R-:W2:Y:S02]  /*f810*/  LDS.128 R12, [R12] ;  /* 0x000000000c0c7984 */ /* 0x000ea40000000c00 */
[----:B--2---:R-:W-:-:S04]  /*f820*/  @P1 ISETP.GE.U32.AND P0, PT, R24, R14, PT ;  /* 0x0000000e1800120c */ /* 0x004fc80003f06070 */
[----:B------:R-:W-:-:S15]  /*f830*/  @P1 ISETP.GE.AND.EX P0, PT, R25, R15, PT, P0 ;  /* 0x0000000f1900120c */ /* 0x000fde0003f06300 */
[----:B------:R-:W-:-:S15]  /*f840*/  NOP ;  /* 0x0000000000007918 */ /* 0x000fde0000000000 */
[----:B------:R-:W-:-:S15]  /*f850*/  NOP ;  /* 0x0000000000007918 */ /* 0x000fde0000000000 */
[----:B------:R-:W-:-:S08]  /*f860*/  NOP ;  /* 0x0000000000007918 */ /* 0x000fd00000000000 */
        /* <DEDUP_REMOVED lines=10> */
.L_x_1176:
[----:B------:R-:W-:Y:S05]  /*f910*/  BSYNC.RECONVERGENT B1 ;  /* 0x0000000000017941 */ /* 0x000fea0003800200 */
.L_x_1175:
[----:B----4-:R-:W-:Y:S02]  /*f920*/  SEL R25, R25, R15, P0 ;  /* 0x0000000f19197207 */ /* 0x010fe40000000000 */
[----:B------:R-:W-:Y:S02]  /*f930*/  SEL R24, R24, R14, P0 ;  /* 0x0000000e18187207 */ /* 0x000fe40000000000 */
[----:B0--3--:R-:W-:Y:S01]  /*f940*/  FSEL R8, R8, R12, P0 ;  /* 0x0000000c08087208 */ /* 0x009fe20000000000 */
[----:B------:R-:W-:Y:S01]  /*f950*/  IMAD.MOV.U32 R11, RZ, RZ, R25 ;  /* 0x000000ffff0b7224 */ /* 0x000fe200078e0019 */
[----:B------:R-:W-:Y:S02]  /*f960*/  FSEL R9, R9, R13, P0 ;  /* 0x0000000d09097208 */ /* 0x000fe40000000000 */
[----:B------:R-:W-:-:S05]  /*f970*/  MOV R10, R24 ;  /* 0x00000018000a7202 */ /* 0x000fca0000000f00 */
[----:B------:R3:W-:Y:S02]  /*f980*/  STS.128 [R3], R8 ;  /* 0x0000000803007388 */ /* 0x0007e40000000c00 */
.L_x_1174:
[----:B------:R-:W-:Y:S05]  /*f990*/  BSYNC.RECONVERGENT B0 ;  /* 0x0000000000007941 */ /* 0x000fea0003800200 */
.L_x_1173:
[----:B------:R-:W-:Y:S02]  /*f9a0*/  ISETP.GT.U32.AND P0, PT, R0, 0x7f, PT ;  /* 0x0000007f0000780c */ /* 0x000fe40003f04070 */
[----:B------:R-:W-:-:S11]  /*f9b0*/  MOV R0, R2 ;  /* 0x0000000200007202 */ /* 0x000fd60000000f00 */
[----:B------:R-:W-:Y:S05]  /*f9c0*/  @P0 BRA `(.L_x_1177) ;  /* 0xfffffffc00680947 */ /* 0x000fea000383ffff */
.L_x_1172:
[----:B------:R-:W-:Y:S01]  /*f9d0*/  BAR.SYNC.DEFER_BLOCKING 0x0 ;  /* 0x0000000000007b1d */ /* 0x000fe20000010000 */
[----:B------:R-:W-:-:S09]  /*f9e0*/  UISETP.GE.U32.AND UP0, UPT, UR4, 0x2, UPT ;  /* 0x000000020400788c */ /* 0x000fd2000bf06070 */
[----:B------:R-:W-:Y:S05]  /*f9f0*/  BRA.U !UP0, `(.L_x_1171) ;  /* 0x0000000108747547 */ /* 0x000fea000b800000 */
[----:B------:R-:W-:-:S07]  /*fa00*/  IMAD.MOV.U32 R7, RZ, RZ, 0x1 ;  /* 0x00000001ff077424 */ /* 0x000fce00078e00ff */
.L_x_1180:
[----:B0--34-:R-:W0:Y:S01]  /*fa10*/  SHFL.DOWN PT, R11, R24, R7, 0x1f ;  /* 0x08001f07180b7589 */ /* 0x019e2200000e0000 */
[----:B------:R-:W0:Y:S01]  /*fa20*/  DSETP.NAN.AND P1, PT, R8, R8, PT ;  /* 0x000000080800722a */ /* 0x000e220003f28000 */
[----:B------:R-:W-:Y:S02]  /*fa30*/  BSSY.RECONVERGENT B0, `(.L_x_1178) ;  /* 0x0000014000007945 */ /* 0x000fe40003800200 */
[----:B------:R-:W3:Y:S04]  /*fa40*/  SHFL.DOWN PT, R0, R25, R7, 0x1f ;  /* 0x08001f0719007589 */ /* 0x000ee800000e0000 */
[----:B------:R-:W-:Y:S04]  /*fa50*/  SHFL.DOWN PT, R3, R9, R7, 0x1f ;  /* 0x08001f0709037589 */ /* 0x000fe800000e0000 */
[----:B------:R4:W5:Y:S02]  /*fa60*/  SHFL.DOWN PT, R2, R8, R7, 0x1f ;  /* 0x08001f0708027589 */ /* 0x00096400000e0000 */
[----:B----4-:R-:W-:-:S02]  /*fa70*/  SHF.L.U32 R7, R7, 0x1, RZ ;  /* 0x0000000107077819 */ /* 0x010fc400000006ff */
[----:B0-----:R-:W-:Y:S02]  /*fa80*/  @P1 ISETP.GE.U32.AND P0, PT, R24, R11, PT ;  /* 0x0000000b1800120c */ /* 0x001fe40003f06070 */
[----:B------:R-:W-:Y:S02]  /*fa90*/  ISETP.GE.AND P2, PT, R7, UR4, PT ;  /* 0x0000000407007c0c */ /* 0x000fe4000bf46270 */
[----:B---3--:R-:W-:-:S15]  /*faa0*/  @P1 ISETP.GE.AND.EX P0, PT, R25, R0, PT, P0 ;  /* 0x000000001900120c */ /* 0x008fde0003f06300 */
[----:B------:R-:W-:-:S15]  /*fab0*/  NOP ;  /* 0x0000000000007918 */ /* 0x000fde0000000000 */
[----:B------:R-:W-:-:S15]  /*fac0*/  NOP ;  /* 0x0000000000007918 */ /* 0x000fde0000000000 */
[----:B-----5:R0:W3:Y:S02]  /*fad0*/  @P1 DSETP.NUM.OR P0, PT, R2, R2, !P0 ;  /* 0x000000020200122a */ /* 0x0200e40004707400 */
        /* <DEDUP_REMOVED lines=9> */
.L_x_1179:
[----:B------:R-:W-:Y:S05]  /*fb70*/  BSYNC.RECONVERGENT B0 ;  /* 0x0000000000007941 */ /* 0x000fea0003800200 */
.L_x_1178:
[----:B---34-:R-:W-:Y:S02]  /*fb80*/  FSEL R8, R8, R2, P0 ;  /* 0x0000000208087208 */ /* 0x018fe40000000000 */
[----:B------:R-:W-:Y:S02]  /*fb90*/  FSEL R9, R9, R3, P0 ;  /* 0x0000000309097208 */ /* 0x000fe40000000000 */
[----:B------:R-:W-:Y:S02]  /*fba0*/  SEL R24, R24, R11, P0 ;  /* 0x0000000b18187207 */ /* 0x000fe40000000000 */
[----:B------:R-:W-:Y:S01]  /*fbb0*/  SEL R25, R25, R0, P0 ;  /* 0x0000000019197207 */ /* 0x000fe20000000000 */
[----:B------:R-:W-:Y:S06]  /*fbc0*/  @!P2 BRA `(.L_x_1180) ;  /* 0xfffffffc0090a947 */ /* 0x000fec000383ffff */
.L_x_1171:
[----:B------:R-:W5:Y:S01]  /*fbd0*/  LDCU UR4, c[0x0][0x56c] ;  /* 0x0000ad80ff0477ac */ /* 0x000f620008000800 */
[----:B0-----:R-:W-:Y:S01]  /*fbe0*/  IMAD.MOV.U32 R2, RZ, RZ, RZ ;  /* 0x000000ffff027224 */ /* 0x001fe200078e00ff */
[----:B-----5:R-:W-:-:S09]  /*fbf0*/  UISETP.NE.AND UP0, UPT, UR4, URZ, UPT ;  /* 0x000000ff0400728c */ /* 0x020fd2000bf05270 */
[----:B------:R-:W-:Y:S05]  /*fc00*/  BRA.U !UP0, `(.L_x_1181) ;  /* 0x00000011085c7547 */ /* 0x000fea000b800000 */
[----:B---34-:R-:W3:Y:S01]  /*fc10*/  LDL.64 R10, [R1+0x28] ;  /* 0x00002800010a7983 */ /* 0x018ee20000100a00 */
[----:B------:R-:W0:Y:S01]  /*fc20*/  LDCU.64 UR8, c[0x0][0x570] ;  /* 0x0000ae00ff0877ac */ /* 0x000e220008000a00 */
[----:B------:R-:W-:Y:S01]  /*fc30*/  MOV R2, RZ ;  /* 0x000000ff00027202 */ /* 0x000fe20000000f00 */
[----:B------:R-:W4:Y:S01]  /*fc40*/  LDCU UR6, c[0x0][0x578] ;  /* 0x0000af00ff0677ac */ /* 0x000f220008000800 */
[----:B------:R-:W5:Y:S01]  /*fc50*/  LDCU UR5, c[0x0][0x69c] ;  /* 0x0000d380ff0577ac */ /* 0x000f620008000800 */
[----:B------:R-:W-:-:S04]  /*fc60*/  UIADD3 UR4, UPT, UPT, UR4, -0x1, URZ ;  /* 0xffffffff04047890 */ /* 0x000fc8000fffe0ff */
[----:B------:R-:W-:Y:S01]  /*fc70*/  UISETP.NE.AND UP0, UPT, UR4, URZ, UPT ;  /* 0x000000ff0400728c */ /* 0x000fe2000bf05270 */
[----:B---3--:R-:W-:Y:S02]  /*fc80*/  IMAD.MOV.U32 R3, RZ, RZ, R11 ;  /* 0x000000ffff037224 */ /* 0x008fe400078e000b */
[----:B0-----:R-:W-:-:S05]  /*fc90*/  IMAD.HI.U32 R2, R11, UR9, R2 ;  /* 0x000000090b027c27 */ /* 0x001fca000f8e0002 */
[----:B----4-:R-:W-:-:S04]  /*fca0*/  SHF.R.U32.HI R7, RZ, UR6, R2 ;  /* 0x00000006ff077c19 */ /* 0x010fc80008011602 */
[----:B------:R-:W-:-:S05]  /*fcb0*/  IADD3 R0, PT, PT, -R7, RZ, RZ ;  /* 0x000000ff07007210 */ /* 0x000fca0007ffe1ff */
[----:B------:R-:W-:-:S04]  /*fcc0*/  IMAD R0, R0, UR8, R11 ;  /* 0x0000000800007c24 */ /* 0x000fc8000f8e020b */
[----:B-----5:R-:W-:Y:S01]  /*fcd0*/  IMAD R2, R0, UR5, RZ ;  /* 0x0000000500027c24 */ /* 0x020fe2000f8e02ff */
[----:B------:R-:W-:Y:S06]  /*fce0*/  BRA.U !UP0, `(.L_x_1181) ;  /* 0x0000001108247547 */ /* 0x000fec000b800000 */
[----:B------:R-:W0:Y:S01]  /*fcf0*/  LDCU.64 UR6, c[0x0][0x580] ;  /* 0x0000b000ff0677ac */ /* 0x000e220008000a00 */
[----:B------:R-:W-:Y:S01]  /*fd00*/  IMAD.MOV.U32 R6, RZ, RZ, RZ ;  /* 0x000000ffff067224 */ /* 0x000fe200078e00ff */
[----:B------:R-:W-:Y:S01]  /*fd10*/  UISETP.LT.U32.AND UP0, UPT, UR4, 0x18, UPT ;  /* 0x000000180400788c */ /* 0x000fe2000bf01070 */
[----:B------:R-:W3:Y:S03]  /*fd20*/  LDCU UR8, c[0x0][0x57c] ;  /* 0x0000af80ff0877ac */ /* 0x000ee60008000800 */
[----:B------:R-:W-:Y:S01]  /*fd30*/  USEL UR4, UR4, 0x18, UP0 ;  /* 0x0000001804047887 */ /* 0x000fe20008000000 */
[----:B------:R-:W4:Y:S03]  /*fd40*/  LDCU UR5, c[0x0][0x6a4] ;  /* 0x0000d480ff0577ac */ /* 0x000f260008000800 */
[----:B------:R-:W-:Y:S01]  /*fd50*/  UIADD3 UR4, UPT, UPT, UR4, 0x1, URZ ;  /* 0x0000000104047890 */ /* 0x000fe2000fffe0ff */
[----:B0-----:R-:W-:-:S03]  /*fd60*/  IMAD.HI.U32 R10, R7, UR6, R6 ;  /* 0x00000006070a7c27 */ /* 0x001fc6000f8e0006 */
[----:B------:R-:W-:Y:S02]  /*fd70*/  UISETP.NE.AND UP0, UPT, UR4, 0x2, UPT ;  /* 0x000000020400788c */ /* 0x000fe4000bf05270 */
[----:B------:R-:W-:-:S04]  /*fd80*/  SHF.R.U32.HI R11, RZ, UR7, R10 ;  /* 0x00000007ff0b7c19 */ /* 0x000fc8000801160a */
[----:B------:R-:W-:-:S05]  /*fd90*/  IADD3 R3, PT, PT, -R11, RZ, RZ ;  /* 0x000000ff0b037210 */ /* 0x000fca0007ffe1ff */
[----:B---3--:R-:W-:-:S04]  /*fda0*/  IMAD R3, R3, UR8, R7 ;  /* 0x0000000803037c24 */ /* 0x008fc8000f8e0207 */
[----:B----4-:R-:W-:Y:S01]  /*fdb0*/  IMAD R2, R3, UR5, R2 ;  /* 0x0000000503027c24 */ /* 0x010fe2000f8e0202 */
[----:B------:R-:W-:Y:S06]  /*fdc0*/  BRA.U !UP0, `(.L_x_1181) ;  /* 0x0000000d08ec7547 */ /* 0x000fec000b800000 */
[----:B------:R-:W0:Y:S01]  /*fdd0*/  LDCU.64 UR8, c[0x0][0x588] ;  /* 0x0000b100ff0877ac */ /* 0x000e220008000a00 */
[----:B------:R-:W-:Y:S01]  /*fde0*/  IMAD.MOV.U32 R10, RZ, RZ, RZ ;  /* 0x000000ffff0a7224 */ /* 0x000fe200078e00ff */
[----:B------:R-:W3:Y:S01]  /*fdf0*/  LDCU UR6, c[0x0][0x590] ;  /* 0x0000b200ff0677ac */ /* 0x000ee20008000800 */
[----:B------:R-:W4:Y:S01]  /*fe00*/  LDCU UR5, c[0x0][0x6ac] ;  /* 0x0000d580ff0577ac */ /* 0x000f220008000800 */
[----:B------:R-:W-:Y:S01]  /*fe10*/  UISETP.NE.AND UP0, UPT, UR4, 0x3, UPT ;  /* 0x000000030400788c */ /* 0x000fe2000bf05270 */
[----:B0-----:R-:W-:-:S05]  /*fe20*/  IMAD.HI.U32 R6, R11, UR9, R10 ;  /* 0x000000090b067c27 */ /* 0x001fca000f8e000a */
[----:B---3--:R-:W-:-:S04]  /*fe30*/  SHF.R.U32.HI R7, RZ, UR6, R6 ;  /* 0x00000006ff077c19 */ /* 0x008fc80008011606 */
[----:B------:R-:W-:-:S05]  /*fe40*/  IADD3 R3, PT, PT, -R7, RZ, RZ ;  /* 0x000000ff07037210 */ /* 0x000fca0007ffe1ff */
[----:B------:R-:W-:-:S04]  /*fe50*/  IMAD R3, R3, UR8, R11 ;  /* 0x0000000803037c24 */ /* 0x000fc8000f8e020b */
        /* <DEDUP_REMOVED lines=236> */
[----:B------:R-:W4:Y:S02]  /*10d20*/  LDCU UR4, c[0x0][0x75c] ;  /* 0x0000eb80ff0477ac */ /* 0x000f240008000800 */
[----:B0-----:R-:W-:-:S05]  /*10d30*/  IMAD.HI.U32 R0, R11, UR7, R10 ;  /* 0x000000070b007c27 */ /* 0x001fca000f8e000a */
[----:B---3--:R-:W-:-:S04]  /*10d40*/  SHF.R.U32.HI R0, RZ, UR5, R0 ;  /* 0x00000005ff007c19 */ /* 0x008fc80008011600 */
[----:B------:R-:W-:-:S05]  /*10d50*/  IADD3 R3, PT, PT, -R0, RZ, RZ ;  /* 0x000000ff00037210 */ /* 0x000fca0007ffe1ff */
[----:B------:R-:W-:-:S04]  /*10d60*/  IMAD R3, R3, UR6, R11 ;  /* 0x0000000603037c24 */ /* 0x000fc8000f8e020b */
[----:B----4-:R-:W-:-:S07]  /*10d70*/  IMAD R2, R3, UR4, R2 ;  /* 0x0000000403027c24 */ /* 0x010fce000f8e0202 */
.L_x_1181:
[----:B------:R-:W0:Y:S01]  /*10d80*/  LDCU.64 UR4, c[0x0][0x780] ;  /* 0x0000f000ff0477ac */ /* 0x000e220008000a00 */
[----:B------:R-:W-:Y:S01]  /*10d90*/  CS2R R6, SRZ ;  /* 0x0000000000067805 */ /* 0x000fe2000001ff00 */
[----:B------:R-:W-:Y:S02]  /*10da0*/  UPLOP3.LUT UP0, UPT, UPT, UPT, UPT, 0x80, 0x8 ;  /* 0x000000000008789c */ /* 0x000fe40003f0f070 */
[----:B0-----:R-:W-:-:S04]  /*10db0*/  UISETP.NE.U32.AND UP1, UPT, UR4, URZ, UPT ;  /* 0x000000ff0400728c */ /* 0x001fc8000bf25070 */
[----:B------:R-:W-:-:S09]  /*10dc0*/  UISETP.NE.AND.EX UP1, UPT, UR5, URZ, UPT, UP1 ;  /* 0x000000ff0500728c */ /* 0x000fd2000bf25310 */
[----:B------:R-:W-:Y:S05]  /*10dd0*/  BRA.U !UP1, `(.L_x_1182) ;  /* 0x0000000509387547 */ /* 0x000fea000b800000 */
[----:B----4-:R-:W-:Y:S02]  /*10de0*/  HFMA2 R0, -RZ, RZ, 0, 9.5367431640625e-07 ;  /* 0x00000010ff007431 */ /* 0x010fe400000001ff */
[----:B---3--:R-:W-:-:S07]  /*10df0*/  IMAD.MOV.U32 R11, RZ, RZ, 0x8 ;  /* 0x00000008ff0b7424 */ /* 0x008fce00078e00ff */
.L_x_1183:
[----:B------:R-:W0:Y:S08]  /*10e00*/  I2F.U32.RP R3, R0 ;  /* 0x0000000000037306 */ /* 0x000e300000209000 */
[----:B0-----:R-:W0:Y:S02]  /*10e10*/  MUFU.RCP R3, R3 ;  /* 0x0000000300037308 */ /* 0x001e240000001000 */
[----:B0-----:R-:W-:-:S06]  /*10e20*/  VIADD R6, R3, 0xffffffe ;  /* 0x0ffffffe03067836 */ /* 0x001fcc0000000000 */
[----:B------:R0:W2:Y:S02]  /*10e30*/  F2I.FTZ.U32.TRUNC.NTZ R7, R6 ;  /* 0x0000000600077305 */ /* 0x0000a4000021f000 */
[----:B0-----:R-:W-:Y:S01]  /*10e40*/  IMAD.MOV.U32 R6, RZ, RZ, RZ ;  /* 0x000000ffff067224 */ /* 0x001fe200078e00ff */
[----:B--2---:R-:W-:-:S05]  /*10e50*/  IADD3 R13, PT, PT, RZ, -R7, RZ ;  /* 0x80000007ff0d7210 */ /* 0x004fca0007ffe0ff */
[----:B------:R-:W-:-:S04]  /*10e60*/  IMAD R13, R13, R0, RZ ;  /* 0x000000000d0d7224 */ /* 0x000fc800078e02ff */
[----:B------:R-:W-:-:S04]  /*10e70*/  IMAD.HI.U32 R7, R7, R13, R6 ;  /* 0x0000000d07077227 */ /* 0x000fc800078e0006 */
[----:B------:R-:W-:Y:S02]  /*10e80*/  IMAD.MOV.U32 R13, RZ, RZ, R0 ;  /* 0x000000ffff0d7224 */ /* 0x000fe400078e0000 */
[----:B------:R-:W-:-:S05]  /*10e90*/  IMAD.HI.U32 R4, R7, R11, RZ ;  /* 0x0000000b07047227 */ /* 0x000fca00078e00ff */
[----:B------:R-:W-:-:S05]  /*10ea0*/  IADD3 R4, PT, PT, -R4, RZ, RZ ;  /* 0x000000ff04047210 */ /* 0x000fca0007ffe1ff */
[----:B------:R-:W-:Y:S01]  /*10eb0*/  IMAD R11, R0, R4, R11 ;  /* 0x00000004000b7224 */ /* 0x000fe200078e020b */
[----:B------:R-:W-:-:S04]  /*10ec0*/  LOP3.LUT R4, RZ, R0, RZ, 0x33, !PT ;  /* 0x00000000ff047212 */ /* 0x000fc800078e33ff */
[----:B------:R-:W-:-:S13]  /*10ed0*/  ISETP.GE.U32.AND P0, PT, R11, R0, PT ;  /* 0x000000000b00720c */ /* 0x000fda0003f06070 */
[----:B------:R-:W-:Y:S01]  /*10ee0*/  @P0 IMAD.IADD R11, R11, 0x1, -R0 ;  /* 0x000000010b0b0824 */ /* 0x000fe200078e0a00 */
[----:B------:R-:W-:-:S04]  /*10ef0*/  ISETP.NE.U32.AND P0, PT, R0, RZ, PT ;  /* 0x000000ff0000720c */ /* 0x000fc80003f05070 */
[----:B------:R-:W-:-:S13]  /*10f00*/  ISETP.GE.U32.AND P1, PT, R11, R0, PT ;  /* 0x000000000b00720c */ /* 0x000fda0003f26070 */
[----:B------:R-:W-:-:S04]  /*10f10*/  @P1 IADD3 R11, PT, PT, R11, -R0, RZ ;  /* 0x800000000b0b1210 */ /* 0x000fc80007ffe0ff */
[----:B------:R-:W-:Y:S02]  /*10f20*/  SEL R0, R4, R11, !P0 ;  /* 0x0000000b04007207 */ /* 0x000fe40004000000 */
[----:B------:R-:W-:Y:S02]  /*10f30*/  MOV R11, R13 ;  /* 0x0000000d000b7202 */ /* 0x000fe40000000f00 */
        /* <DEDUP_REMOVED lines=11> */
[----:B------:R-:W-:Y:S01]  /*10ff0*/  @P1 IMAD.IADD R0, R0, 0x1, -R13 ;  /* 0x0000000100001824 */ /* 0x000fe200078e0a0d */
[----:B------:R-:W-:-:S04]  /*11000*/  @P1 IADD3 R3, PT, PT, R3, 0x1, RZ ;  /* 0x0000000103031810 */ /* 0x000fc80007ffe0ff */
[----:B------:R-:W-:Y:S01]  /*11010*/  ISETP.GE.U32.AND P2, PT, R0, R13, PT ;  /* 0x0000000d0000720c */ /* 0x000fe20003f46070 */
[----:B------:R-:W-:Y:S02]  /*11020*/  @P3 IMAD.IADD R6, R6, 0x1, -R13 ;  /* 0x0000000106063824 */ /* 0x000fe400078e0a0d */
[----:B------:R-:W-:-:S03]  /*11030*/  @P3 VIADD R11, R11, 0x1 ;  /* 0x000000010b0b3836 */ /* 0x000fc60000000000 */
[----:B------:R-:W-:-:S07]  /*11040*/  ISETP.GE.U32.AND P1, PT, R6, R13, PT ;  /* 0x0000000d0600720c */ /* 0x000fce0003f26070 */
[----:B------:R-:W-:-:S04]  /*11050*/  @P2 IADD3 R3, PT, PT, R3, 0x1, RZ ;  /* 0x0000000103032810 */ /* 0x000fc80007ffe0ff */
[----:B------:R-:W-:Y:S02]  /*11060*/  SEL R7, R4, R3, !P0 ;  /* 0x0000000304077207 */ /* 0x000fe40004000000 */
[----:B------:R-:W-:-:S03]  /*11070*/  @P1 IADD3 R11, PT, PT, R11, 0x1, RZ ;  /* 0x000000010b0b1810 */ /* 0x000fc60007ffe0ff */
[----:B------:R-:W-:Y:S01]  /*11080*/  IMAD.WIDE.U32 R6, R7, R2, RZ ;  /* 0x0000000207067225 */ /* 0x000fe200078e00ff */
[----:B------:R-:W-:-:S04]  /*11090*/  SEL R3, R4, R11, !P0 ;  /* 0x0000000b04037207 */ /* 0x000fc80004000000 */
[----:B------:R-:W-:-:S13]  /*110a0*/  LOP3.LUT P2, RZ, R7, 0x1f, RZ, 0xc0, !PT ;  /* 0x0000001f07ff7812 */ /* 0x000fda000784c0ff */
[----:B------:R-:W-:Y:S05]  /*110b0*/  @P2 BRA `(.L_x_1185) ;  /* 0x0000000000542947 */ /* 0x000fea0003800000 */
[----:B------:R-:W0:Y:S01]  /*110c0*/  I2F.U32.RP R0, R3 ;  /* 0x0000000300007306 */ /* 0x000e220000209000 */
[----:B------:R-:W-:Y:S02]  /*110d0*/  IADD3 R7, PT, PT, RZ, -R3, RZ ;  /* 0x80000003ff077210 */ /* 0x000fe40007ffe0ff */
[----:B------:R-:W-:-:S05]  /*110e0*/  ISETP.NE.U32.AND P2, PT, R3, RZ, PT ;  /* 0x000000ff0300720c */ /* 0x000fca0003f45070 */
[----:B0-----:R-:W0:Y:S02]  /*110f0*/  MUFU.RCP R0, R0 ;  /* 0x0000000000007308 */ /* 0x001e240000001000 */
[----:B0-----:R-:W-:-:S06]  /*11100*/  VIADD R10, R0, 0xffffffe ;  /* 0x0ffffffe000a7836 */ /* 0x001fcc0000000000 */
[----:B------:R0:W2:Y:S02]  /*11110*/  F2I.FTZ.U32.TRUNC.NTZ R11, R10 ;  /* 0x0000000a000b7305 */ /* 0x0000a4000021f000 */
[----:B0-----:R-:W-:Y:S02]  /*11120*/  IMAD.MOV.U32 R10, RZ, RZ, RZ ;  /* 0x000000ffff0a7224 */ /* 0x001fe400078e00ff */
[----:B--2---:R-:W-:-:S04]  /*11130*/  IMAD R7, R7, R11, RZ ;  /* 0x0000000b07077224 */ /* 0x004fc800078e02ff */
[----:B------:R-:W-:-:S04]  /*11140*/  IMAD.HI.U32 R11, R11, R7, R10 ;  /* 0x000000070b0b7227 */ /* 0x000fc800078e000a */
[----:B------:R-:W-:Y:S02]  /*11150*/  IMAD.MOV.U32 R7, RZ, RZ, RZ ;  /* 0x000000ffff077224 */ /* 0x000fe400078e00ff */
[----:B------:R-:W-:-:S05]  /*11160*/  IMAD.HI.U32 R11, R11, R6, RZ ;  /* 0x000000060b0b7227 */ /* 0x000fca00078e00ff */
[----:B------:R-:W-:-:S05]  /*11170*/  IADD3 R4, PT, PT, -R11, RZ, RZ ;  /* 0x000000ff0b047210 */ /* 0x000fca0007ffe1ff */
[----:B------:R-:W-:-:S05]  /*11180*/  IMAD R6, R3, R4, R6 ;  /* 0x0000000403067224 */ /* 0x000fca00078e0206 */
[----:B------:R-:W-:-:S13]  /*11190*/  ISETP.GE.U32.AND P0, PT, R6, R3, PT ;  /* 0x000000030600720c */ /* 0x000fda0003f06070 */
[----:B------:R-:W-:Y:S01]  /*111a0*/  @P0 IMAD.IADD R6, R6, 0x1, -R3 ;  /* 0x0000000106060824 */ /* 0x000fe200078e0a03 */
[----:B------:R-:W-:-:S04]  /*111b0*/  @P0 IADD3 R11, PT, PT, R11, 0x1, RZ ;  /* 0x000000010b0b0810 */ /* 0x000fc80007ffe0ff */
[----:B------:R-:W-:-:S13]  /*111c0*/  ISETP.GE.U32.AND P1, PT, R6, R3, PT ;  /* 0x000000030600720c */ /* 0x000fda0003f26070 */
[----:B------:R-:W-:Y:S01]  /*111d0*/  @P1 VIADD R11, R11, 0x1 ;  /* 0x000000010b0b1836 */ /* 0x000fe20000000000 */
[----:B------:R-:W-:-:S04]  /*111e0*/  @!P2 LOP3.LUT R11, RZ, R3, RZ, 0x33, !PT ;  /* 0x00000003ff0ba212 */ /* 0x000fc800078e33ff */
[----:B------:R-:W-:Y:S01]  /*111f0*/  MOV R6, R11 ;  /* 0x0000000b00067202 */ /* 0x000fe20000000f00 */
[----:B------:R-:W-:Y:S06]  /*11200*/  BRA `(.L_x_1186) ;  /* 0x0000000000107947 */ /* 0x000fec0003800000 */
.L_x_1185:
[----:B------:R-:W-:-:S07]  /*11210*/  MOV R0, 0x11230 ;  /* 0x0001123000007802 */ /* 0x000fce0000000f00 */
[----:B-1----:R-:W-:Y:S05]  /*11220*/  CALL.REL.NOINC `($__internal_3_$__cuda_sm20_div_u64) ;  /* 0x0000003400987944 */ /* 0x002fea0003c00000 */
[----:B------:R-:W-:Y:S01]  /*11230*/  MOV R6, R3 ;  /* 0x0000000300067202 */ /* 0x000fe20000000f00 */
[----:B------:R-:W-:-:S07]  /*11240*/  IMAD.MOV.U32 R7, RZ, RZ, R4 ;  /* 0x000000ffff077224 */ /* 0x000fce00078e0004 */
.L_x_1186:
[----:B------:R-:W-:Y:S05]  /*11250*/  BSYNC.RECONVERGENT B0 ;  /* 0x0000000000007941 */ /* 0x000fea0003800200 */
.L_x_1184:
[----:B------:R-:W0:Y:S02]  /*11260*/  LDCU.64 UR4, c[0x0][0x780] ;  /* 0x0000f000ff0477ac */ /* 0x000e240008000a00 */
[----:B0-----:R-:W-:Y:S02]  /*11270*/  UISETP.NE.U32.AND UP0, UPT, UR4, URZ, UPT ;  /* 0x000000ff0400728c */ /* 0x001fe4000bf05070 */
[----:B------:R-:W-:Y:S02]  /*11280*/  IADD3 R6, P0, PT, R6, UR4, RZ ;  /* 0x0000000406067c10 */ /* 0x000fe4000ff1e0ff */
[----:B------:R-:W-:Y:S02]  /*11290*/  UISETP.NE.AND.EX UP0, UPT, UR5, URZ, UPT, UP0 ;  /* 0x000000ff0500728c */ /* 0x000fe4000bf05300 */
[----:B------:R-:W-:Y:S02]  /*112a0*/  IADD3.X R7, PT, PT, R7, UR5, RZ, P0, !PT ;  /* 0x0000000507077c10 */ /* 0x000fe400087fe4ff */
[----:B------:R-:W-:-:S11]  /*112b0*/  UPLOP3.LUT UP0, UPT, UPT, UPT, UP0, 0x40, 0x4 ;  /* 0x000000000004789c */ /* 0x000fd60003f0e800 */
.L_x_1182:
[----:B------:R-:W0:Y:S02]  /*112c0*/  LDCU UR4, c[0x0][0x3b8] ;  /* 0x00007700ff0477ac */ /* 0x000e240008000800 */
[----:B0-----:R-:W-:-:S09]  /*112d0*/  UISETP.NE.AND UP1, UPT, UR4, URZ, UPT ;  /* 0x000000ff0400728c */ /* 0x001fd2000bf25270 */
[----:B------:R-:W-:Y:S05]  /*112e0*/  BRA.U !UP1, `(.L_x_1187) ;  /* 0x0000002d09447547 */ /* 0x000fea000b800000 */
[----:B------:R-:W4:Y:S01]  /*112f0*/  S2R R4, SR_CTAID.X ;  /* 0x0000000000047919 */ /* 0x000f220000002500 */
[----:B------:R-:W0:Y:S01]  /*11300*/  LDCU UR4, c[0x0][0x56c] ;  /* 0x0000ad80ff0477ac */ /* 0x000e220008000800 */
[----:B------:R-:W-:Y:S01]  /*11310*/  HFMA2 R2, -RZ, RZ, 0, 0 ;  /* 0x00000000ff027431 */ /* 0x000fe200000001ff */
[----:B------:R-:W3:Y:S01]  /*11320*/  LDCU UR5, c[0x0][0x3bc] ;  /* 0x00007780ff0577ac */ /* 0x000ee20008000800 */
[----:B------:R-:W2:Y:S01]  /*11330*/  LDCU UR6, c[0x0][0x3c0] ;  /* 0x00007800ff0677ac */ /* 0x000ea20008000800 */
[----:B------:R-:W4:Y:S01]  /*11340*/  LDCU UR7, c[0x0][0x3a8] ;  /* 0x00007500ff0777ac */ /* 0x000f220008000800 */
[----:B0-----:R-:W-:Y:S01]  /*11350*/  UISETP.NE.AND UP1, UPT, UR4, URZ, UPT ;  /* 0x000000ff0400728c */ /* 0x001fe2000bf25270 */
[----:B---3--:R-:W-:-:S04]  /*11360*/  IMAD R3, R5, UR5, RZ ;  /* 0x0000000505037c24 */ /* 0x008fc8000f8e02ff */
[----:B--2---:R-:W-:-:S04]  /*11370*/  IMAD R3, R16, UR6, R3 ;  /* 0x0000000610037c24 */ /* 0x004fc8000f8e0203 */
[----:B----4-:R-:W-:Y:S01]  /*11380*/  IMAD R11, R4, UR7, R3 ;  /* 0x00000007040b7c24 */ /* 0x010fe2000f8e0203 */
[----:B------:R-:W-:Y:S06]  /*11390*/  BRA.U !UP1, `(.L_x_1188) ;  /* 0x0000001109547547 */ /* 0x000fec000b800000 */
[----:B------:R-:W0:Y:S01]  /*113a0*/  LDCU.64 UR6, c[0x0][0x570] ;  /* 0x0000ae00ff0677ac */ /* 0x000e220008000a00 */
[----:B------:R-:W-:Y:S01]  /*113b0*/  IMAD.MOV.U32 R10, RZ, RZ, RZ ;  /* 0x000000ffff0a7224 */ /* 0x000fe200078e00ff */
[----:B------:R-:W2:Y:S01]  /*113c0*/  LDCU UR5, c[0x0][0x578] ;  /* 0x0000af00ff0577ac */ /* 0x000ea20008000800 */
[----:B------:R-:W3:Y:S01]  /*113d0*/  LDCU UR8, c[0x0][0x69c] ;  /* 0x0000d380ff0877ac */ /* 0x000ee20008000800 */
[----:B------:R-:W-:-:S04]  /*113e0*/  UIADD3 UR4, UPT, UPT, UR4, -0x1, URZ ;  /* 0xffffffff04047890 */ /* 0x000fc8000fffe0ff */
[----:B------:R-:W-:Y:S01]  /*113f0*/  UISETP.NE.AND UP1, UPT, UR4, URZ, UPT ;  /* 0x000000ff0400728c */ /* 0x000fe2000bf25270 */
[----:B0-----:R-:W-:-:S05]  /*11400*/  IMAD.HI.U32 R12, R11, UR7, R10 ;  /* 0x000000070b0c7c27 */ /* 0x001fca000f8e000a */
[----:B--2---:R-:W-:-:S04]  /*11410*/  SHF.R.U32.HI R13, RZ, UR5, R12 ;  /* 0x00000005ff0d7c19 */ /* 0x004fc8000801160c */
[----:B------:R-:W-:-:S05]  /*11420*/  IADD3 R3, PT, PT, -R13, RZ, RZ ;  /* 0x000000ff0d037210 */ /* 0x000fca0007ffe1ff */
[----:B------:R-:W-:-:S04]  /*11430*/  IMAD R3, R3, UR6, R11 ;  /* 0x0000000603037c24 */ /* 0x000fc8000f8e020b */
[----:B---3--:R-:W-:Y:S01]  /*11440*/  IMAD R2, R3, UR8, RZ ;  /* 0x0000000803027c24 */ /* 0x008fe2000f8e02ff */
[----:B------:R-:W-:Y:S06]  /*11450*/  BRA.U !UP1, `(.L_x_1188) ;  /* 0x0000001109247547 */ /* 0x000fec000b800000 */
[----:B------:R-:W0:Y:S01]  /*11460*/  LDCU.64 UR6, c[0x0][0x580] ;  /* 0x0000b000ff0677ac */ /* 0x000e220008000a00 */
[----:B------:R-:W-:Y:S01]  /*11470*/  IMAD.MOV.U32 R12, RZ, RZ, RZ ;  /* 0x000000ffff0c7224 */ /* 0x000fe200078e00ff */
[----:B------:R-:W-:Y:S01]  /*11480*/  UISETP.LT.U32.AND UP1, UPT, UR4, 0x18, UPT ;  /* 0x000000180400788c */ /* 0x000fe2000bf21070 */
[----:B------:R-:W2:Y:S03]  /*11490*/  LDCU UR5, c[0x0][0x57c] ;  /* 0x0000af80ff0577ac */ /* 0x000ea60008000800 */
[----:B------:R-:W-:-:S04]  /*114a0*/  USEL UR4, UR4, 0x18, UP1 ;  /* 0x0000001804047887 */ /* 0x000fc80008800000 */
[----:B------:R-:W-:Y:S01]  /*114b0*/  UIADD3 UR4, UPT, UPT, UR4, 0x1, URZ ;  /* 0x0000000104047890 */ /* 0x000fe2000fffe0ff */
[----:B0-----:R-:W-:Y:S01]  /*114c0*/  IMAD.HI.U32 R14, R13, UR6, R12 ;  /* 0x000000060d0e7c27 */ /* 0x001fe2000f8e000c */
[----:B------:R-:W0:Y:S04]  /*114d0*/  LDCU UR6, c[0x0][0x6a4] ;  /* 0x0000d480ff0677ac */ /* 0x000e280008000800 */
[----:B------:R-:W-:Y:S01]  /*114e0*/  SHF.R.U32.HI R15, RZ, UR7, R14 ;  /* 0x00000007ff0f7c19 */ /* 0x000fe2000801160e */
[----:B------:R-:W-:-:S03]  /*114f0*/  UISETP.NE.AND UP1, UPT, UR4, 0x2, UPT ;  /* 0x000000020400788c */ /* 0x000fc6000bf25270 */
[----:B------:R-:W-:-:S05]  /*11500*/  IADD3 R3, PT, PT, -R15, RZ, RZ ;  /* 0x000000ff0f037210 */ /* 0x000fca0007ffe1ff */
[----:B--2---:R-:W-:-:S04]  /*11510*/  IMAD R3, R3, UR5, R13 ;  /* 0x0000000503037c24 */ /* 0x004fc8000f8e020d */
[----:B0-----:R-:W-:Y:S01]  /*11520*/  IMAD R2, R3, UR6, R2 ;  /* 0x0000000603027c24 */ /* 0x001fe2000f8e0202 */
[----:B------:R-:W-:Y:S06]  /*11530*/  BRA.U !UP1, `(.L_x_1188) ;  /* 0x0000000d09ec7547 */ /* 0x000fec000b800000 */
[----:B------:R-:W0:Y:S01]  /*11540*/  LDCU.64 UR6, c[0x0][0x588] ;  /* 0x0000b100ff0677ac */ /* 0x000e220008000a00 */
[----:B------:R-:W-:Y:S01]  /*11550*/  IMAD.MOV.U32 R14, RZ, RZ, RZ ;  /* 0x000000ffff0e7224 */ /* 0x000fe200078e00ff */
[----:B------:R-:W2:Y:S01]  /*11560*/  LDCU UR5, c[0x0][0x590] ;  /* 0x0000b200ff0577ac */ /* 0x000ea20008000800 */
[----:B------:R-:W3:Y:S01]  /*11570*/  LDCU UR8, c[0x0][0x6ac] ;  /* 0x0000d580ff0877ac */ /* 0x000ee20008000800 */
[----:B------:R-:W-:Y:S01]  /*11580*/  UISETP.NE.AND UP1, UPT, UR4, 0x3, UPT ;  /* 0x000000030400788c */ /* 0x000fe2000bf25270 */
[----:B0-----:R-:W-:-:S05]  /*11590*/  IMAD.HI.U32 R12, R15, UR7, R14 ;  /* 0x000000070f0c7c27 */ /* 0x001fca000f8e000e */
[----:B--2---:R-:W-:-:S04]  /*115a0*/  SHF.R.U32.HI R13, RZ, UR5, R12 ;  /* 0x00000005ff0d7c19 */ /* 0x004fc8000801160c */
[----:B------:R-:W-:-:S05]  /*115b0*/  IADD3 R3, PT, PT, -R13, RZ, RZ ;  /* 0x000000ff0d037210 */ /* 0x000fca0007ffe1ff */
[----:B------:R-:W-:-:S04]  /*115c0*/  IMAD R3, R3, UR6, R15 ;  /* 0x0000000603037c24 */ /* 0x000fc8000f8e020f */
[----:B---3--:R-:W-:Y:S01]  /*115d0*/  IMAD R2, R3, UR8, R2 ;  /* 0x0000000803027c24 */ /* 0x008fe2000f8e0202 */
[----:B------:R-:W-:Y:S06]  /*115e0*/  BRA.U !UP1, `(.L_x_1188) ;  /* 0x0000000d09c07547 */ /* 0x000fec000b800000 */
[----:B------:R-:W0:Y:S01]  /*115f0*/  LDCU.64 UR6, c[0x0][0x598] ;  /* 0x0000b300ff0677ac */ /* 0x000e220008000a00 */
[----:B------:R-:W-:Y:S01]  /*11600*/  IMAD.MOV.U32 R12, RZ, RZ, RZ ;  /* 0x000000ffff0c7224 */ /* 0x000fe200078e00ff */
[----:B------:R-:W2:Y:S01]  /*11610*/  LDCU UR5, c[0x0][0x594] ;  /* 0x0000b280ff0577ac */ /* 0x000ea20008000800 */
[----:B------:R-:W3:Y:S01]  /*11620*/  LDCU UR8, c[0x0][0x6b4] ;  /* 0x0000d680ff0877ac */ /* 0x000ee20008000800 */
[----:B------:R-:W-:Y:S01]  /*11630*/  UISETP.NE.AND UP1, UPT, UR4, 0x4, UPT ;  /* 0x000000040400788c */ /* 0x000fe2000bf25270 */
[----:B0-----:R-:W-:-:S05]  /*11640*/  IMAD.HI.U32 R14, R13, UR6, R12 ;  /* 0x000000060d0e7c27 */ /* 0x001fca000f8e000c */
[----:B------:R-:W-:-:S04]  /*11650*/  SHF.R.U32.HI R15, RZ, UR7, R14 ;  /* 0x00000007ff0f7c19 */ /* 0x000fc8000801160e */
[----:B------:R-:W-:-:S05]  /*11660*/  IADD3 R3, PT, PT, -R15, RZ, RZ ;  /* 0x000000ff0f037210 */ /* 0x000fca0007ffe1ff */
[----:B--2---:R-:W-:-:S04]  /*11670*/  IMAD R3, R3, UR5, R13 ;  /* 0x0000000503037c24 */ /* 0x004fc8000f8e020d */
        /* <DEDUP_REMOVED lines=225> */
[----:B------:R-:W3:Y:S02]  /*12490*/  LDCU UR5, c[0x0][0x75c] ;  /* 0x0000eb80ff0577ac */ /* 0x000ee40008000800 */
[----:B0-----:R-:W-:-:S05]  /*124a0*/  IMAD.HI.U32 R0, R15, UR7, R14 ;  /* 0x000000070f007c27 */ /* 0x001fca000f8e000e */
[----:B--2---:R-:W-:-:S04]  /*124b0*/  SHF.R.U32.HI R0, RZ, UR4, R0 ;  /* 0x00000004ff007c19 */ /* 0x004fc80008011600 */
[----:B------:R-:W-:-:S05]  /*124c0*/  IADD3 R3, PT, PT, -R0, RZ, RZ ;  /* 0x000000ff00037210 */ /* 0x000fca0007ffe1ff */
[----:B------:R-:W-:-:S04]  /*124d0*/  IMAD R3, R3, UR6, R15 ;  /* 0x0000000603037c24 */ /* 0x000fc8000f8e020f */
[----:B---3--:R-:W-:-:S07]  /*124e0*/  IMAD R2, R3, UR5, R2 ;  /* 0x0000000503027c24 */ /* 0x008fce000f8e0202 */
.L_x_1188:
        /* <DEDUP_REMOVED lines=15> */
[----:B------:R-:W2:Y:S01]  /*125e0*/  LDC.64 R10, c[0x0][0x788] ;  /* 0x0001e200ff0a7b82 */ /* 0x000ea20000000a00 */
[----:B------:R-:W-:Y:S01]  /*125f0*/  ISETP.NE.AND P0, PT, R12, RZ, PT ;  /* 0x000000ff0c00720c */ /* 0x000fe20003f05270 */
[----:B------:R-:W3:Y:S01]  /*12600*/  LDCU UR5, c[0x0][0x360] ;  /* 0x00006c00ff0577ac */ /* 0x000ee20008000800 */
[----:B0-----:R-:W-:-:S11]  /*12610*/  IMAD R0, R4, UR4, R3 ;  /* 0x0000000404007c24 */ /* 0x001fd6000f8e0203 */
[----:B---3--:R-:W-:Y:S01]  /*12620*/  @!P0 IMAD R0, R0, UR5, R5 ;  /* 0x0000000500008c24 */ /* 0x008fe2000f8e0205 */
[----:B------:R-:W-:-:S03]  /*12630*/  PLOP3.LUT P0, PT, PT, PT, PT, 0x80, 0x8 ;  /* 0x000000000008781c */ /* 0x000fc60003f0f070 */
[----:B--2---:R-:W-:-:S05]  /*12640*/  IMAD.WIDE.U32 R10, R0, 0x10, R10 ;  /* 0x00000010000a7825 */ /* 0x004fca00078e000a */
[----:B------:R0:W-:Y:S04]  /*12650*/  STG.E.64 desc[UR36][R10.64], R8 ;  /* 0x000000080a007986 */ /* 0x0001e8000c101b24 */
[----:B------:R0:W-:Y:S02]  /*12660*/  STG.E.64 desc[UR36][R10.64+0x8], R24 ;  /* 0x000008180a007986 */ /* 0x0001e4000c101b24 */
.L_x_1190:
[----:B------:R-:W-:Y:S05]  /*12670*/  BSYNC.RECONVERGENT B0 ;  /* 0x0000000000007941 */ /* 0x000fea0003800200 */
.L_x_1189:
        /* <DEDUP_REMOVED lines=15> */
[----:B------:R-:W2:Y:S01]  /*12770*/  LDC.64 R8, c[0x0][0x790] ;  /* 0x0001e400ff087b82 */ /* 0x000ea20000000a00 */
[----:B------:R-:W0:Y:S01]  /*12780*/  FLO.U32 R10, UR5 ;  /* 0x00000005000a7d00 */ /* 0x000e2200080e0000 */
[----:B------:R-:W3:Y:S01]  /*12790*/  POPC R3, UR5 ;  /* 0x0000000500037d09 */ /* 0x000ee20008000000 */
[----:B--2---:R-:W-:Y:S01]  /*127a0*/  IMAD.WIDE.U32 R8, R4, 0x4, R8 ;  /* 0x0000000404087825 */ /* 0x004fe200078e0008 */
[----:B0-----:R-:W-:-:S13]  /*127b0*/  ISETP.EQ.U32.AND P1, PT, R10, R11, PT ;  /* 0x0000000b0a00720c */ /* 0x001fda0003f22070 */
[----:B---3--:R-:W2:Y:S01]  /*127c0*/  @P1 ATOMG.E.ADD.STRONG.GPU PT, R3, desc[UR36][R8.64], R3 ;  /* 0x80000003080319a8 */ /* 0x008ea200081ef124 */
[----:B------:R-:W0:Y:S01]  /*127d0*/  S2UR UR6, SR_CgaCtaId ;  /* 0x00000000000679c3 */ /* 0x000e220000008800 */
[----:B------:R-:W3:Y:S01]  /*127e0*/  LDCU UR4, c[0x0][0x374] ;  /* 0x00006e80ff0477ac */ /* 0x000ee20008000800 */
[----:B------:R-:W4:Y:S01]  /*127f0*/  S2R R11, SR_LTMASK ;  /* 0x00000000000b7919 */ /* 0x000f220000003900 */
[----:B---3--:R-:W-:Y:S01]  /*12800*/  UIADD3 UR4, UPT, UPT, UR4, -0x1, URZ ;  /* 0xffffffff04047890 */ /* 0x008fe2000fffe0ff */
[----:B----4-:R-:W-:Y:S01]  /*12810*/  LOP3.LUT R11, R11, UR5, RZ, 0xc0, !PT ;  /* 0x000000050b0b7c12 */ /* 0x010fe2000f8ec0ff */
[----:B------:R-:W-:Y:S02]  /*12820*/  UMOV UR5, 0x400 ;  /* 0x0000040000057882 */ /* 0x000fe40000000000 */
[----:B0-----:R-:W-:-:S03]  /*12830*/  ULEA UR5, UR6, UR5, 0x18 ;  /* 0x0000000506057291 */ /* 0x001fc6000f8ec0ff */
[----:B------:R-:W0:Y:S01]  /*12840*/  POPC R11, R11 ;  /* 0x0000000b000b7309 */ /* 0x000e220000000000 */
[----:B--2---:R-:W0:Y:S02]  /*12850*/  SHFL.IDX PT, R0, R3, R10, 0x1f ;  /* 0x00001f0a03007589 */ /* 0x004e2400000e0000 */
[----:B0-----:R-:W-:-:S05]  /*12860*/  IMAD.IADD R0, R0, 0x1, R11 ;  /* 0x0000000100007824 */ /* 0x001fca00078e020b */
[----:B------:R-:W-:-:S04]  /*12870*/  ISETP.NE.AND P1, PT, R0, UR4, PT ;  /* 0x0000000400007c0c */ /* 0x000fc8000bf25270 */
[----:B------:R-:W-:-:S05]  /*12880*/  SEL R0, RZ, 0x1, P1 ;  /* 0x00000001ff007807 */ /* 0x000fca0000800000 */
[----:B------:R2:W-:Y:S04]  /*12890*/  STS.U8 [UR5], R0 ;  /* 0x00000000ff007988 */ /* 0x0005e80008000005 */
.L_x_1192:
[----:B------:R-:W-:Y:S05]  /*128a0*/  BSYNC.RECONVERGENT B0 ;  /* 0x0000000000007941 */ /* 0x000fea0003800200 */
.L_x_1191:
        /* <DEDUP_REMOVED lines=18> */
[----:B------:R-:W3:Y:S01]  /*129d0*/  LDCU.64 UR6, c[0x0][0x390] ;  /* 0x00007200ff0677ac */ /* 0x000ee20008000a00 */
[----:B------:R-:W0:Y:S01]  /*129e0*/  LDCU.64 UR8, c[0x0][0x388] ;  /* 0x00007100ff0877ac */ /* 0x000e220008000a00 */
[----:B--2---:R-:W-:Y:S01]  /*129f0*/  UISETP.NE.AND UP1, UPT, UR4, URZ, UPT ;  /* 0x000000ff0400728c */ /* 0x004fe2000bf25270 */
[----:B---3--:R-:W-:Y:S01]  /*12a00*/  MOV R0, UR6 ;  /* 0x0000000600007c02 */ /* 0x008fe20008000f00 */
[----:B------:R-:W-:Y:S01]  /*12a10*/  IMAD.U32 R3, RZ, RZ, UR7 ;  /* 0x00000007ff037e24 */ /* 0x000fe2000f8e00ff */
[----:B0-----:R-:W-:Y:S01]  /*12a20*/  MOV R8, UR8 ;  /* 0x0000000800087c02 */ /* 0x001fe20008000f00 */
[----:B------:R-:W-:-:S05]  /*12a30*/  IMAD.U32 R9, RZ, RZ, UR9 ;  /* 0x00000009ff097e24 */ /* 0x000fca000f8e00ff */
[----:B------:R-:W-:Y:S05]  /*12a40*/  BRA.U !UP1, `(.L_x_1194) ;  /* 0x0000000109b07547 */ /* 0x000fea000b800000 */
[----:B------:R-:W0:Y:S01]  /*12a50*/  LDCU UR4, c[0x0][0x360] ;  /* 0x00006c00ff0477ac */ /* 0x000e220008000800 */
[----:B------:R-:W2:Y:S01]  /*12a60*/  LDCU UR5, c[0x0][0x3ac] ;  /* 0x00007580ff0577ac */ /* 0x000ea20008000800 */
[----:B------:R-:W3:Y:S01]  /*12a70*/  LDCU UR6, c[0x0][0x3ac] ;  /* 0x00007580ff0677ac */ /* 0x000ee20008000800 */
[----:B0-----:R-:W-:-:S05]  /*12a80*/  IMAD R12, R16, UR4, R5 ;  /* 0x00000004100c7c24 */ /* 0x001fca000f8e0205 */
[----:B--2---:R-:W-:-:S13]  /*12a90*/  ISETP.GE.U32.AND P1, PT, R12, UR5, PT ;  /* 0x000000050c007c0c */ /* 0x004fda000bf26070 */
[----:B---3--:R-:W-:Y:S05]  /*12aa0*/  @P1 BRA `(.L_x_1195) ;  /* 0x0000000400381947 */ /* 0x008fea0003800000 */
[----:B------:R-:W0:Y:S01]  /*12ab0*/  LDCU UR5, c[0x0][0x374] ;  /* 0x00006e80ff0577ac */ /* 0x000e220008000800 */
[----:B-1----:R-:W1:Y:S01]  /*12ac0*/  LDC R20, c[0x0][0x364] ;  /* 0x0000d900ff147b82 */ /* 0x002e620000000800 */
[----:B------:R-:W-:Y:S01]  /*12ad0*/  BSSY.RECONVERGENT B1, `(.L_x_1196) ;  /* 0x0000022000017945 */ /* 0x000fe20003800200 */
[----:B------:R-:W-:-:S06]  /*12ae0*/  MOV R17, R12 ;  /* 0x0000000c00117202 */ /* 0x000fcc0000000f00 */
[----:B------:R-:W2:Y:S01]  /*12af0*/  LDC.64 R10, c[0x0][0x788] ;  /* 0x0001e200ff0a7b82 */ /* 0x000ea20000000a00 */
[----:B0-----:R-:W-:Y:S02]  /*12b00*/  IMAD R4, R4, UR5, RZ ;  /* 0x0000000504047c24 */ /* 0x001fe4000f8e02ff */
[----:B-1----:R-:W-:-:S07]  /*12b10*/  IMAD R20, R20, UR4, RZ ;  /* 0x0000000414147c24 */ /* 0x002fce000f8e02ff */
.L_x_1199:
[----:B------:R-:W-:-:S04]  /*12b20*/  IMAD.IADD R15, R4, 0x1, R17 ;  /* 0x00000001040f7824 */ /* 0x000fc800078e0211 */
[----:B--2---:R-:W-:-:S05]  /*12b30*/  IMAD.WIDE.U32 R14, R15, 0x10, R10 ;  /* 0x000000100f0e7825 */ /* 0x004fca00078e000a */
[----:B------:R-:W2:Y:S04]  /*12b40*/  LDG.E.64 R12, desc[UR36][R14.64+0x8] ;  /* 0x000008240e0c7981 */ /* 0x000ea8000c1e1b00 */
[----:B0-----:R-:W3:Y:S01]  /*12b50*/  LDG.E.64 R18, desc[UR36][R14.64] ;  /* 0x000000240e127981 */ /* 0x001ee2000c1e1b00 */
[----:B------:R-:W2:Y:S01]  /*12b60*/  DSETP.NAN.AND P3, PT, R8, R8, PT ;  /* 0x000000080800722a */ /* 0x000ea20003f68000 */
[----:B------:R-:W-:Y:S01]  /*12b70*/  IADD3 R17, PT, PT, R20, R17, RZ ;  /* 0x0000001114117210 */ /* 0x000fe20007ffe0ff */
[----:B------:R-:W-:Y:S03]  /*12b80*/  BSSY.RECONVERGENT B2, `(.L_x_1197) ;  /* 0x0000011000027945 */ /* 0x000fe60003800200 */
[----:B------:R-:W-:-:S02]  /*12b90*/  ISETP.GE.U32.AND P2, PT, R17, UR6, PT ;  /* 0x0000000611007c0c */ /* 0x000fc4000bf46070 */
[----:B--2---:R-:W-:-:S04]  /*12ba0*/  @P3 ISETP.GE.U32.AND P1, PT, R0, R12, PT ;  /* 0x0000000c0000320c */ /* 0x004fc80003f26070 */
[----:B------:R-:W-:-:S15]  /*12bb0*/  @P3 ISETP.GE.AND.EX P1, PT, R3, R13, PT, P1 ;  /* 0x0000000d0300320c */ /* 0x000fde0003f26310 */
[----:B------:R-:W-:-:S15]  /*12bc0*/  NOP ;  /* 0x0000000000007918 */ /* 0x000fde0000000000 */
[----:B------:R-:W-:-:S15]  /*12bd0*/  NOP ;  /* 0x0000000000007918 */ /* 0x000fde0000000000 */
[----:B------:R-:W-:-:S08]  /*12be0*/  NOP ;  /* 0x0000000000007918 */ /* 0x000fd00000000000 */
[----:B---3--:R0:W1:Y:S02]  /*12bf0*/  @P3 DSETP.NUM.OR P1, PT, R18, R18, !P1 ;  /* 0x000000121200322a */ /* 0x0080640004f27400 */
        /* <DEDUP_REMOVED lines=9> */
.L_x_1198:
[----:B------:R-:W-:Y:S05]  /*12c90*/  BSYNC.RECONVERGENT B2 ;  /* 0x0000000000027941 */ /* 0x000fea0003800200 */
.L_x_1197:
[----:B-12---:R-:W-:Y:S02]  /*12ca0*/  FSEL R8, R8, R18, P1 ;  /* 0x0000001208087208 */ /* 0x006fe40000800000 */
[----:B------:R-:W-:Y:S02]  /*12cb0*/  FSEL R9, R9, R19, P1 ;  /* 0x0000001309097208 */ /* 0x000fe40000800000 */
[----:B------:R-:W-:Y:S02]  /*12cc0*/  SEL R0, R0, R12, P1 ;  /* 0x0000000c00007207 */ /* 0x000fe40000800000 */
[----:B------:R-:W-:Y:S01]  /*12cd0*/  SEL R3, R3, R13, P1 ;  /* 0x0000000d03037207 */ /* 0x000fe20000800000 */
[----:B------:R-:W-:Y:S06]  /*12ce0*/  @!P2 BRA `(.L_x_1199) ;  /* 0xfffffffc008ca947 */ /* 0x000fec000383ffff */
[----:B------:R-:W-:Y:S05]  /*12cf0*/  BSYNC.RECONVERGENT B1 ;  /* 0x0000000000017941 */ /* 0x000fea0003800200 */
.L_x_1196:
[----:B------:R-:W-:Y:S05]  /*12d00*/  BRA `(.L_x_1195) ;  /* 0x0000000000a07947 */ /* 0x000fea0003800000 */
.L_x_1194:
[----:B------:R-:W0:Y:S01]  /*12d10*/  LDCU UR4, c[0x0][0x3ac] ;  /* 0x00007580ff0477ac */ /* 0x000e220008000800 */
[----:B------:R-:W2:Y:S01]  /*12d20*/  LDCU UR5, c[0x0][0x3ac] ;  /* 0x00007580ff0577ac */ /* 0x000ea20008000800 */
[----:B0-----:R-:W-:-:S13]  /*12d30*/  ISETP.GE.U32.AND P1, PT, R16, UR4, PT ;  /* 0x0000000410007c0c */ /* 0x001fda000bf26070 */
[----:B--2---:R-:W-:Y:S05]  /*12d40*/  @P1 BRA `(.L_x_1195) ;  /* 0x0000000000901947 */ /* 0x004fea0003800000 */
[----:B------:R-:W0:Y:S01]  /*12d50*/  LDCU UR4, c[0x0][0x374] ;  /* 0x00006e80ff0477ac */ /* 0x000e220008000800 */
[----:B-1----:R-:W1:Y:S01]  /*12d60*/  LDC R20, c[0x0][0x360] ;  /* 0x0000d800ff147b82 */ /* 0x002e620000000800 */
[----:B------:R-:W-:-:S07]  /*12d70*/  IMAD.MOV.U32 R17, RZ, RZ, R16 ;  /* 0x000000ffff117224 */ /* 0x000fce00078e0010 */
[----:B------:R-:W2:Y:S08]  /*12d80*/  LDC.64 R10, c[0x0][0x788] ;  /* 0x0001e200ff0a7b82 */ /* 0x000eb00000000a00 */
[----:B------:R-:W3:Y:S01]  /*12d90*/  LDC R22, c[0x0][0x364] ;  /* 0x0000d900ff167b82 */ /* 0x000ee20000000800 */
[----:B0-----:R-:W-:-:S07]  /*12da0*/  IMAD R4, R4, UR4, RZ ;  /* 0x0000000404047c24 */ /* 0x001fce000f8e02ff */
.L_x_1202:
[----:B------:R-:W-:-:S05]  /*12db0*/  IADD3 R12, PT, PT, R4, R17, RZ ;  /* 0x00000011040c7210 */ /* 0x000fca0007ffe0ff */
[----:B-1----:R-:W-:-:S04]  /*12dc0*/  IMAD R19, R12, R20, R5 ;  /* 0x000000140c137224 */ /* 0x002fc800078e0205 */
[----:B--2---:R-:W-:-:S05]  /*12dd0*/  IMAD.WIDE.U32 R18, R19, 0x10, R10 ;  /* 0x0000001013127825 */ /* 0x004fca00078e000a */
[----:B------:R-:W2:Y:S04]  /*12de0*/  LDG.E.64 R12, desc[UR36][R18.64+0x8] ;  /* 0x00000824120c7981 */ /* 0x000ea8000c1e1b00 */
[----:B0-----:R-:W4:Y:S01]  /*12df0*/  LDG.E.64 R14, desc[UR36][R18.64] ;  /* 0x00000024120e7981 */ /* 0x001f22000c1e1b00 */
[----:B------:R-:W2:Y:S01]  /*12e00*/  DSETP.NAN.AND P3, PT, R8, R8, PT ;  /* 0x000000080800722a */ /* 0x000ea20003f68000 */
[----:B---3--:R-:W-:Y:S01]  /*12e10*/  IMAD.IADD R17, R22, 0x1, R17 ;  /* 0x0000000116117824 */ /* 0x008fe200078e0211 */
[----:B------:R-:W-:Y:S04]  /*12e20*/  BSSY.RECONVERGENT B1, `(.L_x_1200) ;  /* 0x0000011000017945 */ /* 0x000fe80003800200 */
[----:B------:R-:W-:-:S02]  /*12e30*/  ISETP.GE.U32.AND P2, PT, R17, UR5, PT ;  /* 0x0000000511007c0c */ /* 0x000fc4000bf46070 */
[----:B--2---:R-:W-:-:S04]  /*12e40*/  @P3 ISETP.GE.U32.AND P1, PT, R0, R12, PT ;  /* 0x0000000c0000320c */ /* 0x004fc80003f26070 */
[----:B------:R-:W-:-:S15]  /*12e50*/  @P3 ISETP.GE.AND.EX P1, PT, R3, R13, PT, P1 ;  /* 0x0000000d0300320c */ /* 0x000fde0003f26310 */
[----:B------:R-:W-:-:S15]  /*12e60*/  NOP ;  /* 0x0000000000007918 */ /* 0x000fde0000000000 */
[----:B------:R-:W-:-:S15]  /*12e70*/  NOP ;  /* 0x0000000000007918 */ /* 0x000fde0000000000 */
[----:B------:R-:W-:-:S07]  /*12e80*/  NOP ;  /* 0x0000000000007918 */ /* 0x000fce0000000000 */
        /* <DEDUP_REMOVED lines=10> */
.L_x_1201:
[----:B------:R-:W-:Y:S05]  /*12f30*/  BSYNC.RECONVERGENT B1 ;  /* 0x0000000000017941 */ /* 0x000fea0003800200 */
.L_x_1200:
[----:B-12---:R-:W-:Y:S02]  /*12f40*/  FSEL R8, R8, R14, P1 ;  /* 0x0000000e08087208 */ /* 0x006fe40000800000 */
[----:B------:R-:W-:Y:S02]  /*12f50*/  FSEL R9, R9, R15, P1 ;  /* 0x0000000f09097208 */ /* 0x000fe40000800000 */
[----:B------:R-:W-:Y:S02]  /*12f60*/  SEL R0, R0, R12, P1 ;  /* 0x0000000c00007207 */ /* 0x000fe40000800000 */
[----:B------:R-:W-:Y:S01]  /*12f70*/  SEL R3, R3, R13, P1 ;  /* 0x0000000d03037207 */ /* 0x000fe20000800000 */
[----:B------:R-:W-:Y:S06]  /*12f80*/  @!P2 BRA `(.L_x_1202) ;  /* 0xfffffffc0088a947 */ /* 0x000fec000383ffff */
.L_x_1195:
[----:B------:R-:W-:Y:S05]  /*12f90*/  BSYNC.RECONVERGENT B0 ;  /* 0x0000000000007941 */ /* 0x000fea0003800200 */
.L_x_1193:
[----:B------:R-:W2:Y:S01]  /*12fa0*/  S2UR UR6, SR_CgaCtaId ;  /* 0x00000000000679c3 */ /* 0x000ea20000008800 */
[----:B------:R-:W3:Y:S01]  /*12fb0*/  LDCU UR5, c[0x0][0x360] ;  /* 0x00006c00ff0577ac */ /* 0x000ee20008000800 */
[----:B------:R-:W-:Y:S01]  /*12fc0*/  MOV R10, R0 ;  /* 0x00000000000a7202 */ /* 0x000fe20000000f00 */
[----:B------:R-:W-:Y:S01]  /*12fd0*/  IMAD.MOV.U32 R11, RZ, RZ, R3 ;  /* 0x000000ffff0b7224 */ /* 0x000fe200078e0003 */
[----:B------:R-:W-:Y:S02]  /*12fe0*/  UMOV UR4, 0x400 ;  /* 0x0000040000047882 */ /* 0x000fe40000000000 */
[----:B------:R-:W-:Y:S01]  /*12ff0*/  UIADD3 UR4, UPT, UPT, UR4, 0x10, URZ ;  /* 0x0000001004047890 */ /* 0x000fe2000fffe0ff */
[----:B---3--:R-:W-:-:S03]  /*13000*/  IMAD R4, R16, UR5, R5 ;  /* 0x0000000510047c24 */ /* 0x008fc6000f8e0205 */
[----:B--2---:R-:W-:Y:S01]  /*13010*/  ULEA UR8, UR6, UR4, 0x18 ;  /* 0x0000000406087291 */ /* 0x004fe2000f8ec0ff */
[----:B------:R-:W2:Y:S05]  /*13020*/  LDCU UR6, c[0x0][0x364] ;  /* 0x00006c80ff0677ac */ /* 0x000eaa0008000800 */
[----:B------:R-:W-:-:S05]  /*13030*/  LEA R4, R4, UR8, 0x4 ;  /* 0x0000000804047c11 */ /* 0x000fca000f8e20ff */
[----:B------:R3:W-:Y:S01]  /*13040*/  STS.128 [R4], R8 ;  /* 0x0000000804007388 */ /* 0x0007e20000000c00 */
[----:B--2---:R-:W-:-:S09]  /*13050*/  UISETP.GE.U32.AND UP1, UPT, UR6, 0x2, UPT ;  /* 0x000000020600788c */ /* 0x004fd2000bf26070 */
[----:B---3--:R-:W-:Y:S05]  /*13060*/  BRA.U !UP1, `(.L_x_1203) ;  /* 0x0000000109a07547 */ /* 0x008fea000b800000 */
[----:B------:R-:W-:-:S05]  /*13070*/  UMOV UR4, UR6 ;  /* 0x0000000600047c82 */ /* 0x000fca0008000000 */
.L_x_1208:
[----:B------:R-:W-:Y:S01]  /*13080*/  USHF.R.U32.HI UR7, URZ, 0x1, UR4 ;  /* 0x00000001ff077899 */ /* 0x000fe20008011604 */
[----:B------:R-:W-:Y:S05]  /*13090*/  BAR.SYNC.DEFER_BLOCKING 0x0 ;  /* 0x0000000000007b1d */ /* 0x000fea0000010000 */
[----:B--2---:R-:W-:Y:S01]  /*130a0*/  IADD3 R10, PT, PT, R16, UR7, RZ ;  /* 0x00000007100a7c10 */ /* 0x004fe2000fffe0ff */
[----:B------:R-:W-:Y:S03]  /*130b0*/  BSSY.RECONVERGENT B0, `(.L_x_1204) ;  /* 0x0000020000007945 */ /* 0x000fe60003800200 */
[----:B------:R-:W-:-:S04]  /*130c0*/  ISETP.GE.U32.AND P1, PT, R10, UR6, PT ;  /* 0x000000060a007c0c */ /* 0x000fc8000bf26070 */
[----:B------:R-:W-:-:S13]  /*130d0*/  ISETP.GE.U32.OR P1, PT, R16, UR7, P1 ;  /* 0x0000000710007c0c */ /* 0x000fda0008f26470 */
[----:B0-----:R-:W-:Y:S05]  /*130e0*/  @P1 BRA `(.L_x_1205) ;  /* 0x0000000000701947 */ /* 0x001fea0003800000 */
[----:B------:R-:W-:Y:S01]  /*130f0*/  IMAD R10, R10, UR5, R5 ;  /* 0x000000050a0a7c24 */ /* 0x000fe2000f8e0205 */
[----:B------:R-:W2:Y:S01]  /*13100*/  DSETP.NAN.AND P2, PT, R8, R8, PT ;  /* 0x000000080800722a */ /* 0x000ea20003f48000 */
[----:B------:R-:W-:Y:S03]  /*13110*/  BSSY.RECONVERGENT B1, `(.L_x_1206) ;  /* 0x0000012000017945 */ /* 0x000fe60003800200 */
[----:B------:R-:W-:-:S05]  /*13120*/  LEA R10, R10, UR8, 0x4 ;  /* 0x000000080a0a7c11 */ /* 0x000fca000f8e20ff */
[----:B0-----:R-:W2:Y:S02]  /*13130*/  LDS.128 R12, [R10] ;  /* 0x000000000a0c7984 */ /* 0x001ea40000000c00 */
[----:B--2---:R-:W-:-:S04]  /*13140*/  @P2 ISETP.GE.U32.AND P1, PT, R0, R14, PT ;  /* 0x0000000e0000220c */ /* 0x004fc80003f26070 */
[----:B------:R-:W-:-:S15]  /*13150*/  @P2 ISETP.GE.AND.EX P1, PT, R3, R15, PT, P1 ;  /* 0x0000000f0300220c */ /* 0x000fde0003f26310 */
[----:B------:R-:W-:-:S15]  /*13160*/  NOP ;  /* 0x0000000000007918 */ /* 0x000fde0000000000 */
[----:B------:R-:W-:-:S15]  /*13170*/  NOP ;  /* 0x0000000000007918 */ /* 0x000fde0000000000 */
[----:B------:R-:W-:-:S04]  /*13180*/  NOP ;  /* 0x0000000000007918 */ /* 0x000fc80000000000 */
        /* <DEDUP_REMOVED lines=9> */
[----:B------:R2:W3:Y:S02]  /*13220*/  @P2 DSETP.GT.AND P1, PT, R8, R12, PT ;  /* 0x0000000c0800222a */ /* 0x0004e40003f24000 */
.L_x_1207:
[----:B------:R-:W-:Y:S05]  /*13230*/  BSYNC.RECONVERGENT B1 ;  /* 0x0000000000017941 */ /* 0x000fea0003800200 */
.L_x_1206:
[----:B---3--:R-:W-:Y:S02]  /*13240*/  SEL R0, R0, R14, P1 ;  /* 0x0000000e00007207 */ /* 0x008fe40000800000 */
[----:B------:R-:W-:Y:S02]  /*13250*/  SEL R3, R3, R15, P1 ;  /* 0x0000000f03037207 */ /* 0x000fe40000800000 */
[----:B--2---:R-:W-:Y:S01]  /*13260*/  FSEL R8, R8, R12, P1 ;  /* 0x0000000c08087208 */ /* 0x004fe20000800000 */
[----:B------:R-:W-:Y:S01]  /*13270*/  IMAD.MOV.U32 R10, RZ, RZ, R0 ;  /* 0x000000ffff0a7224 */ /* 0x000fe200078e0000 */
[----:B------:R-:W-:Y:S02]  /*13280*/  FSEL R9, R9, R13, P1 ;  /* 0x0000000d09097208 */ /* 0x000fe40000800000 */
[----:B------:R-:W-:-:S05]  /*13290*/  MOV R11, R3 ;  /* 0x00000003000b7202 */ /* 0x000fca0000000f00 */
[----:B------:R2:W-:Y:S02]  /*132a0*/  STS.128 [R4], R8 ;  /* 0x0000000804007388 */ /* 0x0005e40000000c00 */
.L_x_1205:
[----:B------:R-:W-:Y:S05]  /*132b0*/  BSYNC.RECONVERGENT B0 ;  /* 0x0000000000007941 */ /* 0x000fea0003800200 */
.L_x_1204:
[----:B------:R-:W-:-:S03]  /*132c0*/  UISETP.GT.U32.AND UP1, UPT, UR4, 0x3, UPT ;  /* 0x000000030400788c */ /* 0x000fc6000bf24070 */
[----:B------:R-:W-:-:S06]  /*132d0*/  UMOV UR4, UR7 ;  /* 0x0000000700047c82 */ /* 0x000fcc0008000000 */
[----:B------:R-:W-:Y:S05]  /*132e0*/  BRA.U UP1, `(.L_x_1208) ;  /* 0xfffffffd01647547 */ /* 0x000fea000b83ffff */
.L_x_1203:
[----:B------:R-:W3:Y:S02]  /*132f0*/  LDCU UR4, c[0x0][0x3b0] ;  /* 0x00007600ff0477ac */ /* 0x000ee40008000800 */
[----:B---3--:R-:W-:-:S09]  /*13300*/  UISETP.NE.AND UP1, UPT, UR4, URZ, UPT ;  /* 0x000000ff0400728c */ /* 0x008fd2000bf25270 */
[----:B------:R-:W-:Y:S05]  /*13310*/  BRA.U !UP1, `(.L_x_1209) ;  /* 0x0000000509407547 */ /* 0x000fea000b800000 */
[----:B------:R-:W-:Y:S02]  /*13320*/  UISETP.GE.U32.AND UP1, UPT, UR5, 0x21, UPT ;  /* 0x000000210500788c */ /* 0x000fe4000bf26070 */
[----:B------:R-:W-:-:S07]  /*13330*/  UMOV UR4, UR5 ;  /* 0x0000000500047c82 */ /* 0x000fce0008000000 */
[----:B------:R-:W-:Y:S05]  /*13340*/  BRA.U !UP1, `(.L_x_1210) ;  /* 0x0000000109b47547 */ /* 0x000fea000b800000 */
[----:B--2---:R-:W-:Y:S01]  /*13350*/  IMAD.MOV.U32 R10, RZ, RZ, R0 ;  /* 0x000000ffff0a7224 */ /* 0x004fe200078e0000 */
[----:B------:R-:W-:Y:S01]  /*13360*/  MOV R11, R3 ;  /* 0x00000003000b7202 */ /* 0x000fe20000000f00 */
[----:B------:R-:W-:Y:S01]  /*13370*/  UISETP.GE.U32.AND UP1, UPT, UR5, 0x40, UPT ;  /* 0x000000400500788c */ /* 0x000fe2000bf26070 */
[----:B------:R-:W-:-:S03]  /*13380*/  UMOV UR4, 0x20 ;  /* 0x0000002000047882 */ /* 0x000fc60000000000 */
[----:B------:R3:W-:Y:S05]  /*13390*/  STS.128 [R4], R8 ;  /* 0x0000000804007388 */ /* 0x0007ea0000000c00 */
[----:B------:R-:W-:Y:S05]  /*133a0*/  BRA.U !UP1, `(.L_x_1210) ;  /* 0x00000001099c7547 */ /* 0x000fea000b800000 */
[----:B------:R-:W-:-:S07]  /*133b0*/  IMAD.U32 R16, RZ, RZ, UR5 ;  /* 0x00000005ff107e24 */ /* 0x000fce000f8e00ff */
.L_x_1215:
[----:B01----:R-:W-:Y:S01]  /*133c0*/  SHF.R.U32.HI R18, RZ, 0x1, R16 ;  /* 0x00000001ff127819 */ /* 0x003fe20000011610 */
[----:B------:R-:W-:Y:S03]  /*133d0*/  BAR.SYNC.DEFER_BLOCKING 0x0 ;  /* 0x0000000000007b1d */ /* 0x000fe60000010000 */
[----:B---3--:R-:W-:-:S03]  /*133e0*/  IADD3 R10, PT, PT, R18, R5, RZ ;  /* 0x00000005120a7210 */ /* 0x008fc60007ffe0ff */
[----:B------:R-:W-:Y:S01]  /*133f0*/  BSSY.RECONVERGENT B0, `(.L_x_1211) ;  /* 0x000001f000007945 */ /* 0x000fe20003800200 */
[----:B------:R-:W-:-:S04]  /*13400*/  ISETP.GE.U32.AND P1, PT, R10, UR5, PT ;  /* 0x000000050a007c0c */ /* 0x000fc8000bf26070 */
[----:B------:R-:W-:-:S13]  /*13410*/  ISETP.GE.U32.OR P1, PT, R5, R18, P1 ;  /* 0x000000120500720c */ /* 0x000fda0000f26470 */
[----:B------:R-:W-:Y:S05]  /*13420*/  @P1 BRA `(.L_x_1212) ;  /* 0x00000000006c1947 */ /* 0x000fea0003800000 */
[----:B------:R-:W-:Y:S01]  /*13430*/  IMAD R12, R18, 0x10, R4 ;  /* 0x00000010120c7824 */ /* 0x000fe200078e0204 */
[----:B------:R-:W0:Y:S01]  /*13440*/  DSETP.NAN.AND P2, PT, R8, R8, PT ;  /* 0x000000080800722a */ /* 0x000e220003f48000 */
[----:B------:R-:W-:Y:S04]  /*13450*/  BSSY.RECONVERGENT B1, `(.L_x_1213) ;  /* 0x0000011000017945 */ /* 0x000fe80003800200 */
[----:B------:R-:W0:Y:S02]  /*13460*/  LDS.128 R12, [R12] ;  /* 0x000000000c0c7984 */ /* 0x000e240000000c00 */
[----:B0-----:R-:W-:-:S04]  /*13470*/  @P2 ISETP.GE.U32.AND P1, PT, R0, R14, PT ;  /* 0x0000000e0000220c */ /* 0x001fc80003f26070 */
[----:B------:R-:W-:-:S15]  /*13480*/  @P2 ISETP.GE.AND.EX P1, PT, R3, R15, PT, P1 ;  /* 0x0000000f0300220c */ /* 0x000fde0003f26310 */
[----:B------:R-:W-:-:S15]  /*13490*/  NOP ;  /* 0x0000000000007918 */ /* 0x000fde0000000000 */
[----:B------:R-:W-:-:S15]  /*134a0*/  NOP ;  /* 0x0000000000007918 */ /* 0x000fde0000000000 */
[----:B------:R-:W-:-:S08]  /*134b0*/  NOP ;  /* 0x0000000000007918 */ /* 0x000fd00000000000 */
[----:B------:R0:W1:Y:S02]  /*134c0*/  @P2 DSETP.NUM.OR P1, PT, R12, R12, !P1 ;  /* 0x0000000c0c00222a */ /* 0x0000640004f27400 */
        /* <DEDUP_REMOVED lines=9> */
.L_x_1214:
[----:B------:R-:W-:Y:S05]  /*13560*/  BSYNC.RECONVERGENT B1 ;  /* 0x0000000000017941 */ /* 0x000fea0003800200 */
.L_x_1213:
[----:B--2---:R-:W-:Y:S02]  /*13570*/  SEL R3, R3, R15, P1 ;  /* 0x0000000f03037207 */ /* 0x004fe40000800000 */
[----:B------:R-:W-:Y:S02]  /*13580*/  SEL R0, R0, R14, P1 ;  /* 0x0000000e00007207 */ /* 0x000fe40000800000 */
[----:B-1----:R-:W-:Y:S01]  /*13590*/  FSEL R8, R8, R12, P1 ;  /* 0x0000000c08087208 */ /* 0x002fe20000800000 */
[----:B------:R-:W-:Y:S01]  /*135a0*/  IMAD.MOV.U32 R11, RZ, RZ, R3 ;  /* 0x000000ffff0b7224 */ /* 0x000fe200078e0003 */
[----:B------:R-:W-:Y:S02]  /*135b0*/  FSEL R9, R9, R13, P1 ;  /* 0x0000000d09097208 */ /* 0x000fe40000800000 */
[----:B------:R-:W-:-:S05]  /*135c0*/  MOV R10, R0 ;  /* 0x00000000000a7202 */ /* 0x000fca0000000f00 */
[----:B------:R1:W-:Y:S02]  /*135d0*/  STS.128 [R4], R8 ;  /* 0x0000000804007388 */ /* 0x0003e40000000c00 */
.L_x_1212:
[----:B------:R-:W-:Y:S05]  /*135e0*/  BSYNC.RECONVERGENT B0 ;  /* 0x0000000000007941 */ /* 0x000fea0003800200 */
.L_x_1211:
[----:B------:R-:W-:Y:S02]  /*135f0*/  ISETP.GT.U32.AND P1, PT, R16, 0x7f, PT ;  /* 0x0000007f1000780c */ /* 0x000fe40003f24070 */
[----:B------:R-:W-:-:S11]  /*13600*/  MOV R16, R18 ;  /* 0x0000001200107202 */ /* 0x000fd60000000f00 */
[----:B------:R-:W-:Y:S05]  /*13610*/  @P1 BRA `(.L_x_1215) ;  /* 0xfffffffc00681947 */ /* 0x000fea000383ffff */
.L_x_1210:
[----:B------:R-:W-:Y:S01]  /*13620*/  BAR.SYNC.DEFER_BLOCKING 0x0 ;  /* 0x0000000000007b1d */ /* 0x000fe20000010000 */
[----:B------:R-:W-:-:S09]  /*13630*/  UISETP.GE.U32.AND UP1, UPT, UR4, 0x2, UPT ;  /* 0x000000020400788c */ /* 0x000fd2000bf26070 */
[----:B------:R-:W-:Y:S05]  /*13640*/  BRA.U !UP1, `(.L_x_1209) ;  /* 0x0000000109747547 */ /* 0x000fea000b800000 */
[----:B-123--:R-:W-:-:S07]  /*13650*/  IMAD.MOV.U32 R11, RZ, RZ, 0x1 ;  /* 0x00000001ff0b7424 */ /* 0x00efce00078e00ff */
.L_x_1218:
[----:B0-----:R-:W0:Y:S01]  /*13660*/  SHFL.DOWN PT, R13, R0, R11, 0x1f ;  /* 0x08001f0b000d7589 */ /* 0x001e2200000e0000 */
[----:B------:R-:W0:Y:S01]  /*13670*/  DSETP.NAN.AND P3, PT, R8, R8, PT ;  /* 0x000000080800722a */ /* 0x000e220003f68000 */
[----:B------:R-:W-:Y:S02]  /*13680*/  BSSY.RECONVERGENT B0, `(.L_x_1216) ;  /* 0x0000014000007945 */ /* 0x000fe40003800200 */
[----:B------:R-:W1:Y:S04]  /*13690*/  SHFL.DOWN PT, R10, R3, R11, 0x1f ;  /* 0x08001f0b030a7589 */ /* 0x000e6800000e0000 */
[----:B------:R-:W-:Y:S04]  /*136a0*/  SHFL.DOWN PT, R5, R9, R11, 0x1f ;  /* 0x08001f0b09057589 */ /* 0x000fe800000e0000 */
[----:B------:R2:W3:Y:S02]  /*136b0*/  SHFL.DOWN PT, R4, R8, R11, 0x1f ;  /* 0x08001f0b08047589 */ /* 0x0004e400000e0000 */
[----:B--2---:R-:W-:-:S02]  /*136c0*/  SHF.L.U32 R11, R11, 0x1, RZ ;  /* 0x000000010b0b7819 */ /* 0x004fc400000006ff */
[----:B0-----:R-:W-:Y:S02]  /*136d0*/  @P3 ISETP.GE.U32.AND P1, PT, R0, R13, PT ;  /* 0x0000000d0000320c */ /* 0x001fe40003f26070 */
[----:B------:R-:W-:Y:S02]  /*136e0*/  ISETP.GE.AND P2, PT, R11, UR4, PT ;  /* 0x000000040b007c0c */ /* 0x000fe4000bf46270 */
[----:B-1----:R-:W-:-:S15]  /*136f0*/  @P3 ISETP.GE.AND.EX P1, PT, R3, R10, PT, P1 ;  /* 0x0000000a0300320c */ /* 0x002fde0003f26310 */
[----:B------:R-:W-:-:S15]  /*13700*/  NOP ;  /* 0x0000000000007918 */ /* 0x000fde0000000000 */
[----:B------:R-:W-:-:S15]  /*13710*/  NOP ;  /* 0x0000000000007918 */ /* 0x000fde0000000000 */
        /* <DEDUP_REMOVED lines=10> */
.L_x_1217:
[----:B------:R-:W-:Y:S05]  /*137c0*/  BSYNC.RECONVERGENT B0 ;  /* 0x0000000000007941 */ /* 0x000fea0003800200 */
.L_x_1216:
[----:B-12---:R-:W-:Y:S02]  /*137d0*/  FSEL R8, R8, R4, P1 ;  /* 0x0000000408087208 */ /* 0x006fe40000800000 */
[----:B------:R-:W-:Y:S02]  /*137e0*/  FSEL R9, R9, R5, P1 ;  /* 0x0000000509097208 */ /* 0x000fe40000800000 */
[----:B------:R-:W-:Y:S02]  /*137f0*/  SEL R0, R0, R13, P1 ;  /* 0x0000000d00007207 */ /* 0x000fe40000800000 */
[----:B------:R-:W-:Y:S01]  /*13800*/  SEL R3, R3, R10, P1 ;  /* 0x0000000a03037207 */ /* 0x000fe20000800000 */
[----:B------:R-:W-:Y:S06]  /*13810*/  @!P2 BRA `(.L_x_1218) ;  /* 0xfffffffc0090a947 */ /* 0x000fec000383ffff */
.L_x_1209:
[----:B------:R-:W-:Y:S05]  /*13820*/  @!P0 EXIT ;  /* 0x000000000000894d */ /* 0x000fea0003800000 */
[----:B------:R-:W4:Y:S01]  /*13830*/  LDCU.U8 UR6, c[0x0][0x7a0] ;  /* 0x0000f400ff0677ac */ /* 0x000f220008000000 */
[----:B------:R-:W5:Y:S01]  /*13840*/  LDCU.64 UR4, c[0x0][0x798] ;  /* 0x0000f300ff0477ac */ /* 0x000f620008000a00 */
[----:B----4-:R-:W-:-:S04]  /*13850*/  UISETP.NE.AND UP1, UPT, UR6, URZ, UPT ;  /* 0x000000ff0600728c */ /* 0x010fc8000bf25270 */
[----:B-----5:R-:W-:Y:S02]  /*13860*/  USEL UR4, UR4, URZ, UP1 ;  /* 0x000000ff04047287 */ /* 0x020fe40008800000 */
[----:B------:R-:W-:-:S04]  /*13870*/  USEL UR5, UR5, URZ, UP1 ;  /* 0x000000ff05057287 */ /* 0x000fc80008800000 */
[----:B------:R-:W-:-:S04]  /*13880*/  IADD3 R16, P0, PT, R0, UR4, RZ ;  /* 0x0000000400107c10 */ /* 0x000fc8000ff1e0ff */
[----:B------:R-:W-:Y:S01]  /*13890*/  IADD3.X R17, PT, PT, R3, UR5, RZ, P0, !PT ;  /* 0x0000000503117c10 */ /* 0x000fe200087fe4ff */
[----:B------:R-:W-:Y:S08]  /*138a0*/  BRA.U !UP0, `(.L_x_1219) ;  /* 0x0000000108f87547 */ /* 0x000ff0000b800000 */
[----:B------:R-:W-:Y:S05]  /*138b0*/  BRA.U !UP1, `(.L_x_1220) ;  /* 0x0000000109447547 */ /* 0x000fea000b800000 */
[----:B------:R-:W-:Y:S01]  /*138c0*/  MOV R0, 0x0 ;  /* 0x0000000000007802 */ /* 0x000fe20000000f00 */
[----:B------:R-:W4:Y:S01]  /*138d0*/  LDCU.64 UR4, c[0x4][0x3c8] ;  /* 0x01007900ff0477ac */ /* 0x000f220008000a00 */
[----:B0-----:R-:W-:Y:S02]  /*138e0*/  HFMA2 R12, -RZ, RZ, 0, 5.9604644775390625e-08 ;  /* 0x00000001ff0c7431 */ /* 0x001fe400000001ff */
[----:B-123--:R-:W-:Y:S01]  /*138f0*/  IMAD.MOV.U32 R8, RZ, RZ, 0x2dd ;  /* 0x000002ddff087424 */ /* 0x00efe200078e00ff */
[----:B------:R0:W1:Y:S01]  /*13900*/  LDC.64 R14, c[0x4][R0] ;  /* 0x01000000000e7b82 */ /* 0x0000620000000a00 */
[----:B------:R-:W2:Y:S01]  /*13910*/  LDCU.64 UR6, c[0x4][0x3c0] ;  /* 0x01007800ff0677ac */ /* 0x000ea20008000a00 */
[----:B------:R-:W-:Y:S01]  /*13920*/  IMAD.MOV.U32 R13, RZ, RZ, RZ ;  /* 0x000000ffff0d7224 */ /* 0x000fe200078e00ff */
[----:B------:R-:W3:Y:S01]  /*13930*/  LDCU.64 UR8, c[0x4][0x278] ;  /* 0x01004f00ff0877ac */ /* 0x000ee20008000a00 */
[----:B----4-:R-:W-:Y:S01]  /*13940*/  IMAD.U32 R4, RZ, RZ, UR4 ;  /* 0x00000004ff047e24 */ /* 0x010fe2000f8e00ff */
[----:B------:R-:W-:Y:S01]  /*13950*/  MOV R5, UR5 ;  /* 0x0000000500057c02 */ /* 0x000fe20008000f00 */
[----:B--2---:R-:W-:Y:S01]  /*13960*/  IMAD.U32 R6, RZ, RZ, UR6 ;  /* 0x00000006ff067e24 */ /* 0x004fe2000f8e00ff */
[----:B------:R-:W-:Y:S01]  /*13970*/  MOV R7, UR7 ;  /* 0x0000000700077c02 */ /* 0x000fe20008000f00 */
[----:B---3--:R-:W-:Y:S01]  /*13980*/  IMAD.U32 R10, RZ, RZ, UR8 ;  /* 0x00000008ff0a7e24 */ /* 0x008fe2000f8e00ff */
[----:B0-----:R-:W-:-:S07]  /*13990*/  MOV R11, UR9 ;  /* 0x00000009000b7c02 */ /* 0x001fce0008000f00 */
[----:B------:R-:W-:-:S07]  /*139a0*/  LEPC R20, `(.L_x_1221) ;  /* 0x000000001014794e */ /* 0x000fce0000000000 */
[----:B-1----:R-:W-:Y:S05]  /*139b0*/  CALL.ABS.NOINC R14 ;  /* 0x000000000e007343 */ /* 0x002fea0003c00000 */
.L_x_1221:
[----:B------:R-:W-:-:S07]  /*139c0*/  CS2R R16, SRZ ;  /* 0x0000000000107805 */ /* 0x000fce000001ff00 */
.L_x_1220:
[----:B------:R-:W4:Y:S02]  /*139d0*/  LDCU.U8 UR4, c[0x0][0x7a1] ;  /* 0x0000f420ff0477ac */ /* 0x000f240008000000 */
[----:B----4-:R-:W-:-:S09]  /*139e0*/  UISETP.NE.AND UP0, UPT, UR4, URZ, UPT ;  /* 0x000000ff0400728c */ /* 0x010fd2000bf05270 */
[----:B------:R-:W-:Y:S05]  /*139f0*/  BRA.U !UP0, `(.L_x_1222) ;  /* 0x0000000108607547 */ /* 0x000fea000b800000 */
[----:B------:R-:W4:Y:S02]  /*13a00*/  LDCU UR4, c[0x0][0x7a4] ;  /* 0x0000f480ff0477ac */ /* 0x000f240008000800 */
[----:B----4-:R-:W-:-:S09]  /*13a10*/  UISETP.NE.AND UP0, UPT, UR4, 0x1, UPT ;  /* 0x000000010400788c */ /* 0x010fd2000bf05270 */
[----:B------:R-:W-:Y:S05]  /*13a20*/  BRA.U !UP0, `(.L_x_1223) ;  /* 0x0000000108407547 */ /* 0x000fea000b800000 */
[----:B0-----:R-:W-:Y:S01]  /*13a30*/  MOV R14, 0x0 ;  /* 0x00000000000e7802 */ /* 0x001fe20000000f00 */
[----:B------:R-:W0:Y:S01]  /*13a40*/  LDCU.64 UR4, c[0x4][0x3d8] ;  /* 0x01007b00ff0477ac */ /* 0x000e220008000a00 */
[----:B-123--:R-:W-:Y:S02]  /*13a50*/  HFMA2 R8, -RZ, RZ, 0, 4.4763088226318359375e-05 ;  /* 0x000002efff087431 */ /* 0x00efe400000001ff */
[----:B------:R-:W-:Y:S01]  /*13a60*/  IMAD.MOV.U32 R12, RZ, RZ, 0x1 ;  /* 0x00000001ff0c7424 */ /* 0x000fe200078e00ff */
[----:B------:R-:W-:Y:S01]  /*13a70*/  MOV R13, RZ ;  /* 0x000000ff000d7202 */ /* 0x000fe20000000f00 */
[----:B------:R-:W1:Y:S01]  /*13a80*/  LDCU.64 UR8, c[0x4][0x3c0] ;  /* 0x01007800ff0877ac */ /* 0x000e620008000a00 */
[----:B------:R-:W2:Y:S01]  /*13a90*/  LDC.64 R14, c[0x4][R14] ;  /* 0x010000000e0e7b82 */ /* 0x000ea20000000a00 */
[----:B------:R-:W3:Y:S01]  /*13aa0*/  LDCU.64 UR6, c[0x4][0x250] ;  /* 0x01004a00ff0677ac */ /* 0x000ee20008000a00 */
[----:B0-----:R-:W-:Y:S01]  /*13ab0*/  MOV R4, UR4 ;  /* 0x0000000400047c02 */ /* 0x001fe20008000f00 */
[----:B------:R-:W-:Y:S01]  /*13ac0*/  IMAD.U32 R5, RZ, RZ, UR5 ;  /* 0x00000005ff057e24 */ /* 0x000fe2000f8e00ff */
[----:B-1----:R-:W-:Y:S01]  /*13ad0*/  MOV R6, UR8 ;  /* 0x0000000800067c02 */ /* 0x002fe20008000f00 */
[----:B------:R-:W-:Y:S01]  /*13ae0*/  IMAD.U32 R7, RZ, RZ, UR9 ;  /* 0x00000009ff077e24 */ /* 0x000fe2000f8e00ff */
[----:B---3--:R-:W-:Y:S01]  /*13af0*/  MOV R10, UR6 ;  /* 0x00000006000a7c02 */ /* 0x008fe20008000f00 */
[----:B------:R-:W-:-:S07]  /*13b00*/  IMAD.U32 R11, RZ, RZ, UR7 ;  /* 0x00000007ff0b7e24 */ /* 0x000fce000f8e00ff */
[----:B------:R-:W-:-:S07]  /*13b10*/  LEPC R20, `(.L_x_1223) ;  /* 0x000000001014794e */ /* 0x000fce0000000000 */
[----:B--2---:R-:W-:Y:S05]  /*13b20*/  CALL.ABS.NOINC R14 ;  /* 0x000000000e007343 */ /* 0x004fea0003c00000 */
.L_x_1223:
[----:B------:R-:W4:Y:S02]  /*13b30*/  LDCU.64 UR4, c[0x0][0x770] ;  /* 0x0000ee00ff0477ac */ /* 0x000f240008000a00 */
[----:B----4-:R-:W-:-:S05]  /*13b40*/  IADD3 R2, P0, PT, R2, UR4, RZ ;  /* 0x0000000402027c10 */ /* 0x010fca000ff1e0ff */
[----:B------:R-:W-:-:S05]  /*13b50*/  IMAD.X R3, RZ, RZ, UR5, P0 ;  /* 0x00000005ff037e24 */ /* 0x000fca00080e06ff */
[----:B------:R-:W-:Y:S01]  /*13b60*/  STG.E.64 desc[UR36][R2.64], R16 ;  /* 0x0000001002007986 */ /* 0x000fe2000c101b24 */
[----:B------:R-:W-:Y:S05]  /*13b70*/  EXIT ;  /* 0x000000000000794d */ /* 0x000fea0003800000 */
.L_x_1222:
[----:B------:R-:W-:Y:S01]  /*13b80*/  MOV R0, 0x0 ;  /* 0x0000000000007802 */ /* 0x000fe20000000f00 */
[----:B------:R-:W4:Y:S01]  /*13b90*/  LDCU.64 UR6, c[0x4][0x3c8] ;  /* 0x01007900ff0677ac */ /* 0x000f220008000a00 */
[----:B-123--:R-:W-:Y:S02]  /*13ba0*/  HFMA2 R8, -RZ, RZ, 0, 4.4405460357666015625e-05 ;  /* 0x000002e9ff087431 */ /* 0x00efe400000001ff */
[----:B0-----:R-:W-:Y:S01]  /*13bb0*/  IMAD.MOV.U32 R12, RZ, RZ, 0x1 ;  /* 0x00000001ff0c7424 */ /* 0x001fe200078e00ff */
[----:B------:R0:W1:Y:S01]  /*13bc0*/  LDC.64 R2, c[0x4][R0] ;  /* 0x0100000000027b82 */ /* 0x0000620000000a00 */
[----:B------:R-:W2:Y:S01]  /*13bd0*/  LDCU.64 UR8, c[0x4][0x3c0] ;  /* 0x01007800ff0877ac */ /* 0x000ea20008000a00 */
[----:B------:R-:W-:Y:S01]  /*13be0*/  MOV R13, RZ ;  /* 0x000000ff000d7202 */ /* 0x000fe20000000f00 */
[----:B------:R-:W3:Y:S01]  /*13bf0*/  LDCU.64 UR4, c[0x4][0x258] ;  /* 0x01004b00ff0477ac */ /* 0x000ee20008000a00 */
[----:B----4-:R-:W-:Y:S01]  /*13c00*/  MOV R4, UR6 ;  /* 0x0000000600047c02 */ /* 0x010fe20008000f00 */
[----:B------:R-:W-:Y:S01]  /*13c10*/  IMAD.U32 R5, RZ, RZ, UR7 ;  /* 0x00000007ff057e24 */ /* 0x000fe2000f8e00ff */
[----:B--2---:R-:W-:Y:S01]  /*13c20*/  MOV R6, UR8 ;  /* 0x0000000800067c02 */ /* 0x004fe20008000f00 */
[----:B------:R-:W-:Y:S01]  /*13c30*/  IMAD.U32 R7, RZ, RZ, UR9 ;  /* 0x00000009ff077e24 */ /* 0x000fe2000f8e00ff */
[----:B---3--:R-:W-:Y:S01]  /*13c40*/  MOV R10, UR4 ;  /* 0x00000004000a7c02 */ /* 0x008fe20008000f00 */
[----:B0-----:R-:W-:-:S07]  /*13c50*/  IMAD.U32 R11, RZ, RZ, UR5 ;  /* 0x00000005ff0b7e24 */ /* 0x001fce000f8e00ff */
[----:B------:R-:W-:-:S07]  /*13c60*/  LEPC R20, `(.L_x_1224) ;  /* 0x000000001014794e */ /* 0x000fce0000000000 */
[----:B-1----:R-:W-:Y:S05]  /*13c70*/  CALL.ABS.NOINC R2 ;  /* 0x0000000002007343 */ /* 0x002fea0003c00000 */
.L_x_1224:
[----:B------:R-:W-:Y:S05]  /*13c80*/  EXIT ;  /* 0x000000000000794d */ /* 0x000fea0003800000 */
.L_x_1219:
[----:B------:R-:W-:Y:S05]  /*13c90*/  BRA.U !UP1, `(.L_x_1225) ;  /* 0x0000000109607547 */ /* 0x000fea000b800000 */
[----:B0123--:R-:W2:Y:S04]  /*13ca0*/  LDG.E.64 R4, desc[UR36][R6.64] ;  /* 0x0000002406047981 */ /* 0x00fea8000c1e1b00 */
[----:B------:R-:W3:Y:S01]  /*13cb0*/  LDG.E.64 R10, desc[UR36][R6.64+0x8] ;  /* 0x00000824060a7981 */ /* 0x000ee2000c1e1b00 */
[----:B------:R-:W-:Y:S01]  /*13cc0*/  BSSY.RECONVERGENT B0, `(.L_x_1226) ;  /* 0x0000011000007945 */ /* 0x000fe20003800200 */
[----:B--2---:R-:W3:Y:S02]  /*13cd0*/  DSETP.NAN.AND P1, PT, R4, R4, PT ;  /* 0x000000040400722a */ /* 0x004ee40003f28000 */
[----:B---3--:R-:W-:-:S04]  /*13ce0*/  @P1 ISETP.GE.U32.AND P0, PT, R10, R16, PT ;  /* 0x000000100a00120c */ /* 0x008fc80003f06070 */
[----:B------:R-:W-:-:S15]  /*13cf0*/  @P1 ISETP.GE.AND.EX P0, PT, R11, R17, PT, P0 ;  /* 0x000000110b00120c */ /* 0x000fde0003f06300 */
[----:B------:R-:W-:-:S15]  /*13d00*/  NOP ;  /* 0x0000000000007918 */ /* 0x000fde0000000000 */
[----:B------:R-:W-:-:S15]  /*13d10*/  NOP ;  /* 0x0000000000007918 */ /* 0x000fde0000000000 */
[----:B------:R-:W-:-:S13]  /*13d20*/  NOP ;  /* 0x0000000000007918 */ /* 0x000fda0000000000 */
        /* <DEDUP_REMOVED lines=10> */
.L_x_1227:
[----:B------:R-:W-:Y:S05]  /*13dd0*/  BSYNC.RECONVERGENT B0 ;  /* 0x0000000000007941 */ /* 0x000fea0003800200 */
.L_x_1226:
[----:B012---:R-:W-:Y:S02]  /*13de0*/  FSEL R8, R4, R8, P0 ;  /* 0x0000000804087208 */ /* 0x007fe40000000000 */
[----:B------:R-:W-:Y:S02]  /*13df0*/  FSEL R9, R5, R9, P0 ;  /* 0x0000000905097208 */ /* 0x000fe40000000000 */
[----:B------:R-:W-:Y:S02]  /*13e00*/  SEL R16, R10, R16, P0 ;  /* 0x000000100a107207 */ /* 0x000fe40000000000 */
[----:B------:R-:W-:-:S07]  /*13e10*/  SEL R17, R11, R17, P0 ;  /* 0x000000110b117207 */ /* 0x000fce0000000000 */
.L_x_1225:
        /* <DEDUP_REMOVED lines=8> */
[----:B------:R-:W-:Y:S02]  /*13ea0*/  HFMA2 R12, -RZ, RZ, 0, 5.9604644775390625e-08 ;  /* 0x00000001ff0c7431 */ /* 0x000fe400000001ff */
[----:B-123--:R-:W-:Y:S01]  /*13eb0*/  IMAD.MOV.U32 R8, RZ, RZ, 0x2ef ;  /* 0x000002efff087424 */ /* 0x00efe200078e00ff */
[----:B------:R-:W1:Y:S01]  /*13ec0*/  LDCU.64 UR6, c[0x4][0x3c0] ;  /* 0x01007800ff0677ac */ /* 0x000e620008000a00 */
[----:B------:R-:W2:Y:S01]  /*13ed0*/  LDC.64 R14, c[0x4][R14] ;  /* 0x010000000e0e7b82 */ /* 0x000ea20000000a00 */
[----:B------:R-:W-:Y:S01]  /*13ee0*/  IMAD.MOV.U32 R13, RZ, RZ, RZ ;  /* 0x000000ffff0d7224 */ /* 0x000fe200078e00ff */
[----:B------:R-:W3:Y:S01]  /*13ef0*/  LDCU.64 UR8, c[0x4][0x250] ;  /* 0x01004a00ff0877ac */ /* 0x000ee20008000a00 */
[----:B0-----:R-:W-:Y:S01]  /*13f00*/  IMAD.U32 R4, RZ, RZ, UR4 ;  /* 0x00000004ff047e24 */ /* 0x001fe2000f8e00ff */
[----:B------:R-:W-:Y:S01]  /*13f10*/  MOV R5, UR5 ;  /* 0x0000000500057c02 */ /* 0x000fe20008000f00 */
[----:B-1----:R-:W-:Y:S01]  /*13f20*/  IMAD.U32 R6, RZ, RZ, UR6 ;  /* 0x00000006ff067e24 */ /* 0x002fe2000f8e00ff */
[----:B------:R-:W-:Y:S01]  /*13f30*/  MOV R7, UR7 ;  /* 0x0000000700077c02 */ /* 0x000fe20008000f00 */
[----:B---3--:R-:W-:Y:S01]  /*13f40*/  IMAD.U32 R10, RZ, RZ, UR8 ;  /* 0x00000008ff0a7e24 */ /* 0x008fe2000f8e00ff */
[----:B------:R-:W-:-:S07]  /*13f50*/  MOV R11, UR9 ;  /* 0x00000009000b7c02 */ /* 0x000fce0008000f00 */
[----:B------:R-:W-:-:S07]  /*13f60*/  LEPC R20, `(.L_x_1229) ;  /* 0x000000001014794e */ /* 0x000fce0000000000 */
[----:B--2---:R-:W-:Y:S05]  /*13f70*/  CALL.ABS.NOINC R14 ;  /* 0x000000000e007343 */ /* 0x004fea0003c00000 */
.L_x_1229:
[----:B------:R-:W4:Y:S02]  /*13f80*/  LDCU.64 UR4, c[0x0][0x770] ;  /* 0x0000ee00ff0477ac */ /* 0x000f240008000a00 */
[----:B----4-:R-:W-:-:S04]  /*13f90*/  IADD3 R2, P0, PT, R2, UR4, RZ ;  /* 0x0000000402027c10 */ /* 0x010fc8000ff1e0ff */
[----:B------:R-:W-:-:S05]  /*13fa0*/  IADD3.X R3, PT, PT, RZ, UR5, RZ, P0, !PT ;  /* 0x00000005ff037c10 */ /* 0x000fca00087fe4ff */
[----:B------:R-:W-:Y:S01]  /*13fb0*/  STG.E.64 desc[UR36][R2.64], R16 ;  /* 0x0000001002007986 */ /* 0x000fe2000c101b24 */
[----:B------:R-:W-:Y:S05]  /*13fc0*/  EXIT ;  /* 0x000000000000794d */ /* 0x000fea0003800000 */
.L_x_1228:
[----:B------:R-:W-:Y:S04]  /*13fd0*/  STG.E.64 desc[UR36][R6.64], R8 ;  /* 0x0000000806007986 */ /* 0x000fe8000c101b24 */
[----:B------:R-:W-:Y:S01]  /*13fe0*/  STG.E.64 desc[UR36][R6.64+0x8], R16 ;  /* 0x0000081006007986 */ /* 0x000fe2000c101b24 */
[----:B------:R-:W-:Y:S05]  /*13ff0*/  EXIT ;  /* 0x000000000000794d */ /* 0x000fea0003800000 */
.L_x_1187:
[----:B---34-:R-:W3:Y:S01]  /*14000*/  LDL.LU.64 R10, [R1+0x28] ;  /* 0x00002800010a7983 */ /* 0x018ee20000300a00 */
[----:B------:R-:W3:Y:S02]  /*14010*/  LDCU UR4, c[0x0][0x3a0] ;  /* 0x00007400ff0477ac */ /* 0x000ee40008000800 */
[----:B---3--:R-:W-:-:S13]  /*14020*/  ISETP.GE.AND P0, PT, R11, UR4, PT ;  /* 0x000000040b007c0c */ /* 0x008fda000bf06270 */
[----:B------:R-:W-:Y:S05]  /*14030*/  @P0 EXIT ;  /* 0x000000000000094d */ /* 0x000fea0003800000 */
[----:B------:R-:W0:Y:S01]  /*14040*/  LDCU UR4, c[0x0][0x3b0] ;  /* 0x00007600ff0477ac */ /* 0x000e220008000800 */
[----:B------:R-:W-:Y:S02]  /*14050*/  ISETP.NE.AND P1, PT, R5, RZ, PT ;  /* 0x000000ff0500720c */ /* 0x000fe40003f25270 */
[----:B0-----:R-:W-:-:S13]  /*14060*/  ISETP.NE.AND P0, PT, RZ, UR4, PT ;  /* 0x00000004ff007c0c */ /* 0x001fda000bf05270 */
[----:B------:R-:W-:Y:S05]  /*14070*/  @P0 EXIT P1 ;  /* 0x000000000000094d */ /* 0x000fea0000800000 */
[----:B------:R-:W0:Y:S01]  /*14080*/  LDCU UR4, c[0x0][0x3b4] ;  /* 0x00007680ff0477ac */ /* 0x000e220008000800 */
[----:B--2---:R-:W-:Y:S02]  /*14090*/  ISETP.NE.AND P1, PT, R16, RZ, PT ;  /* 0x000000ff1000720c */ /* 0x004fe40003f25270 */
[----:B0-----:R-:W-:-:S13]  /*140a0*/  ISETP.NE.AND P0, PT, RZ, UR4, PT ;  /* 0x00000004ff007c0c */ /* 0x001fda000bf05270 */
[----:B------:R-:W-:Y:S05]  /*140b0*/  @P0 EXIT P1 ;  /* 0x000000000000094d */ /* 0x000fea0000800000 */
[----:B------:R-:W0:Y:S01]  /*140c0*/  LDCU.U8 UR6, c[0x0][0x7a0] ;  /* 0x0000f400ff0677ac */ /* 0x000e220008000000 */
[----:B------:R-:W2:Y:S01]  /*140d0*/  LDCU.64 UR4, c[0x0][0x798] ;  /* 0x0000f300ff0477ac */ /* 0x000ea20008000a00 */
[----:B0-----:R-:W-:-:S04]  /*140e0*/  UISETP.NE.AND UP1, UPT, UR6, URZ, UPT ;  /* 0x000000ff0600728c */ /* 0x001fc8000bf25270 */
[----:B--2---:R-:W-:Y:S02]  /*140f0*/  USEL UR4, UR4, URZ, UP1 ;  /* 0x000000ff04047287 */ /* 0x004fe40008800000 */
        /* <DEDUP_REMOVED lines=9> */
[----:B------:R2:W3:Y:S01]  /*14190*/  LDC.64 R14, c[0x4][R0] ;  /* 0x01000000000e7b82 */ /* 0x0004e20000000a00 */
[----:B------:R-:W4:Y:S01]  /*141a0*/  LDCU.64 UR6, c[0x4][0x3c0] ;  /* 0x01007800ff0677ac */ /* 0x000f220008000a00 */
[----:B------:R-:W-:Y:S01]  /*141b0*/  IMAD.MOV.U32 R13, RZ, RZ, RZ ;  /* 0x000000ffff0d7224 */ /* 0x000fe200078e00ff */
[----:B------:R-:W5:Y:S01]  /*141c0*/  LDCU.64 UR8, c[0x4][0x278] ;  /* 0x01004f00ff0877ac */ /* 0x000f620008000a00 */
[----:B0-----:R-:W-:Y:S01]  /*141d0*/  IMAD.U32 R4, RZ, RZ, UR4 ;  /* 0x00000004ff047e24 */ /* 0x001fe2000f8e00ff */
[----:B------:R-:W-:Y:S01]  /*141e0*/  MOV R5, UR5 ;  /* 0x0000000500057c02 */ /* 0x000fe20008000f00 */
[----:B----4-:R-:W-:Y:S01]  /*141f0*/  IMAD.U32 R6, RZ, RZ, UR6 ;  /* 0x00000006ff067e24 */ /* 0x010fe2000f8e00ff */
[----:B------:R-:W-:Y:S01]  /*14200*/  MOV R7, UR7 ;  /* 0x0000000700077c02 */ /* 0x000fe20008000f00 */
[----:B-----5:R-:W-:Y:S01]  /*14210*/  IMAD.U32 R10, RZ, RZ, UR8 ;  /* 0x00000008ff0a7e24 */ /* 0x020fe2000f8e00ff */
[----:B--2---:R-:W-:-:S07]  /*14220*/  MOV R11, UR9 ;  /* 0x00000009000b7c02 */ /* 0x004fce0008000f00 */
[----:B-1----:R-:W-:-:S07]  /*14230*/  LEPC R20, `(.L_x_1232) ;  /* 0x000000001014794e */ /* 0x002fce0000000000 */
[----:B---3--:R-:W-:Y:S05]  /*14240*/  CALL.ABS.NOINC R14 ;  /* 0x000000000e007343 */ /* 0x008fea0003c00000 */
.L_x_1232:
[----:B------:R-:W-:-:S07]  /*14250*/  CS2R R16, SRZ ;  /* 0x0000000000107805 */ /* 0x000fce000001ff00 */
.L_x_1231:
[----:B------:R-:W0:Y:S02]  /*14260*/  LDCU.U8 UR4, c[0x0][0x7a1] ;  /* 0x0000f420ff0477ac */ /* 0x000e240008000000 */
[----:B0-----:R-:W-:-:S09]  /*14270*/  UISETP.NE.AND UP0, UPT, UR4, URZ, UPT ;  /* 0x000000ff0400728c */ /* 0x001fd2000bf05270 */
[----:B------:R-:W-:Y:S05]  /*14280*/  BRA.U !UP0, `(.L_x_1233) ;  /* 0x0000000108607547 */ /* 0x000fea000b800000 */
[----:B------:R-:W0:Y:S02]  /*14290*/  LDCU UR4, c[0x0][0x7a4] ;  /* 0x0000f480ff0477ac */ /* 0x000e240008000800 */
[----:B0-----:R-:W-:-:S09]  /*142a0*/  UISETP.NE.AND UP0, UPT, UR4, 0x1, UPT ;  /* 0x000000010400788c */ /* 0x001fd2000bf05270 */
[----:B------:R-:W-:Y:S05]  /*142b0*/  BRA.U !UP0, `(.L_x_1234) ;  /* 0x0000000108407547 */ /* 0x000fea000b800000 */
[----:B------:R-:W-:Y:S01]  /*142c0*/  MOV R14, 0x0 ;  /* 0x00000000000e7802 */ /* 0x000fe20000000f00 */
[----:B------:R-:W0:Y:S01]  /*142d0*/  LDCU.64 UR4, c[0x4][0x3d8] ;  /* 0x01007b00ff0477ac */ /* 0x000e220008000a00 */
[----:B------:R-:W-:Y:S02]  /*142e0*/  HFMA2 R8, -RZ, RZ, 0, 4.4763088226318359375e-05 ;  /* 0x000002efff087431 */ /* 0x000fe400000001ff */
[----:B------:R-:W-:Y:S01]  /*142f0*/  IMAD.MOV.U32 R12, RZ, RZ, 0x1 ;  /* 0x00000001ff0c7424 */ /* 0x000fe200078e00ff */
[----:B------:R-:W-:Y:S01]  /*14300*/  MOV R13, RZ ;  /* 0x000000ff000d7202 */ /* 0x000fe20000000f00 */
[----:B------:R-:W2:Y:S01]  /*14310*/  LDCU.64 UR6, c[0x4][0x3c0] ;  /* 0x01007800ff0677ac */ /* 0x000ea20008000a00 */
[----:B------:R-:W3:Y:S01]  /*14320*/  LDC.64 R14, c[0x4][R14] ;  /* 0x010000000e0e7b82 */ /* 0x000ee20000000a00 */
[----:B------:R-:W4:Y:S01]  /*14330*/  LDCU.64 UR8, c[0x4][0x250] ;  /* 0x01004a00ff0877ac */ /* 0x000f220008000a00 */
[----:B0-----:R-:W-:Y:S01]  /*14340*/  MOV R4, UR4 ;  /* 0x0000000400047c02 */ /* 0x001fe20008000f00 */
[----:B------:R-:W-:Y:S01]  /*14350*/  IMAD.U32 R5, RZ, RZ, UR5 ;  /* 0x00000005ff057e24 */ /* 0x000fe2000f8e00ff */
[----:B--2---:R-:W-:Y:S01]  /*14360*/  MOV R6, UR6 ;  /* 0x0000000600067c02 */ /* 0x004fe20008000f00 */
[----:B------:R-:W-:Y:S01]  /*14370*/  IMAD.U32 R7, RZ, RZ, UR7 ;  /* 0x00000007ff077e24 */ /* 0x000fe2000f8e00ff */
[----:B----4-:R-:W-:Y:S01]  /*14380*/  MOV R10, UR8 ;  /* 0x00000008000a7c02 */ /* 0x010fe20008000f00 */
[----:B------:R-:W-:-:S07]  /*14390*/  IMAD.U32 R11, RZ, RZ, UR9 ;  /* 0x00000009ff0b7e24 */ /* 0x000fce000f8e00ff */
[----:B-1----:R-:W-:-:S07]  /*143a0*/  LEPC R20, `(.L_x_1234) ;  /* 0x000000001014794e */ /* 0x002fce0000000000 */
[----:B---3--:R-:W-:Y:S05]  /*143b0*/  CALL.ABS.NOINC R14 ;  /* 0x000000000e007343 */ /* 0x008fea0003c00000 */
.L_x_1234:
[----:B------:R-:W0:Y:S02]  /*143c0*/  LDCU.64 UR4, c[0x0][0x770] ;  /* 0x0000ee00ff0477ac */ /* 0x000e240008000a00 */
[----:B0-----:R-:W-:-:S05]  /*143d0*/  IADD3 R2, P0, PT, R2, UR4, RZ ;  /* 0x0000000402027c10 */ /* 0x001fca000ff1e0ff */
[----:B------:R-:W-:-:S05]  /*143e0*/  IMAD.X R3, RZ, RZ, UR5, P0 ;  /* 0x00000005ff037e24 */ /* 0x000fca00080e06ff */
[----:B------:R-:W-:Y:S01]  /*143f0*/  STG.E.64 desc[UR36][R2.64], R16 ;  /* 0x0000001002007986 */ /* 0x000fe2000c101b24 */
[----:B------:R-:W-:Y:S05]  /*14400*/  EXIT ;  /* 0x000000000000794d */ /* 0x000fea0003800000 */
.L_x_1233:
[----:B------:R-:W-:Y:S01]  /*14410*/  MOV R0, 0x0 ;  /* 0x0000000000007802 */ /* 0x000fe20000000f00 */
[----:B------:R-:W0:Y:S01]  /*14420*/  LDCU.64 UR4, c[0x4][0x3c8] ;  /* 0x01007900ff0477ac */ /* 0x000e220008000a00 */
[----:B------:R-:W-:Y:S02]  /*14430*/  HFMA2 R8, -RZ, RZ, 0, 4.4405460357666015625e-05 ;  /* 0x000002e9ff087431 */ /* 0x000fe400000001ff */
[----:B------:R-:W-:Y:S01]  /*14440*/  IMAD.MOV.U32 R12, RZ, RZ, 0x1 ;  /* 0x00000001ff0c7424 */ /* 0x000fe200078e00ff */
[----:B------:R2:W3:Y:S01]  /*14450*/  LDC.64 R2, c[0x4][R0] ;  /* 0x0100000000027b82 */ /* 0x0004e20000000a00 */
[----:B------:R-:W4:Y:S01]  /*14460*/  LDCU.64 UR6, c[0x4][0x3c0] ;  /* 0x01007800ff0677ac */ /* 0x000f220008000a00 */
[----:B------:R-:W-:Y:S01]  /*14470*/  MOV R13, RZ ;  /* 0x000000ff000d7202 */ /* 0x000fe20000000f00 */
[----:B------:R-:W5:Y:S01]  /*14480*/  LDCU.64 UR8, c[0x4][0x258] ;  /* 0x01004b00ff0877ac */ /* 0x000f620008000a00 */
[----:B0-----:R-:W-:Y:S01]  /*14490*/  MOV R4, UR4 ;  /* 0x0000000400047c02 */ /* 0x001fe20008000f00 */
[----:B------:R-:W-:Y:S01]  /*144a0*/  IMAD.U32 R5, RZ, RZ, UR5 ;  /* 0x00000005ff057e24 */ /* 0x000fe2000f8e00ff */
[----:B----4-:R-:W-:Y:S01]  /*144b0*/  MOV R6, UR6 ;  /* 0x0000000600067c02 */ /* 0x010fe20008000f00 */
[----:B------:R-:W-:Y:S01]  /*144c0*/  IMAD.U32 R7, RZ, RZ, UR7 ;  /* 0x00000007ff077e24 */ /* 0x000fe2000f8e00ff */
[----:B-----5:R-:W-:Y:S01]  /*144d0*/  MOV R10, UR8 ;  /* 0x00000008000a7c02 */ /* 0x020fe20008000f00 */
[----:B--2---:R-:W-:-:S07]  /*144e0*/  IMAD.U32 R11, RZ, RZ, UR9 ;  /* 0x00000009ff0b7e24 */ /* 0x004fce000f8e00ff */
[----:B-1----:R-:W-:-:S07]  /*144f0*/  LEPC R20, `(.L_x_1235) ;  /* 0x000000001014794e */ /* 0x002fce0000000000 */
[----:B---3--:R-:W-:Y:S05]  /*14500*/  CALL.ABS.NOINC R2 ;  /* 0x0000000002007343 */ /* 0x008fea0003c00000 */
.L_x_1235:
[----:B------:R-:W-:Y:S05]  /*14510*/  EXIT ;  /* 0x000000000000794d */ /* 0x000fea0003800000 */
.L_x_1230:
[----:B------:R-:W-:Y:S05]  /*14520*/  BRA.U !UP1, `(.L_x_1236) ;  /* 0x0000000109607547 */ /* 0x000fea000b800000 */
[----:B------:R-:W2:Y:S04]  /*14530*/  LDG.E.64 R4, desc[UR36][R6.64] ;  /* 0x0000002406047981 */ /* 0x000ea8000c1e1b00 */
        /* <DEDUP_REMOVED lines=18> */
.L_x_1238:
[----:B------:R-:W-:Y:S05]  /*14660*/  BSYNC.RECONVERGENT B0 ;  /* 0x0000000000007941 */ /* 0x000fea0003800200 */
.L_x_1237:
[----:B0-23--:R-:W-:Y:S02]  /*14670*/  FSEL R8, R4, R8, P0 ;  /* 0x0000000804087208 */ /* 0x00dfe40000000000 */
[----:B------:R-:W-:Y:S02]  /*14680*/  FSEL R9, R5, R9, P0 ;  /* 0x0000000905097208 */ /* 0x000fe40000000000 */
[----:B------:R-:W-:Y:S02]  /*14690*/  SEL R16, R10, R16, P0 ;  /* 0x000000100a107207 */ /* 0x000fe40000000000 */
[----:B------:R-:W-:-:S07]  /*146a0*/  SEL R17, R11, R17, P0 ;  /* 0x000000110b117207 */ /* 0x000fce0000000000 */
.L_x_1236:
        /* <DEDUP_REMOVED lines=10> */
[----:B------:R-:W2:Y:S01]  /*14750*/  LDCU.64 UR6, c[0x4][0x3c0] ;  /* 0x01007800ff0677ac */ /* 0x000ea20008000a00 */
[----:B------:R-:W3:Y:S01]  /*14760*/  LDC.64 R14, c[0x4][R14] ;  /* 0x010000000e0e7b82 */ /* 0x000ee20000000a00 */
[----:B------:R-:W-:Y:S01]  /*14770*/  IMAD.MOV.U32 R13, RZ, RZ, RZ ;  /* 0x000000ffff0d7224 */ /* 0x000fe200078e00ff */
[----:B------:R-:W4:Y:S01]  /*14780*/  LDCU.64 UR8, c[0x4][0x250] ;  /* 0x01004a00ff0877ac */ /* 0x000f220008000a00 */
[----:B0-----:R-:W-:Y:S01]  /*14790*/  IMAD.U32 R4, RZ, RZ, UR4 ;  /* 0x00000004ff047e24 */ /* 0x001fe2000f8e00ff */
[----:B------:R-:W-:Y:S01]  /*147a0*/  MOV R5, UR5 ;  /* 0x0000000500057c02 */ /* 0x000fe20008000f00 */
[----:B--2---:R-:W-:Y:S01]  /*147b0*/  IMAD.U32 R6, RZ, RZ, UR6 ;  /* 0x00000006ff067e24 */ /* 0x004fe2000f8e00ff */
[----:B------:R-:W-:Y:S01]  /*147c0*/  MOV R7, UR7 ;  /* 0x0000000700077c02 */ /* 0x000fe20008000f00 */
[----:B----4-:R-:W-:Y:S01]  /*147d0*/  IMAD.U32 R10, RZ, RZ, UR8 ;  /* 0x00000008ff0a7e24 */ /* 0x010fe2000f8e00ff */
[----:B------:R-:W-:-:S07]  /*147e0*/  MOV R11, UR9 ;  /* 0x00000009000b7c02 */ /* 0x000fce0008000f00 */
[----:B-1----:R-:W-:-:S07]  /*147f0*/  LEPC R20, `(.L_x_1240) ;  /* 0x000000001014794e */ /* 0x002fce0000000000 */
[----:B---3--:R-:W-:Y:S05]  /*14800*/  CALL.ABS.NOINC R14 ;  /* 0x000000000e007343 */ /* 0x008fea0003c00000 */
.L_x_1240:
[----:B------:R-:W0:Y:S02]  /*14810*/  LDCU.64 UR4, c[0x0][0x770] ;  /* 0x0000ee00ff0477ac */ /* 0x000e240008000a00 */
[----:B0-----:R-:W-:-:S04]  /*14820*/  IADD3 R2, P0, PT, R2, UR4, RZ ;  /* 0x0000000402027c10 */ /* 0x001fc8000ff1e0ff */
[----:B------:R-:W-:-:S05]  /*14830*/  IADD3.X R3, PT, PT, RZ, UR5, RZ, P0, !PT ;  /* 0x00000005ff037c10 */ /* 0x000fca00087fe4ff */
[----:B------:R-:W-:Y:S01]  /*14840*/  STG.E.64 desc[UR36][R2.64], R16 ;  /* 0x0000001002007986 */ /* 0x000fe2000c101b24 */
[----:B------:R-:W-:Y:S05]  /*14850*/  EXIT ;  /* 0x000000000000794d */ /* 0x000fea0003800000 */
.L_x_1239:
[----:B------:R-:W-:Y:S04]  /*14860*/  STG.E.64 desc[UR36][R6.64], R8 ;  /* 0x0000000806007986 */ /* 0x000fe8000c101b24 */
[----:B------:R-:W-:Y:S01]  /*14870*/  STG.E.64 desc[UR36][R6.64+0x8], R16 ;  /* 0x0000081006007986 */ /* 0x000fe2000c101b24 */
[----:B------:R-:W-:Y:S05]  /*14880*/  EXIT ;  /* 0x000000000000794d */ /* 0x000fea0003800000 */
        .weak           $__internal_3_$__cuda_sm20_div_u64
        .type           $__internal_3_$__cuda_sm20_div_u64,@function
        .size           $__internal_3_$__cuda_sm20_div_u64,(.L_x_6055 - $__internal_3_$__cuda_sm20_div_u64)
$__internal_3_$__cuda_sm20_div_u64:
[----:B------:R-:W-:Y:S01]  /*14890*/  IMAD.MOV.U32 R14, RZ, RZ, R3 ;  /* 0x000000ffff0e7224 */ /* 0x000fe200078e0003 */
[----:B------:R-:W-:-:S04]  /*148a0*/  MOV R15, RZ ;  /* 0x000000ff000f7202 */ /* 0x000fc80000000f00 */
        /* <DEDUP_REMOVED lines=9> */
[----:B------:R-:W-:-:S04]  /*14940*/  IADD3 R17, P0, PT, RZ, -R12, RZ ;  /* 0x8000000cff117210 */ /* 0x000fc80007f1e0ff */
[----:B------:R-:W-:Y:S01]  /*14950*/  IADD3.X R19, PT, PT, RZ, ~R13, RZ, P0, !PT ;  /* 0x8000000dff137210 */ /* 0x000fe200007fe4ff */
[----:B------:R-:W-:-:S04]  /*14960*/  IMAD.HI.U32 R12, R10, R17, RZ ;  /* 0x000000110a0c7227 */ /* 0x000fc800078e00ff */
        /* <DEDUP_REMOVED lines=18> */
[----:B------:R-:W-:-:S04]  /*14a90*/  IADD3 R13, P2, PT, R4, R13, RZ ;  /* 0x0000000d040d7210 */ /* 0x000fc80007f5e0ff */
[----:B------:R-:W-:Y:S01]  /*14aa0*/  IADD3.X R15, PT, PT, R10, R15, RZ, P0, !PT ;  /* 0x0000000f0a0f7210 */ /* 0x000fe200007fe4ff */
        /* <DEDUP_REMOVED lines=26> */
[----:B------:R-:W-:Y:S02]  /*14c50*/  IADD3.X R6, PT, PT, RZ, R11, RZ, P2, !PT ;  /* 0x0000000bff067210 */ /* 0x000fe400017fe4ff */
[----:B------:R-:W-:Y:S02]  /*14c60*/  ISETP.NE.U32.AND P1, PT, R3, RZ, PT ;  /* 0x000000ff0300720c */ /* 0x000fe40003f25070 */
[----:B------:R-:W-:Y:S01]  /*14c70*/  SEL R3, R4, R7, P0 ;  /* 0x0000000704037207 */ /* 0x000fe20000000000 */
[----:B------:R-:W-:Y:S01]  /*14c80*/  HFMA2 R7, -RZ, RZ, 0, 0 ;  /* 0x00000000ff077431 */ /* 0x000fe200000001ff */
[----:B------:R-:W-:Y:S01]  /*14c90*/  SEL R4, R6, R11, P0 ;  /* 0x0000000b06047207 */ /* 0x000fe20000000000 */
[----:B------:R-:W-:Y:S01]  /*14ca0*/  IMAD.MOV.U32 R6, RZ, RZ, R0 ;  /* 0x000000ffff067224 */ /* 0x000fe200078e0000 */
[----:B------:R-:W-:-:S04]  /*14cb0*/  ISETP.NE.AND.EX P1, PT, RZ, RZ, PT, P1 ;  /* 0x000000ffff00720c */ /* 0x000fc80003f25310 */
[----:B------:R-:W-:Y:S02]  /*14cc0*/  SEL R3, R3, 0xffffffff, P1 ;  /* 0xffffffff03037807 */ /* 0x000fe40000800000 */
[----:B------:R-:W-:Y:S01]  /*14cd0*/  SEL R4, R4, 0xffffffff, P1 ;  /* 0xffffffff04047807 */ /* 0x000fe20000800000 */
[----:B------:R-:W-:Y:S06]  /*14ce0*/  RET.REL.NODEC R6 `(_ZN2at6native13reduce_kernelILi512ELi1ENS0_8ReduceOpIdNS0_9ArgMaxOpsIdEEjlLi4ELi4EEEEEvT1_) ;  /* 0xfffffeb006c47950 */ /* 0x000fec0003c3ffff */
.L_x_1241:
        /* <DEDUP_REMOVED lines=9> */
.L_x_6055:


//--------------------- .text._ZN2at6native13reduce_kernelILi256ELi2ENS0_8ReduceOpIdNS0_9ArgMaxOpsIdEEjlLi4ELi4EEEEEvT1_ --------------------------
	.section	.text._ZN2at6native13reduce_kernelILi256ELi2ENS0_8ReduceOpIdNS0_9ArgMaxOpsIdEEjlLi4ELi4EEEEEvT1_,"ax",@progbits
	.align	128
        .global         _ZN2at6native13reduce_kernelILi256ELi2ENS0_8ReduceOpIdNS0_9ArgMaxOpsIdEEjlLi4ELi4EEEEEvT1_
        .type           _ZN2at6native13reduce_kernelILi256ELi2ENS0_8ReduceOpIdNS0_9ArgMaxOpsIdEEjlLi4ELi4EEEEEvT1_,@function
        .size           _ZN2at6native13reduce_kernelILi256ELi2ENS0_8ReduceOpIdNS0_9ArgMaxOpsIdEEjlLi4ELi4EEEEEvT1_,(.L_x_6056 - _ZN2at6native13reduce_kernelILi256ELi2ENS0_8ReduceOpIdNS0_9ArgMaxOpsIdEEjlLi4ELi4EEEEEvT1_)
        .other          _ZN2at6native13reduce_kernelILi256ELi2ENS0_8ReduceOpIdNS0_9ArgMaxOpsIdEEjlLi4ELi4EEEEEvT1_,@"STO_CUDA_ENTRY STV_DEFAULT"
_ZN2at6native13reduce_kernelILi256ELi2ENS0_8ReduceOpIdNS0_9ArgMaxOpsIdEEjlLi4ELi4EEEEEvT1_:
.text._ZN2at6native13reduce_kernelILi256ELi2ENS0_8ReduceOpIdNS0_9ArgMaxOpsIdEEjlLi4ELi4EEEEEvT1_:
        /* <DEDUP_REMOVED lines=17> */
[----:B---3--:R-:W-:Y:S02]  /*0110*/  IMAD R51, R18, UR10, R51 ;  /* 0x0000000a12337c24 */ /* 0x008fe4000f8e0233 */
[----:B------:R-:W-:-:S05]  /*0120*/  IMAD.SHL.U32 R5, R0, 0x2, RZ ;  /* 0x0000000200057824 */ /* 0x000fca00078e00ff */
[----:B------:R0:W-:Y:S01]  /*0130*/  STL [R1+0x14], R5 ;  /* 0x0000140501007387 */ /* 0x0001e20000100800 */
        /* <DEDUP_REMOVED lines=22> */
[----:B0-----:R-:W-:Y:S01]  /*02a0*/  SHF.R.U32.HI R5, RZ, UR7, R4 ;  /* 0x00000007ff057c19 */ /* 0x001fe20008011604 */
[----:B------:R-:W-:-:S04]  /*02b0*/  UISETP.NE.AND UP0, UPT, UR4, 0x2, UPT ;  /* 0x000000020400788c */ /* 0x000fc8000bf05270 */
[----:B------:R-:W-:-:S04]  /*02c0*/  IMAD.MOV R2, RZ, RZ, -R5 ;  /* 0x000000ffff027224 */ /* 0x000fc800078e0a05 */
[----:B--2---:R-:W-:-:S04]  /*02d0*/  IMAD R2, R2, UR5, R3 ;  /* 0x0000000502027c24 */ /* 0x004fc8000f8e0203 */
[----:B-1----:R-:W-:Y:S01]  /*02e0*/  IMAD R59, R2, UR6, R59 ;  /* 0x00000006023b7c24 */ /* 0x002fe2000f8e023b */
        /* <DEDUP_REMOVED lines=252> */
.L_x_1242:
[----:B------:R-:W2:Y:S01]  /*12b0*/  LDL.64 R2, [R1+0x10] ;  /* 0x0000100001027983 */ /* 0x000ea20000100a00 */
[----:B------:R-:W1:Y:S01]  /*12c0*/  LDCU UR5, c[0x0][0x39c] ;  /* 0x00007380ff0577ac */ /* 0x000e620008000800 */
[----:B------:R-:W-:Y:S01]  /*12d0*/  BSSY.RECONVERGENT B6, `(.L_x_1243) ;  /* 0x0001111000067945 */ /* 0x000fe20003800200 */
[----:B------:R-:W-:Y:S02]  /*12e0*/  CS2R R26, SRZ ;  /* 0x00000000001a7805 */ /* 0x000fe4000001ff00 */
[----:B------:R-:W-:Y:S01]  /*12f0*/  CS2R R16, SRZ ;  /* 0x0000000000107805 */ /* 0x000fe2000001ff00 */
[----:B------:R-:W2:Y:S01]  /*1300*/  LDCU UR4, c[0x0][0x3a0] ;  /* 0x00007400ff0477ac */ /* 0x000ea20008000800 */
[----:B------:R-:W-:Y:S02]  /*1310*/  CS2R R24, SRZ ;  /* 0x0000000000187805 */ /* 0x000fe4000001ff00 */
[----:B0-----:R-:W-:Y:S01]  /*1320*/  CS2R R4, SRZ ;  /* 0x0000000000047805 */ /* 0x001fe2000001ff00 */
[----:B------:R-:W0:Y:S01]  /*1330*/  LDCU.64 UR36, c[0x0][0x358] ;  /* 0x00006b00ff2477ac */ /* 0x000e220008000a00 */
[----:B------:R-:W3:Y:S01]  /*1340*/  LDCU UR38, c[0x0][0x39c] ;  /* 0x00007380ff2677ac */ /* 0x000ee20008000800 */
[----:B-1----:R-:W-:-:S05]  /*1350*/  IMAD.U32 R54, RZ, RZ, UR5 ;  /* 0x00000005ff367e24 */ /* 0x002fca000f8e00ff */
[----:B------:R-:W-:-:S04]  /*1360*/  ISETP.GE.U32.AND P0, PT, R51, R54, PT ;  /* 0x000000363300720c */ /* 0x000fc80003f06070 */
[----:B--2---:R-:W-:-:S13]  /*1370*/  ISETP.GE.U32.OR P0, PT, R3, UR4, P0 ;  /* 0x0000000403007c0c */ /* 0x004fda0008706470 */
[----:B0--3--:R-:W-:Y:S05]  /*1380*/  @P0 BRA `(.L_x_1244) ;  /* 0x0000011000140947 */ /* 0x009fea0003800000 */
[----:B------:R-:W0:Y:S01]  /*1390*/  LDCU.U8 UR6, c[0x0][0x3d0] ;  /* 0x00007a00ff0677ac */ /* 0x000e220008000000 */
[----:B------:R-:W1:Y:S01]  /*13a0*/  LDCU.64 UR4, c[0x0][0x768] ;  /* 0x0000ed00ff0477ac */ /* 0x000e620008000a00 */
[----:B0-----:R-:W-:Y:S01]  /*13b0*/  UISETP.NE.AND UP0, UPT, UR6, URZ, UPT ;  /* 0x000000ff0600728c */ /* 0x001fe2000bf05270 */
[----:B-1----:R-:W-:-:S04]  /*13c0*/  IADD3 R16, P0, PT, R59, UR4, RZ ;  /* 0x000000043b107c10 */ /* 0x002fc8000ff1e0ff */
[----:B------:R-:W-:-:S04]  /*13d0*/  IADD3.X R17, PT, PT, RZ, UR5, RZ, P0, !PT ;  /* 0x00000005ff117c10 */ /* 0x000fc800087fe4ff */
[----:B------:R-:W-:Y:S05]  /*13e0*/  BRA.U !UP0, `(.L_x_1245) ;  /* 0x0000001508307547 */ /* 0x000fea000b800000 */
[----:B------:R-:W-:Y:S01]  /*13f0*/  MOV R0, 0x0 ;  /* 0x0000000000007802 */ /* 0x000fe20000000f00 */
[----:B------:R-:W0:Y:S01]  /*1400*/  LDCU.64 UR6, c[0x4][0x3b8] ;  /* 0x01007700ff0677ac */ /* 0x000e220008000a00 */
[----:B------:R-:W-:Y:S02]  /*1410*/  HFMA2 R12, -RZ, RZ, 0, 5.9604644775390625e-08 ;  /* 0x00000001ff0c7431 */ /* 0x000fe400000001ff */
[----:B------:R-:W-:Y:S01]  /*1420*/  IMAD.MOV.U32 R29, RZ, RZ, R17 ;  /* 0x000000ffff1d7224 */ /* 0x000fe200078e0011 */
[----:B------:R1:W2:Y:S01]  /*1430*/  LDC.64 R2, c[0x4][R0] ;  /* 0x0100000000027b82 */ /* 0x0002a20000000a00 */
[----:B------:R-:W3:Y:S01]  /*1440*/  LDCU.64 UR8, c[0x4][0x3c0] ;  /* 0x01007800ff0877ac */ /* 0x000ee20008000a00 */
[----:B------:R-:W-:Y:S02]  /*1450*/  IMAD.MOV.U32 R28, RZ, RZ, R16 ;  /* 0x000000ffff1c7224 */ /* 0x000fe400078e0010 */
[----:B------:R-:W-:Y:S01]  /*1460*/  IMAD.MOV.U32 R8, RZ, RZ, 0x1e3 ;  /* 0x000001e3ff087424 */ /* 0x000fe200078e00ff */
[----:B------:R-:W4:Y:S01]  /*1470*/  LDCU.64 UR10, c[0x4][0x260] ;  /* 0x01004c00ff0a77ac */ /* 0x000f220008000a00 */
[----:B------:R-:W-:Y:S01]  /*1480*/  IMAD.MOV.U32 R13, RZ, RZ, RZ ;  /* 0x000000ffff0d7224 */ /* 0x000fe200078e00ff */
[----:B------:R-:W5:Y:S01]  /*1490*/  LDCU UR4, c[0x0][0x39c] ;  /* 0x00007380ff0477ac */ /* 0x000f620008000800 */
[----:B0-----:R-:W-:-:S02]  /*14a0*/  IMAD.U32 R4, RZ, RZ, UR6 ;  /* 0x00000006ff047e24 */ /* 0x001fc4000f8e00ff */
[----:B------:R-:W-:Y:S02]  /*14b0*/  IMAD.U32 R5, RZ, RZ, UR7 ;  /* 0x00000007ff057e24 */ /* 0x000fe4000f8e00ff */
[----:B---3--:R-:W-:Y:S02]  /*14c0*/  IMAD.U32 R6, RZ, RZ, UR8 ;  /* 0x00000008ff067e24 */ /* 0x008fe4000f8e00ff */
[----:B------:R-:W-:Y:S01]  /*14d0*/  IMAD.U32 R7, RZ, RZ, UR9 ;  /* 0x00000009ff077e24 */ /* 0x000fe2000f8e00ff */
[----:B----4-:R-:W-:Y:S01]  /*14e0*/  MOV R10, UR10 ;  /* 0x0000000a000a7c02 */ /* 0x010fe20008000f00 */
[----:B------:R-:W-:Y:S02]  /*14f0*/  IMAD.U32 R11, RZ, RZ, UR11 ;  /* 0x0000000bff0b7e24 */ /* 0x000fe4000f8e00ff */
[----:B-1---5:R-:W-:-:S07]  /*1500*/  IMAD.U32 R23, RZ, RZ, UR4 ;  /* 0x00000004ff177e24 */ /* 0x022fce000f8e00ff */
[----:B------:R-:W-:-:S07]  /*1510*/  LEPC R20, `(.L_x_1246) ;  /* 0x000000001014794e */ /* 0x000fce0000000000 */
[----:B--2---:R-:W-:Y:S05]  /*1520*/  CALL.ABS.NOINC R2 ;  /* 0x0000000002007343 */ /* 0x004fea0003c00000 */
.L_x_1246:
[----:B------:R-:W0:Y:S01]  /*1530*/  LDC.64 R14, c[0x0][0x388] ;  /* 0x0000e200ff0e7b82 */ /* 0x000e220000000a00 */
[----:B------:R-:W-:Y:S01]  /*1540*/  SHF.R.U32.HI R0, RZ, 0x3, R16 ;  /* 0x00000003ff007819 */ /* 0x000fe20000011610 */
[----:B------:R-:W-:Y:S01]  /*1550*/  BSSY.RECONVERGENT B0, `(.L_x_1247) ;  /* 0x0000049000007945 */ /* 0x000fe20003800200 */
[----:B------:R-:W-:Y:S02]  /*1560*/  IMAD.MOV.U32 R35, RZ, RZ, RZ ;  /* 0x000000ffff237224 */ /* 0x000fe400078e00ff */
[----:B------:R-:W-:-:S03]  /*1570*/  LOP3.LUT P0, R11, R0, 0x3, RZ, 0xc0, !PT ;  /* 0x00000003000b7812 */ /* 0x000fc6000780c0ff */
[----:B------:R-:W1:Y:S08]  /*1580*/  LDC R32, c[0x0][0x390] ;  /* 0x0000e400ff207b82 */ /* 0x000e700000000800 */
[----:B------:R-:W2:Y:S01]  /*1590*/  LDC R31, c[0x0][0x394] ;  /* 0x0000e500ff1f7b82 */ /* 0x000ea20000000800 */
[--C-:B0-----:R-:W-:Y:S01]  /*15a0*/  IMAD.MOV.U32 R2, RZ, RZ, R14.reuse ;  /* 0x000000ffff027224 */ /* 0x101fe200078e000e */
[----:B------:R-:W-:Y:S01]  /*15b0*/  MOV R3, R15 ;  /* 0x0000000f00037202 */ /* 0x000fe20000000f00 */
[----:B------:R-:W-:-:S02]  /*15c0*/  IMAD.MOV.U32 R12, RZ, RZ, R14 ;  /* 0x000000ffff0c7224 */ /* 0x000fc400078e000e */
[----:B------:R-:W-:Y:S02]  /*15d0*/  IMAD.MOV.U32 R13, RZ, RZ, R15 ;  /* 0x000000ffff0d7224 */ /* 0x000fe400078e000f */
[--C-:B-1----:R-:W-:Y:S02]  /*15e0*/  IMAD.MOV.U32 R20, RZ, RZ, R32.reuse ;  /* 0x000000ffff147224 */ /* 0x102fe400078e0020 */
[----:B------:R-:W-:Y:S01]  /*15f0*/  IMAD.MOV.U32 R21, RZ, RZ, R32 ;  /* 0x000000ffff157224 */ /* 0x000fe200078e0020 */
[----:B--2---:R-:W-:Y:S01]  /*1600*/  MOV R0, R31 ;  /* 0x0000001f00007202 */ /* 0x004fe20000000f00 */
[----:B------:R-:W-:Y:S01]  /*1610*/  IMAD.MOV.U32 R30, RZ, RZ, R31 ;  /* 0x000000ffff1e7224 */ /* 0x000fe200078e001f */
[----:B------:R-:W-:Y:S06]  /*1620*/  @!P0 BRA `(.L_x_1248) ;  /* 0x0000000000ec8947 */ /* 0x000fec0003800000 */
[C---:B------:R-:W-:Y:S01]  /*1630*/  ISETP.GT.U32.AND P0, PT, R22.reuse, 0x3, PT ;  /* 0x000000031600780c */ /* 0x040fe20003f04070 */
[----:B------:R-:W-:Y:S01]  /*1640*/  IMAD.MOV R5, RZ, RZ, -R11 ;  /* 0x000000ffff057224 */ /* 0x000fe200078e0a0b */
[----:B------:R-:W-:Y:S01]  /*1650*/  BSSY.RECONVERGENT B1, `(.L_x_1249) ;  /* 0x0000033000017945 */ /* 0x000fe20003800200 */
[----:B------:R-:W-:Y:S01]  /*1660*/  IMAD.MOV.U32 R21, RZ, RZ, R32 ;  /* 0x000000ffff157224 */ /* 0x000fe200078e0020 */
[----:B------:R-:W-:Y:S01]  /*1670*/  ISETP.LT.U32.OR P0, PT, R22, R11, P0 ;  /* 0x0000000b1600720c */ /* 0x000fe20000701470 */
[----:B------:R-:W-:Y:S01]  /*1680*/  IMAD.WIDE R28, R5, 0x8, R28 ;  /* 0x00000008051c7825 */ /* 0x000fe200078e021c */
[----:B------:R-:W-:-:S03]  /*1690*/  MOV R12, R14 ;  /* 0x0000000e000c7202 */ /* 0x000fc60000000f00 */
[----:B------:R-:W-:Y:S02]  /*16a0*/  IMAD.MOV.U32 R30, RZ, RZ, R31 ;  /* 0x000000ffff1e7224 */ /* 0x000fe400078e001f */
[----:B------:R-:W-:-:S06]  /*16b0*/  IMAD.MOV.U32 R13, RZ, RZ, R15 ;  /* 0x000000ffff0d7224 */ /* 0x000fcc00078e000f */
[----:B------:R-:W-:Y:S05]  /*16c0*/  @P0 BRA `(.L_x_1250) ;  /* 0x0000000000ac0947 */ /* 0x000fea0003800000 */
[----:B------:R-:W0:Y:S01]  /*16d0*/  LDCU UR4, c[0x0][0x3b4] ;  /* 0x00007680ff0477ac */ /* 0x000e220008000800 */
[----:B------:R-:W-:Y:S01]  /*16e0*/  ISETP.NE.AND P1, PT, R19, RZ, PT ;  /* 0x000000ff1300720c */ /* 0x000fe20003f25270 */
[----:B------:R-:W-:Y:S01]  /*16f0*/  IMAD.MOV.U32 R21, RZ, RZ, R32 ;  /* 0x000000ffff157224 */ /* 0x000fe200078e0020 */
[----:B------:R-:W-:Y:S01]  /*1700*/  MOV R13, R15 ;  /* 0x0000000f000d7202 */ /* 0x000fe20000000f00 */
        /* <DEDUP_REMOVED lines=8> */
[----:B------:R-:W-:Y:S02]  /*1790*/  IMAD.MOV.U32 R12, RZ, RZ, R14 ;  /* 0x000000ffff0c7224 */ /* 0x000fe400078e000e */
[----:B------:R-:W-:Y:S01]  /*17a0*/  IMAD.MOV.U32 R13, RZ, RZ, R15 ;  /* 0x000000ffff0d7224 */ /* 0x000fe200078e000f */
[----:B0-----:R-:W-:-:S13]  /*17b0*/  ISETP.NE.AND P0, PT, RZ, UR4, PT ;  /* 0x00000004ff007c0c */ /* 0x001fda000bf05270 */
[----:B------:R-:W-:Y:S05]  /*17c0*/  @P0 BRA P1, `(.L_x_1250) ;  /* 0x00000000006c0947 */ /* 0x000fea0000800000 */
[----:B------:R-:W-:Y:S01]  /*17d0*/  IMAD.WIDE.U32 R4, R22, 0x8, R28 ;  /* 0x0000000816047825 */ /* 0x000fe200078e001c */
[----:B------:R-:W0:Y:S05]  /*17e0*/  LDC.64 R6, c[0x0][0x388] ;  /* 0x0000e200ff067b82 */ /* 0x000e2a0000000a00 */
[----:B------:R-:W2:Y:S01]  /*17f0*/  LDG.E.64 R4, desc[UR36][R4.64] ;  /* 0x0000002404047981 */ /* 0x000ea2000c1e1b00 */
[----:B------:R-:W-:Y:S02]  /*1800*/  IADD3 R21, PT, PT, -R11, R22, RZ ;  /* 0x000000160b157210 */ /* 0x000fe40007ffe1ff */
[----:B------:R-:W1:Y:S01]  /*1810*/  LDC R30, c[0x0][0x394] ;  /* 0x0000e500ff1e7b82 */ /* 0x000e620000000800 */
[----:B0-----:R-:W0:Y:S07]  /*1820*/  DSETP.NAN.AND P1, PT, R6, R6, PT ;  /* 0x000000060600722a */ /* 0x001e2e0003f28000 */
[----:B0-----:R-:W0:Y:S02]  /*1830*/  @P1 LDC.64 R8, c[0x0][0x390] ;  /* 0x0000e400ff081b82 */ /* 0x001e240000000a00 */
[----:B0-----:R-:W-:-:S04]  /*1840*/  @P1 ISETP.GT.U32.AND P0, PT, R21, R8, PT ;  /* 0x000000081500120c */ /* 0x001fc80003f04070 */
[----:B------:R-:W-:-:S15]  /*1850*/  @P1 ISETP.GT.AND.EX P0, PT, RZ, R9, PT, P0 ;  /* 0x00000009ff00120c */ /* 0x000fde0003f04300 */
[----:B------:R-:W-:-:S15]  /*1860*/  NOP ;  /* 0x0000000000007918 */ /* 0x000fde0000000000 */
[----:B------:R-:W-:-:S15]  /*1870*/  NOP ;  /* 0x0000000000007918 */ /* 0x000fde0000000000 */
[----:B------:R-:W-:-:S06]  /*1880*/  NOP ;  /* 0x0000000000007918 */ /* 0x000fcc0000000000 */
[----:B--2---:R0:W2:Y:S02]  /*1890*/  @P1 DSETP.NUM.OR P0, PT, R4, R4, P0 ;  /* 0x000000040400122a */ /* 0x0040a40000707400 */
[----:B-12---:R-:W-:Y:S05]  /*18a0*/  @P1 BRA `(.L_x_1251) ;  /* 0x0000000000201947 */ /* 0x006fea0003800000 */
        /* <DEDUP_REMOVED lines=8> */
.L_x_1251:
[----:B--2---:R-:W2:Y:S01]  /*1930*/  @P0 LDC R21, c[0x0][0x390] ;  /* 0x0000e400ff150b82 */ /* 0x004ea20000000800 */
[----:B------:R-:W3:Y:S01]  /*1940*/  LDCU.64 UR4, c[0x0][0x388] ;  /* 0x00007100ff0477ac */ /* 0x000ee20008000a00 */
[----:B------:R-:W-:Y:S02]  /*1950*/  SEL R30, R30, RZ, P0 ;  /* 0x000000ff1e1e7207 */ /* 0x000fe40000000000 */
[----:B---3--:R-:W-:Y:S02]  /*1960*/  FSEL R12, R4, UR4, !P0 ;  /* 0x00000004040c7c08 */ /* 0x008fe4000c000000 */
[----:B------:R-:W-:-:S07]  /*1970*/  FSEL R13, R5, UR5, !P0 ;  /* 0x00000005050d7c08 */ /* 0x000fce000c000000 */
.L_x_1250:
[----:B------:R-:W-:Y:S05]  /*1980*/  BSYNC.RECONVERGENT B1 ;  /* 0x0000000000017941 */ /* 0x000fea0003800200 */
.L_x_1249:
[----:B01----:R-:W0:Y:S01]  /*1990*/  LDC R4, c[0x0][0x39c] ;  /* 0x0000e700ff047b82 */ /* 0x003e220000000800 */
[----:B------:R-:W-:Y:S02]  /*19a0*/  IADD3 R28, P0, PT, R28, 0x20, RZ ;  /* 0x000000201c1c7810 */ /* 0x000fe40007f1e0ff */
[----:B------:R-:W-:-:S03]  /*19b0*/  IADD3 R35, PT, PT, -R11, 0x4, RZ ;  /* 0x000000040b237810 */ /* 0x000fc60007ffe1ff */
[----:B------:R-:W-:Y:S01]  /*19c0*/  IMAD.X R29, RZ, RZ, R29, P0 ;  /* 0x000000ffff1d7224 */ /* 0x000fe200000e061d */
[----:B0-----:R-:W-:-:S07]  /*19d0*/  IADD3 R23, PT, PT, R11, -0x4, R4 ;  /* 0xfffffffc0b177810 */ /* 0x001fce0007ffe004 */
.L_x_1248:
[----:B------:R-:W-:Y:S05]  /*19e0*/  BSYNC.RECONVERGENT B0 ;  /* 0x0000000000007941 */ /* 0x000fea0003800200 */
.L_x_1247:
[----:B------:R-:W0:Y:S01]  /*19f0*/  LDCU.64 UR4, c[0x0][0x3b0] ;  /* 0x00007600ff0477ac */ /* 0x000e220008000a00 */
[----:B------:R-:W-:Y:S01]  /*1a00*/  BSSY.RECONVERGENT B0, `(.L_x_1252) ;  /* 0x000007f000007945 */ /* 0x000fe20003800200 */
[----:B------:R-:W-:Y:S01]  /*1a10*/  IMAD.MOV.U32 R34, RZ, RZ, R32 ;  /* 0x000000ffff227224 */ /* 0x000fe200078e0020 */
[----:B------:R-:W-:Y:S01]  /*1a20*/  MOV R33, R31 ;  /* 0x0000001f00217202 */ /* 0x000fe20000000f00 */
        /* <DEDUP_REMOVED lines=10> */
[----:B------:R-:W-:Y:S01]  /*1ad0*/  IMAD.MOV.U32 R36, RZ, RZ, R4 ;  /* 0x000000ffff247224 */ /* 0x000fe200078e0004 */
[----:B------:R-:W-:Y:S01]  /*1ae0*/  MOV R33, R31 ;  /* 0x0000001f00217202 */ /* 0x000fe20000000f00 */
[----:B------:R-:W-:Y:S02]  /*1af0*/  IMAD.MOV.U32 R34, RZ, RZ, R32 ;  /* 0x000000ffff227224 */ /* 0x000fe400078e0020 */
[----:B------:R-:W-:Y:S02]  /*1b00*/  IMAD.MOV.U32 R16, RZ, RZ, R14 ;  /* 0x000000ffff107224 */ /* 0x000fe400078e000e */
[----:B------:R-:W-:-:S07]  /*1b10*/  IMAD.MOV.U32 R17, RZ, RZ, R15 ;  /* 0x000000ffff117224 */ /* 0x000fce00078e000f */
.L_x_1262:
[----:B------:R-:W-:-:S06]  /*1b20*/  IMAD.WIDE.U32 R4, R37, 0x20, R28 ;  /* 0x0000002025047825 */ /* 0x000fcc00078e001c */
[----:B------:R-:W3:Y:S01]  /*1b30*/  LDG.E.ENL2.256 R8, R4, desc[UR36][R4.64] ;  /* 0xfe0000240404797e */ /* 0x000ee20008121908 */
[----:B------:R-:W-:Y:S01]  /*1b40*/  IMAD.IADD R36, R36, 0x1, R35 ;  /* 0x0000000124247824 */ /* 0x000fe200078e0223 */
[----:B------:R-:W2:Y:S01]  /*1b50*/  DSETP.NAN.AND P6, PT, R12, R12, PT ;  /* 0x0000000c0c00722a */ /* 0x000ea20003fc8000 */
[----:B------:R-:W-:Y:S02]  /*1b60*/  BSSY.RECONVERGENT B1, `(.L_x_1254) ;  /* 0x000002e000017945 */ /* 0x000fe40003800200 */
[C---:B------:R-:W-:Y:S01]  /*1b70*/  VIADD R39, R36.reuse, 0x1 ;  /* 0x0000000124277836 */ /* 0x040fe20000000000 */
[C---:B------:R-:W-:Y:S01]  /*1b80*/  IADD3 R41, PT, PT, R36.reuse, 0x2, RZ ;  /* 0x0000000224297810 */ /* 0x040fe20007ffe0ff */
[----:B------:R-:W-:Y:S01]  /*1b90*/  VIADD R43, R36, 0x3 ;  /* 0x00000003242b7836 */ /* 0x000fe20000000000 */
[----:B--2---:R-:W-:-:S04]  /*1ba0*/  @P6 ISETP.GE.U32.AND P0, PT, R21, R36, PT ;  /* 0x000000241500620c */ /* 0x004fc80003f06070 */
[----:B------:R-:W-:-:S15]  /*1bb0*/  @P6 ISETP.GE.AND.EX P0, PT, R30, RZ, PT, P0 ;  /* 0x000000ff1e00620c */ /* 0x000fde0003f06300 */
[----:B------:R-:W-:-:S15]  /*1bc0*/  NOP ;  /* 0x0000000000007918 */ /* 0x000fde0000000000 */
[----:B------:R-:W-:-:S15]  /*1bd0*/  NOP ;  /* 0x0000000000007918 */ /* 0x000fde0000000000 */
[----:B------:R-:W-:-:S09]  /*1be0*/  NOP ;  /* 0x0000000000007918 */ /* 0x000fd20000000000 */
[----:B------:R-:W0:Y:S02]  /*1bf0*/  DSETP.NAN.AND P3, PT, R14, R14, PT ;  /* 0x0000000e0e00722a */ /* 0x000e240003f68000 */
[----:B0-----:R-:W-:-:S04]  /*1c00*/  @P3 ISETP.GE.U32.AND P1, PT, R34, R39, PT ;  /* 0x000000272200320c */ /* 0x001fc80003f26070 */
[----:B------:R-:W-:-:S15]  /*1c10*/  @P3 ISETP.GE.AND.EX P1, PT, R33, RZ, PT, P1 ;  /* 0x000000ff2100320c */ /* 0x000fde0003f26310 */
[----:B------:R-:W-:-:S15]  /*1c20*/  NOP ;  /* 0x0000000000007918 */ /* 0x000fde0000000000 */
[----:B------:R-:W-:-:S15]  /*1c30*/  NOP ;  /* 0x0000000000007918 */ /* 0x000fde0000000000 */
[----:B------:R-:W-:-:S13]  /*1c40*/  NOP ;  /* 0x0000000000007918 */ /* 0x000fda0000000000 */
[----:B------:R-:W0:Y:S02]  /*1c50*/  DSETP.NAN.AND P5, PT, R16, R16, PT ;  /* 0x000000101000722a */ /* 0x000e240003fa8000 */
[----:B0-----:R-:W-:-:S04]  /*1c60*/  @P5 ISETP.GE.U32.AND P2, PT, R32, R41, PT ;  /* 0x000000292000520c */ /* 0x001fc80003f46070 */
        /* <DEDUP_REMOVED lines=9> */
[----:B---3--:R0:W2:-:S15]  /*1d00*/  @P6 DSETP.NUM.OR P0, PT, R4, R4, !P0 ;  /* 0x000000040400622a */ /* 0x00809e0004707400 */
[----:B------:R-:W-:-:S15]  /*1d10*/  NOP ;  /* 0x0000000000007918 */ /* 0x000fde0000000000 */
[----:B------:R-:W-:-:S15]  /*1d20*/  NOP ;  /* 0x0000000000007918 */ /* 0x000fde0000000000 */
[----:B------:R-:W-:-:S15]  /*1d30*/  NOP ;  /* 0x0000000000007918 */ /* 0x000fde0000000000 */
[----:B------:R-:W-:-:S04]  /*1d40*/  NOP ;  /* 0x0000000000007918 */ /* 0x000fc80000000000 */
[----:B------:R0:W3:-:S15]  /*1d50*/  @P3 DSETP.NUM.OR P1, PT, R6, R6, !P1 ;  /* 0x000000060600322a */ /* 0x0000de0004f27400 */
[----:B------:R-:W-:-:S15]  /*1d60*/  NOP ;  /* 0x0000000000007918 */ /* 0x000fde0000000000 */
[----:B------:R-:W-:-:S15]  /*1d70*/  NOP ;  /* 0x0000000000007918 */ /* 0x000fde0000000000 */
[----:B------:R-:W-:-:S15]  /*1d80*/  NOP ;  /* 0x0000000000007918 */ /* 0x000fde0000000000 */
[----:B------:R-:W-:-:S04]  /*1d90*/  NOP ;  /* 0x0000000000007918 */ /* 0x000fc80000000000 */
[----:B------:R0:W4:Y:S02]  /*1da0*/  @P5 DSETP.NUM.OR P2, PT, R8, R8, !P2 ;  /* 0x000000080800522a */ /* 0x0001240005747400 */
[----:B-1234-:R-:W-:Y:S05]  /*1db0*/  @P6 BRA `(.L_x_1255) ;  /* 0x0000000000206947 */ /* 0x01efea0003800000 */
        /* <DEDUP_REMOVED lines=8> */
.L_x_1255:
[----:B------:R-:W-:Y:S05]  /*1e40*/  BSYNC.RECONVERGENT B1 ;  /* 0x0000000000017941 */ /* 0x000fea0003800200 */
.L_x_1254:
[----:B------:R-:W-:Y:S04]  /*1e50*/  BSSY.RECONVERGENT B1, `(.L_x_1256) ;  /* 0x000000a000017945 */ /* 0x000fe80003800200 */
[----:B------:R-:W-:Y:S05]  /*1e60*/  @P3 BRA `(.L_x_1257) ;  /* 0x0000000000203947 */ /* 0x000fea0003800000 */
        /* <DEDUP_REMOVED lines=8> */
.L_x_1257:
[----:B------:R-:W-:Y:S05]  /*1ef0*/  BSYNC.RECONVERGENT B1 ;  /* 0x0000000000017941 */ /* 0x000fea0003800200 */
.L_x_1256:
[----:B------:R-:W-:Y:S01]  /*1f00*/  @P4 ISETP.GE.U32.AND P3, PT, R20, R43, PT ;  /* 0x0000002b1400420c */ /* 0x000fe20003f66070 */
[----:B------:R-:W-:Y:S01]  /*1f10*/  BSSY.RECONVERGENT B1, `(.L_x_1258) ;  /* 0x0000011000017945 */ /* 0x000fe20003800200 */
[----:B-12---:R-:W-:Y:S02]  /*1f20*/  FSEL R12, R12, R4, P0 ;  /* 0x000000040c0c7208 */ /* 0x006fe40000000000 */
[----:B------:R-:W-:Y:S02]  /*1f30*/  @P4 ISETP.GE.AND.EX P3, PT, R0, RZ, PT, P3 ;  /* 0x000000ff0000420c */ /* 0x000fe40003f66330 */
[----:B------:R-:W-:Y:S02]  /*1f40*/  FSEL R13, R13, R5, P0 ;  /* 0x000000050d0d7208 */ /* 0x000fe40000000000 */
[----:B------:R-:W-:Y:S02]  /*1f50*/  SEL R21, R21, R36, P0 ;  /* 0x0000002415157207 */ /* 0x000fe40000000000 */
[----:B---3--:R-:W-:-:S02]  /*1f60*/  FSEL R14, R14, R6, P1 ;  /* 0x000000060e0e7208 */ /* 0x008fc40000800000 */
[----:B------:R-:W-:Y:S02]  /*1f70*/  FSEL R15, R15, R7, P1 ;  /* 0x000000070f0f7208 */ /* 0x000fe40000800000 */
[----:B------:R-:W-:Y:S01]  /*1f80*/  SEL R34, R34, R39, P1 ;  /* 0x0000002722227207 */ /* 0x000fe20000800000 */
[----:B------:R-:W-:Y:S06]  /*1f90*/  @P5 BRA `(.L_x_1259) ;  /* 0x0000000000205947 */ /* 0x000fec0003800000 */
        /* <DEDUP_REMOVED lines=8> */
.L_x_1259:
[----:B------:R-:W-:Y:S05]  /*2020*/  BSYNC.RECONVERGENT B1 ;  /* 0x0000000000017941 */ /* 0x000fea0003800200 */
.L_x_1258:
[----:B------:R-:W-:Y:S01]  /*2030*/  BSSY.RECONVERGENT B1, `(.L_x_1260) ;  /* 0x0000011000017945 */ /* 0x000fe20003800200 */
[----:B------:R2:W3:Y:S01]  /*2040*/  @P4 DSETP.NUM.OR P3, PT, R10, R10, !P3 ;  /* 0x0000000a0a00422a */ /* 0x0004e20005f67400 */
[----:B-1----:R-:W-:Y:S02]  /*2050*/  FSEL R16, R16, R8, P2 ;  /* 0x0000000810107208 */ /* 0x002fe40001000000 */
[----:B------:R-:W-:Y:S02]  /*2060*/  FSEL R17, R17, R9, P2 ;  /* 0x0000000911117208 */ /* 0x000fe40001000000 */
[----:B------:R-:W-:Y:S02]  /*2070*/  SEL R32, R32, R41, P2 ;  /* 0x0000002920207207 */ /* 0x000fe40001000000 */
[----:B------:R-:W-:Y:S02]  /*2080*/  SEL R30, R30, RZ, P0 ;  /* 0x000000ff1e1e7207 */ /* 0x000fe40000000000 */
[----:B------:R-:W-:-:S02]  /*2090*/  SEL R33, R33, RZ, P1 ;  /* 0x000000ff21217207 */ /* 0x000fc40000800000 */
[----:B------:R-:W-:Y:S01]  /*20a0*/  SEL R31, R31, RZ, P2 ;  /* 0x000000ff1f1f7207 */ /* 0x000fe20001000000 */
[----:B--23--:R-:W-:Y:S06]  /*20b0*/  @P4 BRA `(.L_x_1261) ;  /* 0x0000000000204947 */ /* 0x00cfec0003800000 */
        /* <DEDUP_REMOVED lines=8> */
.L_x_1261:
[----:B------:R-:W-:Y:S05]  /*2140*/  BSYNC.RECONVERGENT B1 ;  /* 0x0000000000017941 */ /* 0x000fea0003800200 */
.L_x_1260:
[----:B------:R-:W2:Y:S01]  /*2150*/  LDCU UR4, c[0x0][0x3a4] ;  /* 0x00007480ff0477ac */ /* 0x000ea20008000800 */
[----:B01----:R-:W-:Y:S02]  /*2160*/  FSEL R2, R2, R10, P3 ;  /* 0x0000000a02027208 */ /* 0x003fe40001800000 */
[----:B------:R-:W-:Y:S02]  /*2170*/  FSEL R3, R3, R11, P3 ;  /* 0x0000000b03037208 */ /* 0x000fe40001800000 */
[----:B------:R-:W-:Y:S02]  /*2180*/  SEL R20, R20, R43, P3 ;  /* 0x0000002b14147207 */ /* 0x000fe40001800000 */
[----:B------:R-:W-:Y:S01]  /*2190*/  SEL R0, R0, RZ, P3 ;  /* 0x000000ff00007207 */ /* 0x000fe20001800000 */
[----:B--2---:R-:W-:-:S04]  /*21a0*/  VIADD R37, R37, UR4 ;  /* 0x0000000425257c36 */ /* 0x004fc80008000000 */
[----:B------:R-:W-:-:S04]  /*21b0*/  IMAD.SHL.U32 R36, R37, 0x4, RZ ;  /* 0x0000000425247824 */ /* 0x000fc800078e00ff */
[----:B------:R-:W-:-:S05]  /*21c0*/  VIADD R4, R36, 0x3 ;  /* 0x0000000324047836 */ /* 0x000fca0000000000 */
[----:B------:R-:W-:-:S13]  /*21d0*/  ISETP.GE.U32.AND P0, PT, R4, R23, PT ;  /* 0x000000170400720c */ /* 0x000fda0003f06070 */
[----:B------:R-:W-:Y:S05]  /*21e0*/  @!P0 BRA `(.L_x_1262) ;  /* 0xfffffff8004c8947 */ /* 0x000fea000383ffff */
.L_x_1253:
[----:B------:R-:W-:Y:S05]  /*21f0*/  BSYNC.RECONVERGENT B0 ;  /* 0x0000000000007941 */ /* 0x000fea0003800200 */
.L_x_1252:
        /* <DEDUP_REMOVED lines=9> */
[----:B------:R-:W-:-:S04]  /*2290*/  LOP3.LUT R5, R23, 0xfffffffc, RZ, 0xc0, !PT ;  /* 0xfffffffc17057812 */ /* 0x000fc800078ec0ff */
[----:B------:R-:W-:-:S04]  /*22a0*/  IADD3 R22, PT, PT, R5, R22, RZ ;  /* 0x0000001605167210 */ /* 0x000fc80007ffe0ff */
[----:B------:R-:W-:-:S13]  /*22b0*/  ISETP.GE.U32.AND P0, PT, R22, R23, PT ;  /* 0x000000171600720c */ /* 0x000fda0003f06070 */
[----:B------:R-:W-:Y:S05]  /*22c0*/  @P0 BRA `(.L_x_1264) ;  /* 0x0000000000680947 */ /* 0x000fea0003800000 */
[----:B------:R-:W-:-:S06]  /*22d0*/  IMAD.WIDE R28, R22, 0x8, R28 ;  /* 0x00000008161c7825 */ /* 0x000fcc00078e021c */
[----:B------:R-:W3:Y:S01]  /*22e0*/  LDG.E.64 R28, desc[UR36][R28.64] ;  /* 0x000000241c1c7981 */ /* 0x000ee2000c1e1b00 */
[----:B------:R-:W-:Y:S01]  /*22f0*/  IMAD.IADD R22, R22, 0x1, R35 ;  /* 0x0000000116167824 */ /* 0x000fe200078e0223 */
[----:B------:R-:W2:Y:S01]  /*2300*/  DSETP.NAN.AND P1, PT, R12, R12, PT ;  /* 0x0000000c0c00722a */ /* 0x000ea20003f28000 */
[----:B------:R-:W-:Y:S03]  /*2310*/  BSSY.RECONVERGENT B1, `(.L_x_1265) ;  /* 0x0000011000017945 */ /* 0x000fe60003800200 */
[----:B--2---:R-:W-:Y:S02]  /*2320*/  @P1 ISETP.GE.U32.AND P0, PT, R21, R22, PT ;  /* 0x000000161500120c */ /* 0x004fe40003f06070 */
[----:B------:R-:W-:-:S04]  /*2330*/  SHF.R.S32.HI R5, RZ, 0x1f, R22 ;  /* 0x0000001fff057819 */ /* 0x000fc80000011416 */
[----:B------:R-:W-:-:S15]  /*2340*/  @P1 ISETP.GE.AND.EX P0, PT, R30, R5, PT, P0 ;  /* 0x000000051e00120c */ /* 0x000fde0003f06300 */
[----:B------:R-:W-:-:S15]  /*2350*/  NOP ;  /* 0x0000000000007918 */ /* 0x000fde0000000000 */
[----:B------:R-:W-:-:S15]  /*2360*/  NOP ;  /* 0x0000000000007918 */ /* 0x000fde0000000000 */
[----:B------:R-:W-:-:S09]  /*2370*/  NOP ;  /* 0x0000000000007918 */ /* 0x000fd20000000000 */
        /* <DEDUP_REMOVED lines=10> */
.L_x_1266:
[----:B------:R-:W-:Y:S05]  /*2420*/  BSYNC.RECONVERGENT B1 ;  /* 0x0000000000017941 */ /* 0x000fea0003800200 */
.L_x_1265:
[----:B-12---:R-:W-:Y:S02]  /*2430*/  FSEL R12, R12, R28, P0 ;  /* 0x0000001c0c0c7208 */ /* 0x006fe40000000000 */
[----:B------:R-:W-:Y:S02]  /*2440*/  FSEL R13, R13, R29, P0 ;  /* 0x0000001d0d0d7208 */ /* 0x000fe40000000000 */
[----:B------:R-:W-:Y:S02]  /*2450*/  SEL R21, R21, R22, P0 ;  /* 0x0000001615157207 */ /* 0x000fe40000000000 */
[----:B------:R-:W-:-:S07]  /*2460*/  SEL R30, R30, R5, P0 ;  /* 0x000000051e1e7207 */ /* 0x000fce0000000000 */
.L_x_1264:
[----:B------:R-:W-:Y:S05]  /*2470*/  BSYNC.RECONVERGENT B0 ;  /* 0x0000000000007941 */ /* 0x000fea0003800200 */
.L_x_1263:
        /* <DEDUP_REMOVED lines=17> */
.L_x_1268:
[----:B------:R-:W-:Y:S05]  /*2590*/  BSYNC.RECONVERGENT B0 ;  /* 0x0000000000007941 */ /* 0x000fea0003800200 */
.L_x_1267:
[----:B---3--:R-:W-:Y:S01]  /*25a0*/  FSEL R4, R12, R14, P0 ;  /* 0x0000000e0c047208 */ /* 0x008fe20000000000 */
[----:B------:R-:W-:Y:S01]  /*25b0*/  BSSY.RECONVERGENT B0, `(.L_x_1269) ;  /* 0x0000014000007945 */ /* 0x000fe20003800200 */
[----:B------:R-:W-:Y:S02]  /*25c0*/  FSEL R5, R13, R15, P0 ;  /* 0x0000000f0d057208 */ /* 0x000fe40000000000 */
[----:B------:R-:W-:Y:S02]  /*25d0*/  SEL R21, R21, R34, P0 ;  /* 0x0000002215157207 */ /* 0x000fe40000000000 */
[----:B------:R-:W-:Y:S02]  /*25e0*/  SEL R30, R30, R33, P0 ;  /* 0x000000211e1e7207 */ /* 0x000fe40000000000 */
[----:B------:R-:W3:Y:S02]  /*25f0*/  DSETP.NAN.AND P1, PT, R4, R4, PT ;  /* 0x000000040400722a */ /* 0x000ee40003f28000 */
[----:B---3--:R-:W-:-:S04]  /*2600*/  @P1 ISETP.GE.U32.AND P0, PT, R21, R32, PT ;  /* 0x000000201500120c */ /* 0x008fc80003f06070 */
        /* <DEDUP_REMOVED lines=14> */
.L_x_1270:
[----:B------:R-:W-:Y:S05]  /*26f0*/  BSYNC.RECONVERGENT B0 ;  /* 0x0000000000007941 */ /* 0x000fea0003800200 */
.L_x_1269:
[----:B----4-:R-:W-:Y:S01]  /*2700*/  FSEL R4, R4, R16, P0 ;  /* 0x0000001004047208 */ /* 0x010fe20000000000 */
[----:B------:R-:W-:Y:S01]  /*2710*/  BSSY.RECONVERGENT B0, `(.L_x_1271) ;  /* 0x0000014000007945 */ /* 0x000fe20003800200 */
[----:B------:R-:W-:Y:S02]  /*2720*/  FSEL R5, R5, R17, P0 ;  /* 0x0000001105057208 */ /* 0x000fe40000000000 */
[----:B------:R-:W-:Y:S02]  /*2730*/  SEL R21, R21, R32, P0 ;  /* 0x0000002015157207 */ /* 0x000fe40000000000 */
[----:B---3--:R-:W-:Y:S02]  /*2740*/  SEL R17, R30, R31, P0 ;  /* 0x0000001f1e117207 */ /* 0x008fe40000000000 */
        /* <DEDUP_REMOVED lines=16> */
.L_x_1272:
[----:B------:R-:W-:Y:S05]  /*2850*/  BSYNC.RECONVERGENT B0 ;  /* 0x0000000000007941 */ /* 0x000fea0003800200 */
.L_x_1271:
[----:B----4-:R-:W-:Y:S02]  /*2860*/  FSEL R4, R4, R2, P0 ;  /* 0x0000000204047208 */ /* 0x010fe40000000000 */
[----:B------:R-:W-:Y:S02]  /*2870*/  FSEL R5, R5, R3, P0 ;  /* 0x0000000305057208 */ /* 0x000fe40000000000 */
[----:B------:R-:W-:Y:S02]  /*2880*/  SEL R16, R21, R20, P0 ;  /* 0x0000001415107207 */ /* 0x000fe40000000000 */
[----:B------:R-:W-:Y:S01]  /*2890*/  SEL R17, R17, R0, P0 ;  /* 0x0000000011117207 */ /* 0x000fe20000000000 */
[----:B------:R-:W-:Y:S06]  /*28a0*/  BRA `(.L_x_1244) ;  /* 0x000000f800cc7947 */ /* 0x000fec0003800000 */
.L_x_1245:
[----:B------:R-:W0:Y:S08]  /*28b0*/  LDC R57, c[0x0][0x508] ;  /* 0x00014200ff397b82 */ /* 0x000e300000000800 */
[----:B------:R-:W1:Y:S01]  /*28c0*/  LDC R61, c[0x0][0x3d8] ;  /* 0x0000f600ff3d7b82 */ /* 0x000e620000000800 */
[----:B0-----:R-:W-:-:S04]  /*28d0*/  SHF.R.U32.HI R57, RZ, 0x3, R57 ;  /* 0x00000003ff397819 */ /* 0x001fc80000011639 */
[----:B------:R-:W-:-:S04]  /*28e0*/  ISETP.NE.AND P0, PT, R57, 0x1, PT ;  /* 0x000000013900780c */ /* 0x000fc80003f05270 */
[----:B-1----:R-:W-:-:S13]  /*28f0*/  ISETP.NE.OR P0, PT, R61, 0x1, P0 ;  /* 0x000000013d00780c */ /* 0x002fda0000705670 */
[----:B------:R-:W-:Y:S05]  /*2900*/  @P0 BRA `(.L_x_1273) ;  /* 0x0000002400bc0947 */ /* 0x000fea0003800000 */
[----:B------:R-:W0:Y:S01]  /*2910*/  LDCU UR4, c[0x0][0x3a4] ;  /* 0x00007480ff0477ac */ /* 0x000e220008000800 */
[----:B------:R-:W1:Y:S01]  /*2920*/  LDC.64 R30, c[0x0][0x388] ;  /* 0x0000e200ff1e7b82 */ /* 0x000e620000000a00 */
[----:B------:R-:W-:Y:S07]  /*2930*/  BSSY.RECONVERGENT B0, `(.L_x_1274) ;  /* 0x000010e000007945 */ /* 0x000fee0003800200 */
[----:B------:R-:W2:Y:S08]  /*2940*/  LDC R19, c[0x0][0x390] ;  /* 0x0000e400ff137b82 */ /* 0x000eb00000000800 */
[----:B------:R-:W3:Y:S01]  /*2950*/  LDC R0, c[0x0][0x394] ;  /* 0x0000e500ff007b82 */ /* 0x000ee20000000800 */
[----:B0-----:R-:W-:-:S04]  /*2960*/  IMAD.U32 R52, RZ, RZ, UR4 ;  /* 0x00000004ff347e24 */ /* 0x001fc8000f8e00ff */
[----:B------:R-:W-:Y:S02]  /*2970*/  IMAD R3, R52, 0x3, R51 ;  /* 0x0000000334037824 */ /* 0x000fe400078e0233 */
[--C-:B-1----:R-:W-:Y:S01]  /*2980*/  IMAD.MOV.U32 R44, RZ, RZ, R30.reuse ;  /* 0x000000ffff2c7224 */ /* 0x102fe200078e001e */
[----:B------:R-:W-:Y:S01]  /*2990*/  MOV R42, R30 ;  /* 0x0000001e002a7202 */ /* 0x000fe20000000f00 */
[--C-:B------:R-:W-:Y:S01]  /*29a0*/  IMAD.MOV.U32 R45, RZ, RZ, R31.reuse ;  /* 0x000000ffff2d7224 */ /* 0x100fe200078e001f */
[----:B------:R-:W-:Y:S01]  /*29b0*/  ISETP.GE.U32.AND P0, PT, R3, R54, PT ;  /* 0x000000360300720c */ /* 0x000fe20003f06070 */
[--C-:B------:R-:W-:Y:S01]  /*29c0*/  IMAD.MOV.U32 R43, RZ, RZ, R31.reuse ;  /* 0x000000ffff2b7224 */ /* 0x100fe200078e001f */
[----:B------:R-:W-:Y:S01]  /*29d0*/  MOV R39, R31 ;  /* 0x0000001f00277202 */ /* 0x000fe20000000f00 */
[--C-:B------:R-:W-:Y:S01]  /*29e0*/  IMAD.MOV.U32 R40, RZ, RZ, R30.reuse ;  /* 0x000000ffff287224 */ /* 0x100fe200078e001e */
[----:B------:R-:W-:Y:S01]  /*29f0*/  MOV R32, R30 ;  /* 0x0000001e00207202 */ /* 0x000fe20000000f00 */
[----:B------:R-:W-:Y:S01]  /*2a00*/  IMAD.MOV.U32 R41, RZ, RZ, R31 ;  /* 0x000000ffff297224 */ /* 0x000fe200078e001f */
[----:B--2---:R-:W-:Y:S01]  /*2a10*/  MOV R47, R19 ;  /* 0x00000013002f7202 */ /* 0x004fe20000000f00 */
[----:B------:R-:W-:-:S02]  /*2a20*/  IMAD.MOV.U32 R38, RZ, RZ, R30 ;  /* 0x000000ffff267224 */ /* 0x000fc400078e001e */
[--C-:B------:R-:W-:Y:S02]  /*2a30*/  IMAD.MOV.U32 R36, RZ, RZ, R30.reuse ;  /* 0x000000ffff247224 */ /* 0x100fe400078e001e */
[--C-:B------:R-:W-:Y:S02]  /*2a40*/  IMAD.MOV.U32 R37, RZ, RZ, R31.reuse ;  /* 0x000000ffff257224 */ /* 0x100fe400078e001f */
[----:B------:R-:W-:Y:S01]  /*2a50*/  IMAD.MOV.U32 R34, RZ, RZ, R30 ;  /* 0x000000ffff227224 */ /* 0x000fe200078e001e */
[-C--:B---3--:R-:W-:Y:S01]  /*2a60*/  MOV R7, R0.reuse ;  /* 0x0000000000077202 */ /* 0x088fe20000000f00 */
[--C-:B------:R-:W-:Y:S01]  /*2a70*/  IMAD.MOV.U32 R35, RZ, RZ, R31.reuse ;  /* 0x000000ffff237224 */ /* 0x100fe200078e001f */
[----:B------:R-:W-:Y:S01]  /*2a80*/  MOV R3, R0 ;  /* 0x0000000000037202 */ /* 0x000fe20000000f00 */
        /* <DEDUP_REMOVED lines=11> */
[----:B------:R-:W-:Y:S01]  /*2b40*/  IMAD.MOV.U32 R2, RZ, RZ, R0 ;  /* 0x000000ffff027224 */ /* 0x000fe200078e0000 */
[----:B------:R-:W-:Y:S06]  /*2b50*/  @P0 BRA `(.L_x_1275) ;  /* 0x0000000c00ac0947 */ /* 0x000fec0003800000 */
[----:B------:R-:W0:Y:S01]  /*2b60*/  LDC R52, c[0x0][0x3a4] ;  /* 0x0000e900ff347b82 */ /* 0x000e220000000800 */
[--C-:B------:R-:W-:Y:S01]  /*2b70*/  IMAD.MOV.U32 R49, RZ, RZ, R19.reuse ;  /* 0x000000ffff317224 */ /* 0x100fe200078e0013 */
[----:B------:R-:W-:Y:S01]  /*2b80*/  MOV R47, R19 ;  /* 0x00000013002f7202 */ /* 0x000fe20000000f00 */
[--C-:B------:R-:W-:Y:S01]  /*2b90*/  IMAD.MOV.U32 R48, RZ, RZ, R19.reuse ;  /* 0x000000ffff307224 */ /* 0x100fe200078e0013 */
[-C--:B------:R-:W-:Y:S01]  /*2ba0*/  MOV R7, R0.reuse ;  /* 0x0000000000077202 */ /* 0x080fe20000000f00 */
[--C-:B------:R-:W-:Y:S01]  /*2bb0*/  IMAD.MOV.U32 R46, RZ, RZ, R19.reuse ;  /* 0x000000ffff2e7224 */ /* 0x100fe200078e0013 */
[----:B------:R-:W-:Y:S01]  /*2bc0*/  MOV R3, R0 ;  /* 0x0000000000037202 */ /* 0x000fe20000000f00 */
[--C-:B------:R-:W-:Y:S01]  /*2bd0*/  IMAD.MOV.U32 R29, RZ, RZ, R19.reuse ;  /* 0x000000ffff1d7224 */ /* 0x100fe200078e0013 */
[-C--:B------:R-:W-:Y:S01]  /*2be0*/  MOV R40, R30.reuse ;  /* 0x0000001e00287202 */ /* 0x080fe20000000f00 */
[----:B------:R-:W-:Y:S01]  /*2bf0*/  IMAD.MOV.U32 R28, RZ, RZ, R19 ;  /* 0x000000ffff1c7224 */ /* 0x000fe200078e0013 */
[-C--:B------:R-:W-:Y:S01]  /*2c00*/  MOV R36, R30.reuse ;  /* 0x0000001e00247202 */ /* 0x080fe20000000f00 */
[--C-:B------:R-:W-:Y:S01]  /*2c10*/  IMAD.MOV.U32 R6, RZ, RZ, R0.reuse ;  /* 0x000000ffff067224 */ /* 0x100fe200078e0000 */
[----:B------:R-:W-:Y:S01]  /*2c20*/  MOV R32, R30 ;  /* 0x0000001e00207202 */ /* 0x000fe20000000f00 */
[----:B------:R-:W-:-:S02]  /*2c30*/  IMAD.MOV.U32 R5, RZ, RZ, R0 ;  /* 0x000000ffff057224 */ /* 0x000fc400078e0000 */
[--C-:B------:R-:W-:Y:S02]  /*2c40*/  IMAD.MOV.U32 R4, RZ, RZ, R0.reuse ;  /* 0x000000ffff047224 */ /* 0x100fe400078e0000 */
[----:B------:R-:W-:Y:S02]  /*2c50*/  IMAD.MOV.U32 R2, RZ, RZ, R0 ;  /* 0x000000ffff027224 */ /* 0x000fe400078e0000 */
[--C-:B------:R-:W-:Y:S02]  /*2c60*/  IMAD.MOV.U32 R42, RZ, RZ, R30.reuse ;  /* 0x000000ffff2a7224 */ /* 0x100fe400078e001e */
[--C-:B------:R-:W-:Y:S02]  /*2c70*/  IMAD.MOV.U32 R43, RZ, RZ, R31.reuse ;  /* 0x000000ffff2b7224 */ /* 0x100fe400078e001f */
[----:B------:R-:W-:Y:S02]  /*2c80*/  IMAD.MOV.U32 R41, RZ, RZ, R31 ;  /* 0x000000ffff297224 */ /* 0x000fe400078e001f */
[----:B------:R-:W-:-:S02]  /*2c90*/  IMAD.MOV.U32 R38, RZ, RZ, R30 ;  /* 0x000000ffff267224 */ /* 0x000fc400078e001e */
[--C-:B------:R-:W-:Y:S02]  /*2ca0*/  IMAD.MOV.U32 R39, RZ, RZ, R31.reuse ;  /* 0x000000ffff277224 */ /* 0x100fe400078e001f */
[--C-:B------:R-:W-:Y:S02]  /*2cb0*/  IMAD.MOV.U32 R37, RZ, RZ, R31.reuse ;  /* 0x000000ffff257224 */ /* 0x100fe400078e001f */
[----:B------:R-:W-:Y:S02]  /*2cc0*/  IMAD.MOV.U32 R34, RZ, RZ, R30 ;  /* 0x000000ffff227224 */ /* 0x000fe400078e001e */
[--C-:B------:R-:W-:Y:S02]  /*2cd0*/  IMAD.MOV.U32 R35, RZ, RZ, R31.reuse ;  /* 0x000000ffff237224 */ /* 0x100fe400078e001f */
[----:B------:R-:W-:-:S07]  /*2ce0*/  IMAD.MOV.U32 R33, RZ, RZ, R31 ;  /* 0x000000ffff217224 */ /* 0x000fce00078e001f */
.L_x_1292:
[----:B------:R-:W-:Y:S02]  /*2cf0*/  SHF.R.U32.HI R9, RZ, 0x1, R51 ;  /* 0x00000001ff097819 */ /* 0x000fe40000011633 */
[----:B0-----:R-:W-:-:S03]  /*2d00*/  IADD3 R54, PT, PT, R51, R52, RZ ;  /* 0x0000003433367210 */ /* 0x001fc60007ffe0ff */
[C---:B------:R-:W-:Y:S01]  /*2d10*/  IMAD.IADD R10, R9.reuse, 0x1, R52 ;  /* 0x00000001090a7824 */ /* 0x040fe200078e0234 */
[--C-:B------:R-:W-:Y:S01]  /*2d20*/  SHF.R.U32.HI R13, RZ, 0x1, R54.reuse ;  /* 0x00000001ff0d7819 */ /* 0x100fe20000011636 */
[----:B------:R-:W-:Y:S02]  /*2d30*/  IMAD R55, R52, 0x2, R54 ;  /* 0x0000000234377824 */ /* 0x000fe400078e0236 */
[----:B------:R-:W-:Y:S01]  /*2d40*/  IMAD.SHL.U32 R11, R10, 0x10, RZ ;  /* 0x000000100a0b7824 */ /* 0x000fe200078e00ff */
[----:B------:R-:W-:Y:S01]  /*2d50*/  SHF.R.U32.HI R10, RZ, 0x1c, R10 ;  /* 0x0000001cff0a7819 */ /* 0x000fe2000001160a */
[----:B------:R-:W-:Y:S01]  /*2d60*/  IMAD.WIDE.U32 R8, R9, 0x10, R16 ;  /* 0x0000001009087825 */ /* 0x000fe200078e0010 */
[----:B---3--:R-:W-:Y:S02]  /*2d70*/  SHF.R.U32.HI R21, RZ, 0x1, R55 ;  /* 0x00000001ff157819 */ /* 0x008fe40000011637 */
[----:B------:R-:W-:Y:S02]  /*2d80*/  LOP3.LUT R11, R11, 0xfffffff0, RZ, 0xc0, !PT ;  /* 0xfffffff00b0b7812 */ /* 0x000fe400078ec0ff */
[----:B------:R-:W-:-:S02]  /*2d90*/  LOP3.LUT R15, R10, 0x7, RZ, 0xc0, !PT ;  /* 0x000000070a0f7812 */ /* 0x000fc400078ec0ff */
[----:B------:R-:W-:Y:S01]  /*2da0*/  IADD3 R24, P0, PT, R11, R16, RZ ;  /* 0x000000100b187210 */ /* 0x000fe20007f1e0ff */
[--C-:B------:R-:W-:Y:S01]  /*2db0*/  IMAD.WIDE.U32 R12, R13, 0x10, R16.reuse ;  /* 0x000000100d0c7825 */ /* 0x100fe200078e0010 */
[----:B--2---:R-:W2:Y:S03]  /*2dc0*/  LDG.E.128 R8, desc[UR36][R8.64] ;  /* 0x0000002408087981 */ /* 0x004ea6000c1e1d00 */
[--C-:B------:R-:W-:Y:S02]  /*2dd0*/  IMAD.X R25, R15, 0x1, R17.reuse, P0 ;  /* 0x000000010f197824 */ /* 0x100fe400000e0611 */
[----:B------:R-:W-:Y:S01]  /*2de0*/  IMAD.WIDE.U32 R20, R21, 0x10, R16 ;  /* 0x0000001015147825 */ /* 0x000fe200078e0010 */
[----:B------:R-:W5:Y:S04]  /*2df0*/  LDG.E.128 R12, desc[UR36][R12.64] ;  /* 0x000000240c0c7981 */ /* 0x000f68000c1e1d00 */
[----:B-1----:R-:W5:Y:S04]  /*2e00*/  LDG.E.128 R24, desc[UR36][R24.64] ;  /* 0x0000002418187981 */ /* 0x002f68000c1e1d00 */
[----:B------:R-:W5:Y:S01]  /*2e10*/  LDG.E.128 R20, desc[UR36][R20.64] ;  /* 0x0000002414147981 */ /* 0x000f62000c1e1d00 */
[----:B------:R-:W0:Y:S02]  /*2e20*/  DSETP.NAN.AND P1, PT, R30, R30, PT ;  /* 0x0000001e1e00722a */ /* 0x000e240003f28000 */
[----:B0-----:R-:W-:-:S04]  /*2e30*/  @P1 ISETP.GE.U32.AND P0, PT, R19, R51, PT ;  /* 0x000000331300120c */ /* 0x001fc80003f06070 */
[----:B------:R-:W-:Y:S01]  /*2e40*/  @P1 ISETP.GE.AND.EX P0, PT, R0, RZ, PT, P0 ;  /* 0x000000ff0000120c */ /* 0x000fe20003f06300 */
[----:B------:R-:W-:-:S15]  /*2e50*/  BSSY.RECONVERGENT B1, `(.L_x_1276) ;  /* 0x0000013000017945 */ /* 0x000fde0003800200 */
[----:B------:R-:W-:-:S15]  /*2e60*/  NOP ;  /* 0x0000000000007918 */ /* 0x000fde0000000000 */
[----:B------:R-:W-:-:S15]  /*2e70*/  NOP ;  /* 0x0000000000007918 */ /* 0x000fde0000000000 */
[----:B------:R-:W-:-:S12]  /*2e80*/  NOP ;  /* 0x0000000000007918 */ /* 0x000fd80000000000 */
[----:B------:R0:W1:-:S15]  /*2e90*/  DSETP.NAN.AND P2, PT, R32, R32, PT ;  /* 0x000000202000722a */ /* 0x00005e0003f48000 */
[----:B------:R-:W-:-:S15]  /*2ea0*/  NOP ;  /* 0x0000000000007918 */ /* 0x000fde0000000000 */
[----:B------:R-:W-:-:S15]  /*2eb0*/  NOP ;  /* 0x0000000000007918 */ /* 0x000fde0000000000 */
[----:B------:R-:W-:-:S15]  /*2ec0*/  NOP ;  /* 0x0000000000007918 */ /* 0x000fde0000000000 */
[----:B------:R-:W-:-:S04]  /*2ed0*/  NOP ;  /* 0x0000000000007918 */ /* 0x000fc80000000000 */
[----:B--2---:R0:W2:Y:S02]  /*2ee0*/  @P1 DSETP.NUM.OR P0, PT, R8, R8, !P0 ;  /* 0x000000080800122a */ /* 0x0040a40004707400 */
[----:B-12---:R-:W-:Y:S05]  /*2ef0*/  @P1 BRA `(.L_x_1277) ;  /* 0x0000000000201947 */ /* 0x006fea0003800000 */
        /* <DEDUP_REMOVED lines=8> */
.L_x_1277:
[----:B------:R-:W-:Y:S05]  /*2f80*/  BSYNC.RECONVERGENT B1 ;  /* 0x0000000000017941 */ /* 0x000fea0003800200 */
.L_x_1276:
[----:B------:R-:W-:Y:S01]  /*2f90*/  @P2 ISETP.GE.U32.AND P1, PT, R28, R51, PT ;  /* 0x000000331c00220c */ /* 0x000fe20003f26070 */
[----:B------:R-:W-:Y:S01]  /*2fa0*/  BSSY.RECONVERGENT B1, `(.L_x_1278) ;  /* 0x0000013000017945 */ /* 0x000fe20003800200 */
[----:B------:R3:W4:Y:S01]  /*2fb0*/  DSETP.NAN.AND P3, PT, R34, R34, PT ;  /* 0x000000222200722a */ /* 0x0007220003f68000 */
[----:B-12---:R-:W-:Y:S02]  /*2fc0*/  FSEL R31, R31, R9, P0 ;  /* 0x000000091f1f7208 */ /* 0x006fe40000000000 */
[----:B------:R-:W-:Y:S02]  /*2fd0*/  @P2 ISETP.GE.AND.EX P1, PT, R2, RZ, PT, P1 ;  /* 0x000000ff0200220c */ /* 0x000fe40003f26310 */
[----:B------:R-:W-:Y:S02]  /*2fe0*/  FSEL R30, R30, R8, P0 ;  /* 0x000000081e1e7208 */ /* 0x000fe40000000000 */
[----:B------:R-:W-:-:S15]  /*2ff0*/  SEL R19, R19, R51, P0 ;  /* 0x0000003313137207 */ /* 0x000fde0000000000 */
[----:B------:R-:W-:-:S15]  /*3000*/  NOP ;  /* 0x0000000000007918 */ /* 0x000fde0000000000 */
[----:B------:R-:W-:-:S15]  /*3010*/  NOP ;  /* 0x0000000000007918 */ /* 0x000fde0000000000 */
[----:B------:R-:W-:-:S12]  /*3020*/  NOP ;  /* 0x0000000000007918 */ /* 0x000fd80000000000 */
[----:B------:R3:W1:Y:S02]  /*3030*/  @P2 DSETP.NUM.OR P1, PT, R10, R10, !P1 ;  /* 0x0000000a0a00222a */ /* 0x0006640004f27400 */
[----:B-1--4-:R-:W-:Y:S05]  /*3040*/  @P2 BRA `(.L_x_1279) ;  /* 0x0000000000202947 */ /* 0x012fea0003800000 */
        /* <DEDUP_REMOVED lines=8> */
.L_x_1279:
[----:B------:R-:W-:Y:S05]  /*30d0*/  BSYNC.RECONVERGENT B1 ;  /* 0x0000000000017941 */ /* 0x000fea0003800200 */
.L_x_1278:
[----:B------:R-:W-:Y:S01]  /*30e0*/  @P3 ISETP.GE.U32.AND P2, PT, R29, R54, PT ;  /* 0x000000361d00320c */ /* 0x000fe20003f46070 */
[----:B------:R-:W-:Y:S01]  /*30f0*/  BSSY.RECONVERGENT B1, `(.L_x_1280) ;  /* 0x0000013000017945 */ /* 0x000fe20003800200 */
[----:B------:R2:W4:Y:S01]  /*3100*/  DSETP.NAN.AND P4, PT, R36, R36, PT ;  /* 0x000000242400722a */ /* 0x0005220003f88000 */
[----:B------:R-:W-:Y:S02]  /*3110*/  SEL R28, R28, R51, P1 ;  /* 0x000000331c1c7207 */ /* 0x000fe40000800000 */
[----:B------:R-:W-:Y:S02]  /*3120*/  @P3 ISETP.GE.AND.EX P2, PT, R3, RZ, PT, P2 ;  /* 0x000000ff0300320c */ /* 0x000fe40003f46320 */
[----:B01----:R-:W-:Y:S02]  /*3130*/  FSEL R33, R33, R11, P1 ;  /* 0x0000000b21217208 */ /* 0x003fe40000800000 */
[----:B------:R-:W-:-:S15]  /*3140*/  FSEL R32, R32, R10, P1 ;  /* 0x0000000a20207208 */ /* 0x000fde0000800000 */
[----:B------:R-:W-:-:S15]  /*3150*/  NOP ;  /* 0x0000000000007918 */ /* 0x000fde0000000000 */
[----:B------:R-:W-:-:S15]  /*3160*/  NOP ;  /* 0x0000000000007918 */ /* 0x000fde0000000000 */
[----:B------:R-:W-:-:S12]  /*3170*/  NOP ;  /* 0x0000000000007918 */ /* 0x000fd80000000000 */
[----:B-----5:R2:W0:Y:S02]  /*3180*/  @P3 DSETP.NUM.OR P2, PT, R12, R12, !P2 ;  /* 0x0000000c0c00322a */ /* 0x0204240005747400 */
        /* <DEDUP_REMOVED lines=9> */
.L_x_1281:
[----:B------:R-:W-:Y:S05]  /*3220*/  BSYNC.RECONVERGENT B1 ;  /* 0x0000000000017941 */ /* 0x000fea0003800200 */
.L_x_1280:
[----:B------:R-:W-:Y:S01]  /*3230*/  @P4 ISETP.GE.U32.AND P3, PT, R46, R54, PT ;  /* 0x000000362e00420c */ /* 0x000fe20003f66070 */
[----:B------:R-:W-:Y:S01]  /*3240*/  BSSY.RECONVERGENT B1, `(.L_x_1282) ;  /* 0x0000012000017945 */ /* 0x000fe20003800200 */
[----:B------:R1:W4:Y:S01]  /*3250*/  DSETP.NAN.AND P5, PT, R38, R38, PT ;  /* 0x000000262600722a */ /* 0x0003220003fa8000 */
[----:B0--3--:R-:W-:Y:S02]  /*3260*/  FSEL R35, R35, R13, P2 ;  /* 0x0000000d23237208 */ /* 0x009fe40001000000 */
[----:B------:R-:W-:Y:S02]  /*3270*/  @P4 ISETP.GE.AND.EX P3, PT, R4, RZ, PT, P3 ;  /* 0x000000ff0400420c */ /* 0x000fe40003f66330 */
[----:B------:R-:W-:-:S15]  /*3280*/  FSEL R34, R34, R12, P2 ;  /* 0x0000000c22227208 */ /* 0x000fde0001000000 */
[----:B------:R-:W-:-:S15]  /*3290*/  NOP ;  /* 0x0000000000007918 */ /* 0x000fde0000000000 */
[----:B------:R-:W-:-:S15]  /*32a0*/  NOP ;  /* 0x0000000000007918 */ /* 0x000fde0000000000 */
[----:B------:R-:W-:-:S14]  /*32b0*/  NOP ;  /* 0x0000000000007918 */ /* 0x000fdc0000000000 */
        /* <DEDUP_REMOVED lines=10> */
.L_x_1283:
[----:B------:R-:W-:Y:S05]  /*3360*/  BSYNC.RECONVERGENT B1 ;  /* 0x0000000000017941 */ /* 0x000fea0003800200 */
.L_x_1282:
[----:B------:R-:W-:Y:S01]  /*3370*/  @P5 IMAD.IADD R56, R54, 0x1, R52 ;  /* 0x0000000136385824 */ /* 0x000fe200078e0234 */
[----:B------:R-:W-:Y:S01]  /*3380*/  BSSY.RECONVERGENT B1, `(.L_x_1284) ;  /* 0x0000010000017945 */ /* 0x000fe20003800200 */
[----:B0-2---:R-:W-:Y:S02]  /*3390*/  FSEL R37, R37, R15, P3 ;  /* 0x0000000f25257208 */ /* 0x005fe40001800000 */
[----:B------:R-:W-:Y:S02]  /*33a0*/  FSEL R36, R36, R14, P3 ;  /* 0x0000000e24247208 */ /* 0x000fe40001800000 */
[----:B------:R-:W-:-:S04]  /*33b0*/  @P5 ISETP.GE.U32.AND P4, PT, R47, R56, PT ;  /* 0x000000382f00520c */ /* 0x000fc80003f86070 */
[----:B------:R-:W-:-:S13]  /*33c0*/  @P5 ISETP.GE.AND.EX P4, PT, R5, RZ, PT, P4 ;  /* 0x000000ff0500520c */ /* 0x000fda0003f86340 */
[----:B------:R0:W2:Y:S02]  /*33d0*/  @P5 DSETP.NUM.OR P4, PT, R24, R24, !P4 ;  /* 0x000000181800522a */ /* 0x0000a40006787400 */
[----:B--2---:R-:W-:Y:S05]  /*33e0*/  @P5 BRA `(.L_x_1285) ;  /* 0x0000000000245947 */ /* 0x004fea0003800000 */
[----:B------:R-:W2:Y:S02]  /*33f0*/  DSETP.NEU.AND P5, PT, R38, R24, PT ;  /* 0x000000182600722a */ /* 0x000ea40003fad000 */
[----:B--2---:R-:W-:-:S04]  /*3400*/  @!P5 IADD3 R56, PT, PT, R54, R52, RZ ;  /* 0x000000343638d210 */ /* 0x004fc80007ffe0ff */
[----:B------:R-:W-:-:S04]  /*3410*/  @!P5 ISETP.GE.U32.AND P4, PT, R47, R56, PT ;  /* 0x000000382f00d20c */ /* 0x000fc80003f86070 */
[----:B------:R-:W-:-:S15]  /*3420*/  @!P5 ISETP.GE.AND.EX P6, PT, R5, RZ, PT, P4 ;  /* 0x000000ff0500d20c */ /* 0x000fde0003fc6340 */
[----:B------:R-:W-:-:S15]  /*3430*/  NOP ;  /* 0x0000000000007918 */ /* 0x000fde0000000000 */
[----:B------:R-:W-:-:S15]  /*3440*/  NOP ;  /* 0x0000000000007918 */ /* 0x000fde0000000000 */
[----:B------:R-:W-:-:S09]  /*3450*/  NOP ;  /* 0x0000000000007918 */ /* 0x000fd20000000000 */
[----:B------:R2:W3:Y:S02]  /*3460*/  @P5 DSETP.GT.AND P4, PT, R38, R24, PT ;  /* 0x000000182600522a */ /* 0x0004e40003f84000 */
[----:B---3--:R-:W-:-:S13]  /*3470*/  @!P5 PLOP3.LUT P4, PT, P6, PT, PT, 0x8, 0x80 ;  /* 0x000000000080d81c */ /* 0x008fda000378e170 */
.L_x_1285:
[----:B------:R-:W-:Y:S05]  /*3480*/  BSYNC.RECONVERGENT B1 ;  /* 0x0000000000017941 */ /* 0x000fea0003800200 */
.L_x_1284:
[----:B------:R-:W-:Y:S01]  /*3490*/  IMAD.IADD R51, R54, 0x1, R52 ;  /* 0x0000000136337824 */ /* 0x000fe200078e0234 */
[----:B------:R-:W3:Y:S01]  /*34a0*/  DSETP.NAN.AND P6, PT, R40, R40, PT ;  /* 0x000000282800722a */ /* 0x000ee20003fc8000 */
[----:B------:R-:W-:Y:S01]  /*34b0*/  BSSY.RECONVERGENT B1, `(.L_x_1286) ;  /* 0x0000017000017945 */ /* 0x000fe20003800200 */
[-C--:B------:R-:W-:Y:S02]  /*34c0*/  SEL R29, R29, R54.reuse, P2 ;  /* 0x000000361d1d7207 */ /* 0x080fe40001000000 */
[----:B---3--:R-:W-:Y:S02]  /*34d0*/  @P6 ISETP.GE.U32.AND P5, PT, R48, R51, PT ;  /* 0x000000333000620c */ /* 0x008fe40003fa6070 */
[----:B------:R-:W-:Y:S02]  /*34e0*/  SEL R46, R46, R54, P3 ;  /* 0x000000362e2e7207 */ /* 0x000fe40001800000 */
[----:B------:R-:W-:Y:S02]  /*34f0*/  @P6 ISETP.GE.AND.EX P5, PT, R6, RZ, PT, P5 ;  /* 0x000000ff0600620c */ /* 0x000fe40003fa6350 */
[----:B-12---:R-:W-:-:S02]  /*3500*/  FSEL R39, R39, R25, P4 ;  /* 0x0000001927277208 */ /* 0x006fc40002000000 */
[----:B------:R-:W-:-:S15]  /*3510*/  FSEL R38, R38, R24, P4 ;  /* 0x0000001826267208 */ /* 0x000fde0002000000 */
[----:B------:R-:W-:-:S15]  /*3520*/  NOP ;  /* 0x0000000000007918 */ /* 0x000fde0000000000 */
[----:B------:R-:W-:-:S15]  /*3530*/  NOP ;  /* 0x0000000000007918 */ /* 0x000fde0000000000 */
[----:B------:R-:W-:-:S07]  /*3540*/  NOP ;  /* 0x0000000000007918 */ /* 0x000fce0000000000 */
[----:B------:R1:W2:Y:S02]  /*3550*/  @P6 DSETP.NUM.OR P5, PT, R26, R26, !P5 ;  /* 0x0000001a1a00622a */ /* 0x0002a40006fa7400 */
[----:B--2---:R-:W-:Y:S05]  /*3560*/  @P6 BRA `(.L_x_1287) ;  /* 0x00000000002c6947 */ /* 0x004fea0003800000 */
[----:B------:R-:W2:Y:S01]  /*3570*/  DSETP.NEU.AND P6, PT, R40, R26, PT ;  /* 0x0000001a2800722a */ /* 0x000ea20003fcd000 */
[----:B------:R-:W-:Y:S02]  /*3580*/  LOP3.LUT R53, R53, 0xfffffffd, RZ, 0xc0, !PT ;  /* 0xfffffffd35357812 */ /* 0x000fe400078ec0ff */
[----:B--2---:R-:W-:Y:S02]  /*3590*/  @!P6 ISETP.GE.U32.AND P5, PT, R48, R51, PT ;  /* 0x000000333000e20c */ /* 0x004fe40003fa6070 */
[----:B------:R-:W-:Y:S02]  /*35a0*/  @P0 LOP3.LUT R53, R53, 0x2, RZ, 0xfc, !PT ;  /* 0x0000000235350812 */ /* 0x000fe400078efcff */
[----:B------:R-:W-:-:S15]  /*35b0*/  @!P6 ISETP.GE.AND.EX P0, PT, R6, RZ, PT, P5 ;  /* 0x000000ff0600e20c */ /* 0x000fde0003f06350 */
[----:B------:R-:W-:-:S15]  /*35c0*/  NOP ;  /* 0x0000000000007918 */ /* 0x000fde0000000000 */
[----:B------:R-:W-:-:S15]  /*35d0*/  NOP ;  /* 0x0000000000007918 */ /* 0x000fde0000000000 */
[----:B------:R-:W-:-:S12]  /*35e0*/  NOP ;  /* 0x0000000000007918 */ /* 0x000fd80000000000 */
[----:B------:R2:W3:Y:S01]  /*35f0*/  @P6 DSETP.GT.AND P5, PT, R40, R26, PT ;  /* 0x0000001a2800622a */ /* 0x0004e20003fa4000 */
[----:B------:R-:W-:Y:S02]  /*3600*/  @!P6 PLOP3.LUT P5, PT, P0, PT, PT, 0x8, 0x80 ;  /* 0x000000000080e81c */ /* 0x000fe400007ae170 */
[----:B---3--:R-:W-:-:S13]  /*3610*/  LOP3.LUT P0, RZ, R53, 0x2, RZ, 0xc0, !PT ;  /* 0x0000000235ff7812 */ /* 0x008fda000780c0ff */
.L_x_1287:
[----:B------:R-:W-:Y:S05]  /*3620*/  BSYNC.RECONVERGENT B1 ;  /* 0x0000000000017941 */ /* 0x000fea0003800200 */
.L_x_1286:
[----:B------:R-:W3:Y:S01]  /*3630*/  DSETP.NAN.AND P6, PT, R42, R42, PT ;  /* 0x0000002a2a00722a */ /* 0x000ee20003fc8000 */
[----:B------:R-:W-:Y:S01]  /*3640*/  SEL R0, R0, RZ, P0 ;  /* 0x000000ff00007207 */ /* 0x000fe20000000000 */
[----:B------:R-:W-:Y:S01]  /*3650*/  BSSY.RECONVERGENT B1, `(.L_x_1288) ;  /* 0x0000013000017945 */ /* 0x000fe20003800200 */
[----:B---3--:R-:W-:-:S04]  /*3660*/  @P6 ISETP.GE.U32.AND P0, PT, R49, R55, PT ;  /* 0x000000373100620c */ /* 0x008fc80003f06070 */
[----:B------:R-:W-:-:S15]  /*3670*/  @P6 ISETP.GE.AND.EX P0, PT, R7, RZ, PT, P0 ;  /* 0x000000ff0700620c */ /* 0x000fde0003f06300 */
[----:B------:R-:W-:-:S15]  /*3680*/  NOP ;  /* 0x0000000000007918 */ /* 0x000fde0000000000 */
[----:B------:R-:W-:-:S15]  /*3690*/  NOP ;  /* 0x0000000000007918 */ /* 0x000fde0000000000 */
[----:B------:R-:W-:-:S12]  /*36a0*/  NOP ;  /* 0x0000000000007918 */ /* 0x000fd80000000000 */
[----:B------:R3:W4:Y:S02]  /*36b0*/  @P6 DSETP.NUM.OR P0, PT, R20, R20, !P0 ;  /* 0x000000141400622a */ /* 0x0007240004707400 */
[----:B----4-:R-:W-:Y:S05]  /*36c0*/  @P6 BRA `(.L_x_1289) ;  /* 0x00000000002c6947 */ /* 0x010fea0003800000 */
[----:B------:R-:W4:Y:S01]  /*36d0*/  DSETP.NEU.AND P6, PT, R42, R20, PT ;  /* 0x000000142a00722a */ /* 0x000f220003fcd000 */
[----:B------:R-:W-:Y:S02]  /*36e0*/  LOP3.LUT R53, R53, 0xfffffffd, RZ, 0xc0, !PT ;  /* 0xfffffffd35357812 */ /* 0x000fe400078ec0ff */
[----:B----4-:R-:W-:Y:S02]  /*36f0*/  @!P6 ISETP.GE.U32.AND P0, PT, R49, R55, PT ;  /* 0x000000373100e20c */ /* 0x010fe40003f06070 */
[----:B------:R-:W-:Y:S02]  /*3700*/  @P1 LOP3.LUT R53, R53, 0x2, RZ, 0xfc, !PT ;  /* 0x0000000235351812 */ /* 0x000fe400078efcff */
[----:B------:R-:W-:-:S15]  /*3710*/  @!P6 ISETP.GE.AND.EX P1, PT, R7, RZ, PT, P0 ;  /* 0x000000ff0700e20c */ /* 0x000fde0003f26300 */
[----:B------:R-:W-:-:S15]  /*3720*/  NOP ;  /* 0x0000000000007918 */ /* 0x000fde0000000000 */
[----:B------:R-:W-:-:S15]  /*3730*/  NOP ;  /* 0x0000000000007918 */ /* 0x000fde0000000000 */
[----:B------:R-:W-:-:S12]  /*3740*/  NOP ;  /* 0x0000000000007918 */ /* 0x000fd80000000000 */
[----:B------:R4:W0:Y:S01]  /*3750*/  @P6 DSETP.GT.AND P0, PT, R42, R20, PT ;  /* 0x000000142a00622a */ /* 0x0008220003f04000 */
[----:B------:R-:W-:Y:S02]  /*3760*/  @!P6 PLOP3.LUT P0, PT, P1, PT, PT, 0x8, 0x80 ;  /* 0x000000000080e81c */ /* 0x000fe40000f0e170 */
[----:B0-----:R-:W-:-:S13]  /*3770*/  LOP3.LUT P1, RZ, R53, 0x2, RZ, 0xc0, !PT ;  /* 0x0000000235ff7812 */ /* 0x001fda000782c0ff */
.L_x_1289:
[----:B------:R-:W-:Y:S05]  /*3780*/  BSYNC.RECONVERGENT B1 ;  /* 0x0000000000017941 */ /* 0x000fea0003800200 */
.L_x_1288:
[----:B------:R-:W5:Y:S01]  /*3790*/  DSETP.NAN.AND P6, PT, R44, R44, PT ;  /* 0x0000002c2c00722a */ /* 0x000f620003fc8000 */
[----:B------:R-:W-:Y:S01]  /*37a0*/  SEL R2, R2, RZ, P1 ;  /* 0x000000ff02027207 */ /* 0x000fe20000800000 */
[----:B------:R-:W-:Y:S01]  /*37b0*/  BSSY.RECONVERGENT B1, `(.L_x_1290) ;  /* 0x000001b000017945 */ /* 0x000fe20003800200 */
[----:B-----5:R-:W-:Y:S02]  /*37c0*/  @P6 ISETP.GE.U32.AND P1, PT, R50, R55, PT ;  /* 0x000000373200620c */ /* 0x020fe40003f26070 */
[-C--:B------:R-:W-:Y:S02]  /*37d0*/  SEL R47, R47, R51.reuse, P4 ;  /* 0x000000332f2f7207 */ /* 0x080fe40002000000 */
[----:B------:R-:W-:Y:S02]  /*37e0*/  @P6 ISETP.GE.AND.EX P1, PT, R18, RZ, PT, P1 ;  /* 0x000000ff1200620c */ /* 0x000fe40003f26310 */
[----:B------:R-:W-:Y:S02]  /*37f0*/  SEL R48, R48, R51, P5 ;  /* 0x0000003330307207 */ /* 0x000fe40002800000 */
[----:B--2---:R-:W-:-:S02]  /*3800*/  FSEL R41, R41, R27, P5 ;  /* 0x0000001b29297208 */ /* 0x004fc40002800000 */
[----:B------:R-:W-:Y:S02]  /*3810*/  FSEL R40, R40, R26, P5 ;  /* 0x0000001a28287208 */ /* 0x000fe40002800000 */
[----:B----4-:R-:W-:Y:S02]  /*3820*/  FSEL R43, R43, R21, P0 ;  /* 0x000000152b2b7208 */ /* 0x010fe40000000000 */
[----:B------:R-:W-:Y:S02]  /*3830*/  FSEL R42, R42, R20, P0 ;  /* 0x000000142a2a7208 */ /* 0x000fe40000000000 */
[----:B------:R-:W-:Y:S02]  /*3840*/  SEL R3, R3, RZ, P2 ;  /* 0x000000ff03037207 */ /* 0x000fe40001000000 */
[----:B------:R-:W-:Y:S02]  /*3850*/  SEL R4, R4, RZ, P3 ;  /* 0x000000ff04047207 */ /* 0x000fe40001800000 */
[----:B------:R-:W-:-:S02]  /*3860*/  SEL R5, R5, RZ, P4 ;  /* 0x000000ff05057207 */ /* 0x000fc40002000000 */
[----:B------:R-:W-:Y:S02]  /*3870*/  SEL R6, R6, RZ, P5 ;  /* 0x000000ff06067207 */ /* 0x000fe40002800000 */
[----:B------:R-:W-:Y:S02]  /*3880*/  SEL R49, R49, R55, P0 ;  /* 0x0000003731317207 */ /* 0x000fe40000000000 */
[----:B------:R-:W-:-:S15]  /*3890*/  SEL R7, R7, RZ, P0 ;  /* 0x000000ff07077207 */ /* 0x000fde0000000000 */
[----:B------:R-:W-:-:S15]  /*38a0*/  NOP ;  /* 0x0000000000007918 */ /* 0x000fde0000000000 */
[----:B------:R-:W-:-:S05]  /*38b0*/  NOP ;  /* 0x0000000000007918 */ /* 0x000fca0000000000 */
        /* <DEDUP_REMOVED lines=10> */
.L_x_1291:
[----:B------:R-:W-:Y:S05]  /*3960*/  BSYNC.RECONVERGENT B1 ;  /* 0x0000000000017941 */ /* 0x000fea0003800200 */
.L_x_1290:
[----:B------:R-:W-:Y:S01]  /*3970*/  IMAD.IADD R51, R55, 0x1, R52 ;  /* 0x0000000137337824 */ /* 0x000fe200078e0234 */
[----:B------:R-:W-:Y:S01]  /*3980*/  SEL R50, R50, R55, P1 ;  /* 0x0000003732327207 */ /* 0x000fe20000800000 */
[----:B------:R-:W-:Y:S01]  /*3990*/  IMAD.U32 R54, RZ, RZ, UR38 ;  /* 0x00000026ff367e24 */ /* 0x000fe2000f8e00ff */
[----:B------:R-:W-:Y:S01]  /*39a0*/  FSEL R55, R45, R23, P1 ;  /* 0x000000172d377208 */ /* 0x000fe20000800000 */
[----:B----4-:R-:W-:Y:S01]  /*39b0*/  IMAD R45, R52, 0x3, R51 ;  /* 0x00000003342d7824 */ /* 0x010fe200078e0233 */
[----:B------:R-:W-:Y:S02]  /*39c0*/  FSEL R44, R44, R22, P1 ;  /* 0x000000162c2c7208 */ /* 0x000fe40000800000 */
[----:B------:R-:W-:Y:S02]  /*39d0*/  SEL R18, R18, RZ, P1 ;  /* 0x000000ff12127207 */ /* 0x000fe40000800000 */
[----:B------:R-:W-:Y:S02]  /*39e0*/  ISETP.GE.U32.AND P0, PT, R45, R54, PT ;  /* 0x000000362d00720c */ /* 0x000fe40003f06070 */
[----:B------:R-:W-:-:S11]  /*39f0*/  MOV R45, R55 ;  /* 0x00000037002d7202 */ /* 0x000fd60000000f00 */
[----:B------:R-:W-:Y:S05]  /*3a00*/  @!P0 BRA `(.L_x_1292) ;  /* 0xfffffff000b88947 */ /* 0x000fea000383ffff */
.L_x_1275:
[----:B------:R-:W-:Y:S05]  /*3a10*/  BSYNC.RECONVERGENT B0 ;  /* 0x0000000000007941 */ /* 0x000fea0003800200 */
.L_x_1274:
[----:B------:R-:W-:Y:S01]  /*3a20*/  ISETP.GE.U32.AND P1, PT, R51, R54, PT ;  /* 0x000000363300720c */ /* 0x000fe20003f26070 */
[----:B------:R-:W-:-:S12]  /*3a30*/  BSSY.RECONVERGENT B0, `(.L_x_1293) ;  /* 0x0000019000007945 */ /* 0x000fd80003800200 */
[----:B------:R-:W-:Y:S05]  /*3a40*/  @P1 BRA `(.L_x_1294) ;  /* 0x00000000005c1947 */ /* 0x000fea0003800000 */
[----:B------:R-:W4:Y:S01]  /*3a50*/  LDCU.64 UR4, c[0x0][0x768] ;  /* 0x0000ed00ff0477ac */ /* 0x000f220008000a00 */
[----:B------:R-:W-:Y:S02]  /*3a60*/  SHF.R.U32.HI R9, RZ, 0x1, R51 ;  /* 0x00000001ff097819 */ /* 0x000fe40000011633 */
[----:B----4-:R-:W-:-:S05]  /*3a70*/  IADD3 R16, P0, PT, R59, UR4, RZ ;  /* 0x000000043b107c10 */ /* 0x010fca000ff1e0ff */
[----:B------:R-:W-:Y:S02]  /*3a80*/  IMAD.X R17, RZ, RZ, UR5, P0 ;  /* 0x00000005ff117e24 */ /* 0x000fe400080e06ff */
        /* <DEDUP_REMOVED lines=11> */
[----:B-1----:R-:W-:Y:S02]  /*3b40*/  IADD3 R27, PT, PT, R53, R52, RZ ;  /* 0x00000034351b7210 */ /* 0x002fe40007ffe0ff */
[----:B0-----:R-:W-:Y:S02]  /*3b50*/  SHF.R.U32.HI R25, RZ, 0x1, R53 ;  /* 0x00000001ff197819 */ /* 0x001fe40000011635 */
[----:B------:R-:W-:-:S03]  /*3b60*/  ISETP.GE.U32.AND P0, PT, R27, R54, PT ;  /* 0x000000361b00720c */ /* 0x000fc60003f06070 */
[----:B------:R-:W-:-:S10]  /*3b70*/  IMAD.WIDE.U32 R24, R25, 0x10, R16 ;  /* 0x0000001019187825 */ /* 0x000fd400078e0010 */
[----:B------:R-:W-:-:S05]  /*3b80*/  @!P0 SHF.R.U32.HI R27, RZ, 0x1, R27 ;  /* 0x00000001ff1b8819 */ /* 0x000fca000001161b */
[----:B------:R-:W-:Y:S02]  /*3b90*/  @!P0 IMAD.WIDE.U32 R16, R27, 0x10, R16 ;  /* 0x000000101b108825 */ /* 0x000fe400078e0010 */
[----:B------:R-:W5:Y:S04]  /*3ba0*/  LDG.E.128 R24, desc[UR36][R24.64] ;  /* 0x0000002418187981 */ /* 0x000f68000c1e1d00 */
[----:B--23--:R4:W5:Y:S02]  /*3bb0*/  @!P0 LDG.E.128 R20, desc[UR36][R16.64] ;  /* 0x0000002410148981 */ /* 0x00c964000c1e1d00 */
.L_x_1294:
[----:B------:R-:W-:Y:S05]  /*3bc0*/  BSYNC.RECONVERGENT B0 ;  /* 0x0000000000007941 */ /* 0x000fea0003800200 */
.L_x_1293:
[----:B------:R-:W-:Y:S04]  /*3bd0*/  BSSY.RECONVERGENT B0, `(.L_x_1295) ;  /* 0x00000bb000007945 */ /* 0x000fe80003800200 */
[----:B------:R-:W-:Y:S05]  /*3be0*/  @P1 BRA `(.L_x_1296) ;  /* 0x0000000800e41947 */ /* 0x000fea0003800000 */
[----:B------:R-:W0:Y:S01]  /*3bf0*/  DSETP.NAN.AND P3, PT, R30, R30, PT ;  /* 0x0000001e1e00722a */ /* 0x000e220003f68000 */
[----:B----4-:R-:W-:Y:S01]  /*3c00*/  IMAD.IADD R17, R51, 0x1, R52 ;  /* 0x0000000133117824 */ /* 0x010fe200078e0234 */
[----:B0-----:R-:W-:Y:S01]  /*3c10*/  @P3 ISETP.GE.U32.AND P0, PT, R19, R51, PT ;  /* 0x000000331300320c */ /* 0x001fe20003f06070 */
[----:B------:R-:W-:Y:S03]  /*3c20*/  BSSY.RECONVERGENT B1, `(.L_x_1297) ;  /* 0x0000016000017945 */ /* 0x000fe60003800200 */
[----:B------:R-:W-:Y:S02]  /*3c30*/  @P3 ISETP.GE.AND.EX P0, PT, R0, RZ, PT, P0 ;  /* 0x000000ff0000320c */ /* 0x000fe40003f06300 */
[----:B------:R-:W-:-:S15]  /*3c40*/  ISETP.GE.U32.AND P4, PT, R17, R54, PT ;  /* 0x000000361100720c */ /* 0x000fde0003f86070 */
[----:B------:R-:W-:-:S15]  /*3c50*/  NOP ;  /* 0x0000000000007918 */ /* 0x000fde0000000000 */
[----:B------:R-:W-:-:S15]  /*3c60*/  NOP ;  /* 0x0000000000007918 */ /* 0x000fde0000000000 */
[----:B------:R-:W-:-:S11]  /*3c70*/  NOP ;  /* 0x0000000000007918 */ /* 0x000fd60000000000 */
[----:B------:R-:W0:Y:S02]  /*3c80*/  DSETP.NAN.AND P2, PT, R32, R32, PT ;  /* 0x000000202000722a */ /* 0x000e240003f48000 */
[----:B0-----:R-:W-:-:S04]  /*3c90*/  @P2 ISETP.GE.U32.AND P1, PT, R28, R51, PT ;  /* 0x000000331c00220c */ /* 0x001fc80003f26070 */
[----:B------:R-:W-:-:S15]  /*3ca0*/  @P2 ISETP.GE.AND.EX P1, PT, R2, RZ, PT, P1 ;  /* 0x000000ff0200220c */ /* 0x000fde0003f26310 */
[----:B------:R-:W-:-:S15]  /*3cb0*/  NOP ;  /* 0x0000000000007918 */ /* 0x000fde0000000000 */
[----:B------:R-:W-:-:S15]  /*3cc0*/  NOP ;  /* 0x0000000000007918 */ /* 0x000fde0000000000 */
[----:B------:R-:W-:-:S13]  /*3cd0*/  NOP ;  /* 0x0000000000007918 */ /* 0x000fda0000000000 */
[----:B-----5:R0:W4:Y:S02]  /*3ce0*/  @P3 DSETP.NUM.OR P0, PT, R8, R8, !P0 ;  /* 0x000000080800322a */ /* 0x0201240004707400 */
[----:B----4-:R-:W-:Y:S05]  /*3cf0*/  @P3 BRA `(.L_x_1298) ;  /* 0x0000000000203947 */ /* 0x010fea0003800000 */
[----:B------:R-:W4:Y:S02]  /*3d00*/  DSETP.NEU.AND P3, PT, R30, R8, PT ;  /* 0x000000081e00722a */ /* 0x000f240003f6d000 */
[----:B----4-:R-:W-:-:S04]  /*3d10*/  @!P3 ISETP.GE.U32.AND P0, PT, R19, R51, PT ;  /* 0x000000331300b20c */ /* 0x010fc80003f06070 */
[----:B------:R-:W-:-:S04]  /*3d20*/  @!P3 ISETP.GE.AND.EX P0, PT, R0, RZ, PT, P0 ;  /* 0x000000ff0000b20c */ /* 0x000fc80003f06300 */
[----:B------:R-:W-:-:S15]  /*3d30*/  @!P3 PLOP3.LUT P0, PT, P0, PT, PT, 0x8, 0x80 ;  /* 0x000000000080b81c */ /* 0x000fde000070e170 */
[----:B------:R-:W-:-:S15]  /*3d40*/  NOP ;  /* 0x0000000000007918 */ /* 0x000fde0000000000 */
[----:B------:R-:W-:-:S15]  /*3d50*/  NOP ;  /* 0x0000000000007918 */ /* 0x000fde0000000000 */
[----:B------:R-:W-:-:S09]  /*3d60*/  NOP ;  /* 0x0000000000007918 */ /* 0x000fd20000000000 */
[----:B------:R4:W0:Y:S02]  /*3d70*/  @P3 DSETP.GT.AND P0, PT, R30, R8, PT ;  /* 0x000000081e00322a */ /* 0x0008240003f04000 */
.L_x_1298:
[----:B------:R-:W-:Y:S05]  /*3d80*/  BSYNC.RECONVERGENT B1 ;  /* 0x0000000000017941 */ /* 0x000fea0003800200 */
.L_x_1297:
[----:B------:R-:W-:Y:S01]  /*3d90*/  BSSY.RECONVERGENT B1, `(.L_x_1299) ;  /* 0x000000d000017945 */ /* 0x000fe20003800200 */
[----:B------:R1:W0:Y:S02]  /*3da0*/  @P2 DSETP.NUM.OR P1, PT, R10, R10, !P1 ;  /* 0x0000000a0a00222a */ /* 0x0002240004f27400 */
[----:B0---4-:R-:W-:Y:S02]  /*3db0*/  FSEL R30, R30, R8, P0 ;  /* 0x000000081e1e7208 */ /* 0x011fe40000000000 */
[----:B------:R-:W-:Y:S01]  /*3dc0*/  FSEL R31, R31, R9, P0 ;  /* 0x000000091f1f7208 */ /* 0x000fe20000000000 */
[----:B------:R-:W-:Y:S06]  /*3dd0*/  @P2 BRA `(.L_x_1300) ;  /* 0x0000000000202947 */ /* 0x000fec0003800000 */
[----:B------:R-:W0:Y:S02]  /*3de0*/  DSETP.NEU.AND P3, PT, R32, R10, PT ;  /* 0x0000000a2000722a */ /* 0x000e240003f6d000 */
[----:B0-----:R-:W-:-:S04]  /*3df0*/  @!P3 ISETP.GE.U32.AND P1, PT, R28, R51, PT ;  /* 0x000000331c00b20c */ /* 0x001fc80003f26070 */
[----:B------:R-:W-:-:S15]  /*3e00*/  @!P3 ISETP.GE.AND.EX P2, PT, R2, RZ, PT, P1 ;  /* 0x000000ff0200b20c */ /* 0x000fde0003f46310 */
[----:B------:R-:W-:-:S15]  /*3e10*/  NOP ;  /* 0x0000000000007918 */ /* 0x000fde0000000000 */
[----:B------:R-:W-:-:S15]  /*3e20*/  NOP ;  /* 0x0000000000007918 */ /* 0x000fde0000000000 */
[----:B------:R-:W-:-:S13]  /*3e30*/  NOP ;  /* 0x0000000000007918 */ /* 0x000fda0000000000 */
[----:B------:R0:W4:Y:S02]  /*3e40*/  @P3 DSETP.GT.AND P1, PT, R32, R10, PT ;  /* 0x0000000a2000322a */ /* 0x0001240003f24000 */
[----:B----4-:R-:W-:-:S13]  /*3e50*/  @!P3 PLOP3.LUT P1, PT, P2, PT, PT, 0x8, 0x80 ;  /* 0x000000000080b81c */ /* 0x010fda000172e170 */
.L_x_1300:
[----:B------:R-:W-:Y:S05]  /*3e60*/  BSYNC.RECONVERGENT B1 ;  /* 0x0000000000017941 */ /* 0x000fea0003800200 */
.L_x_1299:
[----:B0-----:R-:W-:Y:S02]  /*3e70*/  FSEL R32, R32, R10, P1 ;  /* 0x0000000a20207208 */ /* 0x001fe40000800000 */
[----:B------:R-:W-:Y:S02]  /*3e80*/  FSEL R33, R33, R11, P1 ;  /* 0x0000000b21217208 */ /* 0x000fe40000800000 */
[-C--:B------:R-:W-:Y:S02]  /*3e90*/  SEL R19, R19, R51.reuse, P0 ;  /* 0x0000003313137207 */ /* 0x080fe40000000000 */
[----:B------:R-:W-:Y:S02]  /*3ea0*/  SEL R28, R28, R51, P1 ;  /* 0x000000331c1c7207 */ /* 0x000fe40000800000 */
[----:B------:R-:W-:Y:S02]  /*3eb0*/  SEL R0, R0, RZ, P0 ;  /* 0x000000ff00007207 */ /* 0x000fe40000000000 */
[----:B------:R-:W-:Y:S01]  /*3ec0*/  SEL R2, R2, RZ, P1 ;  /* 0x000000ff02027207 */ /* 0x000fe20000800000 */
[----:B------:R-:W-:Y:S06]  /*3ed0*/  @P4 BRA `(.L_x_1296) ;  /* 0x0000000800284947 */ /* 0x000fec0003800000 */
[----:B------:R-:W0:Y:S01]  /*3ee0*/  DSETP.NAN.AND P3, PT, R34, R34, PT ;  /* 0x000000222200722a */ /* 0x000e220003f68000 */
[----:B------:R-:W-:Y:S01]  /*3ef0*/  IMAD.IADD R9, R17, 0x1, R52 ;  /* 0x0000000111097824 */ /* 0x000fe200078e0234 */
        /* <DEDUP_REMOVED lines=23> */
.L_x_1302:
[----:B------:R-:W-:Y:S05]  /*4070*/  BSYNC.RECONVERGENT B1 ;  /* 0x0000000000017941 */ /* 0x000fea0003800200 */
.L_x_1301:
[----:B------:R-:W-:Y:S01]  /*4080*/  BSSY.RECONVERGENT B1, `(.L_x_1303) ;  /* 0x000000d000017945 */ /* 0x000fe20003800200 */
[----:B------:R0:W0:Y:S01]  /*4090*/  @P2 DSETP.NUM.OR P1, PT, R14, R14, !P1 ;  /* 0x0000000e0e00222a */ /* 0x0000220004f27400 */
[----:B----4-:R-:W-:Y:S02]  /*40a0*/  FSEL R34, R34, R12, P0 ;  /* 0x0000000c22227208 */ /* 0x010fe40000000000 */
        /* <DEDUP_REMOVED lines=8> */
[----:B------:R4:W0:Y:S02]  /*4130*/  @P3 DSETP.GT.AND P1, PT, R36, R14, PT ;  /* 0x0000000e2400322a */ /* 0x0008240003f24000 */
[----:B0-----:R-:W-:-:S13]  /*4140*/  @!P3 PLOP3.LUT P1, PT, P2, PT, PT, 0x8, 0x80 ;  /* 0x000000000080b81c */ /* 0x001fda000172e170 */
.L_x_1304:
[----:B------:R-:W-:Y:S05]  /*4150*/  BSYNC.RECONVERGENT B1 ;  /* 0x0000000000017941 */ /* 0x000fea0003800200 */
.L_x_1303:
[----:B0---4-:R-:W-:Y:S02]  /*4160*/  FSEL R36, R36, R14, P1 ;  /* 0x0000000e24247208 */ /* 0x011fe40000800000 */
[----:B------:R-:W-:Y:S02]  /*4170*/  FSEL R37, R37, R15, P1 ;  /* 0x0000000f25257208 */ /* 0x000fe40000800000 */
[-C--:B------:R-:W-:Y:S02]  /*4180*/  SEL R29, R29, R17.reuse, P0 ;  /* 0x000000111d1d7207 */ /* 0x080fe40000000000 */
[----:B------:R-:W-:Y:S02]  /*4190*/  SEL R46, R46, R17, P1 ;  /* 0x000000112e2e7207 */ /* 0x000fe40000800000 */
[----:B------:R-:W-:Y:S02]  /*41a0*/  SEL R3, R3, RZ, P0 ;  /* 0x000000ff03037207 */ /* 0x000fe40000000000 */
[----:B------:R-:W-:Y:S01]  /*41b0*/  SEL R4, R4, RZ, P1 ;  /* 0x000000ff04047207 */ /* 0x000fe20000800000 */
[----:B------:R-:W-:Y:S06]  /*41c0*/  @P4 BRA `(.L_x_1296) ;  /* 0x00000004006c4947 */ /* 0x000fec0003800000 */
[----:B------:R-:W0:Y:S01]  /*41d0*/  DSETP.NAN.AND P3, PT, R38, R38, PT ;  /* 0x000000262600722a */ /* 0x000e220003f68000 */
[----:B-1----:R-:W-:Y:S01]  /*41e0*/  IMAD.IADD R11, R9, 0x1, R52 ;  /* 0x00000001090b7824 */ /* 0x002fe200078e0234 */
        /* <DEDUP_REMOVED lines=21> */
[----:B------:R1:W4:Y:S02]  /*4340*/  @P5 DSETP.GT.AND P0, PT, R38, R24, PT ;  /* 0x000000182600522a */ /* 0x0003240003f04000 */
[----:B----4-:R-:W-:-:S13]  /*4350*/  @!P5 PLOP3.LUT P0, PT, P3, PT, PT, 0x8, 0x80 ;  /* 0x000000000080d81c */ /* 0x010fda0001f0e170 */
.L_x_1306:
[----:B------:R-:W-:Y:S05]  /*4360*/  BSYNC.RECONVERGENT B1 ;  /* 0x0000000000017941 */ /* 0x000fea0003800200 */
.L_x_1305:
[----:B------:R-:W-:Y:S01]  /*4370*/  BSSY.RECONVERGENT B1, `(.L_x_1307) ;  /* 0x000000d000017945 */ /* 0x000fe20003800200 */
[----:B------:R4:W0:Y:S01]  /*4380*/  @P2 DSETP.NUM.OR P1, PT, R26, R26, !P1 ;  /* 0x0000001a1a00222a */ /* 0x0008220004f27400 */
[----:B-1----:R-:W-:Y:S02]  /*4390*/  FSEL R38, R38, R24, P0 ;  /* 0x0000001826267208 */ /* 0x002fe40000000000 */
[----:B------:R-:W-:Y:S01]  /*43a0*/  FSEL R39, R39, R25, P0 ;  /* 0x0000001927277208 */ /* 0x000fe20000000000 */
[----:B0-----:R-:W-:Y:S06]  /*43b0*/  @P2 BRA `(.L_x_1308) ;  /* 0x0000000000202947 */ /* 0x001fec0003800000 */
        /* <DEDUP_REMOVED lines=8> */
.L_x_1308:
[----:B------:R-:W-:Y:S05]  /*4440*/  BSYNC.RECONVERGENT B1 ;  /* 0x0000000000017941 */ /* 0x000fea0003800200 */
.L_x_1307:
        /* <DEDUP_REMOVED lines=8> */
[----:B------:R-:W-:Y:S01]  /*44d0*/  BSSY.RECONVERGENT B1, `(.L_x_1309) ;  /* 0x0000016000017945 */ /* 0x000fe20003800200 */
        /* <DEDUP_REMOVED lines=19> */
[----:B------:R1:W0:Y:S02]  /*4610*/  @P4 DSETP.GT.AND P0, PT, R42, R20, PT ;  /* 0x000000142a00422a */ /* 0x0002240003f04000 */
[----:B0-----:R-:W-:-:S13]  /*4620*/  @!P4 PLOP3.LUT P0, PT, P3, PT, PT, 0x8, 0x80 ;  /* 0x000000000080c81c */ /* 0x001fda0001f0e170 */
.L_x_1310:
[----:B------:R-:W-:Y:S05]  /*4630*/  BSYNC.RECONVERGENT B1 ;  /* 0x0000000000017941 */ /* 0x000fea0003800200 */
.L_x_1309:
[----:B------:R-:W-:Y:S01]  /*4640*/  BSSY.RECONVERGENT B1, `(.L_x_1311) ;  /* 0x000000d000017945 */ /* 0x000fe20003800200 */
[----:B------:R0:W0:Y:S01]  /*4650*/  @P2 DSETP.NUM.OR P1, PT, R22, R22, !P1 ;  /* 0x000000161600222a */ /* 0x0000220004f27400 */
[----:B-1----:R-:W-:Y:S02]  /*4660*/  FSEL R42, R42, R20, P0 ;  /* 0x000000142a2a7208 */ /* 0x002fe40000000000 */
        /* <DEDUP_REMOVED lines=10> */
.L_x_1312:
[----:B------:R-:W-:Y:S05]  /*4710*/  BSYNC.RECONVERGENT B1 ;  /* 0x0000000000017941 */ /* 0x000fea0003800200 */
.L_x_1311:
[----:B01----:R-:W-:Y:S02]  /*4720*/  FSEL R44, R44, R22, P1 ;  /* 0x000000162c2c7208 */ /* 0x003fe40000800000 */
[----:B------:R-:W-:Y:S02]  /*4730*/  FSEL R45, R45, R23, P1 ;  /* 0x000000172d2d7208 */ /* 0x000fe40000800000 */
[-C--:B------:R-:W-:Y:S02]  /*4740*/  SEL R49, R49, R11.reuse, P0 ;  /* 0x0000000b31317207 */ /* 0x080fe40000000000 */
[----:B------:R-:W-:Y:S02]  /*4750*/  SEL R50, R50, R11, P1 ;  /* 0x0000000b32327207 */ /* 0x000fe40000800000 */
[----:B------:R-:W-:Y:S02]  /*4760*/  SEL R7, R7, RZ, P0 ;  /* 0x000000ff07077207 */ /* 0x000fe40000000000 */
[----:B------:R-:W-:-:S07]  /*4770*/  SEL R18, R18, RZ, P1 ;  /* 0x000000ff12127207 */ /* 0x000fce0000800000 */
.L_x_1296:
[----:B------:R-:W-:Y:S05]  /*4780*/  BSYNC.RECONVERGENT B0 ;  /* 0x0000000000007941 */ /* 0x000fea0003800200 */
.L_x_1295:
[----:B------:R-:W0:Y:S01]  /*4790*/  DSETP.NAN.AND P3, PT, R30, R30, PT ;  /* 0x0000001e1e00722a */ /* 0x000e220003f68000 */
[----:B------:R-:W-:Y:S01]  /*47a0*/  BSSY.RECONVERGENT B0, `(.L_x_1313) ;  /* 0x000001b000007945 */ /* 0x000fe20003800200 */
[----:B0-----:R-:W-:-:S04]  /*47b0*/  @P3 ISETP.GE.U32.AND P1, PT, R19, R29, PT ;  /* 0x0000001d1300320c */ /* 0x001fc80003f26070 */
[----:B------:R-:W-:-:S15]  /*47c0*/  @P3 ISETP.GE.AND.EX P1, PT, R0, R3, PT, P1 ;  /* 0x000000030000320c */ /* 0x000fde0003f26310 */
[----:B------:R-:W-:-:S15]  /*47d0*/  NOP ;  /* 0x0000000000007918 */ /* 0x000fde0000000000 */
[----:B------:R-:W-:-:S15]  /*47e0*/  NOP ;  /* 0x0000000000007918 */ /* 0x000fde0000000000 */
[----:B------:R-:W-:-:S13]  /*47f0*/  NOP ;  /* 0x0000000000007918 */ /* 0x000fda0000000000 */
[----:B------:R-:W0:Y:S02]  /*4800*/  DSETP.NAN.AND P2, PT, R32, R32, PT ;  /* 0x000000202000722a */ /* 0x000e240003f48000 */
[----:B0-----:R-:W-:-:S04]  /*4810*/  @P2 ISETP.GE.U32.AND P0, PT, R28, R46, PT ;  /* 0x0000002e1c00220c */ /* 0x001fc80003f06070 */
[----:B------:R-:W-:-:S15]  /*4820*/  @P2 ISETP.GE.AND.EX P0, PT, R2, R4, PT, P0 ;  /* 0x000000040200220c */ /* 0x000fde0003f06300 */
[----:B------:R-:W-:-:S15]  /*4830*/  NOP ;  /* 0x0000000000007918 */ /* 0x000fde0000000000 */
[----:B------:R-:W-:-:S15]  /*4840*/  NOP ;  /* 0x0000000000007918 */ /* 0x000fde0000000000 */
[----:B------:R-:W-:-:S13]  /*4850*/  NOP ;  /* 0x0000000000007918 */ /* 0x000fda0000000000 */
[----:B------:R0:W0:-:S15]  /*4860*/  @P3 DSETP.NUM.OR P1, PT, R34, R34, !P1 ;  /* 0x000000222200322a */ /* 0x00001e0004f27400 */
[----:B------:R-:W-:-:S15]  /*4870*/  NOP ;  /* 0x0000000000007918 */ /* 0x000fde0000000000 */
[----:B------:R-:W-:-:S15]  /*4880*/  NOP ;  /* 0x0000000000007918 */ /* 0x000fde0000000000 */
[----:B------:R-:W-:-:S15]  /*4890*/  NOP ;  /* 0x0000000000007918 */ /* 0x000fde0000000000 */
[----:B------:R-:W-:-:S04]  /*48a0*/  NOP ;  /* 0x0000000000007918 */ /* 0x000fc80000000000 */
        /* <DEDUP_REMOVED lines=10> */
.L_x_1314:
[----:B------:R-:W-:Y:S05]  /*4950*/  BSYNC.RECONVERGENT B0 ;  /* 0x0000000000007941 */ /* 0x000fea0003800200 */
.L_x_1313:
[----:B0----5:R-:W-:Y:S01]  /*4960*/  FSEL R8, R30, R34, P1 ;  /* 0x000000221e087208 */ /* 0x021fe20000800000 */
[----:B------:R-:W-:Y:S01]  /*4970*/  BSSY.RECONVERGENT B0, `(.L_x_1315) ;  /* 0x000000c000007945 */ /* 0x000fe20003800200 */
[----:B------:R-:W-:-:S06]  /*4980*/  FSEL R9, R31, R35, P1 ;  /* 0x000000231f097208 */ /* 0x000fcc0000800000 */
[----:B------:R0:W0:Y:S01]  /*4990*/  DSETP.NAN.AND P3, PT, R8, R8, PT ;  /* 0x000000080800722a */ /* 0x0000220003f68000 */
[----:B------:R-:W-:Y:S05]  /*49a0*/  @P2 BRA `(.L_x_1316) ;  /* 0x0000000000202947 */ /* 0x000fea0003800000 */
[----:B------:R-:W5:Y:S02]  /*49b0*/  DSETP.NEU.AND P4, PT, R32, R36, PT ;  /* 0x000000242000722a */ /* 0x000f640003f8d000 */
[----:B-----5:R-:W-:-:S04]  /*49c0*/  @!P4 ISETP.GE.U32.AND P0, PT, R28, R46, PT ;  /* 0x0000002e1c00c20c */ /* 0x020fc80003f06070 */
[----:B------:R-:W-:-:S15]  /*49d0*/  @!P4 ISETP.GE.AND.EX P2, PT, R2, R4, PT, P0 ;  /* 0x000000040200c20c */ /* 0x000fde0003f46300 */
[----:B------:R-:W-:-:S15]  /*49e0*/  NOP ;  /* 0x0000000000007918 */ /* 0x000fde0000000000 */
[----:B------:R-:W-:-:S15]  /*49f0*/  NOP ;  /* 0x0000000000007918 */ /* 0x000fde0000000000 */
[----:B------:R-:W-:-:S13]  /*4a00*/  NOP ;  /* 0x0000000000007918 */ /* 0x000fda0000000000 */
[----:B------:R0:W0:Y:S01]  /*4a10*/  @P4 DSETP.GT.AND P0, PT, R32, R36, PT ;  /* 0x000000242000422a */ /* 0x0000220003f04000 */
[----:B------:R-:W-:-:S13]  /*4a20*/  @!P4 PLOP3.LUT P0, PT, P2, PT, PT, 0x8, 0x80 ;  /* 0x000000000080c81c */ /* 0x000fda000170e170 */
.L_x_1316:
[----:B------:R-:W-:Y:S05]  /*4a30*/  BSYNC.RECONVERGENT B0 ;  /* 0x0000000000007941 */ /* 0x000fea0003800200 */
.L_x_1315:
[----:B01----:R-:W-:Y:S01]  /*4a40*/  FSEL R10, R32, R36, P0 ;  /* 0x00000024200a7208 */ /* 0x003fe20000000000 */
[----:B------:R-:W-:Y:S01]  /*4a50*/  BSSY.RECONVERGENT B0, `(.L_x_1317) ;  /* 0x000001d000007945 */ /* 0x000fe20003800200 */
[----:B------:R-:W-:Y:S02]  /*4a60*/  FSEL R11, R33, R37, P0 ;  /* 0x00000025210b7208 */ /* 0x000fe40000000000 */
[----:B------:R-:W-:Y:S02]  /*4a70*/  SEL R12, R19, R29, P1 ;  /* 0x0000001d130c7207 */ /* 0x000fe40000800000 */
[----:B------:R-:W-:Y:S02]  /*4a80*/  SEL R13, R28, R46, P0 ;  /* 0x0000002e1c0d7207 */ /* 0x000fe40000000000 */
[----:B------:R-:W0:Y:S01]  /*4a90*/  DSETP.NAN.AND P2, PT, R10, R10, PT ;  /* 0x0000000a0a00722a */ /* 0x000e220003f48000 */
[----:B------:R-:W-:Y:S02]  /*4aa0*/  SEL R0, R0, R3, P1 ;  /* 0x0000000300007207 */ /* 0x000fe40000800000 */
[----:B------:R-:W-:-:S02]  /*4ab0*/  SEL R15, R2, R4, P0 ;  /* 0x00000004020f7207 */ /* 0x000fc40000000000 */
[----:B------:R-:W-:Y:S02]  /*4ac0*/  @P3 ISETP.GE.U32.AND P1, PT, R12, R47, PT ;  /* 0x0000002f0c00320c */ /* 0x000fe40003f26070 */
[----:B0-----:R-:W-:Y:S02]  /*4ad0*/  @P2 ISETP.GE.U32.AND P0, PT, R13, R48, PT ;  /* 0x000000300d00220c */ /* 0x001fe40003f06070 */
[----:B------:R-:W-:Y:S02]  /*4ae0*/  @P3 ISETP.GE.AND.EX P1, PT, R0, R5, PT, P1 ;  /* 0x000000050000320c */ /* 0x000fe40003f26310 */
[----:B------:R-:W-:-:S15]  /*4af0*/  @P2 ISETP.GE.AND.EX P0, PT, R15, R6, PT, P0 ;  /* 0x000000060f00220c */ /* 0x000fde0003f06300 */
[----:B------:R-:W-:-:S15]  /*4b00*/  NOP ;  /* 0x0000000000007918 */ /* 0x000fde0000000000 */
[----:B------:R-:W-:-:S15]  /*4b10*/  NOP ;  /* 0x0000000000007918 */ /* 0x000fde0000000000 */
[----:B------:R-:W-:-:S08]  /*4b20*/  NOP ;  /* 0x0000000000007918 */ /* 0x000fd00000000000 */
[----:B------:R0:W1:-:S15]  /*4b30*/  @P3 DSETP.NUM.OR P1, PT, R38, R38, !P1 ;  /* 0x000000262600322a */ /* 0x00005e0004f27400 */
[----:B------:R-:W-:-:S15]  /*4b40*/  NOP ;  /* 0x0000000000007918 */ /* 0x000fde0000000000 */
[----:B------:R-:W-:-:S15]  /*4b50*/  NOP ;  /* 0x0000000000007918 */ /* 0x000fde0000000000 */
[----:B------:R-:W-:-:S15]  /*4b60*/  NOP ;  /* 0x0000000000007918 */ /* 0x000fde0000000000 */
[----:B------:R-:W-:-:S04]  /*4b70*/  NOP ;  /* 0x0000000000007918 */ /* 0x000fc80000000000 */
[----:B------:R0:W0:Y:S01]  /*4b80*/  @P2 DSETP.NUM.OR P0, PT, R40, R40, !P0 ;  /* 0x000000282800222a */ /* 0x0000220004707400 */
[----:B-1----:R-:W-:Y:S05]  /*4b90*/  @P3 BRA `(.L_x_1318) ;  /* 0x0000000000203947 */ /* 0x002fea0003800000 */
[----:B------:R-:W1:Y:S02]  /*4ba0*/  DSETP.NEU.AND P4, PT, R8, R38, PT ;  /* 0x000000260800722a */ /* 0x000e640003f8d000 */
[----:B-1----:R-:W-:-:S04]  /*4bb0*/  @!P4 ISETP.GE.U32.AND P1, PT, R12, R47, PT ;  /* 0x0000002f0c00c20c */ /* 0x002fc80003f26070 */
[----:B------:R-:W-:-:S15]  /*4bc0*/  @!P4 ISETP.GE.AND.EX P3, PT, R0, R5, PT, P1 ;  /* 0x000000050000c20c */ /* 0x000fde0003f66310 */
[----:B------:R-:W-:-:S15]  /*4bd0*/  NOP ;  /* 0x0000000000007918 */ /* 0x000fde0000000000 */
[----:B------:R-:W-:-:S15]  /*4be0*/  NOP ;  /* 0x0000000000007918 */ /* 0x000fde0000000000 */
[----:B------:R-:W-:-:S13]  /*4bf0*/  NOP ;  /* 0x0000000000007918 */ /* 0x000fda0000000000 */
[----:B------:R1:W0:Y:S02]  /*4c00*/  @P4 DSETP.GT.AND P1, PT, R8, R38, PT ;  /* 0x000000260800422a */ /* 0x0002240003f24000 */
[----:B0-----:R-:W-:-:S13]  /*4c10*/  @!P4 PLOP3.LUT P1, PT, P3, PT, PT, 0x8, 0x80 ;  /* 0x000000000080c81c */ /* 0x001fda0001f2e170 */
.L_x_1318:
[----:B------:R-:W-:Y:S05]  /*4c20*/  BSYNC.RECONVERGENT B0 ;  /* 0x0000000000007941 */ /* 0x000fea0003800200 */
.L_x_1317:
[----:B------:R-:W-:Y:S01]  /*4c30*/  FSEL R2, R8, R38, P1 ;  /* 0x0000002608027208 */ /* 0x000fe20000800000 */
[----:B------:R-:W-:Y:S01]  /*4c40*/  BSSY.RECONVERGENT B0, `(.L_x_1319) ;  /* 0x000000c000007945 */ /* 0x000fe20003800200 */
[----:B------:R-:W-:-:S06]  /*4c50*/  FSEL R3, R9, R39, P1 ;  /* 0x0000002709037208 */ /* 0x000fcc0000800000 */
[----:B------:R0:W0:Y:S01]  /*4c60*/  DSETP.NAN.AND P3, PT, R2, R2, PT ;  /* 0x000000020200722a */ /* 0x0000220003f68000 */
        /* <DEDUP_REMOVED lines=9> */
.L_x_1320:
[----:B------:R-:W-:Y:S05]  /*4d00*/  BSYNC.RECONVERGENT B0 ;  /* 0x0000000000007941 */ /* 0x000fea0003800200 */
.L_x_1319:
[----:B------:R-:W-:Y:S01]  /*4d10*/  SEL R12, R12, R47, P1 ;  /* 0x0000002f0c0c7207 */ /* 0x000fe20000800000 */
[----:B------:R-:W-:Y:S01]  /*4d20*/  BSSY.RECONVERGENT B0, `(.L_x_1321) ;  /* 0x0000018000007945 */ /* 0x000fe20003800200 */
[----:B------:R-:W-:Y:S02]  /*4d30*/  SEL R0, R0, R5, P1 ;  /* 0x0000000500007207 */ /* 0x000fe40000800000 */
[----:B0-----:R-:W-:Y:S02]  /*4d40*/  @P3 ISETP.GE.U32.AND P1, PT, R12, R49, PT ;  /* 0x000000310c00320c */ /* 0x001fe40003f26070 */
[----:B-1----:R-:W-:Y:S02]  /*4d50*/  FSEL R8, R10, R40, P0 ;  /* 0x000000280a087208 */ /* 0x002fe40000000000 */
[----:B------:R-:W-:Y:S02]  /*4d60*/  @P3 ISETP.GE.AND.EX P1, PT, R0, R7, PT, P1 ;  /* 0x000000070000320c */ /* 0x000fe40003f26310 */
[----:B------:R-:W-:-:S02]  /*4d70*/  FSEL R9, R11, R41, P0 ;  /* 0x000000290b097208 */ /* 0x000fc40000000000 */
        /* <DEDUP_REMOVED lines=18> */
.L_x_1322:
[----:B------:R-:W-:Y:S05]  /*4ea0*/  BSYNC.RECONVERGENT B0 ;  /* 0x0000000000007941 */ /* 0x000fea0003800200 */
.L_x_1321:
[----:B------:R-:W-:Y:S01]  /*4eb0*/  BSSY.RECONVERGENT B0, `(.L_x_1323) ;  /* 0x000000e000007945 */ /* 0x000fe20003800200 */
[----:B------:R0:W0:Y:S01]  /*4ec0*/  @P2 DSETP.NUM.OR P0, PT, R44, R44, !P0 ;  /* 0x0000002c2c00222a */ /* 0x0000220004707400 */
[----:B------:R-:W-:Y:S02]  /*4ed0*/  FSEL R4, R2, R42, P1 ;  /* 0x0000002a02047208 */ /* 0x000fe40000800000 */
[----:B------:R-:W-:Y:S02]  /*4ee0*/  FSEL R5, R3, R43, P1 ;  /* 0x0000002b03057208 */ /* 0x000fe40000800000 */
[----:B----4-:R-:W-:Y:S01]  /*4ef0*/  SEL R16, R12, R49, P1 ;  /* 0x000000310c107207 */ /* 0x010fe20000800000 */
[----:B------:R-:W-:Y:S06]  /*4f00*/  @P2 BRA `(.L_x_1324) ;  /* 0x0000000000202947 */ /* 0x000fec0003800000 */
[----:B------:R-:W0:Y:S02]  /*4f10*/  DSETP.NEU.AND P3, PT, R8, R44, PT ;  /* 0x0000002c0800722a */ /* 0x000e240003f6d000 */
[----:B0-----:R-:W-:-:S04]  /*4f20*/  @!P3 ISETP.GE.U32.AND P0, PT, R13, R50, PT ;  /* 0x000000320d00b20c */ /* 0x001fc80003f06070 */
[----:B------:R-:W-:-:S15]  /*4f30*/  @!P3 ISETP.GE.AND.EX P2, PT, R15, R18, PT, P0 ;  /* 0x000000120f00b20c */ /* 0x000fde0003f46300 */
[----:B------:R-:W-:-:S15]  /*4f40*/  NOP ;  /* 0x0000000000007918 */ /* 0x000fde0000000000 */
[----:B------:R-:W-:-:S15]  /*4f50*/  NOP ;  /* 0x0000000000007918 */ /* 0x000fde0000000000 */
[----:B------:R-:W-:-:S13]  /*4f60*/  NOP ;  /* 0x0000000000007918 */ /* 0x000fda0000000000 */
[----:B------:R4:W0:Y:S02]  /*4f70*/  @P3 DSETP.GT.AND P0, PT, R8, R44, PT ;  /* 0x0000002c0800322a */ /* 0x0008240003f04000 */
[----:B0-----:R-:W-:-:S13]  /*4f80*/  @!P3 PLOP3.LUT P0, PT, P2, PT, PT, 0x8, 0x80 ;  /* 0x000000000080b81c */ /* 0x001fda000170e170 */
.L_x_1324:
[----:B------:R-:W-:Y:S05]  /*4f90*/  BSYNC.RECONVERGENT B0 ;  /* 0x0000000000007941 */ /* 0x000fea0003800200 */
.L_x_1323:
[----:B0-----:R-:W-:Y:S02]  /*4fa0*/  FSEL R24, R8, R44, P0 ;  /* 0x0000002c08187208 */ /* 0x001fe40000000000 */
[----:B------:R-:W-:Y:S02]  /*4fb0*/  FSEL R25, R9, R45, P0 ;  /* 0x0000002d09197208 */ /* 0x000fe40000000000 */
[----:B------:R-:W-:Y:S02]  /*4fc0*/  SEL R17, R0, R7, P1 ;  /* 0x0000000700117207 */ /* 0x000fe40000800000 */
[----:B------:R-:W-:Y:S02]  /*4fd0*/  SEL R26, R13, R50, P0 ;  /* 0x000000320d1a7207 */ /* 0x000fe40000000000 */
[----:B------:R-:W-:Y:S01]  /*4fe0*/  SEL R27, R15, R18, P0 ;  /* 0x000000120f1b7207 */ /* 0x000fe20000000000 */
[----:B------:R-:W-:Y:S06]  /*4ff0*/  BRA `(.L_x_1244) ;  /* 0x000000d000f87947 */ /* 0x000fec0003800000 */
.L_x_1273:
[----:B------:R-:W-:-:S13]  /*5000*/  ISETP.NE.AND P0, PT, R61, 0x1, PT ;  /* 0x000000013d00780c */ /* 0x000fda0003f05270 */
[----:B------:R-:W-:Y:S05]  /*5010*/  @P0 BRA `(.L_x_1325) ;  /* 0x0000002400cc0947 */ /* 0x000fea0003800000 */
[----:B------:R-:W0:Y:S01]  /*5020*/  LDCU UR4, c[0x0][0x3a4] ;  /* 0x00007480ff0477ac */ /* 0x000e220008000800 */
[----:B------:R-:W1:Y:S01]  /*5030*/  LDC.64 R30, c[0x0][0x388] ;  /* 0x0000e200ff1e7b82 */ /* 0x000e620000000a00 */
[----:B------:R-:W-:Y:S07]  /*5040*/  BSSY.RECONVERGENT B0, `(.L_x_1326) ;  /* 0x000010c000007945 */ /* 0x000fee0003800200 */
[----:B------:R-:W2:Y:S08]  /*5050*/  LDC R9, c[0x0][0x390] ;  /* 0x0000e400ff097b82 */ /* 0x000eb00000000800 */
[----:B------:R-:W3:Y:S01]  /*5060*/  LDC R0, c[0x0][0x394] ;  /* 0x0000e500ff007b82 */ /* 0x000ee20000000800 */
[----:B0-----:R-:W-:-:S05]  /*5070*/  MOV R52, UR4 ;  /* 0x0000000400347c02 */ /* 0x001fca0008000f00 */
[----:B------:R-:W-:Y:S02]  /*5080*/  IMAD R3, R52, 0x3, R51 ;  /* 0x0000000334037824 */ /* 0x000fe400078e0233 */
[--C-:B-1----:R-:W-:Y:S01]  /*5090*/  IMAD.MOV.U32 R44, RZ, RZ, R30.reuse ;  /* 0x000000ffff2c7224 */ /* 0x102fe200078e001e */
[-C--:B------:R-:W-:Y:S01]  /*50a0*/  MOV R43, R31.reuse ;  /* 0x0000001f002b7202 */ /* 0x080fe20000000f00 */
[--C-:B------:R-:W-:Y:S01]  /*50b0*/  IMAD.MOV.U32 R45, RZ, RZ, R31.reuse ;  /* 0x000000ffff2d7224 */ /* 0x100fe200078e001f */
[----:B------:R-:W-:Y:S01]  /*50c0*/  ISETP.GE.U32.AND P0, PT, R3, R54, PT ;  /* 0x000000360300720c */ /* 0x000fe20003f06070 */
[--C-:B------:R-:W-:Y:S01]  /*50d0*/  IMAD.MOV.U32 R42, RZ, RZ, R30.reuse ;  /* 0x000000ffff2a7224 */ /* 0x100fe200078e001e */
[-C--:B------:R-:W-:Y:S01]  /*50e0*/  MOV R39, R31.reuse ;  /* 0x0000001f00277202 */ /* 0x080fe20000000f00 */
[--C-:B------:R-:W-:Y:S01]  /*50f0*/  IMAD.MOV.U32 R40, RZ, RZ, R30.reuse ;  /* 0x000000ffff287224 */ /* 0x100fe200078e001e */
[----:B------:R-:W-:Y:S01]  /*5100*/  MOV R35, R31 ;  /* 0x0000001f00237202 */ /* 0x000fe20000000f00 */
[----:B------:R-:W-:Y:S01]  /*5110*/  IMAD.MOV.U32 R41, RZ, RZ, R31 ;  /* 0x000000ffff297224 */ /* 0x000fe200078e001f */
[-C--:B--2---:R-:W-:Y:S01]  /*5120*/  MOV R49, R9.reuse ;  /* 0x0000000900317202 */ /* 0x084fe20000000f00 */
[--C-:B------:R-:W-:Y:S01]  /*5130*/  IMAD.MOV.U32 R38, RZ, RZ, R30.reuse ;  /* 0x000000ffff267224 */ /* 0x100fe200078e001e */
[----:B------:R-:W-:Y:S01]  /*5140*/  MOV R11, R9 ;  /* 0x00000009000b7202 */ /* 0x000fe20000000f00 */
[----:B------:R-:W-:-:S02]  /*5150*/  IMAD.MOV.U32 R36, RZ, RZ, R30 ;  /* 0x000000ffff247224 */ /* 0x000fc400078e001e */
[--C-:B------:R-:W-:Y:S02]  /*5160*/  IMAD.MOV.U32 R37, RZ, RZ, R31.reuse ;  /* 0x000000ffff257224 */ /* 0x100fe400078e001f */
[--C-:B------:R-:W-:Y:S01]  /*5170*/  IMAD.MOV.U32 R34, RZ, RZ, R30.reuse ;  /* 0x000000ffff227224 */ /* 0x100fe200078e001e */
[-C--:B---3--:R-:W-:Y:S01]  /*5180*/  MOV R6, R0.reuse ;  /* 0x0000000000067202 */ /* 0x088fe20000000f00 */
[----:B------:R-:W-:Y:S01]  /*5190*/  IMAD.MOV.U32 R32, RZ, RZ, R30 ;  /* 0x000000ffff207224 */ /* 0x000fe200078e001e */
[----:B------:R-:W-:Y:S01]  /*51a0*/  MOV R2, R0 ;  /* 0x0000000000027202 */ /* 0x000fe20000000f00 */
[----:B------:R-:W-:Y:S02]  /*51b0*/  IMAD.MOV.U32 R33, RZ, RZ, R31 ;  /* 0x000000ffff217224 */ /* 0x000fe400078e001f */
        /* <DEDUP_REMOVED lines=28> */
[----:B------:R-:W-:Y:S02]  /*5380*/  IMAD.MOV.U32 R43, RZ, RZ, R31 ;  /* 0x000000ffff2b7224 */ /* 0x000fe400078e001f */
[--C-:B------:R-:W-:Y:S02]  /*5390*/  IMAD.MOV.U32 R40, RZ, RZ, R30.reuse ;  /* 0x000000ffff287224 */ /* 0x100fe400078e001e */
[----:B------:R-:W-:-:S02]  /*53a0*/  IMAD.MOV.U32 R38, RZ, RZ, R30 ;  /* 0x000000ffff267224 */ /* 0x000fc400078e001e */
[--C-:B------:R-:W-:Y:S02]  /*53b0*/  IMAD.MOV.U32 R39, RZ, RZ, R31.reuse ;  /* 0x000000ffff277224 */ /* 0x100fe400078e001f */
[--C-:B------:R-:W-:Y:S02]  /*53c0*/  IMAD.MOV.U32 R36, RZ, RZ, R30.reuse ;  /* 0x000000ffff247224 */ /* 0x100fe400078e001e */
[--C-:B------:R-:W-:Y:S02]  /*53d0*/  IMAD.MOV.U32 R34, RZ, RZ, R30.reuse ;  /* 0x000000ffff227224 */ /* 0x100fe400078e001e */
[----:B------:R-:W-:Y:S02]  /*53e0*/  IMAD.MOV.U32 R35, RZ, RZ, R31 ;  /* 0x000000ffff237224 */ /* 0x000fe400078e001f */
[----:B------:R-:W-:Y:S02]  /*53f0*/  IMAD.MOV.U32 R32, RZ, RZ, R30 ;  /* 0x000000ffff207224 */ /* 0x000fe400078e001e */
[----:B------:R-:W-:-:S02]  /*5400*/  IMAD.MOV.U32 R46, RZ, RZ, R16 ;  /* 0x000000ffff2e7224 */ /* 0x000fc400078e0010 */
[----:B------:R-:W-:-:S07]  /*5410*/  IMAD.MOV.U32 R47, RZ, RZ, R17 ;  /* 0x000000ffff2f7224 */ /* 0x000fce00078e0011 */
.L_x_1344:
[----:B0-----:R-:W-:Y:S02]  /*5420*/  IMAD.IADD R54, R51, 0x1, R52 ;  /* 0x0000000133367824 */ /* 0x001fe400078e0234 */
[C---:B------:R-:W-:Y:S02]  /*5430*/  IMAD R12, R57.reuse, R51, RZ ;  /* 0x00000033390c7224 */ /* 0x040fe400078e02ff */
[----:B------:R-:W-:Y:S01]  /*5440*/  IMAD R14, R57, R54, RZ ;  /* 0x00000036390e7224 */ /* 0x000fe200078e02ff */
[----:B------:R-:W-:Y:S02]  /*5450*/  IADD3 R55, PT, PT, R54, R52, RZ ;  /* 0x0000003436377210 */ /* 0x000fe40007ffe0ff */
[----:B------:R-:W-:Y:S02]  /*5460*/  SHF.R.U32.HI R13, RZ, 0x1, R12 ;  /* 0x00000001ff0d7819 */ /* 0x000fe4000001160c */
[----:B------:R-:W-:Y:S01]  /*5470*/  SHF.R.U32.HI R17, RZ, 0x1, R14 ;  /* 0x00000001ff117819 */ /* 0x000fe2000001160e */
[----:B------:R-:W-:-:S02]  /*5480*/  IMAD.IADD R56, R55, 0x1, R52 ;  /* 0x0000000137387824 */ /* 0x000fc400078e0234 */
[C---:B------:R-:W-:Y:S02]  /*5490*/  IMAD R15, R57.reuse, R55, RZ ;  /* 0x00000037390f7224 */ /* 0x040fe400078e02ff */
[----:B------:R-:W-:Y:S02]  /*54a0*/  IMAD R16, R57, R56, RZ ;  /* 0x0000003839107224 */ /* 0x000fe400078e02ff */
[----:B------:R-:W-:Y:S01]  /*54b0*/  IMAD.WIDE.U32 R12, R13, 0x10, R46 ;  /* 0x000000100d0c7825 */ /* 0x000fe200078e002e */
[----:B---3--:R-:W-:Y:S02]  /*54c0*/  SHF.R.U32.HI R21, RZ, 0x1, R15 ;  /* 0x00000001ff157819 */ /* 0x008fe4000001160f */
[----:B------:R-:W-:Y:S01]  /*54d0*/  SHF.R.U32.HI R25, RZ, 0x1, R16 ;  /* 0x00000001ff197819 */ /* 0x000fe20000011610 */
[--C-:B------:R-:W-:Y:S02]  /*54e0*/  IMAD.WIDE.U32 R16, R17, 0x10, R46.reuse ;  /* 0x0000001011107825 */ /* 0x100fe400078e002e */
[----:B------:R-:W2:Y:S02]  /*54f0*/  LDG.E.128 R12, desc[UR36][R12.64] ;  /* 0x000000240c0c7981 */ /* 0x000ea4000c1e1d00 */
[----:B------:R-:W-:-:S02]  /*5500*/  IMAD.WIDE.U32 R20, R21, 0x10, R46 ;  /* 0x0000001015147825 */ /* 0x000fc400078e002e */
[----:B------:R-:W5:Y:S02]  /*5510*/  LDG.E.128 R16, desc[UR36][R16.64] ;  /* 0x0000002410107981 */ /* 0x000f64000c1e1d00 */
[----:B------:R-:W-:Y:S02]  /*5520*/  IMAD.WIDE.U32 R24, R25, 0x10, R46 ;  /* 0x0000001019187825 */ /* 0x000fe400078e002e */
[----:B------:R-:W5:Y:S04]  /*5530*/  LDG.E.128 R20, desc[UR36][R20.64] ;  /* 0x0000002414147981 */ /* 0x000f68000c1e1d00 */
        /* <DEDUP_REMOVED lines=23> */
.L_x_1329:
[----:B------:R-:W-:Y:S05]  /*56b0*/  BSYNC.RECONVERGENT B1 ;  /* 0x0000000000017941 */ /* 0x000fea0003800200 */
.L_x_1328:
        /* <DEDUP_REMOVED lines=20> */
.L_x_1331:
[----:B------:R-:W-:Y:S05]  /*5800*/  BSYNC.RECONVERGENT B1 ;  /* 0x0000000000017941 */ /* 0x000fea0003800200 */
.L_x_1330:
        /* <DEDUP_REMOVED lines=20> */
.L_x_1333:
[----:B------:R-:W-:Y:S05]  /*5950*/  BSYNC.RECONVERGENT B1 ;  /* 0x0000000000017941 */ /* 0x000fea0003800200 */
.L_x_1332:
        /* <DEDUP_REMOVED lines=19> */
.L_x_1335:
[----:B------:R-:W-:Y:S05]  /*5a90*/  BSYNC.RECONVERGENT B1 ;  /* 0x0000000000017941 */ /* 0x000fea0003800200 */
.L_x_1334:
[----:B------:R-:W-:Y:S01]  /*5aa0*/  @P5 ISETP.GE.U32.AND P4, PT, R29, R55, PT ;  /* 0x000000371d00520c */ /* 0x000fe20003f86070 */
[----:B------:R-:W-:Y:S03]  /*5ab0*/  BSSY.RECONVERGENT B1, `(.L_x_1336) ;  /* 0x000000c000017945 */ /* 0x000fe60003800200 */
[----:B------:R-:W-:-:S13]  /*5ac0*/  @P5 ISETP.GE.AND.EX P4, PT, R5, RZ, PT, P4 ;  /* 0x000000ff0500520c */ /* 0x000fda0003f86340 */
        /* <DEDUP_REMOVED lines=10> */
.L_x_1337:
[----:B------:R-:W-:Y:S05]  /*5b70*/  BSYNC.RECONVERGENT B1 ;  /* 0x0000000000017941 */ /* 0x000fea0003800200 */
.L_x_1336:
[----:B------:R-:W5:Y:S01]  /*5b80*/  DSETP.NAN.AND P6, PT, R40, R40, PT ;  /* 0x000000282800722a */ /* 0x000f620003fc8000 */
[----:B------:R-:W-:Y:S01]  /*5b90*/  BSSY.RECONVERGENT B1, `(.L_x_1338) ;  /* 0x0000013000017945 */ /* 0x000fe20003800200 */
[----:B-----5:R-:W-:-:S04]  /*5ba0*/  @P6 ISETP.GE.U32.AND P5, PT, R48, R55, PT ;  /* 0x000000373000620c */ /* 0x020fc80003fa6070 */
[----:B------:R-:W-:-:S15]  /*5bb0*/  @P6 ISETP.GE.AND.EX P5, PT, R6, RZ, PT, P5 ;  /* 0x000000ff0600620c */ /* 0x000fde0003fa6350 */
[----:B------:R-:W-:-:S15]  /*5bc0*/  NOP ;  /* 0x0000000000007918 */ /* 0x000fde0000000000 */
[----:B------:R-:W-:-:S15]  /*5bd0*/  NOP ;  /* 0x0000000000007918 */ /* 0x000fde0000000000 */
[----:B------:R-:W-:-:S13]  /*5be0*/  NOP ;  /* 0x0000000000007918 */ /* 0x000fda0000000000 */
[----:B------:R0:W0:Y:S01]  /*5bf0*/  @P6 DSETP.NUM.OR P5, PT, R22, R22, !P5 ;  /* 0x000000161600622a */ /* 0x0000220006fa7400 */
[----:B------:R-:W-:Y:S05]  /*5c00*/  @P6 BRA `(.L_x_1339) ;  /* 0x00000000002c6947 */ /* 0x000fea0003800000 */
[----:B------:R-:W0:Y:S01]  /*5c10*/  DSETP.NEU.AND P6, PT, R40, R22, PT ;  /* 0x000000162800722a */ /* 0x000e220003fcd000 */
[----:B------:R-:W-:Y:S02]  /*5c20*/  LOP3.LUT R53, R53, 0xfffffffd, RZ, 0xc0, !PT ;  /* 0xfffffffd35357812 */ /* 0x000fe400078ec0ff */
[----:B0-----:R-:W-:Y:S02]  /*5c30*/  @!P6 ISETP.GE.U32.AND P5, PT, R48, R55, PT ;  /* 0x000000373000e20c */ /* 0x001fe40003fa6070 */
[----:B------:R-:W-:Y:S02]  /*5c40*/  @P0 LOP3.LUT R53, R53, 0x2, RZ, 0xfc, !PT ;  /* 0x0000000235350812 */ /* 0x000fe400078efcff */
[----:B------:R-:W-:-:S15]  /*5c50*/  @!P6 ISETP.GE.AND.EX P0, PT, R6, RZ, PT, P5 ;  /* 0x000000ff0600e20c */ /* 0x000fde0003f06350 */
[----:B------:R-:W-:-:S15]  /*5c60*/  NOP ;  /* 0x0000000000007918 */ /* 0x000fde0000000000 */
[----:B------:R-:W-:-:S15]  /*5c70*/  NOP ;  /* 0x0000000000007918 */ /* 0x000fde0000000000 */
[----:B------:R-:W-:-:S12]  /*5c80*/  NOP ;  /* 0x0000000000007918 */ /* 0x000fd80000000000 */
[----:B------:R0:W0:Y:S01]  /*5c90*/  @P6 DSETP.GT.AND P5, PT, R40, R22, PT ;  /* 0x000000162800622a */ /* 0x0000220003fa4000 */
[----:B------:R-:W-:Y:S02]  /*5ca0*/  @!P6 PLOP3.LUT P5, PT, P0, PT, PT, 0x8, 0x80 ;  /* 0x000000000080e81c */ /* 0x000fe400007ae170 */
[----:B------:R-:W-:-:S13]  /*5cb0*/  LOP3.LUT P0, RZ, R53, 0x2, RZ, 0xc0, !PT ;  /* 0x0000000235ff7812 */ /* 0x000fda000780c0ff */
.L_x_1339:
[----:B------:R-:W-:Y:S05]  /*5cc0*/  BSYNC.RECONVERGENT B1 ;  /* 0x0000000000017941 */ /* 0x000fea0003800200 */
.L_x_1338:
[----:B------:R-:W5:Y:S01]  /*5cd0*/  DSETP.NAN.AND P6, PT, R42, R42, PT ;  /* 0x0000002a2a00722a */ /* 0x000f620003fc8000 */
[----:B------:R-:W-:Y:S01]  /*5ce0*/  SEL R0, R0, RZ, P0 ;  /* 0x000000ff00007207 */ /* 0x000fe20000000000 */
[----:B------:R-:W-:Y:S01]  /*5cf0*/  BSSY.RECONVERGENT B1, `(.L_x_1340) ;  /* 0x0000013000017945 */ /* 0x000fe20003800200 */
[----:B-----5:R-:W-:-:S04]  /*5d00*/  @P6 ISETP.GE.U32.AND P0, PT, R49, R56, PT ;  /* 0x000000383100620c */ /* 0x020fc80003f06070 */
[----:B------:R-:W-:-:S15]  /*5d10*/  @P6 ISETP.GE.AND.EX P0, PT, R7, RZ, PT, P0 ;  /* 0x000000ff0700620c */ /* 0x000fde0003f06300 */
[----:B------:R-:W-:-:S15]  /*5d20*/  NOP ;  /* 0x0000000000007918 */ /* 0x000fde0000000000 */
[----:B------:R-:W-:-:S15]  /*5d30*/  NOP ;  /* 0x0000000000007918 */ /* 0x000fde0000000000 */
[----:B------:R-:W-:-:S12]  /*5d40*/  NOP ;  /* 0x0000000000007918 */ /* 0x000fd80000000000 */
        /* <DEDUP_REMOVED lines=13> */
.L_x_1341:
[----:B------:R-:W-:Y:S05]  /*5e20*/  BSYNC.RECONVERGENT B1 ;  /* 0x0000000000017941 */ /* 0x000fea0003800200 */
.L_x_1340:
[----:B------:R-:W5:Y:S01]  /*5e30*/  DSETP.NAN.AND P6, PT, R44, R44, PT ;  /* 0x0000002c2c00722a */ /* 0x000f620003fc8000 */
[----:B------:R-:W-:Y:S01]  /*5e40*/  SEL R2, R2, RZ, P1 ;  /* 0x000000ff02027207 */ /* 0x000fe20000800000 */
[----:B------:R-:W-:Y:S01]  /*5e50*/  BSSY.RECONVERGENT B1, `(.L_x_1342) ;  /* 0x0000020000017945 */ /* 0x000fe20003800200 */
[----:B-----5:R-:W-:Y:S02]  /*5e60*/  @P6 ISETP.GE.U32.AND P1, PT, R50, R56, PT ;  /* 0x000000383200620c */ /* 0x020fe40003f26070 */
[-C--:B------:R-:W-:Y:S02]  /*5e70*/  SEL R11, R11, R54.reuse, P2 ;  /* 0x000000360b0b7207 */ /* 0x080fe40001000000 */
[----:B------:R-:W-:Y:S02]  /*5e80*/  @P6 ISETP.GE.AND.EX P1, PT, R8, RZ, PT, P1 ;  /* 0x000000ff0800620c */ /* 0x000fe40003f26310 */
[----:B------:R-:W-:Y:S02]  /*5e90*/  SEL R28, R28, R54, P3 ;  /* 0x000000361c1c7207 */ /* 0x000fe40001800000 */
[----:B0-2---:R-:W-:-:S02]  /*5ea0*/  FSEL R37, R37, R19, P3 ;  /* 0x0000001325257208 */ /* 0x005fc40001800000 */
[----:B------:R-:W-:Y:S02]  /*5eb0*/  FSEL R36, R36, R18, P3 ;  /* 0x0000001224247208 */ /* 0x000fe40001800000 */
[----:B-1--4-:R-:W-:Y:S02]  /*5ec0*/  FSEL R39, R39, R21, P4 ;  /* 0x0000001527277208 */ /* 0x012fe40002000000 */
[----:B------:R-:W-:Y:S02]  /*5ed0*/  FSEL R38, R38, R20, P4 ;  /* 0x0000001426267208 */ /* 0x000fe40002000000 */
[-C--:B------:R-:W-:Y:S02]  /*5ee0*/  SEL R29, R29, R55.reuse, P4 ;  /* 0x000000371d1d7207 */ /* 0x080fe40002000000 */
[----:B------:R-:W-:Y:S02]  /*5ef0*/  SEL R48, R48, R55, P5 ;  /* 0x0000003730307207 */ /* 0x000fe40002800000 */
[----:B------:R-:W-:-:S02]  /*5f00*/  FSEL R41, R41, R23, P5 ;  /* 0x0000001729297208 */ /* 0x000fc40002800000 */
[----:B------:R-:W-:Y:S02]  /*5f10*/  FSEL R40, R40, R22, P5 ;  /* 0x0000001628287208 */ /* 0x000fe40002800000 */
[----:B------:R-:W-:Y:S02]  /*5f20*/  FSEL R43, R43, R25, P0 ;  /* 0x000000192b2b7208 */ /* 0x000fe40000000000 */
[----:B------:R-:W-:Y:S02]  /*5f30*/  FSEL R42, R42, R24, P0 ;  /* 0x000000182a2a7208 */ /* 0x000fe40000000000 */
[----:B------:R-:W-:Y:S02]  /*5f40*/  SEL R3, R3, RZ, P2 ;  /* 0x000000ff03037207 */ /* 0x000fe40001000000 */
[----:B------:R-:W-:Y:S02]  /*5f50*/  SEL R4, R4, RZ, P3 ;  /* 0x000000ff04047207 */ /* 0x000fe40001800000 */
[----:B------:R-:W-:-:S02]  /*5f60*/  SEL R5, R5, RZ, P4 ;  /* 0x000000ff05057207 */ /* 0x000fc40002000000 */
[----:B------:R-:W-:Y:S02]  /*5f70*/  SEL R6, R6, RZ, P5 ;  /* 0x000000ff06067207 */ /* 0x000fe40002800000 */
[----:B------:R-:W-:Y:S02]  /*5f80*/  SEL R49, R49, R56, P0 ;  /* 0x0000003831317207 */ /* 0x000fe40000000000 */
[----:B------:R-:W-:-:S15]  /*5f90*/  SEL R7, R7, RZ, P0 ;  /* 0x000000ff07077207 */ /* 0x000fde0000000000 */
[----:B------:R-:W-:-:S08]  /*5fa0*/  NOP ;  /* 0x0000000000007918 */ /* 0x000fd00000000000 */
        /* <DEDUP_REMOVED lines=10> */
.L_x_1343:
[----:B------:R-:W-:Y:S05]  /*6050*/  BSYNC.RECONVERGENT B1 ;  /* 0x0000000000017941 */ /* 0x000fea0003800200 */
.L_x_1342:
[----:B------:R-:W2:Y:S01]  /*6060*/  LDCU UR4, c[0x0][0x39c] ;  /* 0x00007380ff0477ac */ /* 0x000ea20008000800 */
[----:B------:R-:W-:Y:S01]  /*6070*/  IMAD.IADD R51, R56, 0x1, R52 ;  /* 0x0000000138337824 */ /* 0x000fe200078e0234 */
[----:B------:R-:W-:Y:S02]  /*6080*/  SEL R50, R50, R56, P1 ;  /* 0x0000003832327207 */ /* 0x000fe40000800000 */
[----:B-1----:R-:W-:Y:S01]  /*6090*/  FSEL R45, R45, R27, P1 ;  /* 0x0000001b2d2d7208 */ /* 0x002fe20000800000 */
[----:B------:R-:W-:Y:S01]  /*60a0*/  IMAD R55, R52, 0x3, R51 ;  /* 0x0000000334377824 */ /* 0x000fe200078e0233 */
[----:B------:R-:W-:Y:S02]  /*60b0*/  FSEL R44, R44, R26, P1 ;  /* 0x0000001a2c2c7208 */ /* 0x000fe40000800000 */
[----:B------:R-:W-:Y:S01]  /*60c0*/  SEL R8, R8, RZ, P1 ;  /* 0x000000ff08087207 */ /* 0x000fe20000800000 */
[----:B--2---:R-:W-:-:S05]  /*60d0*/  IMAD.U32 R54, RZ, RZ, UR4 ;  /* 0x00000004ff367e24 */ /* 0x004fca000f8e00ff */
[----:B------:R-:W-:-:S13]  /*60e0*/  ISETP.GE.U32.AND P0, PT, R55, R54, PT ;  /* 0x000000363700720c */ /* 0x000fda0003f06070 */
[----:B------:R-:W-:Y:S05]  /*60f0*/  @!P0 BRA `(.L_x_1344) ;  /* 0xfffffff000c88947 */ /* 0x000fea000383ffff */
.L_x_1327:
[----:B------:R-:W-:Y:S05]  /*6100*/  BSYNC.RECONVERGENT B0 ;  /* 0x0000000000007941 */ /* 0x000fea0003800200 */
.L_x_1326:
[----:B------:R-:W-:Y:S01]  /*6110*/  ISETP.GE.U32.AND P1, PT, R51, R54, PT ;  /* 0x000000363300720c */ /* 0x000fe20003f26070 */
[----:B------:R-:W-:-:S12]  /*6120*/  BSSY.RECONVERGENT B0, `(.L_x_1345) ;  /* 0x000001f000007945 */ /* 0x000fd80003800200 */
[----:B------:R-:W-:Y:S05]  /*6130*/  @P1 BRA `(.L_x_1346) ;  /* 0x0000000000741947 */ /* 0x000fea0003800000 */
[----:B------:R-:W1:Y:S01]  /*6140*/  LDC R56, c[0x0][0x508] ;  /* 0x00014200ff387b82 */ /* 0x000e620000000800 */
[----:B------:R-:W2:Y:S02]  /*6150*/  LDCU.64 UR4, c[0x0][0x768] ;  /* 0x0000ed00ff0477ac */ /* 0x000ea40008000a00 */
[----:B--2---:R-:W-:-:S04]  /*6160*/  IADD3 R46, P0, PT, R59, UR4, RZ ;  /* 0x000000043b2e7c10 */ /* 0x004fc8000ff1e0ff */
[----:B------:R-:W-:Y:S02]  /*6170*/  IADD3.X R47, PT, PT, RZ, UR5, RZ, P0, !PT ;  /* 0x00000005ff2f7c10 */ /* 0x000fe400087fe4ff */
[----:B-1----:R-:W-:-:S05]  /*6180*/  SHF.R.U32.HI R56, RZ, 0x3, R56 ;  /* 0x00000003ff387819 */ /* 0x002fca0000011638 */
        /* <DEDUP_REMOVED lines=14> */
[----:B---3--:R-:W-:Y:S02]  /*6270*/  IMAD.IADD R21, R53, 0x1, R52 ;  /* 0x0000000135157824 */ /* 0x008fe400078e0234 */
        /* <DEDUP_REMOVED lines=8> */
[----:B0-----:R1:W5:Y:S02]  /*6300*/  @!P0 LDG.E.128 R24, desc[UR36][R46.64] ;  /* 0x000000242e188981 */ /* 0x001364000c1e1d00 */
.L_x_1346:
[----:B------:R-:W-:Y:S05]  /*6310*/  BSYNC.RECONVERGENT B0 ;  /* 0x0000000000007941 */ /* 0x000fea0003800200 */
.L_x_1345:
[----:B------:R-:W-:Y:S04]  /*6320*/  BSSY.RECONVERGENT B0, `(.L_x_1347) ;  /* 0x00000bb000007945 */ /* 0x000fe80003800200 */
[----:B------:R-:W-:Y:S05]  /*6330*/  @P1 BRA `(.L_x_1348) ;  /* 0x0000000800e41947 */ /* 0x000fea0003800000 */
[----:B------:R-:W2:Y:S01]  /*6340*/  DSETP.NAN.AND P3, PT, R30, R30, PT ;  /* 0x0000001e1e00722a */ /* 0x000ea20003f68000 */
[----:B-1----:R-:W-:Y:S01]  /*6350*/  IADD3 R47, PT, PT, R51, R52, RZ ;  /* 0x00000034332f7210 */ /* 0x002fe20007ffe0ff */
[----:B------:R-:W-:Y:S01]  /*6360*/  BSSY.RECONVERGENT B1, `(.L_x_1349) ;  /* 0x0000017000017945 */ /* 0x000fe20003800200 */
[----:B--2---:R-:W-:Y:S02]  /*6370*/  @P3 ISETP.GE.U32.AND P0, PT, R9, R51, PT ;  /* 0x000000330900320c */ /* 0x004fe40003f06070 */
[----:B------:R-:W-:Y:S02]  /*6380*/  ISETP.GE.U32.AND P4, PT, R47, R54, PT ;  /* 0x000000362f00720c */ /* 0x000fe40003f86070 */
[----:B------:R-:W-:-:S15]  /*6390*/  @P3 ISETP.GE.AND.EX P0, PT, R0, RZ, PT, P0 ;  /* 0x000000ff0000320c */ /* 0x000fde0003f06300 */
        /* <DEDUP_REMOVED lines=9> */
[----:B-----5:R1:W2:Y:S02]  /*6430*/  @P3 DSETP.NUM.OR P0, PT, R12, R12, !P0 ;  /* 0x0000000c0c00322a */ /* 0x0202a40004707400 */
[----:B--2---:R-:W-:Y:S05]  /*6440*/  @P3 BRA `(.L_x_1350) ;  /* 0x0000000000203947 */ /* 0x004fea0003800000 */
[----:B------:R-:W2:Y:S02]  /*6450*/  DSETP.NEU.AND P3, PT, R30, R12, PT ;  /* 0x0000000c1e00722a */ /* 0x000ea40003f6d000 */
[----:B--2---:R-:W-:-:S04]  /*6460*/  @!P3 ISETP.GE.U32.AND P0, PT, R9, R51, PT ;  /* 0x000000330900b20c */ /* 0x004fc80003f06070 */
[----:B------:R-:W-:-:S04]  /*6470*/  @!P3 ISETP.GE.AND.EX P0, PT, R0, RZ, PT, P0 ;  /* 0x000000ff0000b20c */ /* 0x000fc80003f06300 */
[----:B------:R-:W-:-:S15]  /*6480*/  @!P3 PLOP3.LUT P0, PT, P0, PT, PT, 0x8, 0x80 ;  /* 0x000000000080b81c */ /* 0x000fde000070e170 */
[----:B------:R-:W-:-:S15]  /*6490*/  NOP ;  /* 0x0000000000007918 */ /* 0x000fde0000000000 */
[----:B------:R-:W-:-:S15]  /*64a0*/  NOP ;  /* 0x0000000000007918 */ /* 0x000fde0000000000 */
[----:B------:R-:W-:-:S09]  /*64b0*/  NOP ;  /* 0x0000000000007918 */ /* 0x000fd20000000000 */
[----:B------:R2:W4:Y:S02]  /*64c0*/  @P3 DSETP.GT.AND P0, PT, R30, R12, PT ;  /* 0x0000000c1e00322a */ /* 0x0005240003f04000 */
.L_x_1350:
[----:B------:R-:W-:Y:S05]  /*64d0*/  BSYNC.RECONVERGENT B1 ;  /* 0x0000000000017941 */ /* 0x000fea0003800200 */
.L_x_1349:
[----:B------:R-:W-:Y:S01]  /*64e0*/  BSSY.RECONVERGENT B1, `(.L_x_1351) ;  /* 0x000000d000017945 */ /* 0x000fe20003800200 */
[----:B------:R0:W0:Y:S01]  /*64f0*/  @P2 DSETP.NUM.OR P1, PT, R14, R14, !P1 ;  /* 0x0000000e0e00222a */ /* 0x0000220004f27400 */
[----:B--2-4-:R-:W-:Y:S02]  /*6500*/  FSEL R30, R30, R12, P0 ;  /* 0x0000000c1e1e7208 */ /* 0x014fe40000000000 */
        /* <DEDUP_REMOVED lines=10> */
.L_x_1352:
[----:B------:R-:W-:Y:S05]  /*65b0*/  BSYNC.RECONVERGENT B1 ;  /* 0x0000000000017941 */ /* 0x000fea0003800200 */
.L_x_1351:
[----:B0-2---:R-:W-:Y:S02]  /*65c0*/  FSEL R32, R32, R14, P1 ;  /* 0x0000000e20207208 */ /* 0x005fe40000800000 */
        /* <DEDUP_REMOVED lines=31> */
.L_x_1354:
[----:B------:R-:W-:Y:S05]  /*67c0*/  BSYNC.RECONVERGENT B1 ;  /* 0x0000000000017941 */ /* 0x000fea0003800200 */
.L_x_1353:
[----:B------:R-:W-:Y:S01]  /*67d0*/  BSSY.RECONVERGENT B1, `(.L_x_1355) ;  /* 0x000000d000017945 */ /* 0x000fe20003800200 */
[----:B------:R2:W4:Y:S01]  /*67e0*/  @P2 DSETP.NUM.OR P1, PT, R18, R18, !P1 ;  /* 0x000000121200222a */ /* 0x0005220004f27400 */
[----:B-1----:R-:W-:Y:S02]  /*67f0*/  FSEL R34, R34, R16, P0 ;  /* 0x0000001022227208 */ /* 0x002fe40000000000 */
[----:B------:R-:W-:Y:S01]  /*6800*/  FSEL R35, R35, R17, P0 ;  /* 0x0000001123237208 */ /* 0x000fe20000000000 */
[----:B----4-:R-:W-:Y:S06]  /*6810*/  @P2 BRA `(.L_x_1356) ;  /* 0x0000000000202947 */ /* 0x010fec0003800000 */
        /* <DEDUP_REMOVED lines=8> */
.L_x_1356:
[----:B------:R-:W-:Y:S05]  /*68a0*/  BSYNC.RECONVERGENT B1 ;  /* 0x0000000000017941 */ /* 0x000fea0003800200 */
.L_x_1355:
[----:B-1----:R-:W-:Y:S02]  /*68b0*/  FSEL R36, R36, R18, P1 ;  /* 0x0000001224247208 */ /* 0x002fe40000800000 */
[----:B------:R-:W-:Y:S02]  /*68c0*/  FSEL R37, R37, R19, P1 ;  /* 0x0000001325257208 */ /* 0x000fe40000800000 */
[-C--:B------:R-:W-:Y:S02]  /*68d0*/  SEL R11, R11, R47.reuse, P0 ;  /* 0x0000002f0b0b7207 */ /* 0x080fe40000000000 */
[----:B------:R-:W-:Y:S02]  /*68e0*/  SEL R28, R28, R47, P1 ;  /* 0x0000002f1c1c7207 */ /* 0x000fe40000800000 */
[----:B------:R-:W-:Y:S02]  /*68f0*/  SEL R3, R3, RZ, P0 ;  /* 0x000000ff03037207 */ /* 0x000fe40000000000 */
[----:B------:R-:W-:Y:S01]  /*6900*/  SEL R4, R4, RZ, P1 ;  /* 0x000000ff04047207 */ /* 0x000fe20000800000 */
[----:B------:R-:W-:Y:S06]  /*6910*/  @P4 BRA `(.L_x_1348) ;  /* 0x00000004006c4947 */ /* 0x000fec0003800000 */
[----:B------:R-:W1:Y:S01]  /*6920*/  DSETP.NAN.AND P3, PT, R38, R38, PT ;  /* 0x000000262600722a */ /* 0x000e620003f68000 */
[----:B------:R-:W-:Y:S01]  /*6930*/  IMAD.IADD R15, R13, 0x1, R52 ;  /* 0x000000010d0f7824 */ /* 0x000fe200078e0234 */
[----:B-1----:R-:W-:Y:S01]  /*6940*/  @P3 ISETP.GE.U32.AND P0, PT, R29, R13, PT ;  /* 0x0000000d1d00320c */ /* 0x002fe20003f06070 */
[----:B------:R-:W-:Y:S03]  /*6950*/  BSSY.RECONVERGENT B1, `(.L_x_1357) ;  /* 0x0000016000017945 */ /* 0x000fe60003800200 */
[----:B------:R-:W-:Y:S02]  /*6960*/  @P3 ISETP.GE.AND.EX P0, PT, R5, RZ, PT, P0 ;  /* 0x000000ff0500320c */ /* 0x000fe40003f06300 */
[----:B------:R-:W-:-:S15]  /*6970*/  ISETP.GE.U32.AND P4, PT, R15, R54, PT ;  /* 0x000000360f00720c */ /* 0x000fde0003f86070 */
[----:B------:R-:W-:-:S15]  /*6980*/  NOP ;  /* 0x0000000000007918 */ /* 0x000fde0000000000 */
[----:B------:R-:W-:-:S15]  /*6990*/  NOP ;  /* 0x0000000000007918 */ /* 0x000fde0000000000 */
[----:B------:R-:W-:-:S11]  /*69a0*/  NOP ;  /* 0x0000000000007918 */ /* 0x000fd60000000000 */
[----:B------:R-:W1:Y:S02]  /*69b0*/  DSETP.NAN.AND P2, PT, R40, R40, PT ;  /* 0x000000282800722a */ /* 0x000e640003f48000 */
[----:B-1----:R-:W-:-:S04]  /*69c0*/  @P2 ISETP.GE.U32.AND P1, PT, R48, R13, PT ;  /* 0x0000000d3000220c */ /* 0x002fc80003f26070 */
        /* <DEDUP_REMOVED lines=14> */
.L_x_1358:
[----:B------:R-:W-:Y:S05]  /*6ab0*/  BSYNC.RECONVERGENT B1 ;  /* 0x0000000000017941 */ /* 0x000fea0003800200 */
.L_x_1357:
        /* <DEDUP_REMOVED lines=13> */
.L_x_1360:
[----:B------:R-:W-:Y:S05]  /*6b90*/  BSYNC.RECONVERGENT B1 ;  /* 0x0000000000017941 */ /* 0x000fea0003800200 */
.L_x_1359:
        /* <DEDUP_REMOVED lines=30> */
.L_x_1362:
[----:B------:R-:W-:Y:S05]  /*6d80*/  BSYNC.RECONVERGENT B1 ;  /* 0x0000000000017941 */ /* 0x000fea0003800200 */
.L_x_1361:
        /* <DEDUP_REMOVED lines=13> */
.L_x_1364:
[----:B------:R-:W-:Y:S05]  /*6e60*/  BSYNC.RECONVERGENT B1 ;  /* 0x0000000000017941 */ /* 0x000fea0003800200 */
.L_x_1363:
[----:B0---4-:R-:W-:Y:S02]  /*6e70*/  FSEL R44, R44, R26, P1 ;  /* 0x0000001a2c2c7208 */ /* 0x011fe40000800000 */
[----:B------:R-:W-:Y:S02]  /*6e80*/  FSEL R45, R45, R27, P1 ;  /* 0x0000001b2d2d7208 */ /* 0x000fe40000800000 */
[-C--:B------:R-:W-:Y:S02]  /*6e90*/  SEL R49, R49, R15.reuse, P0 ;  /* 0x0000000f31317207 */ /* 0x080fe40000000000 */
[----:B------:R-:W-:Y:S02]  /*6ea0*/  SEL R50, R50, R15, P1 ;  /* 0x0000000f32327207 */ /* 0x000fe40000800000 */
[----:B------:R-:W-:Y:S02]  /*6eb0*/  SEL R7, R7, RZ, P0 ;  /* 0x000000ff07077207 */ /* 0x000fe40000000000 */
[----:B------:R-:W-:-:S07]  /*6ec0*/  SEL R8, R8, RZ, P1 ;  /* 0x000000ff08087207 */ /* 0x000fce0000800000 */
.L_x_1348:
[----:B------:R-:W-:Y:S05]  /*6ed0*/  BSYNC.RECONVERGENT B0 ;  /* 0x0000000000007941 */ /* 0x000fea0003800200 */
.L_x_1347:
[----:B------:R-:W4:Y:S01]  /*6ee0*/  DSETP.NAN.AND P3, PT, R30, R30, PT ;  /* 0x0000001e1e00722a */ /* 0x000f220003f68000 */
[----:B------:R-:W-:Y:S01]  /*6ef0*/  BSSY.RECONVERGENT B0, `(.L_x_1365) ;  /* 0x000001b000007945 */ /* 0x000fe20003800200 */
[----:B----4-:R-:W-:-:S04]  /*6f00*/  @P3 ISETP.GE.U32.AND P1, PT, R9, R11, PT ;  /* 0x0000000b0900320c */ /* 0x010fc80003f26070 */
[----:B------:R-:W-:-:S15]  /*6f10*/  @P3 ISETP.GE.AND.EX P1, PT, R0, R3, PT, P1 ;  /* 0x000000030000320c */ /* 0x000fde0003f26310 */
[----:B------:R-:W-:-:S15]  /*6f20*/  NOP ;  /* 0x0000000000007918 */ /* 0x000fde0000000000 */
[----:B------:R-:W-:-:S15]  /*6f30*/  NOP ;  /* 0x0000000000007918 */ /* 0x000fde0000000000 */
[----:B------:R-:W-:-:S13]  /*6f40*/  NOP ;  /* 0x0000000000007918 */ /* 0x000fda0000000000 */
[----:B------:R-:W4:Y:S02]  /*6f50*/  DSETP.NAN.AND P2, PT, R32, R32, PT ;  /* 0x000000202000722a */ /* 0x000f240003f48000 */
[----:B----4-:R-:W-:-:S04]  /*6f60*/  @P2 ISETP.GE.U32.AND P0, PT, R10, R28, PT ;  /* 0x0000001c0a00220c */ /* 0x010fc80003f06070 */
        /* <DEDUP_REMOVED lines=9> */
[----:B------:R4:W0:Y:S02]  /*7000*/  @P2 DSETP.NUM.OR P0, PT, R36, R36, !P0 ;  /* 0x000000242400222a */ /* 0x0008240004707400 */
[----:B0-----:R-:W-:Y:S05]  /*7010*/  @P3 BRA `(.L_x_1366) ;  /* 0x0000000000203947 */ /* 0x001fea0003800000 */
        /* <DEDUP_REMOVED lines=8> */
.L_x_1366:
[----:B------:R-:W-:Y:S05]  /*70a0*/  BSYNC.RECONVERGENT B0 ;  /* 0x0000000000007941 */ /* 0x000fea0003800200 */
.L_x_1365:
[----:B01---5:R-:W-:Y:S01]  /*70b0*/  FSEL R12, R30, R34, P1 ;  /* 0x000000221e0c7208 */ /* 0x023fe20000800000 */
[----:B------:R-:W-:Y:S01]  /*70c0*/  BSSY.RECONVERGENT B0, `(.L_x_1367) ;  /* 0x000000c000007945 */ /* 0x000fe20003800200 */
[----:B------:R-:W-:-:S06]  /*70d0*/  FSEL R13, R31, R35, P1 ;  /* 0x000000231f0d7208 */ /* 0x000fcc0000800000 */
[----:B------:R0:W1:Y:S02]  /*70e0*/  DSETP.NAN.AND P3, PT, R12, R12, PT ;  /* 0x0000000c0c00722a */ /* 0x0000640003f68000 */
        /* <DEDUP_REMOVED lines=9> */
.L_x_1368:
[----:B------:R-:W-:Y:S05]  /*7180*/  BSYNC.RECONVERGENT B0 ;  /* 0x0000000000007941 */ /* 0x000fea0003800200 */
.L_x_1367:
[----:B------:R-:W-:Y:S01]  /*7190*/  FSEL R14, R32, R36, P0 ;  /* 0x00000024200e7208 */ /* 0x000fe20000000000 */
[----:B------:R-:W-:Y:S01]  /*71a0*/  BSSY.RECONVERGENT B0, `(.L_x_1369) ;  /* 0x000001d000007945 */ /* 0x000fe20003800200 */
[----:B------:R-:W-:Y:S02]  /*71b0*/  FSEL R15, R33, R37, P0 ;  /* 0x00000025210f7208 */ /* 0x000fe40000000000 */
[----:B------:R-:W-:Y:S02]  /*71c0*/  SEL R16, R9, R11, P1 ;  /* 0x0000000b09107207 */ /* 0x000fe40000800000 */
[----:B------:R-:W-:Y:S02]  /*71d0*/  SEL R9, R10, R28, P0 ;  /* 0x0000001c0a097207 */ /* 0x000fe40000000000 */
[----:B------:R-:W5:Y:S01]  /*71e0*/  DSETP.NAN.AND P2, PT, R14, R14, PT ;  /* 0x0000000e0e00722a */ /* 0x000f620003f48000 */
[----:B------:R-:W-:Y:S02]  /*71f0*/  SEL R0, R0, R3, P1 ;  /* 0x0000000300007207 */ /* 0x000fe40000800000 */
[----:B------:R-:W-:-:S02]  /*7200*/  SEL R17, R2, R4, P0 ;  /* 0x0000000402117207 */ /* 0x000fc40000000000 */
[----:B------:R-:W-:Y:S02]  /*7210*/  @P3 ISETP.GE.U32.AND P1, PT, R16, R29, PT ;  /* 0x0000001d1000320c */ /* 0x000fe40003f26070 */
[----:B-----5:R-:W-:Y:S02]  /*7220*/  @P2 ISETP.GE.U32.AND P0, PT, R9, R48, PT ;  /* 0x000000300900220c */ /* 0x020fe40003f06070 */
[----:B------:R-:W-:Y:S02]  /*7230*/  @P3 ISETP.GE.AND.EX P1, PT, R0, R5, PT, P1 ;  /* 0x000000050000320c */ /* 0x000fe40003f26310 */
[----:B------:R-:W-:-:S15]  /*7240*/  @P2 ISETP.GE.AND.EX P0, PT, R17, R6, PT, P0 ;  /* 0x000000061100220c */ /* 0x000fde0003f06300 */
[----:B------:R-:W-:-:S15]  /*7250*/  NOP ;  /* 0x0000000000007918 */ /* 0x000fde0000000000 */
[----:B------:R-:W-:-:S15]  /*7260*/  NOP ;  /* 0x0000000000007918 */ /* 0x000fde0000000000 */
[----:B------:R-:W-:-:S08]  /*7270*/  NOP ;  /* 0x0000000000007918 */ /* 0x000fd00000000000 */
        /* <DEDUP_REMOVED lines=15> */
.L_x_1370:
[----:B------:R-:W-:Y:S05]  /*7370*/  BSYNC.RECONVERGENT B0 ;  /* 0x0000000000007941 */ /* 0x000fea0003800200 */
.L_x_1369:
[----:B0-----:R-:W-:Y:S01]  /*7380*/  FSEL R2, R12, R38, P1 ;  /* 0x000000260c027208 */ /* 0x001fe20000800000 */
        /* <DEDUP_REMOVED lines=12> */
.L_x_1372:
[----:B------:R-:W-:Y:S05]  /*7450*/  BSYNC.RECONVERGENT B0 ;  /* 0x0000000000007941 */ /* 0x000fea0003800200 */
.L_x_1371:
[----:B------:R-:W-:Y:S01]  /*7460*/  SEL R16, R16, R29, P1 ;  /* 0x0000001d10107207 */ /* 0x000fe20000800000 */
[----:B------:R-:W-:Y:S01]  /*7470*/  BSSY.RECONVERGENT B0, `(.L_x_1373) ;  /* 0x0000018000007945 */ /* 0x000fe20003800200 */
[----:B------:R-:W-:Y:S02]  /*7480*/  SEL R0, R0, R5, P1 ;  /* 0x0000000500007207 */ /* 0x000fe40000800000 */
[----:B0-----:R-:W-:Y:S02]  /*7490*/  @P3 ISETP.GE.U32.AND P1, PT, R16, R49, PT ;  /* 0x000000311000320c */ /* 0x001fe40003f26070 */
[----:B------:R-:W-:Y:S02]  /*74a0*/  FSEL R10, R14, R40, P0 ;  /* 0x000000280e0a7208 */ /* 0x000fe40000000000 */
        /* <DEDUP_REMOVED lines=20> */
.L_x_1374:
[----:B------:R-:W-:Y:S05]  /*75f0*/  BSYNC.RECONVERGENT B0 ;  /* 0x0000000000007941 */ /* 0x000fea0003800200 */
.L_x_1373:
[----:B------:R-:W-:Y:S01]  /*7600*/  BSSY.RECONVERGENT B0, `(.L_x_1375) ;  /* 0x000000e000007945 */ /* 0x000fe20003800200 */
[----:B------:R1:W0:Y:S02]  /*7610*/  @P2 DSETP.NUM.OR P0, PT, R44, R44, !P0 ;  /* 0x0000002c2c00222a */ /* 0x0002240004707400 */
[----:B0-----:R-:W-:Y:S02]  /*7620*/  FSEL R4, R2, R42, P1 ;  /* 0x0000002a02047208 */ /* 0x001fe40000800000 */
[----:B------:R-:W-:Y:S02]  /*7630*/  FSEL R5, R3, R43, P1 ;  /* 0x0000002b03057208 */ /* 0x000fe40000800000 */
[----:B------:R-:W-:Y:S01]  /*7640*/  SEL R16, R16, R49, P1 ;  /* 0x0000003110107207 */ /* 0x000fe20000800000 */
[----:B------:R-:W-:Y:S06]  /*7650*/  @P2 BRA `(.L_x_1376) ;  /* 0x0000000000202947 */ /* 0x000fec0003800000 */
        /* <DEDUP_REMOVED lines=8> */
.L_x_1376:
[----:B------:R-:W-:Y:S05]  /*76e0*/  BSYNC.RECONVERGENT B0 ;  /* 0x0000000000007941 */ /* 0x000fea0003800200 */
.L_x_1375:
[----:B0-----:R-:W-:Y:S02]  /*76f0*/  FSEL R24, R10, R44, P0 ;  /* 0x0000002c0a187208 */ /* 0x001fe40000000000 */
[----:B------:R-:W-:Y:S02]  /*7700*/  FSEL R25, R11, R45, P0 ;  /* 0x0000002d0b197208 */ /* 0x000fe40000000000 */
[----:B------:R-:W-:Y:S02]  /*7710*/  SEL R17, R0, R7, P1 ;  /* 0x0000000700117207 */ /* 0x000fe40000800000 */
[----:B------:R-:W-:Y:S02]  /*7720*/  SEL R26, R9, R50, P0 ;  /* 0x00000032091a7207 */ /* 0x000fe40000000000 */
[----:B------:R-:W-:Y:S01]  /*7730*/  SEL R27, R27, R8, P0 ;  /* 0x000000081b1b7207 */ /* 0x000fe20000000000 */
[----:B------:R-:W-:Y:S06]  /*7740*/  BRA `(.L_x_1244) ;  /* 0x000000ac00247947 */ /* 0x000fec0003800000 */
.L_x_1325:
[----:B------:R-:W0:Y:S01]  /*7750*/  LDCU UR4, c[0x0][0x3a4] ;  /* 0x00007480ff0477ac */ /* 0x000e220008000800 */
[----:B------:R-:W1:Y:S01]  /*7760*/  LDC.64 R34, c[0x0][0x388] ;  /* 0x0000e200ff227b82 */ /* 0x000e620000000a00 */
[----:B------:R-:W-:Y:S01]  /*7770*/  BSSY.RECONVERGENT B0, `(.L_x_1377) ;  /* 0x0000507000007945 */ /* 0x000fe20003800200 */
[----:B------:R-:W-:-:S06]  /*7780*/  MOV R0, R51 ;  /* 0x0000003300007202 */ /* 0x000fcc0000000f00 */
[----:B------:R-:W2:Y:S08]  /*7790*/  LDC R2, c[0x0][0x390] ;  /* 0x0000e400ff027b82 */ /* 0x000eb00000000800 */
[----:B------:R-:W3:Y:S01]  /*77a0*/  LDC R32, c[0x0][0x394] ;  /* 0x0000e500ff207b82 */ /* 0x000ee20000000800 */
[----:B0-----:R-:W-:-:S04]  /*77b0*/  IMAD.U32 R50, RZ, RZ, UR4 ;  /* 0x00000004ff327e24 */ /* 0x001fc8000f8e00ff */
        /* <DEDUP_REMOVED lines=31> */
[----:B------:R-:W-:-:S13]  /*79b0*/  ISETP.NE.AND P0, PT, R61, RZ, PT ;  /* 0x000000ff3d00720c */ /* 0x000fda0003f05270 */
[----:B------:R-:W-:Y:S02]  /*79c0*/  @!P0 IMAD.MOV.U32 R8, RZ, RZ, R16 ;  /* 0x000000ffff088224 */ /* 0x000fe400078e0010 */
[----:B------:R-:W-:-:S06]  /*79d0*/  @!P0 IMAD.MOV.U32 R9, RZ, RZ, R17 ;  /* 0x000000ffff098224 */ /* 0x000fcc00078e0011 */
[----:B------:R-:W5:Y:S01]  /*79e0*/  @!P0 LDG.E.128 R8, desc[UR36][R8.64] ;  /* 0x0000002408088981 */ /* 0x000f62000c1e1d00 */
[----:B------:R-:W-:Y:S01]  /*79f0*/  VIADD R12, R61, 0xffffffff ;  /* 0xffffffff3d0c7836 */ /* 0x000fe20000000000 */
[-C--:B------:R-:W-:Y:S01]  /*7a00*/  MOV R3, R2.reuse ;  /* 0x0000000200037202 */ /* 0x080fe20000000f00 */
[--C-:B------:R-:W-:Y:S01]  /*7a10*/  IMAD.MOV.U32 R4, RZ, RZ, R2.reuse ;  /* 0x000000ffff047224 */ /* 0x100fe200078e0002 */
[----:B------:R-:W-:Y:S01]  /*7a20*/  MOV R7, R2 ;  /* 0x0000000200077202 */ /* 0x000fe20000000f00 */
[--C-:B------:R-:W-:Y:S01]  /*7a30*/  IMAD.MOV.U32 R5, RZ, RZ, R2.reuse ;  /* 0x000000ffff057224 */ /* 0x100fe200078e0002 */
[----:B------:R-:W-:Y:S01]  /*7a40*/  VIMNMX.U32 R12, PT, PT, R12, 0x18, PT ;  /* 0x000000180c0c7848 */ /* 0x000fe20003fe0000 */
[--C-:B------:R-:W-:Y:S01]  /*7a50*/  IMAD.MOV.U32 R6, RZ, RZ, R2.reuse ;  /* 0x000000ffff067224 */ /* 0x100fe200078e0002 */
[-C--:B------:R-:W-:Y:S01]  /*7a60*/  MOV R52, R32.reuse ;  /* 0x0000002000347202 */ /* 0x080fe20000000f00 */
[--C-:B------:R-:W-:Y:S01]  /*7a70*/  IMAD.MOV.U32 R18, RZ, RZ, R2.reuse ;  /* 0x000000ffff127224 */ /* 0x100fe200078e0002 */
[----:B------:R-:W-:Y:S01]  /*7a80*/  MOV R57, R32 ;  /* 0x0000002000397202 */ /* 0x000fe20000000f00 */
[----:B------:R-:W-:Y:S01]  /*7a90*/  IMAD.MOV.U32 R19, RZ, RZ, R2 ;  /* 0x000000ffff137224 */ /* 0x000fe200078e0002 */
[-C--:B------:R-:W-:Y:S01]  /*7aa0*/  MOV R46, R34.reuse ;  /* 0x00000022002e7202 */ /* 0x080fe20000000f00 */
[--C-:B------:R-:W-:Y:S01]  /*7ab0*/  IMAD.MOV.U32 R51, RZ, RZ, R32.reuse ;  /* 0x000000ffff337224 */ /* 0x100fe200078e0020 */
[-C--:B------:R-:W-:Y:S01]  /*7ac0*/  MOV R42, R34.reuse ;  /* 0x00000022002a7202 */ /* 0x080fe20000000f00 */
[--C-:B------:R-:W-:Y:S01]  /*7ad0*/  IMAD.MOV.U32 R53, RZ, RZ, R32.reuse ;  /* 0x000000ffff357224 */ /* 0x100fe200078e0020 */
[----:B------:R-:W-:Y:S01]  /*7ae0*/  MOV R38, R34 ;  /* 0x0000002200267202 */ /* 0x000fe20000000f00 */
[--C-:B------:R-:W-:Y:S01]  /*7af0*/  IMAD.MOV.U32 R55, RZ, RZ, R32.reuse ;  /* 0x000000ffff377224 */ /* 0x100fe200078e0020 */
[----:B------:R-:W-:Y:S01]  /*7b00*/  IADD3 R33, PT, PT, R12, 0x1, RZ ;  /* 0x000000010c217810 */ /* 0x000fe20007ffe0ff */
[----:B------:R-:W-:-:S02]  /*7b10*/  IMAD.MOV.U32 R56, RZ, RZ, R32 ;  /* 0x000000ffff387224 */ /* 0x000fc400078e0020 */
[----:B------:R-:W-:Y:S02]  /*7b20*/  IMAD.MOV.U32 R58, RZ, RZ, R32 ;  /* 0x000000ffff3a7224 */ /* 0x000fe400078e0020 */
        /* <DEDUP_REMOVED lines=10> */
[----:B------:R-:W-:-:S07]  /*7bd0*/  IMAD.MOV.U32 R37, RZ, RZ, R35 ;  /* 0x000000ffff257224 */ /* 0x000fce00078e0023 */
.L_x_1400:
[----:B------:R-:W-:-:S13]  /*7be0*/  ISETP.NE.AND P0, PT, R61, RZ, PT ;  /* 0x000000ff3d00720c */ /* 0x000fda0003f05270 */
[----:B----45:R-:W-:Y:S01]  /*7bf0*/  @!P0 IMAD.MOV.U32 R12, RZ, RZ, R8 ;  /* 0x000000ffff0c8224 */ /* 0x030fe200078e0008 */
[----:B------:R-:W-:Y:S01]  /*7c00*/  @!P0 MOV R15, R11 ;  /* 0x0000000b000f8202 */ /* 0x000fe20000000f00 */
[----:B------:R-:W-:Y:S01]  /*7c10*/  @!P0 IMAD.MOV.U32 R13, RZ, RZ, R9 ;  /* 0x000000ffff0d8224 */ /* 0x000fe200078e0009 */
[-C--:B--2---:R-:W-:Y:S01]  /*7c20*/  @!P0 MOV R21, R9.reuse ;  /* 0x0000000900158202 */ /* 0x084fe20000000f00 */
[--C-:B------:R-:W-:Y:S01]  /*7c30*/  @!P0 IMAD.MOV.U32 R14, RZ, RZ, R10.reuse ;  /* 0x000000ffff0e8224 */ /* 0x100fe200078e000a */
[-C--:B------:R-:W-:Y:S01]  /*7c40*/  @!P0 MOV R25, R9.reuse ;  /* 0x0000000900198202 */ /* 0x080fe20000000f00 */
[----:B---3--:R-:W-:Y:S01]  /*7c50*/  @!P0 IMAD.MOV.U32 R22, RZ, RZ, R10 ;  /* 0x000000ffff168224 */ /* 0x008fe200078e000a */
[----:B------:R-:W-:Y:S01]  /*7c60*/  @!P0 MOV R29, R9 ;  /* 0x00000009001d8202 */ /* 0x000fe20000000f00 */
[----:B------:R-:W-:Y:S02]  /*7c70*/  @!P0 IMAD.MOV.U32 R23, RZ, RZ, R11 ;  /* 0x000000ffff178224 */ /* 0x000fe400078e000b */
[----:B------:R-:W-:-:S02]  /*7c80*/  @!P0 IMAD.MOV.U32 R20, RZ, RZ, R8 ;  /* 0x000000ffff148224 */ /* 0x000fc400078e0008 */
[----:B-1----:R-:W-:Y:S02]  /*7c90*/  @!P0 IMAD.MOV.U32 R26, RZ, RZ, R10 ;  /* 0x000000ffff1a8224 */ /* 0x002fe400078e000a */
[--C-:B------:R-:W-:Y:S02]  /*7ca0*/  @!P0 IMAD.MOV.U32 R27, RZ, RZ, R11.reuse ;  /* 0x000000ffff1b8224 */ /* 0x100fe400078e000b */
[----:B------:R-:W-:Y:S02]  /*7cb0*/  @!P0 IMAD.MOV.U32 R24, RZ, RZ, R8 ;  /* 0x000000ffff188224 */ /* 0x000fe400078e0008 */
[----:B------:R-:W-:Y:S02]  /*7cc0*/  @!P0 IMAD.MOV.U32 R30, RZ, RZ, R10 ;  /* 0x000000ffff1e8224 */ /* 0x000fe400078e000a */
[----:B------:R-:W-:Y:S02]  /*7cd0*/  @!P0 IMAD.MOV.U32 R31, RZ, RZ, R11 ;  /* 0x000000ffff1f8224 */ /* 0x000fe400078e000b */
[----:B------:R-:W-:Y:S01]  /*7ce0*/  @!P0 IMAD.MOV.U32 R28, RZ, RZ, R8 ;  /* 0x000000ffff1c8224 */ /* 0x000fe200078e0008 */
[----:B------:R-:W-:Y:S06]  /*7cf0*/  @!P0 BRA `(.L_x_1379) ;  /* 0x0000003c00a88947 */ /* 0x000fec0003800000 */
[----:B------:R-:W0:Y:S01]  /*7d00*/  LDCU.64 UR30, c[0x0][0x3e0] ;  /* 0x00007c00ff1e77ac */ /* 0x000e220008000a00 */
[----:B------:R-:W-:Y:S02]  /*7d10*/  IMAD.MOV.U32 R12, RZ, RZ, RZ ;  /* 0x000000ffff0c7224 */ /* 0x000fe400078e00ff */
[----:B------:R-:W-:Y:S01]  /*7d20*/  IMAD.MOV.U32 R13, RZ, RZ, R0 ;  /* 0x000000ffff0d7224 */ /* 0x000fe200078e0000 */
[----:B------:R-:W1:Y:S01]  /*7d30*/  LDCU.64 UR28, c[0x0][0x3d8] ;  /* 0x00007b00ff1c77ac */ /* 0x000e620008000a00 */
[----:B------:R-:W2:Y:S01]  /*7d40*/  LDCU UR4, c[0x0][0x508] ;  /* 0x0000a100ff0477ac */ /* 0x000ea20008000800 */
[----:B------:R-:W3:Y:S01]  /*7d50*/  LDCU UR77, c[0x0][0x3f0] ;  /* 0x00007e00ff4d77ac */ /* 0x000ee20008000800 */
[----:B------:R-:W4:Y:S01]  /*7d60*/  LDCU UR76, c[0x0][0x50c] ;  /* 0x0000a180ff4c77ac */ /* 0x000f220008000800 */
[----:B0-----:R-:W-:Y:S01]  /*7d70*/  IMAD.HI.U32 R12, R0, UR30, R12 ;  /* 0x0000001e000c7c27 */ /* 0x001fe2000f8e000c */
[----:B------:R-:W0:Y:S04]  /*7d80*/  LDCU UR75, c[0x0][0x3f4] ;  /* 0x00007e80ff4b77ac */ /* 0x000e280008000800 */
[----:B------:R-:W-:Y:S01]  /*7d90*/  SHF.R.U32.HI R14, RZ, UR31, R12 ;  /* 0x0000001fff0e7c19 */ /* 0x000fe2000801160c */
[----:B-1----:R-:W-:Y:S01]  /*7da0*/  UISETP.NE.AND UP0, UPT, UR28, 0x1, UPT ;  /* 0x000000011c00788c */ /* 0x002fe2000bf05270 */
[----:B------:R-:W1:Y:S03]  /*7db0*/  LDCU UR74, c[0x0][0x510] ;  /* 0x0000a200ff4a77ac */ /* 0x000e660008000800 */
[----:B------:R-:W-:Y:S01]  /*7dc0*/  IMAD.MOV R13, RZ, RZ, -R14 ;  /* 0x000000ffff0d7224 */ /* 0x000fe200078e0a0e */
[----:B------:R-:W0:Y:S03]  /*7dd0*/  LDCU UR73, c[0x0][0x408] ;  /* 0x00008100ff4977ac */ /* 0x000e260008000800 */
[----:B------:R-:W-:Y:S01]  /*7de0*/  IMAD R20, R13, UR29, R0 ;  /* 0x0000001d0d147c24 */ /* 0x000fe2000f8e0200 */
[----:B------:R-:W0:Y:S03]  /*7df0*/  LDCU UR72, c[0x0][0x514] ;  /* 0x0000a280ff4877ac */ /* 0x000e260008000800 */
[----:B--2---:R-:W-:Y:S01]  /*7e00*/  IMAD R20, R20, UR4, RZ ;  /* 0x0000000414147c24 */ /* 0x004fe2000f8e02ff */
[----:B------:R-:W2:Y:S01]  /*7e10*/  LDCU UR71, c[0x0][0x40c] ;  /* 0x00008180ff4777ac */ /* 0x000ea20008000800 */
        /* <DEDUP_REMOVED lines=278> */
.L_x_1380:
[----:B------:R-:W-:Y:S01]  /*8f80*/  LOP3.LUT R29, R20, 0xfffffff0, RZ, 0xc0, !PT ;  /* 0xfffffff0141d7812 */ /* 0x000fe200078ec0ff */
[----:B------:R-:W1:Y:S03]  /*8f90*/  LDC R50, c[0x0][0x3a4] ;  /* 0x0000e900ff327b82 */ /* 0x000e660000000800 */
[----:B------:R-:W-:-:S05]  /*8fa0*/  IADD3 R28, P0, PT, R29, R16, RZ ;  /* 0x000000101d1c7210 */ /* 0x000fca0007f1e0ff */
[----:B------:R-:W-:-:S06]  /*8fb0*/  IMAD.X R29, RZ, RZ, R17, P0 ;  /* 0x000000ffff1d7224 */ /* 0x000fcc00000e0611 */
[----:B------:R-:W5:Y:S01]  /*8fc0*/  LDG.E.128 R28, desc[UR36][R28.64] ;  /* 0x000000241c1c7981 */ /* 0x000f62000c1e1d00 */
[----:B------:R-:W-:Y:S01]  /*8fd0*/  IMAD.MOV.U32 R12, RZ, RZ, RZ ;  /* 0x000000ffff0c7224 */ /* 0x000fe200078e00ff */
[----:B-1----:R-:W-:-:S05]  /*8fe0*/  IADD3 R13, PT, PT, R0, R50, RZ ;  /* 0x00000032000d7210 */ /* 0x002fca0007ffe0ff */
        /* <DEDUP_REMOVED lines=235> */
.L_x_1381:
[----:B------:R-:W-:-:S04]  /*9ea0*/  LOP3.LUT R25, R22, 0xfffffff0, RZ, 0xc0, !PT ;  /* 0xfffffff016197812 */ /* 0x000fc800078ec0ff */
[----:B------:R-:W-:-:S05]  /*9eb0*/  IADD3 R24, P0, PT, R25, R16, RZ ;  /* 0x0000001019187210 */ /* 0x000fca0007f1e0ff */
[----:B------:R-:W-:-:S06]  /*9ec0*/  IMAD.X R25, RZ, RZ, R17, P0 ;  /* 0x000000ffff197224 */ /* 0x000fcc00000e0611 */
[----:B------:R-:W5:Y:S01]  /*9ed0*/  LDG.E.128 R24, desc[UR36][R24.64] ;  /* 0x0000002418187981 */ /* 0x000f62000c1e1d00 */
[----:B------:R-:W-:Y:S01]  /*9ee0*/  MOV R14, RZ ;  /* 0x000000ff000e7202 */ /* 0x000fe20000000f00 */
[----:B------:R-:W-:-:S04]  /*9ef0*/  IMAD.IADD R15, R13, 0x1, R50 ;  /* 0x000000010d0f7824 */ /* 0x000fc800078e0232 */
        /* <DEDUP_REMOVED lines=209> */
[----:B------:R-:W-:Y:S02]  /*ac10*/  IMAD.MOV.U32 R15, RZ, RZ, R20 ;  /* 0x000000ffff0f7224 */ /* 0x000fe400078e0014 */
[----:B0-----:R-:W-:-:S08]  /*ac20*/  IMAD.HI.U32 R21, R20, UR55, R14 ;  /* 0x0000003714157c27 */ /* 0x001fd0000f8e000e */
[----:B------:R-:W0:Y:S01]  /*ac30*/  @P0 LDC.64 R14, c[0x0][0x500] ;  /* 0x00014000ff0e0b82 */ /* 0x000e220000000a00 */
[----:B------:R-:W-:-:S05]  /*ac40*/  SHF.R.U32.HI R21, RZ, UR25, R21 ;  /* 0x00000019ff157c19 */ /* 0x000fca0008011615 */
[----:B------:R-:W-:-:S04]  /*ac50*/  IMAD.MOV R23, RZ, RZ, -R21 ;  /* 0x000000ffff177224 */ /* 0x000fc800078e0a15 */
[----:B------:R-:W-:Y:S01]  /*ac60*/  IMAD R23, R23, UR54, R20 ;  /* 0x0000003617177c24 */ /* 0x000fe2000f8e0214 */
[----:B------:R-:W-:-:S03]  /*ac70*/  @P0 MOV R20, RZ ;  /* 0x000000ff00140202 */ /* 0x000fc60000000f00 */
[----:B------:R-:W-:Y:S02]  /*ac80*/  IMAD R22, R23, UR26, R22 ;  /* 0x0000001a17167c24 */ /* 0x000fe4000f8e0216 */
[----:B------:R-:W1:Y:S01]  /*ac90*/  @P0 LDC R23, c[0x0][0x568] ;  /* 0x00015a00ff170b82 */ /* 0x000e620000000800 */
[----:B0-----:R-:W-:-:S07]  /*aca0*/  @P0 IMAD.HI.U32 R14, R21, R14, R20 ;  /* 0x0000000e150e0227 */ /* 0x001fce00078e0014 */
[----:B------:R-:W0:Y:S01]  /*acb0*/  @P0 LDC R20, c[0x0][0x4fc] ;  /* 0x00013f00ff140b82 */ /* 0x000e220000000800 */
[----:B------:R-:W-:-:S05]  /*acc0*/  @P0 SHF.R.U32.HI R14, RZ, R15, R14 ;  /* 0x0000000fff0e0219 */ /* 0x000fca000001160e */
[----:B------:R-:W-:-:S04]  /*acd0*/  @P0 IMAD.MOV R15, RZ, RZ, -R14 ;  /* 0x000000ffff0f0224 */ /* 0x000fc800078e0a0e */
[----:B0-----:R-:W-:-:S04]  /*ace0*/  @P0 IMAD R20, R20, R15, R21 ;  /* 0x0000000f14140224 */ /* 0x001fc800078e0215 */
[----:B-1----:R-:W-:-:S07]  /*acf0*/  @P0 IMAD R22, R20, R23, R22 ;  /* 0x0000001714160224 */ /* 0x002fce00078e0216 */
.L_x_1382:
[----:B------:R-:W-:-:S04]  /*ad00*/  LOP3.LUT R21, R22, 0xfffffff0, RZ, 0xc0, !PT ;  /* 0xfffffff016157812 */ /* 0x000fc800078ec0ff */
[----:B------:R-:W-:-:S05]  /*ad10*/  IADD3 R20, P0, PT, R21, R16, RZ ;  /* 0x0000001015147210 */ /* 0x000fca0007f1e0ff */
[----:B------:R-:W-:-:S06]  /*ad20*/  IMAD.X R21, RZ, RZ, R17, P0 ;  /* 0x000000ffff157224 */ /* 0x000fcc00000e0611 */
[----:B------:R-:W5:Y:S01]  /*ad30*/  LDG.E.128 R20, desc[UR36][R20.64] ;  /* 0x0000002414147981 */ /* 0x000f62000c1e1d00 */
[----:B------:R-:W-:Y:S01]  /*ad40*/  MOV R12, RZ ;  /* 0x000000ff000c7202 */ /* 0x000fe20000000f00 */
[----:B------:R-:W-:-:S04]  /*ad50*/  IMAD R13, R50, 0x2, R13 ;  /* 0x00000002320d7824 */ /* 0x000fc800078e020d */
        /* <DEDUP_REMOVED lines=224> */
.L_x_1383:
[----:B------:R-:W-:-:S04]  /*bb60*/  LOP3.LUT R13, R50, 0xfffffff0, RZ, 0xc0, !PT ;  /* 0xfffffff0320d7812 */ /* 0x000fc800078ec0ff */
[----:B------:R-:W-:-:S05]  /*bb70*/  IADD3 R12, P0, PT, R13, R16, RZ ;  /* 0x000000100d0c7210 */ /* 0x000fca0007f1e0ff */
[----:B------:R-:W-:-:S06]  /*bb80*/  IMAD.X R13, RZ, RZ, R17, P0 ;  /* 0x000000ffff0d7224 */ /* 0x000fcc00000e0611 */
[----:B------:R-:W5:Y:S02]  /*bb90*/  LDG.E.128 R12, desc[UR36][R12.64] ;  /* 0x000000240c0c7981 */ /* 0x000f64000c1e1d00 */
.L_x_1379:
[----:B------:R-:W1:Y:S01]  /*bba0*/  DSETP.NAN.AND P0, PT, R34, R34, PT ;  /* 0x000000222200722a */ /* 0x000e620003f08000 */
[----:B------:R-:W-:Y:S01]  /*bbb0*/  BSSY.RECONVERGENT B1, `(.L_x_1384) ;  /* 0x0000015000017945 */ /* 0x000fe20003800200 */
[----:B-1----:R-:W-:-:S04]  /*bbc0*/  @P0 ISETP.GE.U32.AND P5, PT, R19, R0, PT ;  /* 0x000000001300020c */ /* 0x002fc80003fa6070 */
[----:B------:R-:W-:-:S15]  /*bbd0*/  @P0 ISETP.GE.AND.EX P5, PT, R58, RZ, PT, P5 ;  /* 0x000000ff3a00020c */ /* 0x000fde0003fa6350 */
[----:B------:R-:W-:-:S15]  /*bbe0*/  NOP ;  /* 0x0000000000007918 */ /* 0x000fde0000000000 */
[----:B------:R-:W-:-:S15]  /*bbf0*/  NOP ;  /* 0x0000000000007918 */ /* 0x000fde0000000000 */
[----:B------:R-:W-:-:S13]  /*bc00*/  NOP ;  /* 0x0000000000007918 */ /* 0x000fda0000000000 */
[----:B------:R1:W2:-:S15]  /*bc10*/  DSETP.NAN.AND P1, PT, R36, R36, PT ;  /* 0x000000242400722a */ /* 0x00029e0003f28000 */
[----:B------:R-:W-:-:S15]  /*bc20*/  NOP ;  /* 0x0000000000007918 */ /* 0x000fde0000000000 */
[----:B------:R-:W-:-:S15]  /*bc30*/  NOP ;  /* 0x0000000000007918 */ /* 0x000fde0000000000 */
[----:B------:R-:W-:-:S15]  /*bc40*/  NOP ;  /* 0x0000000000007918 */ /* 0x000fde0000000000 */
[----:B------:R-:W-:-:S04]  /*bc50*/  NOP ;  /* 0x0000000000007918 */ /* 0x000fc80000000000 */
[----:B-----5:R1:W3:Y:S02]  /*bc60*/  @P0 DSETP.NUM.OR P5, PT, R28, R28, !P5 ;  /* 0x0000001c1c00022a */ /* 0x0202e40006fa7400 */
[----:B--23--:R-:W-:Y:S05]  /*bc70*/  @P0 BRA `(.L_x_1385) ;  /* 0x0000000000200947 */ /* 0x00cfea0003800000 */
        /* <DEDUP_REMOVED lines=8> */
.L_x_1385:
[----:B0-----:R-:W-:Y:S05]  /*bd00*/  BSYNC.RECONVERGENT B1 ;  /* 0x0000000000017941 */ /* 0x001fea0003800200 */
.L_x_1384:
[----:B------:R-:W0:Y:S01]  /*bd10*/  DSETP.NAN.AND P2, PT, R38, R38, PT ;  /* 0x000000262600722a */ /* 0x000e220003f48000 */
[----:B------:R-:W-:Y:S01]  /*bd20*/  @P1 ISETP.GE.U32.AND P4, PT, R18, R0, PT ;  /* 0x000000001200120c */ /* 0x000fe20003f86070 */
[----:B0-----:R-:W0:Y:S01]  /*bd30*/  @P2 LDC R50, c[0x0][0x3a4] ;  /* 0x0000e900ff322b82 */ /* 0x001e220000000800 */
[----:B------:R-:W-:Y:S01]  /*bd40*/  BSSY.RECONVERGENT B1, `(.L_x_1386) ;  /* 0x0000013000017945 */ /* 0x000fe20003800200 */
[----:B--23--:R-:W-:Y:S02]  /*bd50*/  FSEL R35, R35, R29, P5 ;  /* 0x0000001d23237208 */ /* 0x00cfe40002800000 */
[----:B------:R-:W-:Y:S02]  /*bd60*/  @P1 ISETP.GE.AND.EX P4, PT, R57, RZ, PT, P4 ;  /* 0x000000ff3900120c */ /* 0x000fe40003f86340 */
[----:B------:R-:W-:Y:S01]  /*bd70*/  FSEL R34, R34, R28, P5 ;  /* 0x0000001c22227208 */ /* 0x000fe20002800000 */
[----:B0-----:R-:W-:-:S05]  /*bd80*/  @P2 IMAD.IADD R50, R0, 0x1, R50 ;  /* 0x0000000100322824 */ /* 0x001fca00078e0232 */
[----:B------:R-:W-:-:S15]  /*bd90*/  @P2 ISETP.GE.U32.AND P0, PT, R7, R50, PT ;  /* 0x000000320700220c */ /* 0x000fde0003f06070 */
[----:B------:R-:W-:-:S15]  /*bda0*/  NOP ;  /* 0x0000000000007918 */ /* 0x000fde0000000000 */
[----:B------:R-:W-:-:S15]  /*bdb0*/  NOP ;  /* 0x0000000000007918 */ /* 0x000fde0000000000 */
[----:B------:R-:W-:-:S05]  /*bdc0*/  NOP ;  /* 0x0000000000007918 */ /* 0x000fca0000000000 */
        /* <DEDUP_REMOVED lines=10> */
.L_x_1387:
[----:B------:R-:W-:Y:S05]  /*be70*/  BSYNC.RECONVERGENT B1 ;  /* 0x0000000000017941 */ /* 0x000fea0003800200 */
.L_x_1386:
[----:B------:R-:W-:Y:S01]  /*be80*/  @P2 ISETP.GE.AND.EX P0, PT, R56, RZ, PT, P0 ;  /* 0x000000ff3800220c */ /* 0x000fe20003f06300 */
[----:B------:R-:W-:Y:S01]  /*be90*/  BSSY.RECONVERGENT B1, `(.L_x_1388) ;  /* 0x0000014000017945 */ /* 0x000fe20003800200 */
[----:B------:R3:W4:Y:S01]  /*bea0*/  DSETP.NAN.AND P1, PT, R40, R40, PT ;  /* 0x000000282800722a */ /* 0x0007220003f28000 */
[----:B-12---:R-:W-:Y:S02]  /*beb0*/  FSEL R37, R37, R31, P4 ;  /* 0x0000001f25257208 */ /* 0x006fe40002000000 */
[----:B------:R-:W-:-:S15]  /*bec0*/  FSEL R36, R36, R30, P4 ;  /* 0x0000001e24247208 */ /* 0x000fde0002000000 */
[----:B------:R-:W-:-:S15]  /*bed0*/  NOP ;  /* 0x0000000000007918 */ /* 0x000fde0000000000 */
[----:B------:R-:W-:-:S15]  /*bee0*/  NOP ;  /* 0x0000000000007918 */ /* 0x000fde0000000000 */
[----:B------:R-:W-:-:S15]  /*bef0*/  NOP ;  /* 0x0000000000007918 */ /* 0x000fde0000000000 */
[----:B------:R-:W-:-:S01]  /*bf00*/  NOP ;  /* 0x0000000000007918 */ /* 0x000fc20000000000 */
[----:B------:R3:W1:Y:S02]  /*bf10*/  @P2 DSETP.NUM.OR P3, PT, R24, R24, !P0 ;  /* 0x000000181800222a */ /* 0x0006640004767400 */
[----:B-1--4-:R-:W-:Y:S05]  /*bf20*/  @P2 BRA `(.L_x_1389) ;  /* 0x0000000000282947 */ /* 0x012fea0003800000 */
[----:B------:R-:W1:Y:S02]  /*bf30*/  DSETP.NEU.AND P2, PT, R38, R24, PT ;  /* 0x000000182600722a */ /* 0x000e640003f4d000 */
[----:B-1----:R-:W1:Y:S02]  /*bf40*/  @!P2 LDC R50, c[0x0][0x3a4] ;  /* 0x0000e900ff32ab82 */ /* 0x002e640000000800 */
[----:B-1----:R-:W-:-:S04]  /*bf50*/  @!P2 IADD3 R50, PT, PT, R0, R50, RZ ;  /* 0x000000320032a210 */ /* 0x002fc80007ffe0ff */
[----:B------:R-:W-:-:S04]  /*bf60*/  @!P2 ISETP.GE.U32.AND P0, PT, R7, R50, PT ;  /* 0x000000320700a20c */ /* 0x000fc80003f06070 */
[----:B------:R-:W-:-:S15]  /*bf70*/  @!P2 ISETP.GE.AND.EX P0, PT, R56, RZ, PT, P0 ;  /* 0x000000ff3800a20c */ /* 0x000fde0003f06300 */
[----:B------:R-:W-:-:S15]  /*bf80*/  NOP ;  /* 0x0000000000007918 */ /* 0x000fde0000000000 */
[----:B------:R-:W-:-:S15]  /*bf90*/  NOP ;  /* 0x0000000000007918 */ /* 0x000fde0000000000 */
[----:B------:R-:W-:-:S07]  /*bfa0*/  NOP ;  /* 0x0000000000007918 */ /* 0x000fce0000000000 */
[----:B------:R1:W2:Y:S02]  /*bfb0*/  @P2 DSETP.GT.AND P3, PT, R38, R24, PT ;  /* 0x000000182600222a */ /* 0x0002a40003f64000 */
[----:B--2---:R-:W-:-:S13]  /*bfc0*/  @!P2 PLOP3.LUT P3, PT, P0, PT, PT, 0x8, 0x80 ;  /* 0x000000000080a81c */ /* 0x004fda000076e170 */
.L_x_1389:
[----:B------:R-:W-:Y:S05]  /*bfd0*/  BSYNC.RECONVERGENT B1 ;  /* 0x0000000000017941 */ /* 0x000fea0003800200 */
.L_x_1388:
[----:B------:R-:W2:Y:S01]  /*bfe0*/  LDCU UR4, c[0x0][0x3a4] ;  /* 0x00007480ff0477ac */ /* 0x000ea20008000800 */
[-C--:B------:R-:W-:Y:S01]  /*bff0*/  SEL R19, R19, R0.reuse, P5 ;  /* 0x0000000013137207 */ /* 0x080fe20002800000 */
[----:B------:R-:W-:Y:S01]  /*c000*/  BSSY.RECONVERGENT B1, `(.L_x_1390) ;  /* 0x0000012000017945 */ /* 0x000fe20003800200 */
[----:B------:R-:W-:Y:S02]  /*c010*/  SEL R18, R18, R0, P4 ;  /* 0x0000000012127207 */ /* 0x000fe40002000000 */
[----:B-1----:R-:W-:Y:S02]  /*c020*/  FSEL R39, R39, R25, P3 ;  /* 0x0000001927277208 */ /* 0x002fe40001800000 */
[----:B------:R-:W-:Y:S01]  /*c030*/  FSEL R38, R38, R24, P3 ;  /* 0x0000001826267208 */ /* 0x000fe20001800000 */
[----:B--2---:R-:W-:-:S04]  /*c040*/  IMAD.U32 R50, RZ, RZ, UR4 ;  /* 0x00000004ff327e24 */ /* 0x004fc8000f8e00ff */
[----:B------:R-:W-:-:S05]  /*c050*/  IMAD.IADD R0, R0, 0x1, R50 ;  /* 0x0000000100007824 */ /* 0x000fca00078e0232 */
[----:B------:R-:W-:-:S04]  /*c060*/  @P1 ISETP.GE.U32.AND P2, PT, R6, R0, PT ;  /* 0x000000000600120c */ /* 0x000fc80003f46070 */
[----:B------:R-:W-:-:S13]  /*c070*/  @P1 ISETP.GE.AND.EX P2, PT, R55, RZ, PT, P2 ;  /* 0x000000ff3700120c */ /* 0x000fda0003f46320 */
        /* <DEDUP_REMOVED lines=10> */
.L_x_1391:
[----:B------:R-:W-:Y:S05]  /*c120*/  BSYNC.RECONVERGENT B1 ;  /* 0x0000000000017941 */ /* 0x000fea0003800200 */
.L_x_1390:
[----:B------:R-:W4:Y:S01]  /*c130*/  DSETP.NAN.AND P0, PT, R42, R42, PT ;  /* 0x0000002a2a00722a */ /* 0x000f220003f08000 */
[----:B------:R-:W-:Y:S01]  /*c140*/  BSSY.RECONVERGENT B1, `(.L_x_1392) ;  /* 0x0000014000017945 */ /* 0x000fe20003800200 */
[----:B----4-:R-:W-:Y:S01]  /*c150*/  @P0 IMAD.IADD R54, R50, 0x1, R0 ;  /* 0x0000000132360824 */ /* 0x010fe200078e0200 */
[----:B--23--:R-:W-:Y:S02]  /*c160*/  FSEL R41, R41, R27, P2 ;  /* 0x0000001b29297208 */ /* 0x00cfe40001000000 */
[----:B------:R-:W-:Y:S02]  /*c170*/  FSEL R40, R40, R26, P2 ;  /* 0x0000001a28287208 */ /* 0x000fe40001000000 */
[----:B------:R-:W-:-:S04]  /*c180*/  @P0 ISETP.GE.U32.AND P1, PT, R5, R54, PT ;  /* 0x000000360500020c */ /* 0x000fc80003f26070 */
[----:B------:R-:W-:-:S15]  /*c190*/  @P0 ISETP.GE.AND.EX P1, PT, R53, RZ, PT, P1 ;  /* 0x000000ff3500020c */ /* 0x000fde0003f26310 */
[----:B------:R-:W-:-:S15]  /*c1a0*/  NOP ;  /* 0x0000000000007918 */ /* 0x000fde0000000000 */
[----:B------:R-:W-:-:S15]  /*c1b0*/  NOP ;  /* 0x0000000000007918 */ /* 0x000fde0000000000 */
[----:B------:R-:W-:-:S08]  /*c1c0*/  NOP ;  /* 0x0000000000007918 */ /* 0x000fd00000000000 */
[----:B------:R2:W3:Y:S02]  /*c1d0*/  @P0 DSETP.NUM.OR P1, PT, R20, R20, !P1 ;  /* 0x000000141400022a */ /* 0x0004e40004f27400 */
[----:B---3--:R-:W-:Y:S05]  /*c1e0*/  @P0 BRA `(.L_x_1393) ;  /* 0x0000000000240947 */ /* 0x008fea0003800000 */
[----:B------:R-:W3:Y:S02]  /*c1f0*/  DSETP.NEU.AND P6, PT, R42, R20, PT ;  /* 0x000000142a00722a */ /* 0x000ee40003fcd000 */
[----:B---3--:R-:W-:-:S04]  /*c200*/  @!P6 IADD3 R54, PT, PT, R50, R0, RZ ;  /* 0x000000003236e210 */ /* 0x008fc80007ffe0ff */
[----:B------:R-:W-:-:S04]  /*c210*/  @!P6 ISETP.GE.U32.AND P0, PT, R5, R54, PT ;  /* 0x000000360500e20c */ /* 0x000fc80003f06070 */
[----:B------:R-:W-:-:S15]  /*c220*/  @!P6 ISETP.GE.AND.EX P0, PT, R53, RZ, PT, P0 ;  /* 0x000000ff3500e20c */ /* 0x000fde0003f06300 */
[----:B------:R-:W-:-:S15]  /*c230*/  NOP ;  /* 0x0000000000007918 */ /* 0x000fde0000000000 */
[----:B------:R-:W-:-:S15]  /*c240*/  NOP ;  /* 0x0000000000007918 */ /* 0x000fde0000000000 */
[----:B------:R-:W-:-:S09]  /*c250*/  NOP ;  /* 0x0000000000007918 */ /* 0x000fd20000000000 */
[----:B------:R3:W4:Y:S02]  /*c260*/  @P6 DSETP.GT.AND P1, PT, R42, R20, PT ;  /* 0x000000142a00622a */ /* 0x0007240003f24000 */
[----:B----4-:R-:W-:-:S13]  /*c270*/  @!P6 PLOP3.LUT P1, PT, P0, PT, PT, 0x8, 0x80 ;  /* 0x000000000080e81c */ /* 0x010fda000072e170 */
.L_x_1393:
[----:B------:R-:W-:Y:S05]  /*c280*/  BSYNC.RECONVERGENT B1 ;  /* 0x0000000000017941 */ /* 0x000fea0003800200 */
.L_x_1392:
[-C--:B------:R-:W-:Y:S01]  /*c290*/  SEL R7, R7, R0.reuse, P3 ;  /* 0x0000000007077207 */ /* 0x080fe20001800000 */
[----:B------:R-:W4:Y:S01]  /*c2a0*/  DSETP.NAN.AND P0, PT, R44, R44, PT ;  /* 0x0000002c2c00722a */ /* 0x000f220003f08000 */
[----:B------:R-:W-:Y:S01]  /*c2b0*/  SEL R6, R6, R0, P2 ;  /* 0x0000000006067207 */ /* 0x000fe20001000000 */
[----:B------:R-:W-:Y:S01]  /*c2c0*/  IMAD.IADD R0, R50, 0x1, R0 ;  /* 0x0000000132007824 */ /* 0x000fe200078e0200 */
[----:B------:R-:W-:Y:S01]  /*c2d0*/  SEL R58, R58, RZ, P5 ;  /* 0x000000ff3a3a7207 */ /* 0x000fe20002800000 */
[----:B------:R-:W-:Y:S01]  /*c2e0*/  BSSY.RECONVERGENT B1, `(.L_x_1394) ;  /* 0x0000012000017945 */ /* 0x000fe20003800200 */
[----:B---3--:R-:W-:Y:S02]  /*c2f0*/  FSEL R43, R43, R21, P1 ;  /* 0x000000152b2b7208 */ /* 0x008fe40000800000 */
[----:B----4-:R-:W-:Y:S02]  /*c300*/  @P0 ISETP.GE.U32.AND P5, PT, R4, R0, PT ;  /* 0x000000000400020c */ /* 0x010fe40003fa6070 */
[----:B------:R-:W-:-:S02]  /*c310*/  FSEL R42, R42, R20, P1 ;  /* 0x000000142a2a7208 */ /* 0x000fc40000800000 */
[----:B------:R-:W-:-:S15]  /*c320*/  @P0 ISETP.GE.AND.EX P5, PT, R52, RZ, PT, P5 ;  /* 0x000000ff3400020c */ /* 0x000fde0003fa6350 */
[----:B------:R-:W-:-:S15]  /*c330*/  NOP ;  /* 0x0000000000007918 */ /* 0x000fde0000000000 */
[----:B------:R-:W-:-:S15]  /*c340*/  NOP ;  /* 0x0000000000007918 */ /* 0x000fde0000000000 */
[----:B------:R-:W-:-:S08]  /*c350*/  NOP ;  /* 0x0000000000007918 */ /* 0x000fd00000000000 */
        /* <DEDUP_REMOVED lines=10> */
.L_x_1395:
[----:B------:R-:W-:Y:S05]  /*c400*/  BSYNC.RECONVERGENT B1 ;  /* 0x0000000000017941 */ /* 0x000fea0003800200 */
.L_x_1394:
[----:B------:R-:W5:Y:S01]  /*c410*/  DSETP.NAN.AND P0, PT, R46, R46, PT ;  /* 0x0000002e2e00722a */ /* 0x000f620003f08000 */
[----:B------:R-:W-:Y:S01]  /*c420*/  SEL R57, R57, RZ, P4 ;  /* 0x000000ff39397207 */ /* 0x000fe20002000000 */
[----:B-----5:R-:W-:Y:S01]  /*c430*/  @P0 IMAD.IADD R54, R0, 0x1, R50 ;  /* 0x0000000100360824 */ /* 0x020fe200078e0232 */
[----:B------:R-:W-:Y:S01]  /*c440*/  BSSY.RECONVERGENT B1, `(.L_x_1396) ;  /* 0x0000013000017945 */ /* 0x000fe20003800200 */
[----:B----4-:R-:W-:Y:S02]  /*c450*/  FSEL R45, R45, R23, P5 ;  /* 0x000000172d2d7208 */ /* 0x010fe40002800000 */
[----:B------:R-:W-:Y:S02]  /*c460*/  FSEL R44, R44, R22, P5 ;  /* 0x000000162c2c7208 */ /* 0x000fe40002800000 */
[----:B------:R-:W-:-:S04]  /*c470*/  @P0 ISETP.GE.U32.AND P4, PT, R3, R54, PT ;  /* 0x000000360300020c */ /* 0x000fc80003f86070 */
[----:B------:R-:W-:-:S15]  /*c480*/  @P0 ISETP.GE.AND.EX P4, PT, R51, RZ, PT, P4 ;  /* 0x000000ff3300020c */ /* 0x000fde0003f86340 */
[----:B------:R-:W-:-:S15]  /*c490*/  NOP ;  /* 0x0000000000007918 */ /* 0x000fde0000000000 */
[----:B------:R-:W-:-:S15]  /*c4a0*/  NOP ;  /* 0x0000000000007918 */ /* 0x000fde0000000000 */
[----:B------:R-:W-:-:S07]  /*c4b0*/  NOP ;  /* 0x0000000000007918 */ /* 0x000fce0000000000 */
[----:B------:R4:W0:Y:S02]  /*c4c0*/  @P0 DSETP.NUM.OR P4, PT, R12, R12, !P4 ;  /* 0x0000000c0c00022a */ /* 0x0008240006787400 */
[----:B0-----:R-:W-:Y:S05]  /*c4d0*/  @P0 BRA `(.L_x_1397) ;  /* 0x0000000000240947 */ /* 0x001fea0003800000 */
[----:B------:R-:W0:Y:S02]  /*c4e0*/  DSETP.NEU.AND P6, PT, R46, R12, PT ;  /* 0x0000000c2e00722a */ /* 0x000e240003fcd000 */
[----:B0-----:R-:W-:-:S05]  /*c4f0*/  @!P6 IMAD.IADD R54, R0, 0x1, R50 ;  /* 0x000000010036e824 */ /* 0x001fca00078e0232 */
[----:B------:R-:W-:-:S04]  /*c500*/  @!P6 ISETP.GE.U32.AND P0, PT, R3, R54, PT ;  /* 0x000000360300e20c */ /* 0x000fc80003f06070 */
[----:B------:R-:W-:-:S15]  /*c510*/  @!P6 ISETP.GE.AND.EX P0, PT, R51, RZ, PT, P0 ;  /* 0x000000ff3300e20c */ /* 0x000fde0003f06300 */
[----:B------:R-:W-:-:S15]  /*c520*/  NOP ;  /* 0x0000000000007918 */ /* 0x000fde0000000000 */
[----:B------:R-:W-:-:S15]  /*c530*/  NOP ;  /* 0x0000000000007918 */ /* 0x000fde0000000000 */
[----:B------:R-:W-:-:S08]  /*c540*/  NOP ;  /* 0x0000000000007918 */ /* 0x000fd00000000000 */
[----:B------:R0:W0:Y:S01]  /*c550*/  @P6 DSETP.GT.AND P4, PT, R46, R12, PT ;  /* 0x0000000c2e00622a */ /* 0x0000220003f84000 */
[----:B------:R-:W-:-:S13]  /*c560*/  @!P6 PLOP3.LUT P4, PT, P0, PT, PT, 0x8, 0x80 ;  /* 0x000000000080e81c */ /* 0x000fda000078e170 */
.L_x_1397:
[----:B------:R-:W-:Y:S05]  /*c570*/  BSYNC.RECONVERGENT B1 ;  /* 0x0000000000017941 */ /* 0x000fea0003800200 */
.L_x_1396:
[-C--:B------:R-:W-:Y:S01]  /*c580*/  SEL R5, R5, R0.reuse, P1 ;  /* 0x0000000005057207 */ /* 0x080fe20000800000 */
[----:B------:R-:W5:Y:S01]  /*c590*/  DSETP.NAN.AND P0, PT, R48, R48, PT ;  /* 0x000000303000722a */ /* 0x000f620003f08000 */
[----:B------:R-:W-:Y:S01]  /*c5a0*/  SEL R4, R4, R0, P5 ;  /* 0x0000000004047207 */ /* 0x000fe20002800000 */
[----:B------:R-:W-:Y:S01]  /*c5b0*/  BSSY.RECONVERGENT B1, `(.L_x_1398) ;  /* 0x0000018000017945 */ /* 0x000fe20003800200 */
[----:B------:R-:W-:Y:S02]  /*c5c0*/  IADD3 R0, PT, PT, R0, R50, RZ ;  /* 0x0000003200007210 */ /* 0x000fe40007ffe0ff */
[----:B------:R-:W-:Y:S02]  /*c5d0*/  SEL R56, R56, RZ, P3 ;  /* 0x000000ff38387207 */ /* 0x000fe40001800000 */
[----:B-----5:R-:W-:Y:S02]  /*c5e0*/  @P0 ISETP.GE.U32.AND P3, PT, R2, R0, PT ;  /* 0x000000000200020c */ /* 0x020fe40003f66070 */
[----:B0-----:R-:W-:-:S02]  /*c5f0*/  FSEL R47, R47, R13, P4 ;  /* 0x0000000d2f2f7208 */ /* 0x001fc40002000000 */
[----:B------:R-:W-:Y:S02]  /*c600*/  @P0 ISETP.GE.AND.EX P3, PT, R32, RZ, PT, P3 ;  /* 0x000000ff2000020c */ /* 0x000fe40003f66330 */
[----:B------:R-:W-:Y:S02]  /*c610*/  FSEL R46, R46, R12, P4 ;  /* 0x0000000c2e2e7208 */ /* 0x000fe40002000000 */
[----:B------:R-:W-:Y:S02]  /*c620*/  SEL R55, R55, RZ, P2 ;  /* 0x000000ff37377207 */ /* 0x000fe40001000000 */
[----:B------:R-:W-:Y:S02]  /*c630*/  SEL R53, R53, RZ, P1 ;  /* 0x000000ff35357207 */ /* 0x000fe40000800000 */
[----:B------:R-:W-:Y:S02]  /*c640*/  SEL R52, R52, RZ, P5 ;  /* 0x000000ff34347207 */ /* 0x000fe40002800000 */
[----:B------:R-:W-:-:S02]  /*c650*/  SEL R3, R3, R0, P4 ;  /* 0x0000000003037207 */ /* 0x000fc40002000000 */
[----:B------:R-:W-:-:S15]  /*c660*/  SEL R51, R51, RZ, P4 ;  /* 0x000000ff33337207 */ /* 0x000fde0002000000 */
[----:B------:R-:W-:-:S15]  /*c670*/  NOP ;  /* 0x0000000000007918 */ /* 0x000fde0000000000 */
[----:B------:R-:W-:-:S11]  /*c680*/  NOP ;  /* 0x0000000000007918 */ /* 0x000fd60000000000 */
[----:B------:R0:W0:Y:S01]  /*c690*/  @P0 DSETP.NUM.OR P3, PT, R14, R14, !P3 ;  /* 0x0000000e0e00022a */ /* 0x0000220005f67400 */
[----:B------:R-:W-:Y:S05]  /*c6a0*/  @P0 BRA `(.L_x_1399) ;  /* 0x0000000000200947 */ /* 0x000fea0003800000 */
[----:B------:R-:W5:Y:S02]  /*c6b0*/  DSETP.NEU.AND P1, PT, R48, R14, PT ;  /* 0x0000000e3000722a */ /* 0x000f640003f2d000 */
[----:B-----5:R-:W-:-:S04]  /*c6c0*/  @!P1 ISETP.GE.U32.AND P0, PT, R2, R0, PT ;  /* 0x000000000200920c */ /* 0x020fc80003f06070 */
[----:B------:R-:W-:-:S15]  /*c6d0*/  @!P1 ISETP.GE.AND.EX P0, PT, R32, RZ, PT, P0 ;  /* 0x000000ff2000920c */ /* 0x000fde0003f06300 */
[----:B------:R-:W-:-:S15]  /*c6e0*/  NOP ;  /* 0x0000000000007918 */ /* 0x000fde0000000000 */
[----:B------:R-:W-:-:S15]  /*c6f0*/  NOP ;  /* 0x0000000000007918 */ /* 0x000fde0000000000 */
[----:B------:R-:W-:-:S13]  /*c700*/  NOP ;  /* 0x0000000000007918 */ /* 0x000fda0000000000 */
[----:B0-----:R0:W0:Y:S01]  /*c710*/  @P1 DSETP.GT.AND P3, PT, R48, R14, PT ;  /* 0x0000000e3000122a */ /* 0x0010220003f64000 */
[----:B------:R-:W-:-:S13]  /*c720*/  @!P1 PLOP3.LUT P3, PT, P0, PT, PT, 0x8, 0x80 ;  /* 0x000000000080981c */ /* 0x000fda000076e170 */
.L_x_1399:
[----:B------:R-:W-:Y:S05]  /*c730*/  BSYNC.RECONVERGENT B1 ;  /* 0x0000000000017941 */ /* 0x000fea0003800200 */
.L_x_1398:
[----:B------:R-:W5:Y:S01]  /*c740*/  LDCU UR4, c[0x0][0x39c] ;  /* 0x00007380ff0477ac */ /* 0x000f620008000800 */
[----:B0-----:R-:W-:Y:S01]  /*c750*/  SEL R2, R2, R0, P3 ;  /* 0x0000000002027207 */ /* 0x001fe20001800000 */
[----:B------:R-:W-:Y:S01]  /*c760*/  IMAD.IADD R0, R0, 0x1, R50 ;  /* 0x0000000100007824 */ /* 0x000fe200078e0232 */
[----:B------:R-:W-:Y:S02]  /*c770*/  FSEL R49, R49, R15, P3 ;  /* 0x0000000f31317208 */ /* 0x000fe40001800000 */
[----:B------:R-:W-:Y:S01]  /*c780*/  FSEL R48, R48, R14, P3 ;  /* 0x0000000e30307208 */ /* 0x000fe20001800000 */
[----:B------:R-:W-:Y:S01]  /*c790*/  IMAD R60, R50, 0x3, R0 ;  /* 0x00000003323c7824 */ /* 0x000fe200078e0200 */
[----:B------:R-:W-:Y:S01]  /*c7a0*/  SEL R32, R32, RZ, P3 ;  /* 0x000000ff20207207 */ /* 0x000fe20001800000 */
[----:B-----5:R-:W-:-:S05]  /*c7b0*/  IMAD.U32 R54, RZ, RZ, UR4 ;  /* 0x00000004ff367e24 */ /* 0x020fca000f8e00ff */
[----:B------:R-:W-:-:S13]  /*c7c0*/  ISETP.GE.U32.AND P0, PT, R60, R54, PT ;  /* 0x000000363c00720c */ /* 0x000fda0003f06070 */
[----:B------:R-:W-:Y:S05]  /*c7d0*/  @!P0 BRA `(.L_x_1400) ;  /* 0xffffffb400008947 */ /* 0x000fea000383ffff */
.L_x_1378:
[----:B------:R-:W-:Y:S05]  /*c7e0*/  BSYNC.RECONVERGENT B0 ;  /* 0x0000000000007941 */ /* 0x000fea0003800200 */
.L_x_1377:
[----:B------:R0:W-:Y:S01]  /*c7f0*/  STL.64 [R1], R12 ;  /* 0x0000000c01007387 */ /* 0x0001e20000100a00 */
[----:B------:R-:W-:Y:S01]  /*c800*/  ISETP.GE.U32.AND P0, PT, R0, R54, PT ;  /* 0x000000360000720c */ /* 0x000fe20003f06070 */
[----:B------:R-:W-:Y:S02]  /*c810*/  BSSY.RECONVERGENT B0, `(.L_x_1401) ;  /* 0x0000477000007945 */ /* 0x000fe40003800200 */
[----:B------:R0:W-:Y:S10]  /*c820*/  STL.64 [R1+0x8], R14 ;  /* 0x0000080e01007387 */ /* 0x0001f40000100a00 */
[----:B------:R-:W-:Y:S05]  /*c830*/  @P0 BRA `(.L_x_1402) ;  /* 0x0000004400d00947 */ /* 0x000fea0003800000 */
[----:B------:R-:W5:Y:S01]  /*c840*/  LDC R17, c[0x0][0x3d8] ;  /* 0x0000f600ff117b82 */ /* 0x000f620000000800 */
[----:B------:R-:W-:Y:S01]  /*c850*/  IMAD.MOV.U32 R8, RZ, RZ, -0x1 ;  /* 0xffffffffff087424 */ /* 0x000fe200078e00ff */
[----:B------:R-:W-:Y:S02]  /*c860*/  CS2R R10, SRZ ;  /* 0x00000000000a7805 */ /* 0x000fe4000001ff00 */
[C---:B-----5:R-:W-:Y:S02]  /*c870*/  ISETP.NE.AND P0, PT, R17.reuse, RZ, PT ;  /* 0x000000ff1100720c */ /* 0x060fe40003f05270 */
[----:B------:R-:W-:-:S04]  /*c880*/  VIADDMNMX.U32 R8, R17, R8, 0x18, PT ;  /* 0x0000001811087446 */ /* 0x000fc80003800008 */
[----:B------:R-:W-:-:S07]  /*c890*/  IADD3 R8, PT, PT, R8, 0x1, RZ ;  /* 0x0000000108087810 */ /* 0x000fce0007ffe0ff */
[----:B------:R-:W-:Y:S05]  /*c8a0*/  @!P0 BRA `(.L_x_1403) ;  /* 0x0000001000508947 */ /* 0x000fea0003800000 */
[----:B------:R-:W0:Y:S01]  /*c8b0*/  LDCU.64 UR4, c[0x0][0x3e0] ;  /* 0x00007c00ff0477ac */ /* 0x000e220008000a00 */
[----:B------:R-:W-:Y:S01]  /*c8c0*/  IMAD.MOV.U32 R10, RZ, RZ, RZ ;  /* 0x000000ffff0a7224 */ /* 0x000fe200078e00ff */
[----:B------:R-:W-:Y:S01]  /*c8d0*/  ISETP.NE.AND P1, PT, R17, 0x1, PT ;  /* 0x000000011100780c */ /* 0x000fe20003f25270 */
[----:B------:R-:W-:Y:S01]  /*c8e0*/  IMAD.MOV.U32 R11, RZ, RZ, R0 ;  /* 0x000000ffff0b7224 */ /* 0x000fe200078e0000 */
[----:B------:R-:W5:Y:S01]  /*c8f0*/  LDCU UR6, c[0x0][0x3dc] ;  /* 0x00007b80ff0677ac */ /* 0x000f620008000800 */
[----:B------:R-:W1:Y:S01]  /*c900*/  LDCU UR7, c[0x0][0x508] ;  /* 0x0000a100ff0777ac */ /* 0x000e620008000800 */
[----:B0---4-:R-:W-:-:S05]  /*c910*/  IMAD.HI.U32 R12, R0, UR4, R10 ;  /* 0x00000004000c7c27 */ /* 0x011fca000f8e000a */
[----:B------:R-:W-:-:S05]  /*c920*/  SHF.R.U32.HI R13, RZ, UR5, R12 ;  /* 0x00000005ff0d7c19 */ /* 0x000fca000801160c */
[----:B------:R-:W-:-:S04]  /*c930*/  IMAD.MOV R9, RZ, RZ, -R13 ;  /* 0x000000ffff097224 */ /* 0x000fc800078e0a0d */
[----:B-----5:R-:W-:-:S04]  /*c940*/  IMAD R9, R9, UR6, R0 ;  /* 0x0000000609097c24 */ /* 0x020fc8000f8e0200 */
[----:B-1----:R-:W-:Y:S01]  /*c950*/  IMAD R9, R9, UR7, RZ ;  /* 0x0000000709097c24 */ /* 0x002fe2000f8e02ff */
[----:B------:R-:W-:Y:S06]  /*c960*/  @!P1 BRA `(.L_x_1404) ;  /* 0x0000001000189947 */ /* 0x000fec0003800000 */
[----:B------:R-:W0:Y:S01]  /*c970*/  LDCU.64 UR6, c[0x0][0x3e8] ;  /* 0x00007d00ff0677ac */ /* 0x000e220008000a00 */
[----:B------:R-:W-:Y:S02]  /*c980*/  MOV R12, RZ ;  /* 0x000000ff000c7202 */ /* 0x000fe40000000f00 */
[----:B------:R-:W-:Y:S01]  /*c990*/  ISETP.NE.AND P1, PT, R8, 0x2, PT ;  /* 0x000000020800780c */ /* 0x000fe20003f25270 */
[----:B------:R-:W1:Y:S01]  /*c9a0*/  LDCU UR4, c[0x0][0x3f0] ;  /* 0x00007e00ff0477ac */ /* 0x000e620008000800 */
[----:B------:R-:W4:Y:S01]  /*c9b0*/  LDCU UR5, c[0x0][0x50c] ;  /* 0x0000a180ff0577ac */ /* 0x000f220008000800 */
[----:B0-----:R-:W-:-:S05]  /*c9c0*/  IMAD.HI.U32 R10, R13, UR7, R12 ;  /* 0x000000070d0a7c27 */ /* 0x001fca000f8e000c */
[----:B-1----:R-:W-:-:S05]  /*c9d0*/  SHF.R.U32.HI R11, RZ, UR4, R10 ;  /* 0x00000004ff0b7c19 */ /* 0x002fca000801160a */
[----:B------:R-:W-:-:S04]  /*c9e0*/  IMAD.MOV R12, RZ, RZ, -R11 ;  /* 0x000000ffff0c7224 */ /* 0x000fc800078e0a0b */
[----:B------:R-:W-:-:S04]  /*c9f0*/  IMAD R12, R12, UR6, R13 ;  /* 0x000000060c0c7c24 */ /* 0x000fc8000f8e020d */
[----:B----4-:R-:W-:Y:S01]  /*ca00*/  IMAD R9, R12, UR5, R9 ;  /* 0x000000050c097c24 */ /* 0x010fe2000f8e0209 */
        /* <DEDUP_REMOVED lines=16> */
[----:B------:R-:W4:Y:S02]  /*cb10*/  LDCU UR5, c[0x0][0x514] ;  /* 0x0000a280ff0577ac */ /* 0x000f240008000800 */
        /* <DEDUP_REMOVED lines=235> */
.L_x_1404:
[----:B------:R-:W-:Y:S02]  /*d9d0*/  SHF.R.U32.HI R10, RZ, 0x4, R9 ;  /* 0x00000004ff0a7819 */ /* 0x000fe40000011609 */
[----:B------:R-:W-:-:S07]  /*d9e0*/  MOV R11, RZ ;  /* 0x000000ff000b7202 */ /* 0x000fce0000000f00 */
.L_x_1403:
[----:B------:R-:W0:Y:S02]  /*d9f0*/  LDCU.64 UR4, c[0x0][0x768] ;  /* 0x0000ed00ff0477ac */ /* 0x000e240008000a00 */
[----:B0-----:R-:W-:-:S05]  /*da00*/  IADD3 R59, P1, PT, R59, UR4, RZ ;  /* 0x000000043b3b7c10 */ /* 0x001fca000ff3e0ff */
        /* <DEDUP_REMOVED lines=9> */
[----:B------:R-:W4:Y:S01]  /*daa0*/  LDCU.64 UR4, c[0x0][0x3e0] ;  /* 0x00007c00ff0477ac */ /* 0x000f220008000a00 */
[----:B------:R-:W-:Y:S01]  /*dab0*/  IMAD.MOV.U32 R14, RZ, RZ, RZ ;  /* 0x000000ffff0e7224 */ /* 0x000fe200078e00ff */
[----:B------:R-:W-:Y:S01]  /*dac0*/  ISETP.NE.AND P1, PT, R17, 0x1, PT ;  /* 0x000000011100780c */ /* 0x000fe20003f25270 */
[----:B------:R-:W0:Y:S02]  /*dad0*/  LDCU UR6, c[0x0][0x3dc] ;  /* 0x00007b80ff0677ac */ /* 0x000e240008000800 */
[----:B----4-:R-:W-:Y:S01]  /*dae0*/  IMAD.HI.U32 R12, R15, UR4, R14 ;  /* 0x000000040f0c7c27 */ /* 0x010fe2000f8e000e */
[----:B------:R-:W4:Y:S04]  /*daf0*/  LDCU UR4, c[0x0][0x508] ;  /* 0x0000a100ff0477ac */ /* 0x000f280008000800 */
[----:B------:R-:W-:-:S04]  /*db00*/  SHF.R.U32.HI R13, RZ, UR5, R12 ;  /* 0x00000005ff0d7c19 */ /* 0x000fc8000801160c */
[----:B------:R-:W-:-:S05]  /*db10*/  IADD3 R9, PT, PT, -R13, RZ, RZ ;  /* 0x000000ff0d097210 */ /* 0x000fca0007ffe1ff */
[----:B0-----:R-:W-:-:S04]  /*db20*/  IMAD R9, R9, UR6, R15 ;  /* 0x0000000609097c24 */ /* 0x001fc8000f8e020f */
[----:B----4-:R-:W-:Y:S01]  /*db30*/  IMAD R9, R9, UR4, RZ ;  /* 0x0000000409097c24 */ /* 0x010fe2000f8e02ff */
[----:B------:R-:W-:Y:S06]  /*db40*/  @!P1 BRA `(.L_x_1406) ;  /* 0x0000001000189947 */ /* 0x000fec0003800000 */
[----:B------:R-:W0:Y:S01]  /*db50*/  LDCU.64 UR6, c[0x0][0x3e8] ;  /* 0x00007d00ff0677ac */ /* 0x000e220008000a00 */
[----:B------:R-:W-:Y:S01]  /*db60*/  IMAD.MOV.U32 R12, RZ, RZ, RZ ;  /* 0x000000ffff0c7224 */ /* 0x000fe200078e00ff */
[----:B------:R-:W-:Y:S01]  /*db70*/  ISETP.NE.AND P1, PT, R8, 0x2, PT ;  /* 0x000000020800780c */ /* 0x000fe20003f25270 */
[----:B------:R-:W4:Y:S01]  /*db80*/  LDCU UR4, c[0x0][0x3f0] ;  /* 0x00007e00ff0477ac */ /* 0x000f220008000800 */
[----:B------:R-:W1:Y:S01]  /*db90*/  LDCU UR5, c[0x0][0x50c] ;  /* 0x0000a180ff0577ac */ /* 0x000e620008000800 */
[----:B0-----:R-:W-:-:S05]  /*dba0*/  IMAD.HI.U32 R10, R13, UR7, R12 ;  /* 0x000000070d0a7c27 */ /* 0x001fca000f8e000c */
[----:B----4-:R-:W-:-:S05]  /*dbb0*/  SHF.R.U32.HI R11, RZ, UR4, R10 ;  /* 0x00000004ff0b7c19 */ /* 0x010fca000801160a */
[----:B------:R-:W-:-:S04]  /*dbc0*/  IMAD.MOV R12, RZ, RZ, -R11 ;  /* 0x000000ffff0c7224 */ /* 0x000fc800078e0a0b */
[----:B------:R-:W-:-:S04]  /*dbd0*/  IMAD R12, R12, UR6, R13 ;  /* 0x000000060c0c7c24 */ /* 0x000fc8000f8e020d */
[----:B-1----:R-:W-:Y:S01]  /*dbe0*/  IMAD R9, R12, UR5, R9 ;  /* 0x000000050c097c24 */ /* 0x002fe2000f8e0209 */
        /* <DEDUP_REMOVED lines=252> */
.L_x_1406:
[----:B------:R-:W-:Y:S01]  /*ebb0*/  SHF.R.U32.HI R10, RZ, 0x4, R9 ;  /* 0x00000004ff0a7819 */ /* 0x000fe20000011609 */
[----:B------:R-:W-:-:S07]  /*ebc0*/  IMAD.MOV.U32 R11, RZ, RZ, RZ ;  /* 0x000000ffff0b7224 */ /* 0x000fce00078e00ff */
.L_x_1405:
[----:B------:R-:W-:-:S04]  /*ebd0*/  LEA R24, P1, R10, R59, 0x4 ;  /* 0x0000003b0a187211 */ /* 0x000fc800078220ff */
[----:B------:R-:W-:-:S06]  /*ebe0*/  LEA.HI.X R25, R10, R16, R11, 0x4, P1 ;  /* 0x000000100a197211 */ /* 0x000fcc00008f240b */
[----:B-1----:R-:W5:Y:S01]  /*ebf0*/  LDG.E.128 R24, desc[UR36][R24.64] ;  /* 0x0000002418187981 */ /* 0x002f62000c1e1d00 */
        /* <DEDUP_REMOVED lines=10> */
[----:B------:R-:W1:Y:S04]  /*eca0*/  LDCU UR4, c[0x0][0x508] ;  /* 0x0000a100ff0477ac */ /* 0x000e680008000800 */
[----:B------:R-:W-:-:S04]  /*ecb0*/  SHF.R.U32.HI R13, RZ, UR5, R12 ;  /* 0x00000005ff0d7c19 */ /* 0x000fc8000801160c */
[----:B------:R-:W-:-:S05]  /*ecc0*/  IADD3 R9, PT, PT, -R13, RZ, RZ ;  /* 0x000000ff0d097210 */ /* 0x000fca0007ffe1ff */
[----:B0-----:R-:W-:-:S04]  /*ecd0*/  IMAD R9, R9, UR6, R15 ;  /* 0x0000000609097c24 */ /* 0x001fc8000f8e020f */
[----:B-1----:R-:W-:Y:S01]  /*ece0*/  IMAD R9, R9, UR4, RZ ;  /* 0x0000000409097c24 */ /* 0x002fe2000f8e02ff */
        /* <DEDUP_REMOVED lines=263> */
.L_x_1408:
[----:B------:R-:W-:Y:S01]  /*fd60*/  SHF.R.U32.HI R10, RZ, 0x4, R9 ;  /* 0x00000004ff0a7819 */ /* 0x000fe20000011609 */
[----:B------:R-:W-:-:S07]  /*fd70*/  IMAD.MOV.U32 R11, RZ, RZ, RZ ;  /* 0x000000ffff0b7224 */ /* 0x000fce00078e00ff */
.L_x_1407:
[----:B--2---:R-:W-:-:S04]  /*fd80*/  LEA R20, P1, R10, R59, 0x4 ;  /* 0x0000003b0a147211 */ /* 0x004fc800078220ff */
[----:B------:R-:W-:-:S06]  /*fd90*/  LEA.HI.X R21, R10, R16, R11, 0x4, P1 ;  /* 0x000000100a157211 */ /* 0x000fcc00008f240b */
[----:B---3--:R-:W5:Y:S01]  /*fda0*/  LDG.E.128 R20, desc[UR36][R20.64] ;  /* 0x0000002414147981 */ /* 0x008f62000c1e1d00 */
[----:B------:R-:W-:-:S05]  /*fdb0*/  IMAD.IADD R11, R15, 0x1, R50 ;  /* 0x000000010f0b7824 */ /* 0x000fca00078e0232 */
[----:B------:R-:W-:-:S13]  /*fdc0*/  ISETP.GE.U32.AND P1, PT, R11, R54, PT ;  /* 0x000000360b00720c */ /* 0x000fda0003f26070 */
[----:B------:R-:W-:Y:S05]  /*fdd0*/  @P1 BRA `(.L_x_1402) ;  /* 0x0000001000681947 */ /* 0x000fea0003800000 */
[----:B----4-:R-:W-:Y:S01]  /*fde0*/  CS2R R12, SRZ ;  /* 0x00000000000c7805 */ /* 0x010fe2000001ff00 */
        /* <DEDUP_REMOVED lines=267> */
[----:B------:R-:W1:Y:S01]  /*10ea0*/  LDCU UR6, c[0x0][0x4fc] ;  /* 0x00009f80ff0677ac */ /* 0x000e620008000800 */
[----:B------:R-:W2:Y:S02]  /*10eb0*/  LDCU UR7, c[0x0][0x568] ;  /* 0x0000ad00ff0777ac */ /* 0x000ea40008000800 */
[----:B0-----:R-:W-:-:S05]  /*10ec0*/  IMAD.HI.U32 R8, R11, UR4, R10 ;  /* 0x000000040b087c27 */ /* 0x001fca000f8e000a */
[----:B------:R-:W-:-:S04]  /*10ed0*/  SHF.R.U32.HI R8, RZ, UR5, R8 ;  /* 0x00000005ff087c19 */ /* 0x000fc80008011608 */
[----:B------:R-:W-:-:S05]  /*10ee0*/  IADD3 R10, PT, PT, -R8, RZ, RZ ;  /* 0x000000ff080a7210 */ /* 0x000fca0007ffe1ff */
[----:B-1----:R-:W-:-:S04]  /*10ef0*/  IMAD R10, R10, UR6, R11 ;  /* 0x000000060a0a7c24 */ /* 0x002fc8000f8e020b */
[----:B--2---:R-:W-:-:S07]  /*10f00*/  IMAD R9, R10, UR7, R9 ;  /* 0x000000070a097c24 */ /* 0x004fce000f8e0209 */
.L_x_1410:
[----:B------:R-:W-:Y:S01]  /*10f10*/  SHF.R.U32.HI R12, RZ, 0x4, R9 ;  /* 0x00000004ff0c7819 */ /* 0x000fe20000011609 */
[----:B------:R-:W-:-:S07]  /*10f20*/  IMAD.MOV.U32 R13, RZ, RZ, RZ ;  /* 0x000000ffff0d7224 */ /* 0x000fce00078e00ff */
.L_x_1409:
[----:B------:R-:W-:-:S04]  /*10f30*/  LEA R8, P0, R12, R59, 0x4 ;  /* 0x0000003b0c087211 */ /* 0x000fc800078020ff */
[----:B------:R-:W-:-:S06]  /*10f40*/  LEA.HI.X R9, R12, R16, R13, 0x4, P0 ;  /* 0x000000100c097211 */ /* 0x000fcc00000f240d */
[----:B------:R-:W2:Y:S04]  /*10f50*/  LDG.E.128 R8, desc[UR36][R8.64] ;  /* 0x0000002408087981 */ /* 0x000ea8000c1e1d00 */
[----:B--2---:R0:W-:Y:S04]  /*10f60*/  STL.64 [R1], R8 ;  /* 0x0000000801007387 */ /* 0x0041e80000100a00 */
[----:B------:R0:W-:Y:S02]  /*10f70*/  STL.64 [R1+0x8], R10 ;  /* 0x0000080a01007387 */ /* 0x0001e40000100a00 */
.L_x_1402:
[----:B------:R-:W-:Y:S05]  /*10f80*/  BSYNC.RECONVERGENT B0 ;  /* 0x0000000000007941 */ /* 0x000fea0003800200 */
.L_x_1401:
[----:B------:R-:W-:Y:S01]  /*10f90*/  ISETP.GE.U32.AND P0, PT, R0, R54, PT ;  /* 0x000000360000720c */ /* 0x000fe20003f06070 */
[----:B------:R-:W-:-:S12]  /*10fa0*/  BSSY.RECONVERGENT B0, `(.L_x_1411) ;  /* 0x00000bd000007945 */ /* 0x000fd80003800200 */
[----:B------:R-:W-:Y:S05]  /*10fb0*/  @P0 BRA `(.L_x_1412) ;  /* 0x0000000800ec0947 */ /* 0x000fea0003800000 */
[----:B------:R-:W1:Y:S01]  /*10fc0*/  DSETP.NAN.AND P3, PT, R34, R34, PT ;  /* 0x000000222200722a */ /* 0x000e620003f68000 */
[----:B0-----:R-:W-:Y:S01]  /*10fd0*/  IMAD.IADD R9, R0, 0x1, R50 ;  /* 0x0000000100097824 */ /* 0x001fe200078e0232 */
[----:B-1----:R-:W-:Y:S01]  /*10fe0*/  @P3 ISETP.GE.U32.AND P0, PT, R19, R0, PT ;  /* 0x000000001300320c */ /* 0x002fe20003f06070 */
        /* <DEDUP_REMOVED lines=21> */
[----:B------:R1:W0:Y:S02]  /*11140*/  @P3 DSETP.GT.AND P0, PT, R34, R28, PT ;  /* 0x0000001c2200322a */ /* 0x0002240003f04000 */
.L_x_1414:
[----:B------:R-:W-:Y:S05]  /*11150*/  BSYNC.RECONVERGENT B1 ;  /* 0x0000000000017941 */ /* 0x000fea0003800200 */
.L_x_1413:
[----:B------:R-:W-:Y:S01]  /*11160*/  BSSY.RECONVERGENT B1, `(.L_x_1415) ;  /* 0x000000d000017945 */ /* 0x000fe20003800200 */
[----:B------:R2:W0:Y:S02]  /*11170*/  @P2 DSETP.NUM.OR P1, PT, R30, R30, !P1 ;  /* 0x0000001e1e00222a */ /* 0x0004240004f27400 */
[----:B01----:R-:W-:Y:S02]  /*11180*/  FSEL R34, R34, R28, P0 ;  /* 0x0000001c22227208 */ /* 0x003fe40000000000 */
        /* <DEDUP_REMOVED lines=10> */
.L_x_1416:
[----:B------:R-:W-:Y:S05]  /*11230*/  BSYNC.RECONVERGENT B1 ;  /* 0x0000000000017941 */ /* 0x000fea0003800200 */
.L_x_1415:
        /* <DEDUP_REMOVED lines=32> */
.L_x_1418:
[----:B------:R-:W-:Y:S05]  /*11440*/  BSYNC.RECONVERGENT B1 ;  /* 0x0000000000017941 */ /* 0x000fea0003800200 */
.L_x_1417:
        /* <DEDUP_REMOVED lines=13> */
.L_x_1420:
[----:B------:R-:W-:Y:S05]  /*11520*/  BSYNC.RECONVERGENT B1 ;  /* 0x0000000000017941 */ /* 0x000fea0003800200 */
.L_x_1419:
[----:B01----:R-:W-:Y:S02]  /*11530*/  FSEL R40, R40, R26, P1 ;  /* 0x0000001a28287208 */ /* 0x003fe40000800000 */
[----:B------:R-:W-:Y:S02]  /*11540*/  FSEL R41, R41, R27, P1 ;  /* 0x0000001b29297208 */ /* 0x000fe40000800000 */
[-C--:B------:R-:W-:Y:S02]  /*11550*/  SEL R7, R7, R9.reuse, P0 ;  /* 0x0000000907077207 */ /* 0x080fe40000000000 */
[----:B------:R-:W-:Y:S02]  /*11560*/  SEL R6, R6, R9, P1 ;  /* 0x0000000906067207 */ /* 0x000fe40000800000 */
[----:B------:R-:W-:Y:S02]  /*11570*/  SEL R56, R56, RZ, P0 ;  /* 0x000000ff38387207 */ /* 0x000fe40000000000 */
[----:B------:R-:W-:Y:S01]  /*11580*/  SEL R55, R55, RZ, P1 ;  /* 0x000000ff37377207 */ /* 0x000fe20000800000 */
[----:B------:R-:W-:Y:S06]  /*11590*/  @P4 BRA `(.L_x_1412) ;  /* 0x0000000400744947 */ /* 0x000fec0003800000 */
[----:B------:R-:W0:Y:S01]  /*115a0*/  DSETP.NAN.AND P3, PT, R42, R42, PT ;  /* 0x0000002a2a00722a */ /* 0x000e220003f68000 */
[----:B------:R-:W-:Y:S01]  /*115b0*/  IADD3 R9, PT, PT, R11, R50, RZ ;  /* 0x000000320b097210 */ /* 0x000fe20007ffe0ff */
[----:B------:R-:W-:Y:S01]  /*115c0*/  BSSY.RECONVERGENT B1, `(.L_x_1421) ;  /* 0x0000017000017945 */ /* 0x000fe20003800200 */
[----:B0-----:R-:W-:Y:S02]  /*115d0*/  @P3 ISETP.GE.U32.AND P0, PT, R5, R11, PT ;  /* 0x0000000b0500320c */ /* 0x001fe40003f06070 */
[----:B------:R-:W-:Y:S02]  /*115e0*/  ISETP.GE.U32.AND P4, PT, R9, R54, PT ;  /* 0x000000360900720c */ /* 0x000fe40003f86070 */
[----:B------:R-:W-:-:S15]  /*115f0*/  @P3 ISETP.GE.AND.EX P0, PT, R53, RZ, PT, P0 ;  /* 0x000000ff3500320c */ /* 0x000fde0003f06300 */
[----:B------:R-:W-:-:S15]  /*11600*/  NOP ;  /* 0x0000000000007918 */ /* 0x000fde0000000000 */
[----:B------:R-:W-:-:S15]  /*11610*/  NOP ;  /* 0x0000000000007918 */ /* 0x000fde0000000000 */
[----:B------:R-:W-:-:S12]  /*11620*/  NOP ;  /* 0x0000000000007918 */ /* 0x000fd80000000000 */
        /* <DEDUP_REMOVED lines=16> */
.L_x_1422:
[----:B------:R-:W-:Y:S05]  /*11730*/  BSYNC.RECONVERGENT B1 ;  /* 0x0000000000017941 */ /* 0x000fea0003800200 */
.L_x_1421:
        /* <DEDUP_REMOVED lines=13> */
.L_x_1424:
[----:B------:R-:W-:Y:S05]  /*11810*/  BSYNC.RECONVERGENT B1 ;  /* 0x0000000000017941 */ /* 0x000fea0003800200 */
.L_x_1423:
[----:B01----:R-:W-:Y:S02]  /*11820*/  FSEL R44, R44, R22, P1 ;  /* 0x000000162c2c7208 */ /* 0x003fe40000800000 */
[----:B------:R-:W-:Y:S02]  /*11830*/  FSEL R45, R45, R23, P1 ;  /* 0x000000172d2d7208 */ /* 0x000fe40000800000 */
[-C--:B------:R-:W-:Y:S02]  /*11840*/  SEL R5, R5, R11.reuse, P0 ;  /* 0x0000000b05057207 */ /* 0x080fe40000000000 */
[----:B------:R-:W-:Y:S02]  /*11850*/  SEL R4, R4, R11, P1 ;  /* 0x0000000b04047207 */ /* 0x000fe40000800000 */
[----:B------:R-:W-:Y:S02]  /*11860*/  SEL R53, R53, RZ, P0 ;  /* 0x000000ff35357207 */ /* 0x000fe40000000000 */
[----:B------:R-:W-:Y:S01]  /*11870*/  SEL R52, R52, RZ, P1 ;  /* 0x000000ff34347207 */ /* 0x000fe20000800000 */
[----:B------:R-:W-:Y:S06]  /*11880*/  @P4 BRA `(.L_x_1412) ;  /* 0x0000000000b84947 */ /* 0x000fec0003800000 */
[----:B----4-:R-:W4:Y:S01]  /*11890*/  LDL.64 R12, [R1] ;  /* 0x00000000010c7983 */ /* 0x010f220000100a00 */
        /* <DEDUP_REMOVED lines=13> */
[----:B----4-:R0:W1:Y:S02]  /*11970*/  @P3 DSETP.NUM.OR P0, PT, R12, R12, !P0 ;  /* 0x0000000c0c00322a */ /* 0x0100640004707400 */
        /* <DEDUP_REMOVED lines=9> */
.L_x_1426:
[----:B------:R-:W-:Y:S05]  /*11a10*/  BSYNC.RECONVERGENT B1 ;  /* 0x0000000000017941 */ /* 0x000fea0003800200 */
.L_x_1425:
[----:B------:R-:W4:Y:S01]  /*11a20*/  LDL.64 R10, [R1+0x8] ;  /* 0x00000800010a7983 */ /* 0x000f220000100a00 */
[----:B------:R-:W-:Y:S01]  /*11a30*/  BSSY.RECONVERGENT B1, `(.L_x_1427) ;  /* 0x000000d000017945 */ /* 0x000fe20003800200 */
[----:B-1----:R-:W-:Y:S02]  /*11a40*/  FSEL R46, R46, R12, P0 ;  /* 0x0000000c2e2e7208 */ /* 0x002fe40000000000 */
[----:B------:R-:W-:Y:S01]  /*11a50*/  FSEL R47, R47, R13, P0 ;  /* 0x0000000d2f2f7208 */ /* 0x000fe20000000000 */
[----:B----4-:R1:W4:Y:S02]  /*11a60*/  @P2 DSETP.NUM.OR P1, PT, R10, R10, !P1 ;  /* 0x0000000a0a00222a */ /* 0x0103240004f27400 */
        /* <DEDUP_REMOVED lines=9> */
.L_x_1428:
[----:B------:R-:W-:Y:S05]  /*11b00*/  BSYNC.RECONVERGENT B1 ;  /* 0x0000000000017941 */ /* 0x000fea0003800200 */
.L_x_1427:
[----:B----4-:R-:W-:Y:S02]  /*11b10*/  FSEL R48, R48, R10, P1 ;  /* 0x0000000a30307208 */ /* 0x010fe40000800000 */
[----:B------:R-:W-:Y:S02]  /*11b20*/  FSEL R49, R49, R11, P1 ;  /* 0x0000000b31317208 */ /* 0x000fe40000800000 */
[-C--:B------:R-:W-:Y:S02]  /*11b30*/  SEL R3, R3, R9.reuse, P0 ;  /* 0x0000000903037207 */ /* 0x080fe40000000000 */
[----:B------:R-:W-:Y:S02]  /*11b40*/  SEL R2, R2, R9, P1 ;  /* 0x0000000902027207 */ /* 0x000fe40000800000 */
[----:B------:R-:W-:Y:S02]  /*11b50*/  SEL R51, R51, RZ, P0 ;  /* 0x000000ff33337207 */ /* 0x000fe40000000000 */
[----:B------:R-:W-:-:S07]  /*11b60*/  SEL R32, R32, RZ, P1 ;  /* 0x000000ff20207207 */ /* 0x000fce0000800000 */
.L_x_1412:
[----:B------:R-:W-:Y:S05]  /*11b70*/  BSYNC.RECONVERGENT B0 ;  /* 0x0000000000007941 */ /* 0x000fea0003800200 */
.L_x_1411:
        /* <DEDUP_REMOVED lines=28> */
.L_x_1430:
[----:B------:R-:W-:Y:S05]  /*11d40*/  BSYNC.RECONVERGENT B0 ;  /* 0x0000000000007941 */ /* 0x000fea0003800200 */
.L_x_1429:
[----:B0-----:R-:W-:Y:S01]  /*11d50*/  FSEL R8, R34, R38, P1 ;  /* 0x0000002622087208 */ /* 0x001fe20000800000 */
[----:B------:R-:W-:Y:S01]  /*11d60*/  BSSY.RECONVERGENT B0, `(.L_x_1431) ;  /* 0x000000c000007945 */ /* 0x000fe20003800200 */
[----:B------:R-:W-:-:S06]  /*11d70*/  FSEL R9, R35, R39, P1 ;  /* 0x0000002723097208 */ /* 0x000fcc0000800000 */
[----:B------:R0:W0:Y:S01]  /*11d80*/  DSETP.NAN.AND P3, PT, R8, R8, PT ;  /* 0x000000080800722a */ /* 0x0000220003f68000 */
[----:B------:R-:W-:Y:S05]  /*11d90*/  @P2 BRA `(.L_x_1432) ;  /* 0x0000000000202947 */ /* 0x000fea0003800000 */
        /* <DEDUP_REMOVED lines=8> */
.L_x_1432:
[----:B------:R-:W-:Y:S05]  /*11e20*/  BSYNC.RECONVERGENT B0 ;  /* 0x0000000000007941 */ /* 0x000fea0003800200 */
.L_x_1431:
[----:B-1----:R-:W-:Y:S01]  /*11e30*/  FSEL R10, R36, R40, P0 ;  /* 0x00000028240a7208 */ /* 0x002fe20000000000 */
[----:B------:R-:W-:Y:S01]  /*11e40*/  BSSY.RECONVERGENT B0, `(.L_x_1433) ;  /* 0x000001d000007945 */ /* 0x000fe20003800200 */
[----:B------:R-:W-:Y:S02]  /*11e50*/  FSEL R11, R37, R41, P0 ;  /* 0x00000029250b7208 */ /* 0x000fe40000000000 */
[----:B------:R-:W-:Y:S02]  /*11e60*/  SEL R0, R19, R7, P1 ;  /* 0x0000000713007207 */ /* 0x000fe40000800000 */
[----:B----4-:R-:W-:Y:S02]  /*11e70*/  SEL R13, R18, R6, P0 ;  /* 0x00000006120d7207 */ /* 0x010fe40000000000 */
[----:B------:R-:W1:Y:S01]  /*11e80*/  DSETP.NAN.AND P2, PT, R10, R10, PT ;  /* 0x0000000a0a00722a */ /* 0x000e620003f48000 */
[----:B------:R-:W-:Y:S02]  /*11e90*/  SEL R56, R58, R56, P1 ;  /* 0x000000383a387207 */ /* 0x000fe40000800000 */
[----:B------:R-:W-:-:S02]  /*11ea0*/  SEL R55, R57, R55, P0 ;  /* 0x0000003739377207 */ /* 0x000fc40000000000 */
[----:B0-----:R-:W-:Y:S02]  /*11eb0*/  @P3 ISETP.GE.U32.AND P1, PT, R0, R5, PT ;  /* 0x000000050000320c */ /* 0x001fe40003f26070 */
[----:B-1----:R-:W-:Y:S02]  /*11ec0*/  @P2 ISETP.GE.U32.AND P0, PT, R13, R4, PT ;  /* 0x000000040d00220c */ /* 0x002fe40003f06070 */
        /* <DEDUP_REMOVED lines=10> */
[----:B------:R0:W4:Y:S02]  /*11f70*/  @P2 DSETP.NUM.OR P0, PT, R44, R44, !P0 ;  /* 0x0000002c2c00222a */ /* 0x0001240004707400 */
[----:B-1--4-:R-:W-:Y:S05]  /*11f80*/  @P3 BRA `(.L_x_1434) ;  /* 0x0000000000203947 */ /* 0x012fea0003800000 */
[----:B------:R-:W1:Y:S02]  /*11f90*/  DSETP.NEU.AND P4, PT, R8, R42, PT ;  /* 0x0000002a0800722a */ /* 0x000e640003f8d000 */
[----:B-1----:R-:W-:-:S04]  /*11fa0*/  @!P4 ISETP.GE.U32.AND P1, PT, R0, R5, PT ;  /* 0x000000050000c20c */ /* 0x002fc80003f26070 */
[----:B------:R-:W-:-:S15]  /*11fb0*/  @!P4 ISETP.GE.AND.EX P3, PT, R56, R53, PT, P1 ;  /* 0x000000353800c20c */ /* 0x000fde0003f66310 */
[----:B------:R-:W-:-:S15]  /*11fc0*/  NOP ;  /* 0x0000000000007918 */ /* 0x000fde0000000000 */
[----:B------:R-:W-:-:S15]  /*11fd0*/  NOP ;  /* 0x0000000000007918 */ /* 0x000fde0000000000 */
[----:B------:R-:W-:-:S13]  /*11fe0*/  NOP ;  /* 0x0000000000007918 */ /* 0x000fda0000000000 */
[----:B------:R1:W4:Y:S02]  /*11ff0*/  @P4 DSETP.GT.AND P1, PT, R8, R42, PT ;  /* 0x0000002a0800422a */ /* 0x0003240003f24000 */
[----:B----4-:R-:W-:-:S13]  /*12000*/  @!P4 PLOP3.LUT P1, PT, P3, PT, PT, 0x8, 0x80 ;  /* 0x000000000080c81c */ /* 0x010fda0001f2e170 */
.L_x_1434:
[----:B------:R-:W-:Y:S05]  /*12010*/  BSYNC.RECONVERGENT B0 ;  /* 0x0000000000007941 */ /* 0x000fea0003800200 */
.L_x_1433:
[----:B------:R-:W-:Y:S01]  /*12020*/  FSEL R6, R8, R42, P1 ;  /* 0x0000002a08067208 */ /* 0x000fe20000800000 */
[----:B------:R-:W-:Y:S01]  /*12030*/  BSSY.RECONVERGENT B0, `(.L_x_1435) ;  /* 0x000000c000007945 */ /* 0x000fe20003800200 */
[----:B------:R-:W-:-:S06]  /*12040*/  FSEL R7, R9, R43, P1 ;  /* 0x0000002b09077208 */ /* 0x000fcc0000800000 */
[----:B------:R4:W0:Y:S02]  /*12050*/  DSETP.NAN.AND P3, PT, R6, R6, PT ;  /* 0x000000060600722a */ /* 0x0008240003f68000 */
        /* <DEDUP_REMOVED lines=9> */
.L_x_1436:
[----:B------:R-:W-:Y:S05]  /*120f0*/  BSYNC.RECONVERGENT B0 ;  /* 0x0000000000007941 */ /* 0x000fea0003800200 */
.L_x_1435:
[----:B------:R-:W-:Y:S01]  /*12100*/  SEL R0, R0, R5, P1 ;  /* 0x0000000500007207 */ /* 0x000fe20000800000 */
[----:B------:R-:W-:Y:S01]  /*12110*/  BSSY.RECONVERGENT B0, `(.L_x_1437) ;  /* 0x0000018000007945 */ /* 0x000fe20003800200 */
[----:B------:R-:W-:Y:S02]  /*12120*/  SEL R56, R56, R53, P1 ;  /* 0x0000003538387207 */ /* 0x000fe40000800000 */
[----:B------:R-:W-:Y:S02]  /*12130*/  @P3 ISETP.GE.U32.AND P1, PT, R0, R3, PT ;  /* 0x000000030000320c */ /* 0x000fe40003f26070 */
[----:B01----:R-:W-:Y:S02]  /*12140*/  FSEL R8, R10, R44, P0 ;  /* 0x0000002c0a087208 */ /* 0x003fe40000000000 */
[----:B------:R-:W-:Y:S02]  /*12150*/  @P3 ISETP.GE.AND.EX P1, PT, R56, R51, PT, P1 ;  /* 0x000000333800320c */ /* 0x000fe40003f26310 */
[----:B------:R-:W-:-:S02]  /*12160*/  FSEL R9, R11, R45, P0 ;  /* 0x0000002d0b097208 */ /* 0x000fc40000000000 */
[----:B------:R-:W-:Y:S02]  /*12170*/  SEL R13, R13, R4, P0 ;  /* 0x000000040d0d7207 */ /* 0x000fe40000000000 */
[----:B-----5:R-:W-:Y:S02]  /*12180*/  SEL R27, R55, R52, P0 ;  /* 0x00000034371b7207 */ /* 0x020fe40000000000 */
        /* <DEDUP_REMOVED lines=16> */
.L_x_1438:
[----:B------:R-:W-:Y:S05]  /*12290*/  BSYNC.RECONVERGENT B0 ;  /* 0x0000000000007941 */ /* 0x000fea0003800200 */
.L_x_1437:
[----:B------:R-:W-:Y:S01]  /*122a0*/  BSSY.RECONVERGENT B0, `(.L_x_1439) ;  /* 0x000000f000007945 */ /* 0x000fe20003800200 */
[----:B------:R0:W0:Y:S01]  /*122b0*/  @P2 DSETP.NUM.OR P0, PT, R48, R48, !P0 ;  /* 0x000000303000222a */ /* 0x0000220004707400 */
[----:B------:R-:W-:Y:S02]  /*122c0*/  FSEL R4, R6, R46, P1 ;  /* 0x0000002e06047208 */ /* 0x000fe40000800000 */
[----:B------:R-:W-:Y:S02]  /*122d0*/  FSEL R5, R7, R47, P1 ;  /* 0x0000002f07057208 */ /* 0x000fe40000800000 */
[----:B------:R-:W-:Y:S02]  /*122e0*/  SEL R16, R0, R3, P1 ;  /* 0x0000000300107207 */ /* 0x000fe40000800000 */
        /* <DEDUP_REMOVED lines=10> */
.L_x_1440:
[----:B------:R-:W-:Y:S05]  /*12390*/  BSYNC.RECONVERGENT B0 ;  /* 0x0000000000007941 */ /* 0x000fea0003800200 */
.L_x_1439:
[----:B0-----:R-:W-:Y:S02]  /*123a0*/  FSEL R24, R8, R48, P0 ;  /* 0x0000003008187208 */ /* 0x001fe40000000000 */
[----:B------:R-:W-:Y:S02]  /*123b0*/  FSEL R25, R9, R49, P0 ;  /* 0x0000003109197208 */ /* 0x000fe40000000000 */
[----:B------:R-:W-:Y:S02]  /*123c0*/  SEL R26, R13, R2, P0 ;  /* 0x000000020d1a7207 */ /* 0x000fe40000000000 */
[----:B------:R-:W-:-:S07]  /*123d0*/  SEL R27, R27, R32, P0 ;  /* 0x000000201b1b7207 */ /* 0x000fce0000000000 */
.L_x_1244:
[----:B------:R-:W-:Y:S05]  /*123e0*/  BSYNC.RECONVERGENT B6 ;  /* 0x0000000000067941 */ /* 0x000fea0003800200 */
.L_x_1243:
[----:B------:R-:W5:Y:S01]  /*123f0*/  LDCU UR4, c[0x0][0x3b4] ;  /* 0x00007680ff0477ac */ /* 0x000f620008000800 */
[----:B------:R-:W0:Y:S01]  /*12400*/  S2R R0, SR_TID.X ;  /* 0x0000000000007919 */ /* 0x000e220000002100 */
[----:B--2---:R-:W2:Y:S01]  /*12410*/  S2R R13, SR_TID.Y ;  /* 0x00000000000d7919 */ /* 0x004ea20000002200 */
[----:B-----5:R-:W-:-:S09]  /*12420*/  UISETP.NE.AND UP0, UPT, UR4, URZ, UPT ;  /* 0x000000ff0400728c */ /* 0x020fd2000bf05270 */
[----:B------:R-:W-:Y:S05]  /*12430*/  BRA.U !UP0, `(.L_x_1441) ;  /* 0x00000005083c7547 */ /* 0x000fea000b800000 */
[----:B-1--4-:R-:W1:Y:S01]  /*12440*/  S2R R6, SR_CgaCtaId ;  /* 0x0000000000067919 */ /* 0x012e620000008800 */
[----:B------:R-:W0:Y:S01]  /*12450*/  LDC R19, c[0x0][0x360] ;  /* 0x0000d800ff137b82 */ /* 0x000e220000000800 */
[----:B---3--:R-:W-:Y:S02]  /*12460*/  MOV R2, 0x400 ;  /* 0x0000040000027802 */ /* 0x008fe40000000f00 */
[----:B------:R-:W-:-:S03]  /*12470*/  MOV R7, R17 ;  /* 0x0000001100077202 */ /* 0x000fc60000000f00 */
[----:B------:R-:W-:Y:S02]  /*12480*/  VIADD R3, R2, 0x10 ;  /* 0x0000001002037836 */ /* 0x000fe40000000000 */
[----:B------:R-:W3:Y:S01]  /*12490*/  LDC R12, c[0x0][0x364] ;  /* 0x0000d900ff0c7b82 */ /* 0x000ee20000000800 */
[----:B0-2---:R-:W-:Y:S02]  /*124a0*/  IMAD R2, R13, R19, R0 ;  /* 0x000000130d027224 */ /* 0x005fe400078e0200 */
[----:B-1----:R-:W-:Y:S01]  /*124b0*/  LEA R3, R6, R3, 0x18 ;  /* 0x0000000306037211 */ /* 0x002fe200078ec0ff */
[----:B------:R-:W-:Y:S01]  /*124c0*/  IMAD.MOV.U32 R6, RZ, RZ, R16 ;  /* 0x000000ffff067224 */ /* 0x000fe200078e0010 */
[----:B---3--:R-:W-:-:S03]  /*124d0*/  ISETP.GE.U32.AND P0, PT, R12, 0x2, PT ;  /* 0x000000020c00780c */ /* 0x008fc60003f06070 */
[----:B------:R-:W-:-:S05]  /*124e0*/  IMAD R15, R2, 0x20, R3 ;  /* 0x00000020020f7824 */ /* 0x000fca00078e0203 */
[----:B------:R0:W-:Y:S04]  /*124f0*/  STS.128 [R15], R4 ;  /* 0x000000040f007388 */ /* 0x0001e80000000c00 */
[----:B------:R0:W-:Y:S01]  /*12500*/  STS.128 [R15+0x10], R24 ;  /* 0x000010180f007388 */ /* 0x0001e20000000c00 */
[----:B------:R-:W-:Y:S05]  /*12510*/  @!P0 BRA `(.L_x_1441) ;  /* 0x0000000400048947 */ /* 0x000fea0003800000 */
[----:B------:R-:W-:-:S07]  /*12520*/  IMAD.MOV.U32 R2, RZ, RZ, R12 ;  /* 0x000000ffff027224 */ /* 0x000fce00078e000c */
.L_x_1448:
[----:B------:R-:W-:Y:S01]  /*12530*/  SHF.R.U32.HI R14, RZ, 0x1, R2 ;  /* 0x00000001ff0e7819 */ /* 0x000fe20000011602 */
[----:B------:R-:W-:Y:S05]  /*12540*/  WARPSYNC.ALL ;  /* 0x0000000000007948 */ /* 0x000fea0003800000 */
[----:B0-2---:R-:W-:Y:S01]  /*12550*/  IMAD.IADD R7, R14, 0x1, R13 ;  /* 0x000000010e077824 */ /* 0x005fe200078e020d */
[----:B------:R-:W-:Y:S04]  /*12560*/  BAR.SYNC.DEFER_BLOCKING 0x0 ;  /* 0x0000000000007b1d */ /* 0x000fe80000010000 */
[----:B------:R-:W-:-:S02]  /*12570*/  ISETP.GE.U32.AND P0, PT, R7, R12, PT ;  /* 0x0000000c0700720c */ /* 0x000fc40003f06070 */
[----:B------:R-:W-:Y:S02]  /*12580*/  BSSY.RECONVERGENT B0, `(.L_x_1442) ;  /* 0x0000037000007945 */ /* 0x000fe40003800200 */
[----:B------:R-:W-:-:S13]  /*12590*/  ISETP.GE.U32.OR P0, PT, R13, R14, P0 ;  /* 0x0000000e0d00720c */ /* 0x000fda0000706470 */
[----:B-1----:R-:W-:Y:S05]  /*125a0*/  @P0 BRA `(.L_x_1443) ;  /* 0x0000000000d00947 */ /* 0x002fea0003800000 */
[----:B------:R-:W-:Y:S01]  /*125b0*/  IMAD R6, R7, R19, R0 ;  /* 0x0000001307067224 */ /* 0x000fe200078e0200 */
[----:B------:R-:W0:Y:S01]  /*125c0*/  DSETP.NAN.AND P3, PT, R4, R4, PT ;  /* 0x000000040400722a */ /* 0x000e220003f68000 */
[----:B------:R-:W-:Y:S02]  /*125d0*/  BSSY.RECONVERGENT B1, `(.L_x_1444) ;  /* 0x0000019000017945 */ /* 0x000fe40003800200 */
[----:B------:R-:W-:-:S05]  /*125e0*/  IMAD R6, R6, 0x20, R3 ;  /* 0x0000002006067824 */ /* 0x000fca00078e0203 */
[----:B------:R-:W0:Y:S04]  /*125f0*/  LDS.128 R8, [R6] ;  /* 0x0000000006087984 */ /* 0x000e280000000c00 */
[----:B------:R-:W1:Y:S01]  /*12600*/  LDS.128 R20, [R6+0x10] ;  /* 0x0000100006147984 */ /* 0x000e620000000c00 */
[----:B0-----:R-:W-:-:S04]  /*12610*/  @P3 ISETP.GE.U32.AND P0, PT, R16, R10, PT ;  /* 0x0000000a1000320c */ /* 0x001fc80003f06070 */
[----:B------:R-:W-:-:S15]  /*12620*/  @P3 ISETP.GE.AND.EX P0, PT, R17, R11, PT, P0 ;  /* 0x0000000b1100320c */ /* 0x000fde0003f06300 */
[----:B------:R-:W-:-:S15]  /*12630*/  NOP ;  /* 0x0000000000007918 */ /* 0x000fde0000000000 */
[----:B------:R-:W-:-:S15]  /*12640*/  NOP ;  /* 0x0000000000007918 */ /* 0x000fde0000000000 */
[----:B------:R-:W-:-:S02]  /*12650*/  NOP ;  /* 0x0000000000007918 */ /* 0x000fc40000000000 */
[----:B------:R-:W1:Y:S02]  /*12660*/  DSETP.NAN.AND P2, PT, R24, R24, PT ;  /* 0x000000181800722a */ /* 0x000e640003f48000 */
[----:B-1----:R-:W-:-:S04]  /*12670*/  @P2 ISETP.GE.U32.AND P1, PT, R26, R22, PT ;  /* 0x000000161a00220c */ /* 0x002fc80003f26070 */
        /* <DEDUP_REMOVED lines=14> */
.L_x_1445:
[----:B------:R-:W-:Y:S05]  /*12760*/  BSYNC.RECONVERGENT B1 ;  /* 0x0000000000017941 */ /* 0x000fea0003800200 */
.L_x_1444:
[----:B-12---:R-:W-:Y:S01]  /*12770*/  FSEL R4, R4, R8, P0 ;  /* 0x0000000804047208 */ /* 0x006fe20000000000 */
[----:B------:R-:W-:Y:S01]  /*12780*/  BSSY.RECONVERGENT B1, `(.L_x_1446) ;  /* 0x000000e000017945 */ /* 0x000fe20003800200 */
[----:B------:R-:W-:Y:S02]  /*12790*/  FSEL R5, R5, R9, P0 ;  /* 0x0000000905057208 */ /* 0x000fe40000000000 */
[----:B------:R-:W-:Y:S02]  /*127a0*/  SEL R16, R16, R10, P0 ;  /* 0x0000000a10107207 */ /* 0x000fe40000000000 */
[----:B------:R-:W-:Y:S01]  /*127b0*/  SEL R17, R17, R11, P0 ;  /* 0x0000000b11117207 */ /* 0x000fe20000000000 */
        /* <DEDUP_REMOVED lines=8> */
[----:B------:R2:W3:Y:S02]  /*12840*/  @P2 DSETP.GT.AND P0, PT, R24, R20, PT ;  /* 0x000000141800222a */ /* 0x0004e40003f04000 */
[----:B---3--:R-:W-:-:S13]  /*12850*/  @!P2 PLOP3.LUT P0, PT, P1, PT, PT, 0x8, 0x80 ;  /* 0x000000000080a81c */ /* 0x008fda0000f0e170 */
.L_x_1447:
[----:B------:R-:W-:Y:S05]  /*12860*/  BSYNC.RECONVERGENT B1 ;  /* 0x0000000000017941 */ /* 0x000fea0003800200 */
.L_x_1446:
[----:B--2---:R-:W-:Y:S01]  /*12870*/  FSEL R24, R24, R20, P0 ;  /* 0x0000001418187208 */ /* 0x004fe20000000000 */
[----:B------:R-:W-:Y:S01]  /*12880*/  IMAD.MOV.U32 R7, RZ, RZ, R17 ;  /* 0x000000ffff077224 */ /* 0x000fe200078e0011 */
[----:B------:R-:W-:Y:S02]  /*12890*/  FSEL R25, R25, R21, P0 ;  /* 0x0000001519197208 */ /* 0x000fe40000000000 */
[----:B------:R-:W-:Y:S02]  /*128a0*/  SEL R26, R26, R22, P0 ;  /* 0x000000161a1a7207 */ /* 0x000fe40000000000 */
[----:B------:R-:W-:Y:S02]  /*128b0*/  SEL R27, R27, R23, P0 ;  /* 0x000000171b1b7207 */ /* 0x000fe40000000000 */
[----:B------:R-:W-:-:S03]  /*128c0*/  MOV R6, R16 ;  /* 0x0000001000067202 */ /* 0x000fc60000000f00 */
[----:B------:R2:W-:Y:S04]  /*128d0*/  STS.128 [R15+0x10], R24 ;  /* 0x000010180f007388 */ /* 0x0005e80000000c00 */
[----:B------:R2:W-:Y:S02]  /*128e0*/  STS.128 [R15], R4 ;  /* 0x000000040f007388 */ /* 0x0005e40000000c00 */
.L_x_1443:
[----:B------:R-:W-:Y:S05]  /*128f0*/  BSYNC.RECONVERGENT B0 ;  /* 0x0000000000007941 */ /* 0x000fea0003800200 */
.L_x_1442:
[----:B------:R-:W-:Y:S01]  /*12900*/  ISETP.GT.U32.AND P0, PT, R2, 0x3, PT ;  /* 0x000000030200780c */ /* 0x000fe20003f04070 */
[----:B------:R-:W-:-:S12]  /*12910*/  IMAD.MOV.U32 R2, RZ, RZ, R14 ;  /* 0x000000ffff027224 */ /* 0x000fd800078e000e */
[----:B------:R-:W-:Y:S05]  /*12920*/  @P0 BRA `(.L_x_1448) ;  /* 0xfffffffc00000947 */ /* 0x000fea000383ffff */
.L_x_1441:
[----:B------:R-:W5:Y:S02]  /*12930*/  LDCU UR4, c[0x0][0x3b0] ;  /* 0x00007600ff0477ac */ /* 0x000f640008000800 */
[----:B-----5:R-:W-:-:S09]  /*12940*/  UISETP.NE.AND UP0, UPT, UR4, URZ, UPT ;  /* 0x000000ff0400728c */ /* 0x020fd2000bf05270 */
[----:B------:R-:W-:Y:S05]  /*12950*/  BRA.U !UP0, `(.L_x_1449) ;  /* 0x0000000908387547 */ /* 0x000fea000b800000 */
[----:B012---:R-:W0:Y:S02]  /*12960*/  LDC R15, c[0x0][0x360] ;  /* 0x0000d800ff0f7b82 */ /* 0x007e240000000800 */
[----:B0-----:R-:W-:Y:S01]  /*12970*/  ISETP.GE.U32.AND P0, PT, R15, 0x21, PT ;  /* 0x000000210f00780c */ /* 0x001fe20003f06070 */
[----:B------:R-:W-:-:S12]  /*12980*/  IMAD.MOV.U32 R12, RZ, RZ, R15 ;  /* 0x000000ffff0c7224 */ /* 0x000fd800078e000f */
[----:B------:R-:W-:Y:S05]  /*12990*/  @!P0 BRA `(.L_x_1450) ;  /* 0x0000000400348947 */ /* 0x000fea0003800000 */
[----:B------:R-:W0:Y:S01]  /*129a0*/  S2UR UR5, SR_CgaCtaId ;  /* 0x00000000000579c3 */ /* 0x000e220000008800 */
[----:B------:R-:W-:Y:S01]  /*129b0*/  UMOV UR4, 0x400 ;  /* 0x0000040000047882 */ /* 0x000fe20000000000 */
[----:B---3--:R-:W-:Y:S01]  /*129c0*/  IMAD R2, R13, R15, R0 ;  /* 0x0000000f0d027224 */ /* 0x008fe200078e0200 */
[----:B------:R-:W-:Y:S01]  /*129d0*/  UIADD3 UR4, UPT, UPT, UR4, 0x10, URZ ;  /* 0x0000001004047890 */ /* 0x000fe2000fffe0ff */
[----:B----4-:R-:W-:Y:S01]  /*129e0*/  MOV R6, R16 ;  /* 0x0000001000067202 */ /* 0x010fe20000000f00 */
[----:B------:R-:W-:Y:S01]  /*129f0*/  IMAD.MOV.U32 R7, RZ, RZ, R17 ;  /* 0x000000ffff077224 */ /* 0x000fe200078e0011 */
[----:B------:R-:W-:Y:S01]  /*12a00*/  ISETP.GE.U32.AND P0, PT, R15, 0x40, PT ;  /* 0x000000400f00780c */ /* 0x000fe20003f06070 */
[----:B------:R-:W-:Y:S01]  /*12a10*/  IMAD.MOV.U32 R12, RZ, RZ, 0x20 ;  /* 0x00000020ff0c7424 */ /* 0x000fe200078e00ff */
[----:B0-----:R-:W-:-:S06]  /*12a20*/  ULEA UR4, UR5, UR4, 0x18 ;  /* 0x0000000405047291 */ /* 0x001fcc000f8ec0ff */
[----:B------:R-:W-:-:S05]  /*12a30*/  LEA R3, R2, UR4, 0x5 ;  /* 0x0000000402037c11 */ /* 0x000fca000f8e28ff */
[----:B------:R0:W-:Y:S04]  /*12a40*/  STS.128 [R3], R4 ;  /* 0x0000000403007388 */ /* 0x0001e80000000c00 */
[----:B------:R0:W-:Y:S01]  /*12a50*/  STS.128 [R3+0x10], R24 ;  /* 0x0000101803007388 */ /* 0x0001e20000000c00 */
[----:B------:R-:W-:Y:S05]  /*12a60*/  @!P0 BRA `(.L_x_1450) ;  /* 0x0000000400008947 */ /* 0x000fea0003800000 */
[----:B------:R-:W-:-:S07]  /*12a70*/  IMAD.MOV.U32 R2, RZ, RZ, R15 ;  /* 0x000000ffff027224 */ /* 0x000fce00078e000f */
.L_x_1457:
[----:B------:R-:W-:Y:S01]  /*12a80*/  SHF.R.U32.HI R19, RZ, 0x1, R2 ;  /* 0x00000001ff137819 */ /* 0x000fe20000011602 */
[----:B------:R-:W-:Y:S05]  /*12a90*/  WARPSYNC.ALL ;  /* 0x0000000000007948 */ /* 0x000fea0003800000 */
[----:B0-2---:R-:W-:Y:S01]  /*12aa0*/  IADD3 R6, PT, PT, R19, R0, RZ ;  /* 0x0000000013067210 */ /* 0x005fe20007ffe0ff */
[----:B------:R-:W-:Y:S03]  /*12ab0*/  BAR.SYNC.DEFER_BLOCKING 0x0 ;  /* 0x0000000000007b1d */ /* 0x000fe60000010000 */
[----:B------:R-:W-:-:S03]  /*12ac0*/  ISETP.GE.U32.AND P0, PT, R6, R15, PT ;  /* 0x0000000f0600720c */ /* 0x000fc60003f06070 */
[----:B------:R-:W-:Y:S01]  /*12ad0*/  BSSY.RECONVERGENT B0, `(.L_x_1451) ;  /* 0x0000036000007945 */ /* 0x000fe20003800200 */
[----:B------:R-:W-:-:S13]  /*12ae0*/  ISETP.GE.U32.OR P0, PT, R0, R19, P0 ;  /* 0x000000130000720c */ /* 0x000fda0000706470 */
[----:B-1----:R-:W-:Y:S05]  /*12af0*/  @P0 BRA `(.L_x_1452) ;  /* 0x0000000000cc0947 */ /* 0x002fea0003800000 */
[----:B------:R-:W-:Y:S01]  /*12b00*/  IMAD R6, R19, 0x20, R3 ;  /* 0x0000002013067824 */ /* 0x000fe200078e0203 */
[----:B------:R-:W0:Y:S01]  /*12b10*/  DSETP.NAN.AND P3, PT, R4, R4, PT ;  /* 0x000000040400722a */ /* 0x000e220003f68000 */
[----:B------:R-:W-:Y:S03]  /*12b20*/  BSSY.RECONVERGENT B1, `(.L_x_1453) ;  /* 0x0000018000017945 */ /* 0x000fe60003800200 */
[----:B------:R-:W0:Y:S04]  /*12b30*/  LDS.128 R8, [R6] ;  /* 0x0000000006087984 */ /* 0x000e280000000c00 */
[----:B------:R-:W1:Y:S01]  /*12b40*/  LDS.128 R20, [R6+0x10] ;  /* 0x0000100006147984 */ /* 0x000e620000000c00 */
[----:B0-----:R-:W-:-:S04]  /*12b50*/  @P3 ISETP.GE.U32.AND P0, PT, R16, R10, PT ;  /* 0x0000000a1000320c */ /* 0x001fc80003f06070 */
[----:B------:R-:W-:-:S15]  /*12b60*/  @P3 ISETP.GE.AND.EX P0, PT, R17, R11, PT, P0 ;  /* 0x0000000b1100320c */ /* 0x000fde0003f06300 */
[----:B------:R-:W-:-:S15]  /*12b70*/  NOP ;  /* 0x0000000000007918 */ /* 0x000fde0000000000 */
[----:B------:R-:W-:-:S15]  /*12b80*/  NOP ;  /* 0x0000000000007918 */ /* 0x000fde0000000000 */
[----:B------:R-:W-:-:S06]  /*12b90*/  NOP ;  /* 0x0000000000007918 */ /* 0x000fcc0000000000 */
        /* <DEDUP_REMOVED lines=16> */
.L_x_1454:
[----:B------:R-:W-:Y:S05]  /*12ca0*/  BSYNC.RECONVERGENT B1 ;  /* 0x0000000000017941 */ /* 0x000fea0003800200 */
.L_x_1453:
        /* <DEDUP_REMOVED lines=15> */
.L_x_1456:
[----:B------:R-:W-:Y:S05]  /*12da0*/  BSYNC.RECONVERGENT B1 ;  /* 0x0000000000017941 */ /* 0x000fea0003800200 */
.L_x_1455:
[----:B--2---:R-:W-:Y:S01]  /*12db0*/  FSEL R24, R24, R20, P0 ;  /* 0x0000001418187208 */ /* 0x004fe20000000000 */
[----:B------:R-:W-:Y:S01]  /*12dc0*/  IMAD.MOV.U32 R6, RZ, RZ, R16 ;  /* 0x000000ffff067224 */ /* 0x000fe200078e0010 */
[----:B------:R-:W-:Y:S01]  /*12dd0*/  FSEL R25, R25, R21, P0 ;  /* 0x0000001519197208 */ /* 0x000fe20000000000 */
[----:B------:R-:W-:Y:S01]  /*12de0*/  IMAD.MOV.U32 R7, RZ, RZ, R17 ;  /* 0x000000ffff077224 */ /* 0x000fe200078e0011 */
[----:B------:R-:W-:Y:S02]  /*12df0*/  SEL R26, R26, R22, P0 ;  /* 0x000000161a1a7207 */ /* 0x000fe40000000000 */
[----:B------:R-:W-:Y:S02]  /*12e00*/  SEL R27, R27, R23, P0 ;  /* 0x000000171b1b7207 */ /* 0x000fe40000000000 */
[----:B------:R2:W-:Y:S04]  /*12e10*/  STS.128 [R3], R4 ;  /* 0x0000000403007388 */ /* 0x0005e80000000c00 */
[----:B------:R2:W-:Y:S02]  /*12e20*/  STS.128 [R3+0x10], R24 ;  /* 0x0000101803007388 */ /* 0x0005e40000000c00 */
.L_x_1452:
[----:B------:R-:W-:Y:S05]  /*12e30*/  BSYNC.RECONVERGENT B0 ;  /* 0x0000000000007941 */ /* 0x000fea0003800200 */
.L_x_1451:
[----:B------:R-:W-:Y:S02]  /*12e40*/  ISETP.GT.U32.AND P0, PT, R2, 0x7f, PT ;  /* 0x0000007f0200780c */ /* 0x000fe40003f04070 */
[----:B------:R-:W-:-:S11]  /*12e50*/  MOV R2, R19 ;  /* 0x0000001300027202 */ /* 0x000fd60000000f00 */
[----:B------:R-:W-:Y:S05]  /*12e60*/  @P0 BRA `(.L_x_1457) ;  /* 0xfffffffc00040947 */ /* 0x000fea000383ffff */
.L_x_1450:
[----:B------:R-:W-:Y:S01]  /*12e70*/  ISETP.GE.U32.AND P0, PT, R12, 0x2, PT ;  /* 0x000000020c00780c */ /* 0x000fe20003f06070 */
[----:B------:R-:W-:Y:S05]  /*12e80*/  WARPSYNC.ALL ;  /* 0x0000000000007948 */ /* 0x000fea0003800000 */
[----:B------:R-:W-:Y:S07]  /*12e90*/  BAR.SYNC.DEFER_BLOCKING 0x0 ;  /* 0x0000000000007b1d */ /* 0x000fee0000010000 */
[----:B------:R-:W-:Y:S05]  /*12ea0*/  @!P0 BRA `(.L_x_1449) ;  /* 0x0000000000e48947 */ /* 0x000fea0003800000 */
[----:B0---4-:R-:W-:-:S07]  /*12eb0*/  IMAD.MOV.U32 R9, RZ, RZ, 0x1 ;  /* 0x00000001ff097424 */ /* 0x011fce00078e00ff */
.L_x_1462:
[----:B------:R-:W0:Y:S01]  /*12ec0*/  SHFL.DOWN PT, R11, R16, R9, 0x1f ;  /* 0x08001f09100b7589 */ /* 0x000e2200000e0000 */
[----:B------:R-:W0:Y:S01]  /*12ed0*/  DSETP.NAN.AND P1, PT, R4, R4, PT ;  /* 0x000000040400722a */ /* 0x000e220003f28000 */
[----:B------:R-:W-:Y:S02]  /*12ee0*/  BSSY.RECONVERGENT B0, `(.L_x_1458) ;  /* 0x0000018000007945 */ /* 0x000fe40003800200 */
[----:B------:R-:W4:Y:S04]  /*12ef0*/  SHFL.DOWN PT, R8, R17, R9, 0x1f ;  /* 0x08001f0911087589 */ /* 0x000f2800000e0000 */
[----:B--23--:R-:W-:Y:S04]  /*12f00*/  SHFL.DOWN PT, R3, R5, R9, 0x1f ;  /* 0x08001f0905037589 */ /* 0x00cfe800000e0000 */
[----:B------:R-:W2:Y:S01]  /*12f10*/  SHFL.DOWN PT, R2, R4, R9, 0x1f ;  /* 0x08001f0904027589 */ /* 0x000ea200000e0000 */
[----:B0-----:R-:W-:-:S04]  /*12f20*/  @P1 ISETP.GE.U32.AND P0, PT, R16, R11, PT ;  /* 0x0000000b1000120c */ /* 0x001fc80003f06070 */
[----:B----4-:R-:W-:-:S15]  /*12f30*/  @P1 ISETP.GE.AND.EX P0, PT, R17, R8, PT, P0 ;  /* 0x000000081100120c */ /* 0x010fde0003f06300 */
[----:B------:R-:W-:-:S15]  /*12f40*/  NOP ;  /* 0x0000000000007918 */ /* 0x000fde0000000000 */
[----:B------:R-:W-:-:S15]  /*12f50*/  NOP ;  /* 0x0000000000007918 */ /* 0x000fde0000000000 */
[----:B------:R-:W-:-:S03]  /*12f60*/  NOP ;  /* 0x0000000000007918 */ /* 0x000fc60000000000 */
[----:B------:R0:W3:-:S15]  /*12f70*/  DSETP.NAN.AND P2, PT, R24, R24, PT ;  /* 0x000000181800722a */ /* 0x0000de0003f48000 */
[----:B------:R-:W-:-:S15]  /*12f80*/  NOP ;  /* 0x0000000000007918 */ /* 0x000fde0000000000 */
[----:B------:R-:W-:-:S15]  /*12f90*/  NOP ;  /* 0x0000000000007918 */ /* 0x000fde0000000000 */
[----:B------:R-:W-:-:S15]  /*12fa0*/  NOP ;  /* 0x0000000000007918 */ /* 0x000fde0000000000 */
[----:B------:R-:W-:-:S04]  /*12fb0*/  NOP ;  /* 0x0000000000007918 */ /* 0x000fc80000000000 */
[----:B--2---:R0:W2:Y:S02]  /*12fc0*/  @P1 DSETP.NUM.OR P0, PT, R2, R2, !P0 ;  /* 0x000000020200122a */ /* 0x0040a40004707400 */
[----:B--23--:R-:W-:Y:S05]  /*12fd0*/  @P1 BRA `(.L_x_1459) ;  /* 0x0000000000201947 */ /* 0x00cfea0003800000 */
        /* <DEDUP_REMOVED lines=8> */
.L_x_1459:
[----:B------:R-:W-:Y:S05]  /*13060*/  BSYNC.RECONVERGENT B0 ;  /* 0x0000000000007941 */ /* 0x000fea0003800200 */
.L_x_1458:
[----:B------:R-:W4:Y:S01]  /*13070*/  SHFL.DOWN PT, R15, R26, R9, 0x1f ;  /* 0x08001f091a0f7589 */ /* 0x000f2200000e0000 */
[----:B--23--:R-:W-:Y:S01]  /*13080*/  FSEL R4, R4, R2, P0 ;  /* 0x0000000204047208 */ /* 0x00cfe20000000000 */
[----:B------:R-:W-:Y:S01]  /*13090*/  BSSY.RECONVERGENT B0, `(.L_x_1460) ;  /* 0x0000013000007945 */ /* 0x000fe20003800200 */
[----:B------:R-:W-:Y:S01]  /*130a0*/  FSEL R5, R5, R3, P0 ;  /* 0x0000000305057208 */ /* 0x000fe20000000000 */
[----:B------:R-:W2:Y:S01]  /*130b0*/  SHFL.DOWN PT, R10, R27, R9, 0x1f ;  /* 0x08001f091b0a7589 */ /* 0x000ea200000e0000 */
[----:B------:R-:W-:Y:S02]  /*130c0*/  SEL R16, R16, R11, P0 ;  /* 0x0000000b10107207 */ /* 0x000fe40000000000 */
[----:B------:R-:W-:Y:S01]  /*130d0*/  SEL R17, R17, R8, P0 ;  /* 0x0000000811117207 */ /* 0x000fe20000000000 */
[----:B------:R-:W-:Y:S04]  /*130e0*/  SHFL.DOWN PT, R7, R25, R9, 0x1f ;  /* 0x08001f0919077589 */ /* 0x000fe800000e0000 */
[----:B------:R-:W3:Y:S01]  /*130f0*/  SHFL.DOWN PT, R6, R24, R9, 0x1f ;  /* 0x08001f0918067589 */ /* 0x000ee200000e0000 */
[----:B----4-:R-:W-:-:S04]  /*13100*/  @P2 ISETP.GE.U32.AND P1, PT, R26, R15, PT ;  /* 0x0000000f1a00220c */ /* 0x010fc80003f26070 */
[----:B--2---:R-:W-:-:S13]  /*13110*/  @P2 ISETP.GE.AND.EX P1, PT, R27, R10, PT, P1 ;  /* 0x0000000a1b00220c */ /* 0x004fda0003f26310 */
[----:B---3--:R2:W3:Y:S02]  /*13120*/  @P2 DSETP.NUM.OR P0, PT, R6, R6, !P1 ;  /* 0x000000060600222a */ /* 0x0084e40004f07400 */
[----:B---3--:R-:W-:Y:S05]  /*13130*/  @P2 BRA `(.L_x_1461) ;  /* 0x0000000000202947 */ /* 0x008fea0003800000 */
[----:B------:R-:W3:Y:S02]  /*13140*/  DSETP.NEU.AND P2, PT, R24, R6, PT ;  /* 0x000000061800722a */ /* 0x000ee40003f4d000 */
[----:B---3--:R-:W-:-:S04]  /*13150*/  @!P2 ISETP.GE.U32.AND P0, PT, R26, R15, PT ;  /* 0x0000000f1a00a20c */ /* 0x008fc80003f06070 */
[----:B------:R-:W-:-:S15]  /*13160*/  @!P2 ISETP.GE.AND.EX P1, PT, R27, R10, PT, P0 ;  /* 0x0000000a1b00a20c */ /* 0x000fde0003f26300 */
[----:B------:R-:W-:-:S15]  /*13170*/  NOP ;  /* 0x0000000000007918 */ /* 0x000fde0000000000 */
[----:B------:R-:W-:-:S15]  /*13180*/  NOP ;  /* 0x0000000000007918 */ /* 0x000fde0000000000 */
[----:B------:R-:W-:-:S13]  /*13190*/  NOP ;  /* 0x0000000000007918 */ /* 0x000fda0000000000 */
[----:B------:R3:W4:Y:S02]  /*131a0*/  @P2 DSETP.GT.AND P0, PT, R24, R6, PT ;  /* 0x000000061800222a */ /* 0x0007240003f04000 */
[----:B----4-:R-:W-:-:S13]  /*131b0*/  @!P2 PLOP3.LUT P0, PT, P1, PT, PT, 0x8, 0x80 ;  /* 0x000000000080a81c */ /* 0x010fda0000f0e170 */
.L_x_1461:
[----:B------:R-:W-:Y:S05]  /*131c0*/  BSYNC.RECONVERGENT B0 ;  /* 0x0000000000007941 */ /* 0x000fea0003800200 */
.L_x_1460:
[----:B------:R-:W-:Y:S01]  /*131d0*/  IMAD.SHL.U32 R9, R9, 0x2, RZ ;  /* 0x0000000209097824 */ /* 0x000fe200078e00ff */
[----:B0--3--:R-:W-:Y:S02]  /*131e0*/  FSEL R24, R24, R6, P0 ;  /* 0x0000000618187208 */ /* 0x009fe40000000000 */
[----:B------:R-:W-:Y:S02]  /*131f0*/  FSEL R25, R25, R7, P0 ;  /* 0x0000000719197208 */ /* 0x000fe40000000000 */
[----:B------:R-:W-:Y:S02]  /*13200*/  ISETP.GE.AND P1, PT, R9, R12, PT ;  /* 0x0000000c0900720c */ /* 0x000fe40003f26270 */
[----:B------:R-:W-:Y:S02]  /*13210*/  SEL R26, R26, R15, P0 ;  /* 0x0000000f1a1a7207 */ /* 0x000fe40000000000 */
[----:B------:R-:W-:-:S09]  /*13220*/  SEL R27, R27, R10, P0 ;  /* 0x0000000a1b1b7207 */ /* 0x000fd20000000000 */
[----:B------:R-:W-:Y:S05]  /*13230*/  @!P1 BRA `(.L_x_1462) ;  /* 0xfffffffc00209947 */ /* 0x000fea000383ffff */
.L_x_1449:
[----:B-1-3--:R-:W1:Y:S01]  /*13240*/  LDC R2, c[0x0][0x56c] ;  /* 0x00015b00ff027b82 */ /* 0x00ae620000000800 */
[----:B------:R-:W-:Y:S02]  /*13250*/  MOV R19, RZ ;  /* 0x000000ff00137202 */ /* 0x000fe40000000f00 */
[C---:B-1----:R-:W-:Y:S01]  /*13260*/  ISETP.NE.AND P0, PT, R2.reuse, RZ, PT ;  /* 0x000000ff0200720c */ /* 0x042fe20003f05270 */
[----:B------:R-:W-:-:S05]  /*13270*/  VIADD R12, R2, 0xffffffff ;  /* 0xffffffff020c7836 */ /* 0x000fca0000000000 */
[----:B0-2-4-:R-:W-:-:S05]  /*13280*/  VIMNMX.U32 R6, PT, PT, R12, 0x18, PT ;  /* 0x000000180c067848 */ /* 0x015fca0003fe0000 */
[----:B------:R-:W-:Y:S02]  /*13290*/  VIADD R6, R6, 0x1 ;  /* 0x0000000106067836 */ /* 0x000fe40000000000 */
[----:B------:R-:W-:Y:S05]  /*132a0*/  @!P0 BRA `(.L_x_1463) ;  /* 0x00000010004c8947 */ /* 0x000fea0003800000 */
[----:B------:R-:W2:Y:S01]  /*132b0*/  LDL.64 R10, [R1+0x10] ;  /* 0x00001000010a7983 */ /* 0x000ea20000100a00 */
[----:B------:R-:W0:Y:S01]  /*132c0*/  LDCU.64 UR6, c[0x0][0x570] ;  /* 0x0000ae00ff0677ac */ /* 0x000e220008000a00 */
[----:B------:R-:W-:Y:S01]  /*132d0*/  IMAD.MOV.U32 R2, RZ, RZ, RZ ;  /* 0x000000ffff027224 */ /* 0x000fe200078e00ff */
[----:B------:R-:W-:Y:S01]  /*132e0*/  ISETP.NE.AND P1, PT, R12, RZ, PT ;  /* 0x000000ff0c00720c */ /* 0x000fe20003f25270 */
[----:B------:R-:W1:Y:S01]  /*132f0*/  LDCU UR5, c[0x0][0x578] ;  /* 0x0000af00ff0577ac */ /* 0x000e620008000800 */
[----:B------:R-:W3:Y:S01]  /*13300*/  LDCU UR4, c[0x0][0x69c] ;  /* 0x0000d380ff0477ac */ /* 0x000ee20008000800 */
[----:B--2---:R-:W-:Y:S02]  /*13310*/  IMAD.MOV.U32 R3, RZ, RZ, R11 ;  /* 0x000000ffff037224 */ /* 0x004fe400078e000b */
[----:B0-----:R-:W-:-:S05]  /*13320*/  IMAD.HI.U32 R2, R11, UR7, R2 ;  /* 0x000000070b027c27 */ /* 0x001fca000f8e0002 */
[----:B-1----:R-:W-:-:S04]  /*13330*/  SHF.R.U32.HI R3, RZ, UR5, R2 ;  /* 0x00000005ff037c19 */ /* 0x002fc80008011602 */
[----:B------:R-:W-:-:S05]  /*13340*/  IADD3 R7, PT, PT, -R3, RZ, RZ ;  /* 0x000000ff03077210 */ /* 0x000fca0007ffe1ff */
[----:B------:R-:W-:-:S04]  /*13350*/  IMAD R7, R7, UR6, R11 ;  /* 0x0000000607077c24 */ /* 0x000fc8000f8e020b */
[----:B---3--:R-:W-:Y:S01]  /*13360*/  IMAD R19, R7, UR4, RZ ;  /* 0x0000000407137c24 */ /* 0x008fe2000f8e02ff */
        /* <DEDUP_REMOVED lines=263> */
.L_x_1463:
[----:B------:R-:W-:Y:S01]  /*143e0*/  IMAD.MOV.U32 R22, RZ, RZ, RZ ;  /* 0x000000ffff167224 */ /* 0x000fe200078e00ff */
[----:B------:R-:W-:Y:S06]  /*143f0*/  @!P0 BRA `(.L_x_1464) ;  /* 0x00000010004c8947 */ /* 0x000fec0003800000 */
[----:B------:R-:W2:Y:S01]  /*14400*/  LDL.64 R8, [R1+0x10] ;  /* 0x0000100001087983 */ /* 0x000ea20000100a00 */
[----:B------:R-:W0:Y:S01]  /*14410*/  LDCU.64 UR6, c[0x0][0x570] ;  /* 0x0000ae00ff0677ac */ /* 0x000e220008000a00 */
[----:B------:R-:W-:Y:S01]  /*14420*/  IMAD.MOV.U32 R2, RZ, RZ, RZ ;  /* 0x000000ffff027224 */ /* 0x000fe200078e00ff */
[----:B------:R-:W-:Y:S01]  /*14430*/  ISETP.NE.AND P0, PT, R12, RZ, PT ;  /* 0x000000ff0c00720c */ /* 0x000fe20003f05270 */
[----:B------:R-:W1:Y:S01]  /*14440*/  LDCU UR4, c[0x0][0x578] ;  /* 0x0000af00ff0477ac */ /* 0x000e620008000800 */
[----:B------:R-:W3:Y:S01]  /*14450*/  LDCU UR5, c[0x0][0x69c] ;  /* 0x0000d380ff0577ac */ /* 0x000ee20008000800 */
[----:B--2---:R-:W-:-:S04]  /*14460*/  VIADD R3, R9, 0x1 ;  /* 0x0000000109037836 */ /* 0x004fc80000000000 */
        /* <DEDUP_REMOVED lines=268> */
.L_x_1464:
[----:B------:R-:W0:Y:S01]  /*15530*/  LDCU.64 UR4, c[0x0][0x780] ;  /* 0x0000f000ff0477ac */ /* 0x000e220008000a00 */
[----:B------:R-:W-:Y:S02]  /*15540*/  PLOP3.LUT P1, PT, PT, PT, PT, 0x80, 0x8 ;  /* 0x000000000008781c */ /* 0x000fe40003f2f070 */
[----:B------:R-:W-:Y:S01]  /*15550*/  CS2R R2, SRZ ;  /* 0x0000000000027805 */ /* 0x000fe2000001ff00 */
[----:B0-----:R-:W-:-:S04]  /*15560*/  UISETP.NE.U32.AND UP0, UPT, UR4, URZ, UPT ;  /* 0x000000ff0400728c */ /* 0x001fc8000bf05070 */
[----:B------:R-:W-:-:S09]  /*15570*/  UISETP.NE.AND.EX UP0, UPT, UR5, URZ, UPT, UP0 ;  /* 0x000000ff0500728c */ /* 0x000fd2000bf05300 */
[----:B------:R-:W-:Y:S05]  /*15580*/  BRA.U !UP0, `(.L_x_1465) ;  /* 0x00000005083c7547 */ /* 0x000fea000b800000 */
[----:B------:R-:W-:Y:S01]  /*15590*/  BSSY.RECONVERGENT B0, `(.L_x_1466) ;  /* 0x0000019000007945 */ /* 0x000fe20003800200 */
[----:B------:R-:W-:Y:S02]  /*155a0*/  IMAD.MOV.U32 R10, RZ, RZ, 0x8 ;  /* 0x00000008ff0a7424 */ /* 0x000fe400078e00ff */
[----:B------:R-:W-:-:S07]  /*155b0*/  IMAD.MOV.U32 R7, RZ, RZ, 0x10 ;  /* 0x00000010ff077424 */ /* 0x000fce00078e00ff */
.L_x_1467:
[----:B------:R-:W0:Y:S08]  /*155c0*/  I2F.U32.RP R8, R7 ;  /* 0x0000000700087306 */ /* 0x000e300000209000 */
[----:B0-----:R-:W0:Y:S02]  /*155d0*/  MUFU.RCP R8, R8 ;  /* 0x0000000800087308 */ /* 0x001e240000001000 */
[----:B0-----:R-:W-:-:S06]  /*155e0*/  VIADD R2, R8, 0xffffffe ;  /* 0x0ffffffe08027836 */ /* 0x001fcc0000000000 */
[----:B------:R0:W1:Y:S02]  /*155f0*/  F2I.FTZ.U32.TRUNC.NTZ R3, R2 ;  /* 0x0000000200037305 */ /* 0x000064000021f000 */
[----:B0-----:R-:W-:Y:S01]  /*15600*/  IMAD.MOV.U32 R2, RZ, RZ, RZ ;  /* 0x000000ffff027224 */ /* 0x001fe200078e00ff */
[----:B-1----:R-:W-:-:S05]  /*15610*/  IADD3 R14, PT, PT, RZ, -R3, RZ ;  /* 0x80000003ff0e7210 */ /* 0x002fca0007ffe0ff */
        /* <DEDUP_REMOVED lines=11> */
[----:B------:R-:W-:-:S04]  /*156d0*/  @P1 IADD3 R10, PT, PT, R10, -R7, RZ ;  /* 0x800000070a0a1210 */ /* 0x000fc80007ffe0ff */
[----:B------:R-:W-:Y:S01]  /*156e0*/  SEL R7, R9, R10, !P0 ;  /* 0x0000000a09077207 */ /* 0x000fe20004000000 */
[----:B------:R-:W-:-:S03]  /*156f0*/  IMAD.MOV.U32 R10, RZ, RZ, R14 ;  /* 0x000000ffff0a7224 */ /* 0x000fc600078e000e */
[----:B------:R-:W-:-:S13]  /*15700*/  ISETP.NE.AND P1, PT, R7, RZ, PT ;  /* 0x000000ff0700720c */ /* 0x000fda0003f25270 */
[----:B------:R-:W-:Y:S05]  /*15710*/  @P1 BRA `(.L_x_1467) ;  /* 0xfffffffc00a81947 */ /* 0x000fea000383ffff */
[----:B------:R-:W-:Y:S05]  /*15720*/  BSYNC.RECONVERGENT B0 ;  /* 0x0000000000007941 */ /* 0x000fea0003800200 */
.L_x_1466:
        /* <DEDUP_REMOVED lines=15> */
[----:B------:R-:W-:-:S04]  /*15820*/  @P2 IADD3 R2, PT, PT, R2, 0x1, RZ ;  /* 0x0000000102022810 */ /* 0x000fc80007ffe0ff */
[----:B------:R-:W-:Y:S02]  /*15830*/  SEL R2, R9, R2, !P0 ;  /* 0x0000000209027207 */ /* 0x000fe40004000000 */
[----:B------:R-:W-:-:S03]  /*15840*/  @P1 VIADD R8, R8, 0x1 ;  /* 0x0000000108081836 */ /* 0x000fc60000000000 */
[----:B------:R-:W-:Y:S02]  /*15850*/  IMAD.WIDE.U32 R2, R2, R19, RZ ;  /* 0x0000001302027225 */ /* 0x000fe400078e00ff */
[----:B------:R-:W-:-:S03]  /*15860*/  SEL R7, R9, R8, !P0 ;  /* 0x0000000809077207 */ /* 0x000fc60004000000 */
[----:B------:R-:W-:-:S13]  /*15870*/  LOP3.LUT P2, RZ, R3, 0x1f, RZ, 0xc0, !PT ;  /* 0x0000001f03ff7812 */ /* 0x000fda000784c0ff */
[----:B------:R-:W-:Y:S05]  /*15880*/  @P2 BRA `(.L_x_1469) ;  /* 0x0000000000542947 */ /* 0x000fea0003800000 */
[----:B------:R-:W0:Y:S01]  /*15890*/  I2F.U32.RP R3, R7 ;  /* 0x0000000700037306 */ /* 0x000e220000209000 */
[----:B------:R-:W-:Y:S02]  /*158a0*/  IADD3 R11, PT, PT, RZ, -R7, RZ ;  /* 0x80000007ff0b7210 */ /* 0x000fe40007ffe0ff */
[----:B------:R-:W-:-:S05]  /*158b0*/  ISETP.NE.U32.AND P2, PT, R7, RZ, PT ;  /* 0x000000ff0700720c */ /* 0x000fca0003f45070 */
[----:B0-----:R-:W0:Y:S02]  /*158c0*/  MUFU.RCP R3, R3 ;  /* 0x0000000300037308 */ /* 0x001e240000001000 */
[----:B0-----:R-:W-:Y:S02]  /*158d0*/  VIADD R8, R3, 0xffffffe ;  /* 0x0ffffffe03087836 */ /* 0x001fe40000000000 */
[----:B------:R-:W-:-:S04]  /*158e0*/  IMAD.MOV.U32 R3, RZ, RZ, RZ ;  /* 0x000000ffff037224 */ /* 0x000fc800078e00ff */
[----:B------:R0:W1:Y:S02]  /*158f0*/  F2I.FTZ.U32.TRUNC.NTZ R9, R8 ;  /* 0x0000000800097305 */ /* 0x000064000021f000 */
[----:B0-----:R-:W-:Y:S02]  /*15900*/  IMAD.MOV.U32 R8, RZ, RZ, RZ ;  /* 0x000000ffff087224 */ /* 0x001fe400078e00ff */
        /* <DEDUP_REMOVED lines=13> */
.L_x_1469:
[----:B------:R-:W-:-:S07]  /*159e0*/  MOV R8, 0x15a00 ;  /* 0x00015a0000087802 */ /* 0x000fce0000000f00 */
[----:B------:R-:W-:Y:S05]  /*159f0*/  CALL.REL.NOINC `($__internal_4_$__cuda_sm20_div_u64) ;  /* 0x0000005800fc7944 */ /* 0x000fea0003c00000 */
.L_x_1470:
[----:B------:R-:W-:Y:S05]  /*15a00*/  BSYNC.RECONVERGENT B0 ;  /* 0x0000000000007941 */ /* 0x000fea0003800200 */
.L_x_1468:
[----:B------:R-:W0:Y:S02]  /*15a10*/  LDCU.64 UR4, c[0x0][0x780] ;  /* 0x0000f000ff0477ac */ /* 0x000e240008000a00 */
[----:B0-----:R-:W-:Y:S02]  /*15a20*/  UISETP.NE.U32.AND UP0, UPT, UR4, URZ, UPT ;  /* 0x000000ff0400728c */ /* 0x001fe4000bf05070 */
[----:B------:R-:W-:Y:S02]  /*15a30*/  IADD3 R2, P0, PT, R2, UR4, RZ ;  /* 0x0000000402027c10 */ /* 0x000fe4000ff1e0ff */
[----:B------:R-:W-:Y:S02]  /*15a40*/  UISETP.NE.AND.EX UP0, UPT, UR5, URZ, UPT, UP0 ;  /* 0x000000ff0500728c */ /* 0x000fe4000bf05300 */
[----:B------:R-:W-:-:S04]  /*15a50*/  IADD3.X R3, PT, PT, R3, UR5, RZ, P0, !PT ;  /* 0x0000000503037c10 */ /* 0x000fc800087fe4ff */
[----:B------:R-:W-:-:S04]  /*15a60*/  PLOP3.LUT P1, PT, PT, PT, UP0, 0x80, 0x8 ;  /* 0x000000000008781c */ /* 0x000fc80003f2f008 */
[----:B------:R-:W-:-:S13]  /*15a70*/  PLOP3.LUT P1, PT, P1, PT, PT, 0x8, 0x80 ;  /* 0x000000000080781c */ /* 0x000fda0000f2e170 */
.L_x_1465:
[----:B------:R-:W0:Y:S02]  /*15a80*/  LDCU UR4, c[0x0][0x3b8] ;  /* 0x00007700ff0477ac */ /* 0x000e240008000800 */
[----:B0-----:R-:W-:-:S09]  /*15a90*/  UISETP.NE.AND UP0, UPT, UR4, URZ, UPT ;  /* 0x000000ff0400728c */ /* 0x001fd2000bf05270 */
[----:B------:R-:W-:Y:S05]  /*15aa0*/  BRA.U !UP0, `(.L_x_1471) ;  /* 0x0000004d08447547 */ /* 0x000fea000b800000 */
[----:B------:R-:W0:Y:S01]  /*15ab0*/  S2R R7, SR_CTAID.X ;  /* 0x0000000000077919 */ /* 0x000e220000002500 */
[----:B------:R-:W1:Y:S01]  /*15ac0*/  LDCU UR4, c[0x0][0x3bc] ;  /* 0x00007780ff0477ac */ /* 0x000e620008000800 */
[----:B------:R-:W-:Y:S01]  /*15ad0*/  HFMA2 R19, -RZ, RZ, 0, 0 ;  /* 0x00000000ff137431 */ /* 0x000fe200000001ff */
[----:B------:R-:W2:Y:S01]  /*15ae0*/  LDCU UR7, c[0x0][0x56c] ;  /* 0x0000ad80ff0777ac */ /* 0x000ea20008000800 */
[----:B------:R-:W3:Y:S01]  /*15af0*/  LDCU UR5, c[0x0][0x3c0] ;  /* 0x00007800ff0577ac */ /* 0x000ee20008000800 */
[----:B------:R-:W0:Y:S01]  /*15b00*/  LDCU UR6, c[0x0][0x3a8] ;  /* 0x00007500ff0677ac */ /* 0x000e220008000800 */
[----:B-1----:R-:W-:Y:S01]  /*15b10*/  IMAD R8, R0, UR4, RZ ;  /* 0x0000000400087c24 */ /* 0x002fe2000f8e02ff */
[----:B--2---:R-:W-:-:S03]  /*15b20*/  UISETP.NE.AND UP0, UPT, UR7, URZ, UPT ;  /* 0x000000ff0700728c */ /* 0x004fc6000bf05270 */
[----:B---3--:R-:W-:-:S04]  /*15b30*/  IMAD R8, R13, UR5, R8 ;  /* 0x000000050d087c24 */ /* 0x008fc8000f8e0208 */
[----:B0-----:R-:W-:-:S04]  /*15b40*/  IMAD R8, R7, UR6, R8 ;  /* 0x0000000607087c24 */ /* 0x001fc8000f8e0208 */
[----:B------:R-:W-:Y:S01]  /*15b50*/  IMAD.SHL.U32 R9, R8, 0x2, RZ ;  /* 0x0000000208097824 */ /* 0x000fe200078e00ff */
[----:B------:R-:W-:Y:S06]  /*15b60*/  BRA.U !UP0, `(.L_x_1472) ;  /* 0x0000001108447547 */ /* 0x000fec000b800000 */
[----:B------:R-:W0:Y:S01]  /*15b70*/  LDCU.64 UR6, c[0x0][0x570] ;  /* 0x0000ae00ff0677ac */ /* 0x000e220008000a00 */
[----:B------:R-:W-:Y:S01]  /*15b80*/  IMAD.MOV.U32 R8, RZ, RZ, RZ ;  /* 0x000000ffff087224 */ /* 0x000fe200078e00ff */
[----:B------:R-:W-:Y:S01]  /*15b90*/  ISETP.NE.AND P0, PT, R12, RZ, PT ;  /* 0x000000ff0c00720c */ /* 0x000fe20003f05270 */
[----:B------:R-:W1:Y:S01]  /*15ba0*/  LDCU UR4, c[0x0][0x578] ;  /* 0x0000af00ff0477ac */ /* 0x000e620008000800 */
[----:B------:R-:W2:Y:S01]  /*15bb0*/  LDCU UR5, c[0x0][0x69c] ;  /* 0x0000d380ff0577ac */ /* 0x000ea20008000800 */
[----:B0-----:R-:W-:-:S05]  /*15bc0*/  IMAD.HI.U32 R10, R9, UR7, R8 ;  /* 0x00000007090a7c27 */ /* 0x001fca000f8e0008 */
[----:B-1----:R-:W-:-:S05]  /*15bd0*/  SHF.R.U32.HI R11, RZ, UR4, R10 ;  /* 0x00000004ff0b7c19 */ /* 0x002fca000801160a */
[----:B------:R-:W-:-:S04]  /*15be0*/  IMAD.MOV R15, RZ, RZ, -R11 ;  /* 0x000000ffff0f7224 */ /* 0x000fc800078e0a0b */
[----:B------:R-:W-:-:S04]  /*15bf0*/  IMAD R15, R15, UR6, R9 ;  /* 0x000000060f0f7c24 */ /* 0x000fc8000f8e0209 */
        /* <DEDUP_REMOVED lines=264> */
.L_x_1472:
[----:B------:R-:W-:Y:S01]  /*16c80*/  MOV R22, RZ ;  /* 0x000000ff00167202 */ /* 0x000fe20000000f00 */
[----:B------:R-:W-:Y:S06]  /*16c90*/  BRA.U !UP0, `(.L_x_1473) ;  /* 0x0000001108487547 */ /* 0x000fec000b800000 */
[----:B------:R-:W0:Y:S01]  /*16ca0*/  LDCU.64 UR6, c[0x0][0x570] ;  /* 0x0000ae00ff0677ac */ /* 0x000e220008000a00 */
[----:B------:R-:W-:Y:S01]  /*16cb0*/  VIADD R11, R9, 0x1 ;  /* 0x00000001090b7836 */ /* 0x000fe20000000000 */
        /* <DEDUP_REMOVED lines=272> */
.L_x_1473:
        /* <DEDUP_REMOVED lines=23> */
[----:B------:R0:W-:Y:S04]  /*17f30*/  STG.E.64 desc[UR36][R8.64+0x8], R16 ;  /* 0x0000081008007986 */ /* 0x0001e8000c101b24 */
[----:B------:R0:W-:Y:S04]  /*17f40*/  STG.E.64 desc[UR36][R8.64+0x10], R24 ;  /* 0x0000101808007986 */ /* 0x0001e8000c101b24 */
[----:B------:R0:W-:Y:S02]  /*17f50*/  STG.E.64 desc[UR36][R8.64+0x18], R26 ;  /* 0x0000181a08007986 */ /* 0x0001e4000c101b24 */
.L_x_1475:
[----:B------:R-:W-:Y:S05]  /*17f60*/  BSYNC.RECONVERGENT B0 ;  /* 0x0000000000007941 */ /* 0x000fea0003800200 */
.L_x_1474:
        /* <DEDUP_REMOVED lines=16> */
[----:B0-----:R-:W0:Y:S01]  /*18070*/  LDC.64 R4, c[0x0][0x790] ;  /* 0x0001e400ff047b82 */ /* 0x001e220000000a00 */
        /* <DEDUP_REMOVED lines=14> */
[----:B0-----:R-:W-:-:S04]  /*18160*/  IADD3 R6, PT, PT, R6, R11, RZ ;  /* 0x0000000b06067210 */ /* 0x001fc80007ffe0ff */
[----:B------:R-:W-:-:S04]  /*18170*/  ISETP.NE.AND P2, PT, R6, UR4, PT ;  /* 0x0000000406007c0c */ /* 0x000fc8000bf45270 */
[----:B------:R-:W-:-:S05]  /*18180*/  SEL R4, RZ, 0x1, P2 ;  /* 0x00000001ff047807 */ /* 0x000fca0001000000 */
[----:B------:R1:W-:Y:S04]  /*18190*/  STS.U8 [UR5], R4 ;  /* 0x00000004ff007988 */ /* 0x0003e80008000005 */
.L_x_1477:
[----:B------:R-:W-:Y:S05]  /*181a0*/  BSYNC.RECONVERGENT B0 ;  /* 0x0000000000007941 */ /* 0x000fea0003800200 */
.L_x_1476:
        /* <DEDUP_REMOVED lines=19> */
[----:B------:R-:W2:Y:S01]  /*182e0*/  LDCU.64 UR8, c[0x0][0x388] ;  /* 0x00007100ff0877ac */ /* 0x000ea20008000a00 */
[----:B0-----:R-:W-:Y:S01]  /*182f0*/  UISETP.NE.AND UP0, UPT, UR4, URZ, UPT ;  /* 0x000000ff0400728c */ /* 0x001fe2000bf05270 */
[----:B-1----:R-:W-:-:S02]  /*18300*/  IMAD.U32 R16, RZ, RZ, UR6 ;  /* 0x00000006ff107e24 */ /* 0x002fc4000f8e00ff */
[----:B------:R-:W-:Y:S02]  /*18310*/  IMAD.U32 R17, RZ, RZ, UR7 ;  /* 0x00000007ff117e24 */ /* 0x000fe4000f8e00ff */
[----:B--2---:R-:W-:Y:S01]  /*18320*/  IMAD.U32 R4, RZ, RZ, UR8 ;  /* 0x00000008ff047e24 */ /* 0x004fe2000f8e00ff */
[----:B------:R-:W-:-:S03]  /*18330*/  MOV R5, UR9 ;  /* 0x0000000900057c02 */ /* 0x000fc60008000f00 */
[----:B------:R-:W-:Y:S05]  /*18340*/  BRA.U !UP0, `(.L_x_1479) ;  /* 0x0000000508307547 */ /* 0x000fea000b800000 */
[----:B------:R-:W0:Y:S01]  /*18350*/  LDCU UR4, c[0x0][0x360] ;  /* 0x00006c00ff0477ac */ /* 0x000e220008000800 */
[----:B------:R-:W-:Y:S01]  /*18360*/  IMAD.U32 R8, RZ, RZ, UR8 ;  /* 0x00000008ff087e24 */ /* 0x000fe2000f8e00ff */
[----:B------:R-:W-:Y:S01]  /*18370*/  MOV R9, UR9 ;  /* 0x0000000900097c02 */ /* 0x000fe20008000f00 */
[----:B------:R-:W-:Y:S01]  /*18380*/  IMAD.U32 R10, RZ, RZ, UR6 ;  /* 0x00000006ff0a7e24 */ /* 0x000fe2000f8e00ff */
[----:B------:R-:W1:Y:S01]  /*18390*/  LDCU UR5, c[0x0][0x3ac] ;  /* 0x00007580ff0577ac */ /* 0x000e620008000800 */
[----:B------:R-:W-:Y:S01]  /*183a0*/  IMAD.U32 R11, RZ, RZ, UR7 ;  /* 0x00000007ff0b7e24 */ /* 0x000fe2000f8e00ff */
[----:B------:R-:W2:Y:S01]  /*183b0*/  LDCU UR10, c[0x0][0x3ac] ;  /* 0x00007580ff0a77ac */ /* 0x000ea20008000800 */
[----:B0-----:R-:W-:-:S05]  /*183c0*/  IMAD R6, R13, UR4, R0 ;  /* 0x000000040d067c24 */ /* 0x001fca000f8e0200 */
[----:B-1----:R-:W-:-:S13]  /*183d0*/  ISETP.GE.U32.AND P2, PT, R6, UR5, PT ;  /* 0x0000000506007c0c */ /* 0x002fda000bf46070 */
[----:B--2---:R-:W-:Y:S05]  /*183e0*/  @P2 BRA `(.L_x_1480) ;  /* 0x0000000800282947 */ /* 0x004fea0003800000 */
[----:B------:R-:W0:Y:S01]  /*183f0*/  LDCU UR5, c[0x0][0x374] ;  /* 0x00006e80ff0577ac */ /* 0x000e220008000800 */
[----:B------:R-:W1:Y:S01]  /*18400*/  LDC R31, c[0x0][0x364] ;  /* 0x0000d900ff1f7b82 */ /* 0x000e620000000800 */
[----:B------:R-:W-:Y:S01]  /*18410*/  BSSY.RECONVERGENT B0, `(.L_x_1481) ;  /* 0x000003e000007945 */ /* 0x000fe20003800200 */
[----:B------:R-:W-:Y:S01]  /*18420*/  IMAD.MOV.U32 R12, RZ, RZ, R6 ;  /* 0x000000ffff0c7224 */ /* 0x000fe200078e0006 */
[----:B------:R-:W-:Y:S01]  /*18430*/  MOV R8, UR8 ;  /* 0x0000000800087c02 */ /* 0x000fe20008000f00 */
[----:B------:R-:W-:Y:S02]  /*18440*/  IMAD.U32 R10, RZ, RZ, UR6 ;  /* 0x00000006ff0a7e24 */ /* 0x000fe4000f8e00ff */
[----:B------:R-:W-:Y:S02]  /*18450*/  IMAD.U32 R11, RZ, RZ, UR7 ;  /* 0x00000007ff0b7e24 */ /* 0x000fe4000f8e00ff */
[----:B------:R-:W2:Y:S01]  /*18460*/  LDC.64 R28, c[0x0][0x788] ;  /* 0x0001e200ff1c7b82 */ /* 0x000ea20000000a00 */
[----:B------:R-:W-:-:S02]  /*18470*/  IMAD.U32 R9, RZ, RZ, UR9 ;  /* 0x00000009ff097e24 */ /* 0x000fc4000f8e00ff */
[----:B0-----:R-:W-:Y:S02]  /*18480*/  IMAD R23, R7, UR5, RZ ;  /* 0x0000000507177c24 */ /* 0x001fe4000f8e02ff */
[----:B-1----:R-:W-:-:S07]  /*18490*/  IMAD R31, R31, UR4, RZ ;  /* 0x000000041f1f7c24 */ /* 0x002fce000f8e02ff */
.L_x_1486:
[----:B0-----:R-:W-:-:S04]  /*184a0*/  IMAD.IADD R7, R23, 0x1, R12 ;  /* 0x0000000117077824 */ /* 0x001fc800078e020c */
[----:B--2---:R-:W-:-:S05]  /*184b0*/  IMAD.WIDE.U32 R6, R7, 0x20, R28 ;  /* 0x0000002007067825 */ /* 0x004fca00078e001c */
[----:B------:R-:W2:Y:S04]  /*184c0*/  LDG.E.64 R20, desc[UR36][R6.64+0x8] ;  /* 0x0000082406147981 */ /* 0x000ea8000c1e1b00 */
[----:B---3--:R-:W3:Y:S04]  /*184d0*/  LDG.E.64 R26, desc[UR36][R6.64+0x18] ;  /* 0x00001824061a7981 */ /* 0x008ee8000c1e1b00 */
[----:B------:R-:W4:Y:S04]  /*184e0*/  LDG.E.64 R14, desc[UR36][R6.64] ;  /* 0x00000024060e7981 */ /* 0x000f28000c1e1b00 */
[----:B------:R0:W5:Y:S01]  /*184f0*/  LDG.E.64 R24, desc[UR36][R6.64+0x10] ;  /* 0x0000102406187981 */ /* 0x000162000c1e1b00 */
[----:B------:R-:W2:Y:S01]  /*18500*/  DSETP.NAN.AND P6, PT, R4, R4, PT ;  /* 0x000000040400722a */ /* 0x000ea20003fc8000 */
[----:B------:R-:W-:Y:S01]  /*18510*/  IMAD.IADD R12, R31, 0x1, R12 ;  /* 0x000000011f0c7824 */ /* 0x000fe200078e020c */
[----:B------:R-:W-:Y:S04]  /*18520*/  BSSY.RECONVERGENT B2, `(.L_x_1482) ;  /* 0x0000017000027945 */ /* 0x000fe80003800200 */
[----:B------:R-:W-:-:S15]  /*18530*/  ISETP.GE.U32.AND P4, PT, R12, UR10, PT ;  /* 0x0000000a0c007c0c */ /* 0x000fde000bf86070 */
[----:B------:R-:W-:-:S15]  /*18540*/  NOP ;  /* 0x0000000000007918 */ /* 0x000fde0000000000 */
[----:B------:R-:W-:-:S15]  /*18550*/  NOP ;  /* 0x0000000000007918 */ /* 0x000fde0000000000 */
[----:B------:R-:W-:-:S13]  /*18560*/  NOP ;  /* 0x0000000000007918 */ /* 0x000fda0000000000 */
[----:B------:R-:W3:Y:S01]  /*18570*/  DSETP.NAN.AND P5, PT, R8, R8, PT ;  /* 0x000000080800722a */ /* 0x000ee20003fa8000 */
[----:B--2---:R-:W-:-:S04]  /*18580*/  @P6 ISETP.GE.U32.AND P2, PT, R16, R20, PT ;  /* 0x000000141000620c */ /* 0x004fc80003f46070 */
[----:B------:R-:W-:Y:S02]  /*18590*/  @P6 ISETP.GE.AND.EX P2, PT, R17, R21, PT, P2 ;  /* 0x000000151100620c */ /* 0x000fe40003f46320 */
[----:B---3--:R-:W-:-:S04]  /*185a0*/  @P5 ISETP.GE.U32.AND P3, PT, R10, R26, PT ;  /* 0x0000001a0a00520c */ /* 0x008fc80003f66070 */
[----:B------:R-:W-:-:S15]  /*185b0*/  @P5 ISETP.GE.AND.EX P3, PT, R11, R27, PT, P3 ;  /* 0x0000001b0b00520c */ /* 0x000fde0003f66330 */
[----:B------:R-:W-:-:S15]  /*185c0*/  NOP ;  /* 0x0000000000007918 */ /* 0x000fde0000000000 */
[----:B------:R-:W-:-:S15]  /*185d0*/  NOP ;  /* 0x0000000000007918 */ /* 0x000fde0000000000 */
[----:B------:R-:W-:-:S08]  /*185e0*/  NOP ;  /* 0x0000000000007918 */ /* 0x000fd00000000000 */
        /* <DEDUP_REMOVED lines=10> */
.L_x_1483:
[----:B------:R-:W-:Y:S05]  /*18690*/  BSYNC.RECONVERGENT B2 ;  /* 0x0000000000027941 */ /* 0x000fea0003800200 */
.L_x_1482:
[----:B------:R-:W-:Y:S01]  /*186a0*/  BSSY.RECONVERGENT B2, `(.L_x_1484) ;  /* 0x000000f000027945 */ /* 0x000fe20003800200 */
[----:B-----5:R3:W4:Y:S01]  /*186b0*/  @P5 DSETP.NUM.OR P3, PT, R24, R24, !P3 ;  /* 0x000000181800522a */ /* 0x0207220005f67400 */
[----:B-12---:R-:W-:Y:S02]  /*186c0*/  FSEL R4, R4, R14, P2 ;  /* 0x0000000e04047208 */ /* 0x006fe40001000000 */
[----:B------:R-:W-:Y:S02]  /*186d0*/  FSEL R5, R5, R15, P2 ;  /* 0x0000000f05057208 */ /* 0x000fe40001000000 */
[----:B------:R-:W-:Y:S02]  /*186e0*/  SEL R16, R16, R20, P2 ;  /* 0x0000001410107207 */ /* 0x000fe40001000000 */
[----:B------:R-:W-:Y:S01]  /*186f0*/  SEL R17, R17, R21, P2 ;  /* 0x0000001511117207 */ /* 0x000fe20001000000 */
[----:B----4-:R-:W-:Y:S06]  /*18700*/  @P5 BRA `(.L_x_1485) ;  /* 0x0000000000205947 */ /* 0x010fec0003800000 */
[----:B------:R-:W1:Y:S02]  /*18710*/  DSETP.NEU.AND P5, PT, R8, R24, PT ;  /* 0x000000180800722a */ /* 0x000e640003fad000 */
[----:B-1----:R-:W-:-:S04]  /*18720*/  @!P5 ISETP.GE.U32.AND P2, PT, R10, R26, PT ;  /* 0x0000001a0a00d20c */ /* 0x002fc80003f46070 */
[----:B------:R-:W-:-:S15]  /*18730*/  @!P5 ISETP.GE.AND.EX P2, PT, R11, R27, PT, P2 ;  /* 0x0000001b0b00d20c */ /* 0x000fde0003f46320 */
[----:B------:R-:W-:-:S15]  /*18740*/  NOP ;  /* 0x0000000000007918 */ /* 0x000fde0000000000 */
[----:B------:R-:W-:-:S15]  /*18750*/  NOP ;  /* 0x0000000000007918 */ /* 0x000fde0000000000 */
[----:B------:R-:W-:-:S13]  /*18760*/  NOP ;  /* 0x0000000000007918 */ /* 0x000fda0000000000 */
[----:B------:R1:W2:Y:S02]  /*18770*/  @P5 DSETP.GT.AND P3, PT, R8, R24, PT ;  /* 0x000000180800522a */ /* 0x0002a40003f64000 */
[----:B--2---:R-:W-:-:S13]  /*18780*/  @!P5 PLOP3.LUT P3, PT, P2, PT, PT, 0x8, 0x80 ;  /* 0x000000000080d81c */ /* 0x004fda000176e170 */
.L_x_1485:
[----:B------:R-:W-:Y:S05]  /*18790*/  BSYNC.RECONVERGENT B2 ;  /* 0x0000000000027941 */ /* 0x000fea0003800200 */
.L_x_1484:
[----:B-1----:R-:W-:Y:S02]  /*187a0*/  FSEL R8, R8, R24, P3 ;  /* 0x0000001808087208 */ /* 0x002fe40001800000 */
[----:B------:R-:W-:Y:S02]  /*187b0*/  FSEL R9, R9, R25, P3 ;  /* 0x0000001909097208 */ /* 0x000fe40001800000 */
[----:B------:R-:W-:Y:S02]  /*187c0*/  SEL R10, R10, R26, P3 ;  /* 0x0000001a0a0a7207 */ /* 0x000fe40001800000 */
[----:B------:R-:W-:Y:S01]  /*187d0*/  SEL R11, R11, R27, P3 ;  /* 0x0000001b0b0b7207 */ /* 0x000fe20001800000 */
[----:B------:R-:W-:Y:S06]  /*187e0*/  @!P4 BRA `(.L_x_1486) ;  /* 0xfffffffc002cc947 */ /* 0x000fec000383ffff */
[----:B------:R-:W-:Y:S05]  /*187f0*/  BSYNC.RECONVERGENT B0 ;  /* 0x0000000000007941 */ /* 0x000fea0003800200 */
.L_x_1481:
[----:B------:R-:W-:Y:S05]  /*18800*/  BRA `(.L_x_1480) ;  /* 0x0000000400207947 */ /* 0x000fea0003800000 */
.L_x_1479:
[----:B------:R-:W0:Y:S01]  /*18810*/  LDCU UR4, c[0x0][0x3ac] ;  /* 0x00007580ff0477ac */ /* 0x000e220008000800 */
[----:B------:R-:W-:Y:S01]  /*18820*/  IMAD.U32 R8, RZ, RZ, UR8 ;  /* 0x00000008ff087e24 */ /* 0x000fe2000f8e00ff */
[----:B------:R-:W-:Y:S01]  /*18830*/  MOV R10, UR6 ;  /* 0x00000006000a7c02 */ /* 0x000fe20008000f00 */
[----:B------:R-:W-:Y:S01]  /*18840*/  IMAD.U32 R9, RZ, RZ, UR9 ;  /* 0x00000009ff097e24 */ /* 0x000fe2000f8e00ff */
[----:B------:R-:W1:Y:S01]  /*18850*/  LDCU UR5, c[0x0][0x3ac] ;  /* 0x00007580ff0577ac */ /* 0x000e620008000800 */
[----:B------:R-:W-:Y:S01]  /*18860*/  IMAD.U32 R11, RZ, RZ, UR7 ;  /* 0x00000007ff0b7e24 */ /* 0x000fe2000f8e00ff */
[----:B0-----:R-:W-:-:S13]  /*18870*/  ISETP.GE.U32.AND P2, PT, R13, UR4, PT ;  /* 0x000000040d007c0c */ /* 0x001fda000bf46070 */
[----:B-1----:R-:W-:Y:S05]  /*18880*/  @P2 BRA `(.L_x_1480) ;  /* 0x0000000400002947 */ /* 0x002fea0003800000 */
[----:B------:R-:W0:Y:S01]  /*18890*/  LDCU UR4, c[0x0][0x374] ;  /* 0x00006e80ff0477ac */ /* 0x000e220008000800 */
[----:B------:R-:W1:Y:S01]  /*188a0*/  LDC R18, c[0x0][0x360] ;  /* 0x0000d800ff127b82 */ /* 0x000e620000000800 */
[----:B------:R-:W-:Y:S01]  /*188b0*/  MOV R10, UR6 ;  /* 0x00000006000a7c02 */ /* 0x000fe20008000f00 */
[----:B------:R-:W-:Y:S01]  /*188c0*/  IMAD.U32 R11, RZ, RZ, UR7 ;  /* 0x00000007ff0b7e24 */ /* 0x000fe2000f8e00ff */
[----:B------:R-:W-:Y:S01]  /*188d0*/  MOV R9, UR9 ;  /* 0x0000000900097c02 */ /* 0x000fe20008000f00 */
[----:B------:R-:W-:Y:S02]  /*188e0*/  IMAD.MOV.U32 R23, RZ, RZ, R13 ;  /* 0x000000ffff177224 */ /* 0x000fe400078e000d */
[----:B------:R-:W-:Y:S02]  /*188f0*/  IMAD.U32 R8, RZ, RZ, UR8 ;  /* 0x00000008ff087e24 */ /* 0x000fe4000f8e00ff */
[----:B------:R-:W2:Y:S08]  /*18900*/  LDC.64 R28, c[0x0][0x788] ;  /* 0x0001e200ff1c7b82 */ /* 0x000eb00000000a00 */
[----:B------:R-:W3:Y:S01]  /*18910*/  LDC R30, c[0x0][0x364] ;  /* 0x0000d900ff1e7b82 */ /* 0x000ee20000000800 */
[----:B0-----:R-:W-:-:S07]  /*18920*/  IMAD R12, R7, UR4, RZ ;  /* 0x00000004070c7c24 */ /* 0x001fce000f8e02ff */
.L_x_1491:
[----:B0-----:R-:W-:-:S04]  /*18930*/  IMAD.IADD R7, R12, 0x1, R23 ;  /* 0x000000010c077824 */ /* 0x001fc800078e0217 */
[----:B-1----:R-:W-:-:S04]  /*18940*/  IMAD R7, R7, R18, R0 ;  /* 0x0000001207077224 */ /* 0x002fc800078e0200 */
[----:B--2---:R-:W-:-:S05]  /*18950*/  IMAD.WIDE.U32 R6, R7, 0x20, R28 ;  /* 0x0000002007067825 */ /* 0x004fca00078e001c */
[----:B------:R-:W2:Y:S04]  /*18960*/  LDG.E.64 R20, desc[UR36][R6.64+0x8] ;  /* 0x0000082406147981 */ /* 0x000ea8000c1e1b00 */
[----:B------:R-:W4:Y:S04]  /*18970*/  LDG.E.64 R26, desc[UR36][R6.64+0x18] ;  /* 0x00001824061a7981 */ /* 0x000f28000c1e1b00 */
[----:B------:R-:W4:Y:S04]  /*18980*/  LDG.E.64 R14, desc[UR36][R6.64] ;  /* 0x00000024060e7981 */ /* 0x000f28000c1e1b00 */
[----:B---3--:R0:W5:Y:S01]  /*18990*/  LDG.E.64 R24, desc[UR36][R6.64+0x10] ;  /* 0x0000102406187981 */ /* 0x008162000c1e1b00 */
[----:B------:R-:W2:Y:S01]  /*189a0*/  DSETP.NAN.AND P6, PT, R4, R4, PT ;  /* 0x000000040400722a */ /* 0x000ea20003fc8000 */
[----:B---3--:R-:W-:Y:S01]  /*189b0*/  IMAD.IADD R23, R30, 0x1, R23 ;  /* 0x000000011e177824 */ /* 0x008fe200078e0217 */
[----:B------:R-:W-:Y:S04]  /*189c0*/  BSSY.RECONVERGENT B0, `(.L_x_1487) ;  /* 0x0000017000007945 */ /* 0x000fe80003800200 */
[----:B------:R-:W-:-:S15]  /*189d0*/  ISETP.GE.U32.AND P4, PT, R23, UR5, PT ;  /* 0x0000000517007c0c */ /* 0x000fde000bf86070 */
[----:B------:R-:W-:-:S15]  /*189e0*/  NOP ;  /* 0x0000000000007918 */ /* 0x000fde0000000000 */
[----:B------:R-:W-:-:S15]  /*189f0*/  NOP ;  /* 0x0000000000007918 */ /* 0x000fde0000000000 */
[----:B------:R-:W-:-:S13]  /*18a00*/  NOP ;  /* 0x0000000000007918 */ /* 0x000fda0000000000 */
[----:B------:R-:W4:Y:S01]  /*18a10*/  DSETP.NAN.AND P5, PT, R8, R8, PT ;  /* 0x000000080800722a */ /* 0x000f220003fa8000 */
[----:B--2---:R-:W-:-:S04]  /*18a20*/  @P6 ISETP.GE.U32.AND P2, PT, R16, R20, PT ;  /* 0x000000141000620c */ /* 0x004fc80003f46070 */
[----:B------:R-:W-:Y:S02]  /*18a30*/  @P6 ISETP.GE.AND.EX P2, PT, R17, R21, PT, P2 ;  /* 0x000000151100620c */ /* 0x000fe40003f46320 */
[----:B----4-:R-:W-:-:S04]  /*18a40*/  @P5 ISETP.GE.U32.AND P3, PT, R10, R26, PT ;  /* 0x0000001a0a00520c */ /* 0x010fc80003f66070 */
        /* <DEDUP_REMOVED lines=14> */
.L_x_1488:
[----:B------:R-:W-:Y:S05]  /*18b30*/  BSYNC.RECONVERGENT B0 ;  /* 0x0000000000007941 */ /* 0x000fea0003800200 */
.L_x_1487:
        /* <DEDUP_REMOVED lines=15> */
.L_x_1490:
[----:B------:R-:W-:Y:S05]  /*18c30*/  BSYNC.RECONVERGENT B0 ;  /* 0x0000000000007941 */ /* 0x000fea0003800200 */
.L_x_1489:
[----:B-1----:R-:W-:Y:S02]  /*18c40*/  FSEL R8, R8, R24, P3 ;  /* 0x0000001808087208 */ /* 0x002fe40001800000 */
[----:B------:R-:W-:Y:S02]  /*18c50*/  FSEL R9, R9, R25, P3 ;  /* 0x0000001909097208 */ /* 0x000fe40001800000 */
[----:B------:R-:W-:Y:S02]  /*18c60*/  SEL R10, R10, R26, P3 ;  /* 0x0000001a0a0a7207 */ /* 0x000fe40001800000 */
[----:B------:R-:W-:Y:S01]  /*18c70*/  SEL R11, R11, R27, P3 ;  /* 0x0000001b0b0b7207 */ /* 0x000fe20001800000 */
[----:B------:R-:W-:Y:S06]  /*18c80*/  @!P4 BRA `(.L_x_1491) ;  /* 0xfffffffc0028c947 */ /* 0x000fec000383ffff */
.L_x_1480:
[----:B------:R-:W-:Y:S05]  /*18c90*/  BSYNC.RECONVERGENT B1 ;  /* 0x0000000000017941 */ /* 0x000fea0003800200 */
.L_x_1478:
[----:B------:R-:W1:Y:S01]  /*18ca0*/  S2UR UR6, SR_CgaCtaId ;  /* 0x00000000000679c3 */ /* 0x000e620000008800 */
[----:B------:R-:W2:Y:S01]  /*18cb0*/  LDCU UR5, c[0x0][0x360] ;  /* 0x00006c00ff0577ac */ /* 0x000ea20008000800 */
[----:B0-----:R-:W-:Y:S01]  /*18cc0*/  IMAD.MOV.U32 R6, RZ, RZ, R16 ;  /* 0x000000ffff067224 */ /* 0x001fe200078e0010 */
[----:B------:R-:W-:Y:S01]  /*18cd0*/  MOV R7, R17 ;  /* 0x0000001100077202 */ /* 0x000fe20000000f00 */
[----:B------:R-:W-:Y:S02]  /*18ce0*/  UMOV UR4, 0x400 ;  /* 0x0000040000047882 */ /* 0x000fe40000000000 */
[----:B------:R-:W-:Y:S01]  /*18cf0*/  UIADD3 UR4, UPT, UPT, UR4, 0x10, URZ ;  /* 0x0000001004047890 */ /* 0x000fe2000fffe0ff */
[----:B--2---:R-:W-:-:S03]  /*18d00*/  IMAD R15, R13, UR5, R0 ;  /* 0x000000050d0f7c24 */ /* 0x004fc6000f8e0200 */
[----:B-1----:R-:W-:Y:S01]  /*18d10*/  ULEA UR8, UR6, UR4, 0x18 ;  /* 0x0000000406087291 */ /* 0x002fe2000f8ec0ff */
[----:B------:R-:W0:Y:S05]  /*18d20*/  LDCU UR6, c[0x0][0x364] ;  /* 0x00006c80ff0677ac */ /* 0x000e2a0008000800 */
[----:B------:R-:W-:-:S05]  /*18d30*/  LEA R15, R15, UR8, 0x5 ;  /* 0x000000080f0f7c11 */ /* 0x000fca000f8e28ff */
[----:B------:R1:W-:Y:S04]  /*18d40*/  STS.128 [R15], R4 ;  /* 0x000000040f007388 */ /* 0x0003e80000000c00 */
[----:B------:R1:W-:Y:S01]  /*18d50*/  STS.128 [R15+0x10], R8 ;  /* 0x000010080f007388 */ /* 0x0003e20000000c00 */
[----:B0-----:R-:W-:-:S09]  /*18d60*/  UISETP.GE.U32.AND UP0, UPT, UR6, 0x2, UPT ;  /* 0x000000020600788c */ /* 0x001fd2000bf06070 */
[----:B------:R-:W-:Y:S05]  /*18d70*/  BRA.U !UP0, `(.L_x_1492) ;  /* 0x0000000508007547 */ /* 0x000fea000b800000 */
[----:B------:R-:W-:-:S05]  /*18d80*/  UMOV UR4, UR6 ;  /* 0x0000000600047c82 */ /* 0x000fca0008000000 */
.L_x_1499:
[----:B------:R-:W-:Y:S01]  /*18d90*/  USHF.R.U32.HI UR7, URZ, 0x1, UR4 ;  /* 0x00000001ff077899 */ /* 0x000fe20008011604 */
[----:B------:R-:W-:Y:S05]  /*18da0*/  BAR.SYNC.DEFER_BLOCKING 0x0 ;  /* 0x0000000000007b1d */ /* 0x000fea0000010000 */
[----:B-1----:R-:W-:Y:S01]  /*18db0*/  VIADD R7, R13, UR7 ;  /* 0x000000070d077c36 */ /* 0x002fe20008000000 */
[----:B------:R-:W-:Y:S04]  /*18dc0*/  BSSY.RECONVERGENT B0, `(.L_x_1493) ;  /* 0x0000038000007945 */ /* 0x000fe80003800200 */
[----:B------:R-:W-:-:S04]  /*18dd0*/  ISETP.GE.U32.AND P2, PT, R7, UR6, PT ;  /* 0x0000000607007c0c */ /* 0x000fc8000bf46070 */
[----:B------:R-:W-:-:S13]  /*18de0*/  ISETP.GE.U32.OR P2, PT, R13, UR7, P2 ;  /* 0x000000070d007c0c */ /* 0x000fda0009746470 */
[----:B0--3--:R-:W-:Y:S05]  /*18df0*/  @P2 BRA `(.L_x_1494) ;  /* 0x0000000000d02947 */ /* 0x009fea0003800000 */
[----:B------:R-:W-:Y:S01]  /*18e00*/  IMAD R6, R7, UR5, R0 ;  /* 0x0000000507067c24 */ /* 0x000fe2000f8e0200 */
[----:B------:R-:W0:Y:S01]  /*18e10*/  DSETP.NAN.AND P5, PT, R4, R4, PT ;  /* 0x000000040400722a */ /* 0x000e220003fa8000 */
[----:B------:R-:W-:Y:S03]  /*18e20*/  BSSY.RECONVERGENT B1, `(.L_x_1495) ;  /* 0x0000019000017945 */ /* 0x000fe60003800200 */
[----:B------:R-:W-:-:S05]  /*18e30*/  LEA R6, R6, UR8, 0x5 ;  /* 0x0000000806067c11 */ /* 0x000fca000f8e28ff */
[----:B---3--:R-:W0:Y:S04]  /*18e40*/  LDS.128 R24, [R6] ;  /* 0x0000000006187984 */ /* 0x008e280000000c00 */
[----:B------:R-:W1:Y:S01]  /*18e50*/  LDS.128 R28, [R6+0x10] ;  /* 0x00001000061c7984 */ /* 0x000e620000000c00 */
[----:B0-----:R-:W-:-:S04]  /*18e60*/  @P5 ISETP.GE.U32.AND P2, PT, R16, R26, PT ;  /* 0x0000001a1000520c */ /* 0x001fc80003f46070 */
[----:B------:R-:W-:-:S15]  /*18e70*/  @P5 ISETP.GE.AND.EX P2, PT, R17, R27, PT, P2 ;  /* 0x0000001b1100520c */ /* 0x000fde0003f46320 */
[----:B------:R-:W-:-:S15]  /*18e80*/  NOP ;  /* 0x0000000000007918 */ /* 0x000fde0000000000 */
[----:B------:R-:W-:-:S15]  /*18e90*/  NOP ;  /* 0x0000000000007918 */ /* 0x000fde0000000000 */
[----:B------:R-:W-:-:S01]  /*18ea0*/  NOP ;  /* 0x0000000000007918 */ /* 0x000fc20000000000 */
        /* <DEDUP_REMOVED lines=16> */
.L_x_1496:
[----:B------:R-:W-:Y:S05]  /*18fb0*/  BSYNC.RECONVERGENT B1 ;  /* 0x0000000000017941 */ /* 0x000fea0003800200 */
.L_x_1495:
[----:B------:R-:W-:Y:S01]  /*18fc0*/  BSSY.RECONVERGENT B1, `(.L_x_1497) ;  /* 0x000000f000017945 */ /* 0x000fe20003800200 */
[----:B------:R3:W4:Y:S01]  /*18fd0*/  @P4 DSETP.NUM.OR P3, PT, R28, R28, !P3 ;  /* 0x0000001c1c00422a */ /* 0x0007220005f67400 */
        /* <DEDUP_REMOVED lines=13> */
.L_x_1498:
[----:B------:R-:W-:Y:S05]  /*190b0*/  BSYNC.RECONVERGENT B1 ;  /* 0x0000000000017941 */ /* 0x000fea0003800200 */
.L_x_1497:
[----:B-1----:R-:W-:Y:S01]  /*190c0*/  FSEL R8, R8, R28, P3 ;  /* 0x0000001c08087208 */ /* 0x002fe20001800000 */
[----:B------:R-:W-:Y:S01]  /*190d0*/  IMAD.MOV.U32 R6, RZ, RZ, R16 ;  /* 0x000000ffff067224 */ /* 0x000fe200078e0010 */
[----:B------:R-:W-:Y:S01]  /*190e0*/  FSEL R9, R9, R29, P3 ;  /* 0x0000001d09097208 */ /* 0x000fe20001800000 */
[----:B------:R-:W-:Y:S01]  /*190f0*/  IMAD.MOV.U32 R7, RZ, RZ, R17 ;  /* 0x000000ffff077224 */ /* 0x000fe200078e0011 */
[----:B------:R-:W-:Y:S02]  /*19100*/  SEL R10, R10, R30, P3 ;  /* 0x0000001e0a0a7207 */ /* 0x000fe40001800000 */
[----:B------:R-:W-:Y:S02]  /*19110*/  SEL R11, R11, R31, P3 ;  /* 0x0000001f0b0b7207 */ /* 0x000fe40001800000 */
[----:B------:R1:W-:Y:S04]  /*19120*/  STS.128 [R15], R4 ;  /* 0x000000040f007388 */ /* 0x0003e80000000c00 */
[----:B------:R1:W-:Y:S02]  /*19130*/  STS.128 [R15+0x10], R8 ;  /* 0x000010080f007388 */ /* 0x0003e40000000c00 */
.L_x_1494:
[----:B------:R-:W-:Y:S05]  /*19140*/  BSYNC.RECONVERGENT B0 ;  /* 0x0000000000007941 */ /* 0x000fea0003800200 */
.L_x_1493:
[----:B------:R-:W-:-:S03]  /*19150*/  UISETP.GT.U32.AND UP0, UPT, UR4, 0x3, UPT ;  /* 0x000000030400788c */ /* 0x000fc6000bf04070 */
[----:B------:R-:W-:-:S06]  /*19160*/  UMOV UR4, UR7 ;  /* 0x0000000700047c82 */ /* 0x000fcc0008000000 */
[----:B------:R-:W-:Y:S05]  /*19170*/  BRA.U UP0, `(.L_x_1499) ;  /* 0xfffffffd00047547 */ /* 0x000fea000b83ffff */
.L_x_1492:
[----:B------:R-:W2:Y:S02]  /*19180*/  LDCU UR4, c[0x0][0x3b0] ;  /* 0x00007600ff0477ac */ /* 0x000ea40008000800 */
[----:B--2---:R-:W-:-:S09]  /*19190*/  UISETP.NE.AND UP0, UPT, UR4, URZ, UPT ;  /* 0x000000ff0400728c */ /* 0x004fd2000bf05270 */
[----:B------:R-:W-:Y:S05]  /*191a0*/  BRA.U !UP0, `(.L_x_1500) ;  /* 0x0000000908147547 */ /* 0x000fea000b800000 */
[----:B------:R-:W-:Y:S02]  /*191b0*/  UISETP.GE.U32.AND UP0, UPT, UR5, 0x21, UPT ;  /* 0x000000210500788c */ /* 0x000fe4000bf06070 */
[----:B------:R-:W-:-:S07]  /*191c0*/  UMOV UR4, UR5 ;  /* 0x0000000500047c82 */ /* 0x000fce0008000000 */
[----:B------:R-:W-:Y:S05]  /*191d0*/  BRA.U !UP0, `(.L_x_1501) ;  /* 0x0000000508187547 */ /* 0x000fea000b800000 */
[----:B-1----:R-:W-:Y:S01]  /*191e0*/  MOV R6, R16 ;  /* 0x0000001000067202 */ /* 0x002fe20000000f00 */
[----:B------:R-:W-:Y:S01]  /*191f0*/  IMAD.MOV.U32 R7, RZ, RZ, R17 ;  /* 0x000000ffff077224 */ /* 0x000fe200078e0011 */
[----:B------:R2:W-:Y:S01]  /*19200*/  STS.128 [R15+0x10], R8 ;  /* 0x000010080f007388 */ /* 0x0005e20000000c00 */
[----:B------:R-:W-:Y:S01]  /*19210*/  UISETP.GE.U32.AND UP0, UPT, UR5, 0x40, UPT ;  /* 0x000000400500788c */ /* 0x000fe2000bf06070 */
[----:B------:R-:W-:Y:S02]  /*19220*/  UMOV UR4, 0x20 ;  /* 0x0000002000047882 */ /* 0x000fe40000000000 */
[----:B------:R2:W-:Y:S06]  /*19230*/  STS.128 [R15], R4 ;  /* 0x000000040f007388 */ /* 0x0005ec0000000c00 */
[----:B------:R-:W-:Y:S05]  /*19240*/  BRA.U !UP0, `(.L_x_1501) ;  /* 0x0000000108fc7547 */ /* 0x000fea000b800000 */
[----:B------:R-:W-:-:S07]  /*19250*/  IMAD.U32 R12, RZ, RZ, UR5 ;  /* 0x00000005ff0c7e24 */ /* 0x000fce000f8e00ff */
.L_x_1508:
[----:B------:R-:W-:Y:S01]  /*19260*/  SHF.R.U32.HI R13, RZ, 0x1, R12 ;  /* 0x00000001ff0d7819 */ /* 0x000fe2000001160c */
[----:B------:R-:W-:Y:S04]  /*19270*/  BAR.SYNC.DEFER_BLOCKING 0x0 ;  /* 0x0000000000007b1d */ /* 0x000fe80000010000 */
[----:B-12---:R-:W-:Y:S02]  /*19280*/  IMAD.IADD R6, R13, 0x1, R0 ;  /* 0x000000010d067824 */ /* 0x006fe400078e0200 */
[----:B------:R-:W-:Y:S03]  /*19290*/  BSSY.RECONVERGENT B0, `(.L_x_1502) ;  /* 0x0000037000007945 */ /* 0x000fe60003800200 */
[----:B------:R-:W-:-:S04]  /*192a0*/  ISETP.GE.U32.AND P2, PT, R6, UR5, PT ;  /* 0x0000000506007c0c */ /* 0x000fc8000bf46070 */
[----:B------:R-:W-:-:S13]  /*192b0*/  ISETP.GE.U32.OR P2, PT, R0, R13, P2 ;  /* 0x0000000d0000720c */ /* 0x000fda0001746470 */
[----:B------:R-:W-:Y:S05]  /*192c0*/  @P2 BRA `(.L_x_1503) ;  /* 0x0000000000cc2947 */ /* 0x000fea0003800000 */
[----:B------:R-:W-:Y:S01]  /*192d0*/  LEA R6, R13, R15, 0x5 ;  /* 0x0000000f0d067211 */ /* 0x000fe200078e28ff */
[----:B------:R-:W1:Y:S01]  /*192e0*/  DSETP.NAN.AND P5, PT, R4, R4, PT ;  /* 0x000000040400722a */ /* 0x000e620003fa8000 */
[----:B------:R-:W-:Y:S03]  /*192f0*/  BSSY.RECONVERGENT B1, `(.L_x_1504) ;  /* 0x0000018000017945 */ /* 0x000fe60003800200 */
[----:B0--3--:R-:W1:Y:S04]  /*19300*/  LDS.128 R24, [R6] ;  /* 0x0000000006187984 */ /* 0x009e680000000c00 */
[----:B------:R-:W0:Y:S01]  /*19310*/  LDS.128 R28, [R6+0x10] ;  /* 0x00001000061c7984 */ /* 0x000e220000000c00 */
[----:B-1----:R-:W-:-:S04]  /*19320*/  @P5 ISETP.GE.U32.AND P2, PT, R16, R26, PT ;  /* 0x0000001a1000520c */ /* 0x002fc80003f46070 */
[----:B------:R-:W-:-:S15]  /*19330*/  @P5 ISETP.GE.AND.EX P2, PT, R17, R27, PT, P2 ;  /* 0x0000001b1100520c */ /* 0x000fde0003f46320 */
[----:B------:R-:W-:-:S15]  /*19340*/  NOP ;  /* 0x0000000000007918 */ /* 0x000fde0000000000 */
[----:B------:R-:W-:-:S15]  /*19350*/  NOP ;  /* 0x0000000000007918 */ /* 0x000fde0000000000 */
[----:B------:R-:W-:-:S06]  /*19360*/  NOP ;  /* 0x0000000000007918 */ /* 0x000fcc0000000000 */
        /* <DEDUP_REMOVED lines=16> */
.L_x_1505:
[----:B------:R-:W-:Y:S05]  /*19470*/  BSYNC.RECONVERGENT B1 ;  /* 0x0000000000017941 */ /* 0x000fea0003800200 */
.L_x_1504:
        /* <DEDUP_REMOVED lines=15> */
.L_x_1507:
[----:B------:R-:W-:Y:S05]  /*19570*/  BSYNC.RECONVERGENT B1 ;  /* 0x0000000000017941 */ /* 0x000fea0003800200 */
.L_x_1506:
        /* <DEDUP_REMOVED lines=8> */
.L_x_1503:
[----:B------:R-:W-:Y:S05]  /*19600*/  BSYNC.RECONVERGENT B0 ;  /* 0x0000000000007941 */ /* 0x000fea0003800200 */
.L_x_1502:
[----:B------:R-:W-:Y:S01]  /*19610*/  ISETP.GT.U32.AND P2, PT, R12, 0x7f, PT ;  /* 0x0000007f0c00780c */ /* 0x000fe20003f44070 */
[----:B------:R-:W-:-:S12]  /*19620*/  IMAD.MOV.U32 R12, RZ, RZ, R13 ;  /* 0x000000ffff0c7224 */ /* 0x000fd800078e000d */
[----:B------:R-:W-:Y:S05]  /*19630*/  @P2 BRA `(.L_x_1508) ;  /* 0xfffffffc00082947 */ /* 0x000fea000383ffff */
.L_x_1501:
[----:B------:R-:W-:Y:S01]  /*19640*/  BAR.SYNC.DEFER_BLOCKING 0x0 ;  /* 0x0000000000007b1d */ /* 0x000fe20000010000 */
[----:B------:R-:W-:-:S09]  /*19650*/  UISETP.GE.U32.AND UP0, UPT, UR4, 0x2, UPT ;  /* 0x000000020400788c */ /* 0x000fd2000bf06070 */
[----:B------:R-:W-:Y:S05]  /*19660*/  BRA.U !UP0, `(.L_x_1500) ;  /* 0x0000000108e47547 */ /* 0x000fea000b800000 */
[----:B-12---:R-:W-:-:S07]  /*19670*/  MOV R15, 0x1 ;  /* 0x00000001000f7802 */ /* 0x006fce0000000f00 */
.L_x_1513:
[----:B------:R-:W1:Y:S01]  /*19680*/  SHFL.DOWN PT, R21, R16, R15, 0x1f ;  /* 0x08001f0f10157589 */ /* 0x000e6200000e0000 */
[----:B------:R-:W1:Y:S01]  /*19690*/  DSETP.NAN.AND P3, PT, R4, R4, PT ;  /* 0x000000040400722a */ /* 0x000e620003f68000 */
[----:B------:R-:W-:Y:S02]  /*196a0*/  BSSY.RECONVERGENT B0, `(.L_x_1509) ;  /* 0x0000018000007945 */ /* 0x000fe40003800200 */
[----:B--2---:R-:W2:Y:S04]  /*196b0*/  SHFL.DOWN PT, R0, R17, R15, 0x1f ;  /* 0x08001f0f11007589 */ /* 0x004ea800000e0000 */
[----:B------:R-:W-:Y:S04]  /*196c0*/  SHFL.DOWN PT, R7, R5, R15, 0x1f ;  /* 0x08001f0f05077589 */ /* 0x000fe800000e0000 */
[----:B------:R-:W4:Y:S01]  /*196d0*/  SHFL.DOWN PT, R6, R4, R15, 0x1f ;  /* 0x08001f0f04067589 */ /* 0x000f2200000e0000 */
[----:B-1----:R-:W-:-:S04]  /*196e0*/  @P3 ISETP.GE.U32.AND P2, PT, R16, R21, PT ;  /* 0x000000151000320c */ /* 0x002fc80003f46070 */
[----:B--2---:R-:W-:-:S15]  /*196f0*/  @P3 ISETP.GE.AND.EX P2, PT, R17, R0, PT, P2 ;  /* 0x000000001100320c */ /* 0x004fde0003f46320 */
[----:B------:R-:W-:-:S15]  /*19700*/  NOP ;  /* 0x0000000000007918 */ /* 0x000fde0000000000 */
[----:B------:R-:W-:-:S15]  /*19710*/  NOP ;  /* 0x0000000000007918 */ /* 0x000fde0000000000 */
[----:B------:R-:W-:-:S03]  /*19720*/  NOP ;  /* 0x0000000000007918 */ /* 0x000fc60000000000 */
[----:B------:R1:W2:-:S15]  /*19730*/  DSETP.NAN.AND P4, PT, R8, R8, PT ;  /* 0x000000080800722a */ /* 0x00029e0003f88000 */
[----:B------:R-:W-:-:S15]  /*19740*/  NOP ;  /* 0x0000000000007918 */ /* 0x000fde0000000000 */
[----:B------:R-:W-:-:S15]  /*19750*/  NOP ;  /* 0x0000000000007918 */ /* 0x000fde0000000000 */
[----:B------:R-:W-:-:S15]  /*19760*/  NOP ;  /* 0x0000000000007918 */ /* 0x000fde0000000000 */
[----:B------:R-:W-:-:S04]  /*19770*/  NOP ;  /* 0x0000000000007918 */ /* 0x000fc80000000000 */
[----:B----4-:R1:W4:Y:S02]  /*19780*/  @P3 DSETP.NUM.OR P2, PT, R6, R6, !P2 ;  /* 0x000000060600322a */ /* 0x0103240005747400 */
[----:B--2-4-:R-:W-:Y:S05]  /*19790*/  @P3 BRA `(.L_x_1510) ;  /* 0x0000000000203947 */ /* 0x014fea0003800000 */
        /* <DEDUP_REMOVED lines=8> */
.L_x_1510:
[----:B------:R-:W-:Y:S05]  /*19820*/  BSYNC.RECONVERGENT B0 ;  /* 0x0000000000007941 */ /* 0x000fea0003800200 */
.L_x_1509:
[----:B------:R-:W5:Y:S01]  /*19830*/  SHFL.DOWN PT, R23, R10, R15, 0x1f ;  /* 0x08001f0f0a177589 */ /* 0x000f6200000e0000 */
[----:B--2-4-:R-:W-:Y:S01]  /*19840*/  FSEL R4, R4, R6, P2 ;  /* 0x0000000604047208 */ /* 0x014fe20001000000 */
[----:B------:R-:W-:Y:S01]  /*19850*/  BSSY.RECONVERGENT B0, `(.L_x_1511) ;  /* 0x0000013000007945 */ /* 0x000fe20003800200 */
[----:B------:R-:W-:Y:S01]  /*19860*/  FSEL R5, R5, R7, P2 ;  /* 0x0000000705057208 */ /* 0x000fe20001000000 */
[----:B------:R-:W2:Y:S01]  /*19870*/  SHFL.DOWN PT, R14, R11, R15, 0x1f ;  /* 0x08001f0f0b0e7589 */ /* 0x000ea200000e0000 */
[----:B------:R-:W-:Y:S02]  /*19880*/  SEL R16, R16, R21, P2 ;  /* 0x0000001510107207 */ /* 0x000fe40001000000 */
[----:B------:R-:W-:Y:S01]  /*19890*/  SEL R17, R17, R0, P2 ;  /* 0x0000000011117207 */ /* 0x000fe20001000000 */
[----:B------:R-:W-:Y:S04]  /*198a0*/  SHFL.DOWN PT, R13, R9, R15, 0x1f ;  /* 0x08001f0f090d7589 */ /* 0x000fe800000e0000 */
[----:B------:R-:W4:Y:S01]  /*198b0*/  SHFL.DOWN PT, R12, R8, R15, 0x1f ;  /* 0x08001f0f080c7589 */ /* 0x000f2200000e0000 */
[----:B-----5:R-:W-:-:S04]  /*198c0*/  @P4 ISETP.GE.U32.AND P3, PT, R10, R23, PT ;  /* 0x000000170a00420c */ /* 0x020fc80003f66070 */
[----:B--2---:R-:W-:-:S13]  /*198d0*/  @P4 ISETP.GE.AND.EX P3, PT, R11, R14, PT, P3 ;  /* 0x0000000e0b00420c */ /* 0x004fda0003f66330 */
[----:B----4-:R2:W4:Y:S02]  /*198e0*/  @P4 DSETP.NUM.OR P2, PT, R12, R12, !P3 ;  /* 0x0000000c0c00422a */ /* 0x0105240005f47400 */
        /* <DEDUP_REMOVED lines=9> */
.L_x_1512:
[----:B------:R-:W-:Y:S05]  /*19980*/  BSYNC.RECONVERGENT B0 ;  /* 0x0000000000007941 */ /* 0x000fea0003800200 */
.L_x_1511:
[----:B------:R-:W-:Y:S01]  /*19990*/  IMAD.SHL.U32 R15, R15, 0x2, RZ ;  /* 0x000000020f0f7824 */ /* 0x000fe200078e00ff */
[----:B-1--4-:R-:W-:Y:S02]  /*199a0*/  FSEL R8, R8, R12, P2 ;  /* 0x0000000c08087208 */ /* 0x012fe40001000000 */
[----:B------:R-:W-:Y:S02]  /*199b0*/  FSEL R9, R9, R13, P2 ;  /* 0x0000000d09097208 */ /* 0x000fe40001000000 */
[----:B------:R-:W-:Y:S02]  /*199c0*/  ISETP.GE.AND P3, PT, R15, UR4, PT ;  /* 0x000000040f007c0c */ /* 0x000fe4000bf66270 */
[----:B------:R-:W-:Y:S02]  /*199d0*/  SEL R10, R10, R23, P2 ;  /* 0x000000170a0a7207 */ /* 0x000fe40001000000 */
[----:B------:R-:W-:-:S09]  /*199e0*/  SEL R11, R11, R14, P2 ;  /* 0x0000000e0b0b7207 */ /* 0x000fd20001000000 */
[----:B------:R-:W-:Y:S05]  /*199f0*/  @!P3 BRA `(.L_x_1513) ;  /* 0xfffffffc0020b947 */ /* 0x000fea000383ffff */
.L_x_1500:
[----:B------:R-:W-:Y:S05]  /*19a00*/  @!P0 EXIT ;  /* 0x000000000000894d */ /* 0x000fea0003800000 */
[----:B------:R-:W4:Y:S02]  /*19a10*/  LDCU.U8 UR4, c[0x0][0x7a0] ;  /* 0x0000f400ff0477ac */ /* 0x000f240008000000 */
[----:B----4-:R-:W-:-:S13]  /*19a20*/  ISETP.NE.AND P0, PT, RZ, UR4, PT ;  /* 0x00000004ff007c0c */ /* 0x010fda000bf05270 */
[----:B-12---:R-:W1:Y:S02]  /*19a30*/  @P0 LDC.64 R6, c[0x0][0x798] ;  /* 0x0001e600ff060b82 */ /* 0x006e640000000a00 */
[-C--:B-1----:R-:W-:Y:S02]  /*19a40*/  @P0 IADD3 R16, P2, PT, R16, R6.reuse, RZ ;  /* 0x0000000610100210 */ /* 0x082fe40007f5e0ff */
[----:B------:R-:W-:-:S03]  /*19a50*/  @P0 IADD3 R10, P3, PT, R10, R6, RZ ;  /* 0x000000060a0a0210 */ /* 0x000fc60007f7e0ff */
[--C-:B------:R-:W-:Y:S02]  /*19a60*/  @P0 IMAD.X R17, R17, 0x1, R7.reuse, P2 ;  /* 0x0000000111110824 */ /* 0x100fe400010e0607 */
[----:B------:R-:W-:Y:S01]  /*19a70*/  @P0 IMAD.X R11, R11, 0x1, R7, P3 ;  /* 0x000000010b0b0824 */ /* 0x000fe200018e0607 */
[----:B------:R-:W-:Y:S07]  /*19a80*/  @!P1 BRA `(.L_x_1514) ;  /* 0x0000000400a09947 */ /* 0x000fee0003800000 */
[----:B------:R-:W-:Y:S05]  /*19a90*/  @!P0 BRA `(.L_x_1515) ;  /* 0x0000000000488947 */ /* 0x000fea0003800000 */
[----:B------:R-:W-:Y:S01]  /*19aa0*/  MOV R0, 0x0 ;  /* 0x0000000000007802 */ /* 0x000fe20000000f00 */
[----:B------:R-:W1:Y:S01]  /*19ab0*/  LDCU.64 UR4, c[0x4][0x3c8] ;  /* 0x01007900ff0477ac */ /* 0x000e620008000a00 */
[----:B------:R-:W-:Y:S02]  /*19ac0*/  HFMA2 R13, -RZ, RZ, 0, 0 ;  /* 0x00000000ff0d7431 */ /* 0x000fe400000001ff */
[----:B------:R-:W-:Y:S01]  /*19ad0*/  IMAD.MOV.U32 R8, RZ, RZ, 0x2dd ;  /* 0x000002ddff087424 */ /* 0x000fe200078e00ff */
[----:B------:R2:W4:Y:S01]  /*19ae0*/  LDC.64 R2, c[0x4][R0] ;  /* 0x0100000000027b82 */ /* 0x0005220000000a00 */
[----:B------:R-:W5:Y:S01]  /*19af0*/  LDCU.64 UR8, c[0x4][0x3c0] ;  /* 0x01007800ff0877ac */ /* 0x000f620008000a00 */
[----:B------:R-:W-:Y:S01]  /*19b00*/  IMAD.MOV.U32 R12, RZ, RZ, 0x1 ;  /* 0x00000001ff0c7424 */ /* 0x000fe200078e00ff */
[----:B------:R-:W0:Y:S01]  /*19b10*/  LDCU.64 UR6, c[0x4][0x268] ;  /* 0x01004d00ff0677ac */ /* 0x000e220008000a00 */
[----:B-1----:R-:W-:Y:S01]  /*19b20*/  MOV R4, UR4 ;  /* 0x0000000400047c02 */ /* 0x002fe20008000f00 */
[----:B------:R-:W-:-:S02]  /*19b30*/  IMAD.U32 R5, RZ, RZ, UR5 ;  /* 0x00000005ff057e24 */ /* 0x000fc4000f8e00ff */
[----:B-----5:R-:W-:Y:S02]  /*19b40*/  IMAD.U32 R6, RZ, RZ, UR8 ;  /* 0x00000008ff067e24 */ /* 0x020fe4000f8e00ff */
[----:B------:R-:W-:Y:S01]  /*19b50*/  IMAD.U32 R7, RZ, RZ, UR9 ;  /* 0x00000009ff077e24 */ /* 0x000fe2000f8e00ff */
[----:B0-----:R-:W-:Y:S01]  /*19b60*/  MOV R10, UR6 ;  /* 0x00000006000a7c02 */ /* 0x001fe20008000f00 */
[----:B--2---:R-:W-:-:S07]  /*19b70*/  IMAD.U32 R11, RZ, RZ, UR7 ;  /* 0x00000007ff0b7e24 */ /* 0x004fce000f8e00ff */
[----:B------:R-:W-:-:S07]  /*19b80*/  LEPC R20, `(.L_x_1516) ;  /* 0x000000001014794e */ /* 0x000fce0000000000 */
[----:B---34-:R-:W-:Y:S05]  /*19b90*/  CALL.ABS.NOINC R2 ;  /* 0x0000000002007343 */ /* 0x018fea0003c00000 */
.L_x_1516:
[----:B------:R-:W-:Y:S02]  /*19ba0*/  CS2R R16, SRZ ;  /* 0x0000000000107805 */ /* 0x000fe4000001ff00 */
[----:B------:R-:W-:-:S07]  /*19bb0*/  CS2R R10, SRZ ;  /* 0x00000000000a7805 */ /* 0x000fce000001ff00 */
.L_x_1515:
[----:B------:R-:W1:Y:S01]  /*19bc0*/  LDCU.U8 UR4, c[0x0][0x7a1] ;  /* 0x0000f420ff0477ac */ /* 0x000e620008000000 */
[----:B0--3--:R-:W-:Y:S02]  /*19bd0*/  IMAD.MOV.U32 R24, RZ, RZ, R10 ;  /* 0x000000ffff187224 */ /* 0x009fe400078e000a */
[----:B------:R-:W-:Y:S01]  /*19be0*/  IMAD.MOV.U32 R25, RZ, RZ, R11 ;  /* 0x000000ffff197224 */ /* 0x000fe200078e000b */
[----:B-1----:R-:W-:-:S09]  /*19bf0*/  UISETP.NE.AND UP0, UPT, UR4, URZ, UPT ;  /* 0x000000ff0400728c */ /* 0x002fd2000bf05270 */
[----:B------:R-:W-:Y:S05]  /*19c00*/  BRA.U !UP0, `(.L_x_1517) ;  /* 0x0000000108c07547 */ /* 0x000fea000b800000 */
[----:B------:R-:W0:Y:S02]  /*19c10*/  LDCU UR4, c[0x0][0x7a4] ;  /* 0x0000f480ff0477ac */ /* 0x000e240008000800 */
[----:B0-----:R-:W-:-:S09]  /*19c20*/  UISETP.NE.AND UP0, UPT, UR4, 0x1, UPT ;  /* 0x000000010400788c */ /* 0x001fd2000bf05270 */
[----:B------:R-:W-:Y:S05]  /*19c30*/  BRA.U !UP0, `(.L_x_1518) ;  /* 0x0000000108907547 */ /* 0x000fea000b800000 */
        /* <DEDUP_REMOVED lines=8> */
[----:B0-----:R-:W-:Y:S01]  /*19cc0*/  IMAD.U32 R4, RZ, RZ, UR4 ;  /* 0x00000004ff047e24 */ /* 0x001fe2000f8e00ff */
[----:B------:R-:W-:Y:S01]  /*19cd0*/  MOV R5, UR5 ;  /* 0x0000000500057c02 */ /* 0x000fe20008000f00 */
[----:B---3--:R-:W-:-:S02]  /*19ce0*/  IMAD.U32 R6, RZ, RZ, UR8 ;  /* 0x00000008ff067e24 */ /* 0x008fc4000f8e00ff */
[----:B------:R-:W-:Y:S02]  /*19cf0*/  IMAD.U32 R7, RZ, RZ, UR9 ;  /* 0x00000009ff077e24 */ /* 0x000fe4000f8e00ff */
[----:B----4-:R-:W-:Y:S01]  /*19d00*/  IMAD.U32 R10, RZ, RZ, UR6 ;  /* 0x00000006ff0a7e24 */ /* 0x010fe2000f8e00ff */
[----:B-1----:R-:W-:-:S07]  /*19d10*/  MOV R11, UR7 ;  /* 0x00000007000b7c02 */ /* 0x002fce0008000f00 */
[----:B------:R-:W-:-:S07]  /*19d20*/  LEPC R20, `(.L_x_1519) ;  /* 0x000000001014794e */ /* 0x000fce0000000000 */
[----:B--2---:R-:W-:Y:S05]  /*19d30*/  CALL.ABS.NOINC R2 ;  /* 0x0000000002007343 */ /* 0x004fea0003c00000 */
.L_x_1519:
[----:B------:R-:W0:Y:S01]  /*19d40*/  LDCU.64 UR4, c[0x0][0x770] ;  /* 0x0000ee00ff0477ac */ /* 0x000e220008000a00 */
[----:B------:R-:W-:Y:S02]  /*19d50*/  HFMA2 R12, -RZ, RZ, 0, 5.9604644775390625e-08 ;  /* 0x00000001ff0c7431 */ /* 0x000fe400000001ff */
[----:B------:R-:W-:Y:S01]  /*19d60*/  IMAD.MOV.U32 R8, RZ, RZ, 0x2ef ;  /* 0x000002efff087424 */ /* 0x000fe200078e00ff */
[----:B------:R-:W1:Y:S01]  /*19d70*/  LDCU.64 UR6, c[0x4][0x3d8] ;  /* 0x01007b00ff0677ac */ /* 0x000e620008000a00 */
[----:B------:R-:W-:Y:S01]  /*19d80*/  IMAD.MOV.U32 R13, RZ, RZ, RZ ;  /* 0x000000ffff0d7224 */ /* 0x000fe200078e00ff */
[----:B------:R-:W2:Y:S01]  /*19d90*/  LDCU.64 UR8, c[0x4][0x3c0] ;  /* 0x01007800ff0877ac */ /* 0x000ea20008000a00 */
[----:B0-----:R-:W-:Y:S02]  /*19da0*/  IADD3 R2, P0, PT, R19, UR4, RZ ;  /* 0x0000000413027c10 */ /* 0x001fe4000ff1e0ff */
[----:B------:R-:W0:Y:S02]  /*19db0*/  LDC.64 R18, c[0x4][R18] ;  /* 0x0100000012127b82 */ /* 0x000e240000000a00 */
[----:B------:R-:W-:Y:S01]  /*19dc0*/  IADD3.X R3, PT, PT, RZ, UR5, RZ, P0, !PT ;  /* 0x00000005ff037c10 */ /* 0x000fe200087fe4ff */
[----:B------:R-:W3:Y:S01]  /*19dd0*/  LDCU.64 UR4, c[0x4][0x250] ;  /* 0x01004a00ff0477ac */ /* 0x000ee20008000a00 */
[----:B-1----:R-:W-:-:S02]  /*19de0*/  IMAD.U32 R4, RZ, RZ, UR6 ;  /* 0x00000006ff047e24 */ /* 0x002fc4000f8e00ff */
[----:B------:R-:W-:Y:S01]  /*19df0*/  IMAD.U32 R5, RZ, RZ, UR7 ;  /* 0x00000007ff057e24 */ /* 0x000fe2000f8e00ff */
[----:B------:R1:W-:Y:S01]  /*19e00*/  STG.E.64 desc[UR36][R2.64], R16 ;  /* 0x0000001002007986 */ /* 0x0003e2000c101b24 */
[----:B--2---:R-:W-:Y:S01]  /*19e10*/  IMAD.U32 R6, RZ, RZ, UR8 ;  /* 0x00000008ff067e24 */ /* 0x004fe2000f8e00ff */
[----:B------:R-:W-:Y:S01]  /*19e20*/  MOV R7, UR9 ;  /* 0x0000000900077c02 */ /* 0x000fe20008000f00 */
[----:B---3--:R-:W-:Y:S02]  /*19e30*/  IMAD.U32 R10, RZ, RZ, UR4 ;  /* 0x00000004ff0a7e24 */ /* 0x008fe4000f8e00ff */
[----:B-1----:R-:W-:-:S07]  /*19e40*/  IMAD.U32 R11, RZ, RZ, UR5 ;  /* 0x00000005ff0b7e24 */ /* 0x002fce000f8e00ff */
[----:B------:R-:W-:-:S07]  /*19e50*/  LEPC R20, `(.L_x_1520) ;  /* 0x000000001014794e */ /* 0x000fce0000000000 */
[----:B0-----:R-:W-:Y:S05]  /*19e60*/  CALL.ABS.NOINC R18 ;  /* 0x0000000012007343 */ /* 0x001fea0003c00000 */
.L_x_1520:
[----:B------:R-:W-:Y:S05]  /*19e70*/  BRA `(.L_x_1521) ;  /* 0x0000000000107947 */ /* 0x000fea0003800000 */
.L_x_1518:
[----:B------:R-:W0:Y:S02]  /*19e80*/  LDCU.64 UR4, c[0x0][0x770] ;  /* 0x0000ee00ff0477ac */ /* 0x000e240008000a00 */
[----:B0-----:R-:W-:-:S05]  /*19e90*/  IADD3 R2, P0, PT, R19, UR4, RZ ;  /* 0x0000000413027c10 */ /* 0x001fca000ff1e0ff */
[----:B------:R-:W-:-:S05]  /*19ea0*/  IMAD.X R3, RZ, RZ, UR5, P0 ;  /* 0x00000005ff037e24 */ /* 0x000fca00080e06ff */
[----:B------:R0:W-:Y:S03]  /*19eb0*/  STG.E.64 desc[UR36][R2.64], R16 ;  /* 0x0000001002007986 */ /* 0x0001e6000c101b24 */
.L_x_1521:
[----:B------:R-:W1:Y:S02]  /*19ec0*/  LDCU.64 UR4, c[0x0][0x770] ;  /* 0x0000ee00ff0477ac */ /* 0x000e640008000a00 */
[----:B-1----:R-:W-:-:S05]  /*19ed0*/  IADD3 R22, P0, PT, R22, UR4, RZ ;  /* 0x0000000416167c10 */ /* 0x002fca000ff1e0ff */
[----:B------:R-:W-:-:S05]  /*19ee0*/  IMAD.X R23, RZ, RZ, UR5, P0 ;  /* 0x00000005ff177e24 */ /* 0x000fca00080e06ff */
[----:B------:R-:W-:Y:S01]  /*19ef0*/  STG.E.64 desc[UR36][R22.64], R24 ;  /* 0x0000001816007986 */ /* 0x000fe2000c101b24 */
[----:B------:R-:W-:Y:S05]  /*19f00*/  EXIT ;  /* 0x000000000000794d */ /* 0x000fea0003800000 */
.L_x_1517:
[----:B------:R-:W-:Y:S01]  /*19f10*/  MOV R2, 0x0 ;  /* 0x0000000000027802 */ /* 0x000fe20000000f00 */
[----:B------:R-:W0:Y:S01]  /*19f20*/  LDCU.64 UR6, c[0x4][0x3c8] ;  /* 0x01007900ff0677ac */ /* 0x000e220008000a00 */
[----:B------:R-:W-:Y:S02]  /*19f30*/  HFMA2 R13, -RZ, RZ, 0, 0 ;  /* 0x00000000ff0d7431 */ /* 0x000fe400000001ff */
[----:B------:R-:W-:Y:S01]  /*19f40*/  IMAD.MOV.U32 R8, RZ, RZ, 0x2e9 ;  /* 0x000002e9ff087424 */ /* 0x000fe200078e00ff */
[----:B------:R1:W2:Y:S01]  /*19f50*/  LDC.64 R14, c[0x4][R2] ;  /* 0x01000000020e7b82 */ /* 0x0002a20000000a00 */
[----:B------:R-:W3:Y:S01]  /*19f60*/  LDCU.64 UR8, c[0x4][0x3c0] ;  /* 0x01007800ff0877ac */ /* 0x000ee20008000a00 */
[----:B------:R-:W-:Y:S01]  /*19f70*/  IMAD.MOV.U32 R12, RZ, RZ, 0x1 ;  /* 0x00000001ff0c7424 */ /* 0x000fe200078e00ff */
[----:B------:R-:W4:Y:S01]  /*19f80*/  LDCU.64 UR4, c[0x4][0x258] ;  /* 0x01004b00ff0477ac */ /* 0x000f220008000a00 */
[----:B0-----:R-:W-:Y:S01]  /*19f90*/  MOV R4, UR6 ;  /* 0x0000000600047c02 */ /* 0x001fe20008000f00 */
[----:B------:R-:W-:-:S02]  /*19fa0*/  IMAD.U32 R5, RZ, RZ, UR7 ;  /* 0x00000007ff057e24 */ /* 0x000fc4000f8e00ff */
[----:B---3--:R-:W-:Y:S02]  /*19fb0*/  IMAD.U32 R6, RZ, RZ, UR8 ;  /* 0x00000008ff067e24 */ /* 0x008fe4000f8e00ff */
[----:B------:R-:W-:Y:S01]  /*19fc0*/  IMAD.U32 R7, RZ, RZ, UR9 ;  /* 0x00000009ff077e24 */ /* 0x000fe2000f8e00ff */
[----:B----4-:R-:W-:Y:S01]  /*19fd0*/  MOV R10, UR4 ;  /* 0x00000004000a7c02 */ /* 0x010fe20008000f00 */
[----:B-1----:R-:W-:-:S07]  /*19fe0*/  IMAD.U32 R11, RZ, RZ, UR5 ;  /* 0x00000005ff0b7e24 */ /* 0x002fce000f8e00ff */
[----:B------:R-:W-:-:S07]  /*19ff0*/  LEPC R20, `(.L_x_1522) ;  /* 0x000000001014794e */ /* 0x000fce0000000000 */
[----:B--2---:R-:W-:Y:S05]  /*1a000*/  CALL.ABS.NOINC R14 ;  /* 0x000000000e007343 */ /* 0x004fea0003c00000 */
.L_x_1522:
[----:B------:R-:W0:Y:S01]  /*1a010*/  LDC.64 R2, c[0x4][R2] ;  /* 0x0100000002027b82 */ /* 0x000e220000000a00 */
[----:B------:R-:W1:Y:S01]  /*1a020*/  LDCU.64 UR4, c[0x4][0x3c8] ;  /* 0x01007900ff0477ac */ /* 0x000e620008000a00 */
[----:B------:R-:W-:Y:S02]  /*1a030*/  HFMA2 R12, -RZ, RZ, 0, 5.9604644775390625e-08 ;  /* 0x00000001ff0c7431 */ /* 0x000fe400000001ff */
[----:B------:R-:W-:Y:S01]  /*1a040*/  IMAD.MOV.U32 R8, RZ, RZ, 0x2e9 ;  /* 0x000002e9ff087424 */ /* 0x000fe200078e00ff */
[----:B------:R-:W2:Y:S01]  /*1a050*/  LDCU.64 UR6, c[0x4][0x3c0] ;  /* 0x01007800ff0677ac */ /* 0x000ea20008000a00 */
[----:B------:R-:W-:Y:S01]  /*1a060*/  IMAD.MOV.U32 R13, RZ, RZ, RZ ;  /* 0x000000ffff0d7224 */ /* 0x000fe200078e00ff */
[----:B------:R-:W3:Y:S01]  /*1a070*/  LDCU.64 UR8, c[0x4][0x258] ;  /* 0x01004b00ff0877ac */ /* 0x000ee20008000a00 */
[----:B-1----:R-:W-:Y:S02]  /*1a080*/  IMAD.U32 R4, RZ, RZ, UR4 ;  /* 0x00000004ff047e24 */ /* 0x002fe4000f8e00ff */
[----:B------:R-:W-:-:S02]  /*1a090*/  IMAD.U32 R5, RZ, RZ, UR5 ;  /* 0x00000005ff057e24 */ /* 0x000fc4000f8e00ff */
[----:B--2---:R-:W-:Y:S01]  /*1a0a0*/  IMAD.U32 R6, RZ, RZ, UR6 ;  /* 0x00000006ff067e24 */ /* 0x004fe2000f8e00ff */
[----:B------:R-:W-:Y:S01]  /*1a0b0*/  MOV R7, UR7 ;  /* 0x0000000700077c02 */ /* 0x000fe20008000f00 */
[----:B---3--:R-:W-:Y:S02]  /*1a0c0*/  IMAD.U32 R10, RZ, RZ, UR8 ;  /* 0x00000008ff0a7e24 */ /* 0x008fe4000f8e00ff */
[----:B------:R-:W-:-:S07]  /*1a0d0*/  IMAD.U32 R11, RZ, RZ, UR9 ;  /* 0x00000009ff0b7e24 */ /* 0x000fce000f8e00ff */
[----:B------:R-:W-:-:S07]  /*1a0e0*/  LEPC R20, `(.L_x_1523) ;  /* 0x000000001014794e */ /* 0x000fce0000000000 */
[----:B0-----:R-:W-:Y:S05]  /*1a0f0*/  CALL.ABS.NOINC R2 ;  /* 0x0000000002007343 */ /* 0x001fea0003c00000 */
.L_x_1523:
[----:B------:R-:W-:Y:S05]  /*1a100*/  EXIT ;  /* 0x000000000000794d */ /* 0x000fea0003800000 */
.L_x_1514:
[----:B------:R-:W-:Y:S05]  /*1a110*/  @!P0 BRA `(.L_x_1524) ;  /* 0x0000000000c08947 */ /* 0x000fea0003800000 */
[----:B------:R-:W2:Y:S04]  /*1a120*/  LDG.E.64 R6, desc[UR36][R2.64] ;  /* 0x0000002402067981 */ /* 0x000ea8000c1e1b00 */
[----:B------:R-:W4:Y:S04]  /*1a130*/  LDG.E.64 R12, desc[UR36][R2.64+0x8] ;  /* 0x00000824020c7981 */ /* 0x000f28000c1e1b00 */
[----:B------:R-:W5:Y:S04]  /*1a140*/  LDG.E.64 R14, desc[UR36][R2.64+0x10] ;  /* 0x00001024020e7981 */ /* 0x000f68000c1e1b00 */
[----:B------:R-:W3:Y:S01]  /*1a150*/  LDG.E.64 R20, desc[UR36][R2.64+0x18] ;  /* 0x0000182402147981 */ /* 0x000ee2000c1e1b00 */
[----:B------:R-:W-:Y:S01]  /*1a160*/  BSSY.RECONVERGENT B0, `(.L_x_1525) ;  /* 0x0000017000007945 */ /* 0x000fe20003800200 */
[----:B--2---:R-:W4:Y:S02]  /*1a170*/  DSETP.NAN.AND P3, PT, R6, R6, PT ;  /* 0x000000060600722a */ /* 0x004f240003f68000 */
[----:B----4-:R-:W-:-:S04]  /*1a180*/  @P3 ISETP.GE.U32.AND P0, PT, R12, R16, PT ;  /* 0x000000100c00320c */ /* 0x010fc80003f06070 */
[----:B------:R-:W-:-:S15]  /*1a190*/  @P3 ISETP.GE.AND.EX P0, PT, R13, R17, PT, P0 ;  /* 0x000000110d00320c */ /* 0x000fde0003f06300 */
[----:B------:R-:W-:-:S15]  /*1a1a0*/  NOP ;  /* 0x0000000000007918 */ /* 0x000fde0000000000 */
[----:B------:R-:W-:-:S15]  /*1a1b0*/  NOP ;  /* 0x0000000000007918 */ /* 0x000fde0000000000 */
[----:B------:R-:W-:-:S13]  /*1a1c0*/  NOP ;  /* 0x0000000000007918 */ /* 0x000fda0000000000 */
[----:B-----5:R-:W3:Y:S02]  /*1a1d0*/  DSETP.NAN.AND P2, PT, R14, R14, PT ;  /* 0x0000000e0e00722a */ /* 0x020ee40003f48000 */
        /* <DEDUP_REMOVED lines=15> */
.L_x_1526:
[----:B------:R-:W-:Y:S05]  /*1a2d0*/  BSYNC.RECONVERGENT B0 ;  /* 0x0000000000007941 */ /* 0x000fea0003800200 */
.L_x_1525:
[----:B-123--:R-:W-:Y:S01]  /*1a2e0*/  FSEL R4, R6, R4, P0 ;  /* 0x0000000406047208 */ /* 0x00efe20000000000 */
        /* <DEDUP_REMOVED lines=14> */
.L_x_1528:
[----:B------:R-:W-:Y:S05]  /*1a3d0*/  BSYNC.RECONVERGENT B0 ;  /* 0x0000000000007941 */ /* 0x000fea0003800200 */
.L_x_1527:
[----:B-12---:R-:W-:Y:S02]  /*1a3e0*/  FSEL R8, R14, R8, P0 ;  /* 0x000000080e087208 */ /* 0x006fe40000000000 */
[----:B------:R-:W-:Y:S02]  /*1a3f0*/  FSEL R9, R15, R9, P0 ;  /* 0x000000090f097208 */ /* 0x000fe40000000000 */
[----:B------:R-:W-:Y:S02]  /*1a400*/  SEL R10, R20, R10, P0 ;  /* 0x0000000a140a7207 */ /* 0x000fe40000000000 */
[----:B------:R-:W-:-:S07]  /*1a410*/  SEL R11, R21, R11, P0 ;  /* 0x0000000b150b7207 */ /* 0x000fce0000000000 */
.L_x_1524:
        /* <DEDUP_REMOVED lines=24> */
.L_x_1531:
[----:B------:R-:W0:Y:S01]  /*1a5a0*/  LDCU.64 UR4, c[0x0][0x770] ;  /* 0x0000ee00ff0477ac */ /* 0x000e220008000a00 */
[----:B------:R-:W1:Y:S01]  /*1a5b0*/  LDC.64 R2, c[0x4][R2] ;  /* 0x0100000002027b82 */ /* 0x000e620000000a00 */
[----:B------:R-:W-:Y:S02]  /*1a5c0*/  HFMA2 R8, -RZ, RZ, 0, 4.4763088226318359375e-05 ;  /* 0x000002efff087431 */ /* 0x000fe400000001ff */
[----:B------:R-:W-:Y:S01]  /*1a5d0*/  IMAD.MOV.U32 R12, RZ, RZ, 0x1 ;  /* 0x00000001ff0c7424 */ /* 0x000fe200078e00ff */
[----:B------:R-:W2:Y:S01]  /*1a5e0*/  LDCU.64 UR6, c[0x4][0x3d8] ;  /* 0x01007b00ff0677ac */ /* 0x000ea20008000a00 */
[----:B------:R-:W-:Y:S01]  /*1a5f0*/  IMAD.MOV.U32 R13, RZ, RZ, RZ ;  /* 0x000000ffff0d7224 */ /* 0x000fe200078e00ff */
[----:B------:R-:W3:Y:S01]  /*1a600*/  LDCU.64 UR8, c[0x4][0x3c0] ;  /* 0x01007800ff0877ac */ /* 0x000ee20008000a00 */
[----:B0-----:R-:W-:Y:S01]  /*1a610*/  IADD3 R14, P0, PT, R19, UR4, RZ ;  /* 0x00000004130e7c10 */ /* 0x001fe2000ff1e0ff */
[----:B--2---:R-:W-:-:S04]  /*1a620*/  IMAD.U32 R4, RZ, RZ, UR6 ;  /* 0x00000006ff047e24 */ /* 0x004fc8000f8e00ff */
[----:B------:R-:W-:Y:S01]  /*1a630*/  IMAD.X R15, RZ, RZ, UR5, P0 ;  /* 0x00000005ff0f7e24 */ /* 0x000fe200080e06ff */
[----:B------:R-:W0:Y:S01]  /*1a640*/  LDCU.64 UR4, c[0x4][0x250] ;  /* 0x01004a00ff0477ac */ /* 0x000e220008000a00 */
[----:B------:R-:W-:Y:S01]  /*1a650*/  IMAD.U32 R5, RZ, RZ, UR7 ;  /* 0x00000007ff057e24 */ /* 0x000fe2000f8e00ff */
[----:B---3--:R-:W-:Y:S01]  /*1a660*/  MOV R6, UR8 ;  /* 0x0000000800067c02 */ /* 0x008fe20008000f00 */
[----:B------:R-:W-:Y:S01]  /*1a670*/  IMAD.U32 R7, RZ, RZ, UR9 ;  /* 0x00000009ff077e24 */ /* 0x000fe2000f8e00ff */
[----:B------:R2:W-:Y:S01]  /*1a680*/  STG.E.64 desc[UR36][R14.64], R16 ;  /* 0x000000100e007986 */ /* 0x0005e2000c101b24 */
[----:B0-----:R-:W-:Y:S02]  /*1a690*/  IMAD.U32 R10, RZ, RZ, UR4 ;  /* 0x00000004ff0a7e24 */ /* 0x001fe4000f8e00ff */
[----:B--2---:R-:W-:-:S07]  /*1a6a0*/  IMAD.U32 R11, RZ, RZ, UR5 ;  /* 0x00000005ff0b7e24 */ /* 0x004fce000f8e00ff */
[----:B------:R-:W-:-:S07]  /*1a6b0*/  LEPC R20, `(.L_x_1532) ;  /* 0x000000001014794e */ /* 0x000fce0000000000 */
[----:B-1----:R-:W-:Y:S05]  /*1a6c0*/  CALL.ABS.NOINC R2 ;  /* 0x0000000002007343 */ /* 0x002fea0003c00000 */
.L_x_1532:
[----:B------:R-:W-:Y:S05]  /*1a6d0*/  BRA `(.L_x_1533) ;  /* 0x0000000000107947 */ /* 0x000fea0003800000 */
.L_x_1530:
[----:B------:R-:W0:Y:S02]  /*1a6e0*/  LDCU.64 UR4, c[0x0][0x770] ;  /* 0x0000ee00ff0477ac */ /* 0x000e240008000a00 */
[----:B0-----:R-:W-:-:S05]  /*1a6f0*/  IADD3 R2, P0, PT, R19, UR4, RZ ;  /* 0x0000000413027c10 */ /* 0x001fca000ff1e0ff */
[----:B------:R-:W-:-:S05]  /*1a700*/  IMAD.X R3, RZ, RZ, UR5, P0 ;  /* 0x00000005ff037e24 */ /* 0x000fca00080e06ff */
[----:B------:R0:W-:Y:S03]  /*1a710*/  STG.E.64 desc[UR36][R2.64], R16 ;  /* 0x0000001002007986 */ /* 0x0001e6000c101b24 */
.L_x_1533:
[----:B------:R-:W1:Y:S02]  /*1a720*/  LDCU.64 UR4, c[0x0][0x770] ;  /* 0x0000ee00ff0477ac */ /* 0x000e640008000a00 */
[----:B-1----:R-:W-:-:S04]  /*1a730*/  IADD3 R22, P0, PT, R22, UR4, RZ ;  /* 0x0000000416167c10 */ /* 0x002fc8000ff1e0ff */
[----:B------:R-:W-:-:S05]  /*1a740*/  IADD3.X R23, PT, PT, RZ, UR5, RZ, P0, !PT ;  /* 0x00000005ff177c10 */ /* 0x000fca00087fe4ff */
[----:B------:R-:W-:Y:S01]  /*1a750*/  STG.E.64 desc[UR36][R22.64], R24 ;  /* 0x0000001816007986 */ /* 0x000fe2000c101b24 */
[----:B------:R-:W-:Y:S05]  /*1a760*/  EXIT ;  /* 0x000000000000794d */ /* 0x000fea0003800000 */
.L_x_1529:
[----:B------:R-:W-:Y:S04]  /*1a770*/  STG.E.64 desc[UR36][R2.64], R4 ;  /* 0x0000000402007986 */ /* 0x000fe8000c101b24 */
[----:B------:R-:W-:Y:S04]  /*1a780*/  STG.E.64 desc[UR36][R2.64+0x8], R16 ;  /* 0x0000081002007986 */ /* 0x000fe8000c101b24 */
[----:B------:R-:W-:Y:S04]  /*1a790*/  STG.E.64 desc[UR36][R2.64+0x10], R8 ;  /* 0x0000100802007986 */ /* 0x000fe8000c101b24 */
[----:B------:R-:W-:Y:S01]  /*1a7a0*/  STG.E.64 desc[UR36][R2.64+0x18], R24 ;  /* 0x0000181802007986 */ /* 0x000fe2000c101b24 */
[----:B------:R-:W-:Y:S05]  /*1a7b0*/  EXIT ;  /* 0x000000000000794d */ /* 0x000fea0003800000 */
.L_x_1471:
[----:B------:R-:W2:Y:S01]  /*1a7c0*/  LDL.LU.64 R6, [R1+0x10] ;  /* 0x0000100001067983 */ /* 0x000ea20000300a00 */
[----:B------:R-:W2:Y:S02]  /*1a7d0*/  LDCU UR4, c[0x0][0x3a0] ;  /* 0x00007400ff0477ac */ /* 0x000ea40008000800 */
[----:B--2---:R-:W-:-:S13]  /*1a7e0*/  ISETP.GE.AND P0, PT, R7, UR4, PT ;  /* 0x0000000407007c0c */ /* 0x004fda000bf06270 */
[----:B------:R-:W-:Y:S05]  /*1a7f0*/  @P0 EXIT ;  /* 0x000000000000094d */ /* 0x000fea0003800000 */
[----:B------:R-:W0:Y:S01]  /*1a800*/  LDCU UR4, c[0x0][0x3b0] ;  /* 0x00007600ff0477ac */ /* 0x000e220008000800 */
[----:B------:R-:W-:Y:S02]  /*1a810*/  ISETP.NE.AND P2, PT, R0, RZ, PT ;  /* 0x000000ff0000720c */ /* 0x000fe40003f45270 */
[----:B0-----:R-:W-:-:S13]  /*1a820*/  ISETP.NE.AND P0, PT, RZ, UR4, PT ;  /* 0x00000004ff007c0c */ /* 0x001fda000bf05270 */
[----:B------:R-:W-:Y:S05]  /*1a830*/  @P0 EXIT P2 ;  /* 0x000000000000094d */ /* 0x000fea0001000000 */
[----:B------:R-:W0:Y:S01]  /*1a840*/  LDCU UR4, c[0x0][0x3b4] ;  /* 0x00007680ff0477ac */ /* 0x000e220008000800 */
[----:B------:R-:W-:Y:S02]  /*1a850*/  ISETP.NE.AND P2, PT, R13, RZ, PT ;  /* 0x000000ff0d00720c */ /* 0x000fe40003f45270 */
[----:B0-----:R-:W-:-:S13]  /*1a860*/  ISETP.NE.AND P0, PT, RZ, UR4, PT ;  /* 0x00000004ff007c0c */ /* 0x001fda000bf05270 */
[----:B------:R-:W-:Y:S05]  /*1a870*/  @P0 EXIT P2 ;  /* 0x000000000000094d */ /* 0x000fea0001000000 */
[----:B------:R-:W0:Y:S02]  /*1a880*/  LDCU.U8 UR4, c[0x0][0x7a0] ;  /* 0x0000f400ff0477ac */ /* 0x000e240008000000 */
[----:B0-----:R-:W-:-:S13]  /*1a890*/  ISETP.NE.AND P3, PT, RZ, UR4, PT ;  /* 0x00000004ff007c0c */ /* 0x001fda000bf65270 */
[----:B------:R-:W0:Y:S02]  /*1a8a0*/  @P3 LDC.64 R6, c[0x0][0x798] ;  /* 0x0001e600ff063b82 */ /* 0x000e240000000a00 */
[-C--:B0-----:R-:W-:Y:S02]  /*1a8b0*/  @P3 IADD3 R16, P0, PT, R16, R6.reuse, RZ ;  /* 0x0000000610103210 */ /* 0x081fe40007f1e0ff */
[----:B------:R-:W-:-:S03]  /*1a8c0*/  @P3 IADD3 R26, P2, PT, R26, R6, RZ ;  /* 0x000000061a1a3210 */ /* 0x000fc60007f5e0ff */
[--C-:B------:R-:W-:Y:S02]  /*1a8d0*/  @P3 IMAD.X R17, R17, 0x1, R7.reuse, P0 ;  /* 0x0000000111113824 */ /* 0x100fe400000e0607 */
        /* <DEDUP_REMOVED lines=19> */
.L_x_1536:
[----:B------:R-:W-:Y:S02]  /*1aa10*/  CS2R R26, SRZ ;  /* 0x00000000001a7805 */ /* 0x000fe4000001ff00 */
[----:B------:R-:W-:-:S07]  /*1aa20*/  CS2R R16, SRZ ;  /* 0x0000000000107805 */ /* 0x000fce000001ff00 */
.L_x_1535:
        /* <DEDUP_REMOVED lines=22> */
.L_x_1539:
[----:B------:R-:W0:Y:S01]  /*1ab90*/  LDCU.64 UR4, c[0x0][0x770] ;  /* 0x0000ee00ff0477ac */ /* 0x000e220008000a00 */
[----:B------:R-:W-:Y:S02]  /*1aba0*/  HFMA2 R8, -RZ, RZ, 0, 4.4763088226318359375e-05 ;  /* 0x000002efff087431 */ /* 0x000fe400000001ff */
        /* <DEDUP_REMOVED lines=9> */
[----:B------:R-:W-:Y:S01]  /*1ac40*/  IMAD.U32 R5, RZ, RZ, UR7 ;  /* 0x00000007ff057e24 */ /* 0x000fe2000f8e00ff */
[----:B--2---:R-:W-:Y:S01]  /*1ac50*/  MOV R6, UR8 ;  /* 0x0000000800067c02 */ /* 0x004fe20008000f00 */
[----:B------:R-:W-:Y:S01]  /*1ac60*/  IMAD.U32 R7, RZ, RZ, UR9 ;  /* 0x00000009ff077e24 */ /* 0x000fe2000f8e00ff */
[----:B------:R2:W-:Y:S01]  /*1ac70*/  STG.E.64 desc[UR36][R2.64], R16 ;  /* 0x0000001002007986 */ /* 0x0005e2000c101b24 */
[----:B-1----:R-:W-:Y:S02]  /*1ac80*/  IMAD.U32 R10, RZ, RZ, UR4 ;  /* 0x00000004ff0a7e24 */ /* 0x002fe4000f8e00ff */
[----:B--2---:R-:W-:-:S07]  /*1ac90*/  IMAD.U32 R11, RZ, RZ, UR5 ;  /* 0x00000005ff0b7e24 */ /* 0x004fce000f8e00ff */
[----:B------:R-:W-:-:S07]  /*1aca0*/  LEPC R20, `(.L_x_1540) ;  /* 0x000000001014794e */ /* 0x000fce0000000000 */
[----:B0-----:R-:W-:Y:S05]  /*1acb0*/  CALL.ABS.NOINC R18 ;  /* 0x0000000012007343 */ /* 0x001fea0003c00000 */
.L_x_1540:
[----:B------:R-:W-:Y:S05]  /*1acc0*/  BRA `(.L_x_1541) ;  /* 0x0000000000107947 */ /* 0x000fea0003800000 */
.L_x_1538:
[----:B------:R-:W0:Y:S02]  /*1acd0*/  LDCU.64 UR4, c[0x0][0x770] ;  /* 0x0000ee00ff0477ac */ /* 0x000e240008000a00 */
[----:B0-----:R-:W-:-:S05]  /*1ace0*/  IADD3 R2, P0, PT, R19, UR4, RZ ;  /* 0x0000000413027c10 */ /* 0x001fca000ff1e0ff */
[----:B------:R-:W-:-:S05]  /*1acf0*/  IMAD.X R3, RZ, RZ, UR5, P0 ;  /* 0x00000005ff037e24 */ /* 0x000fca00080e06ff */
[----:B------:R0:W-:Y:S03]  /*1ad00*/  STG.E.64 desc[UR36][R2.64], R16 ;  /* 0x0000001002007986 */ /* 0x0001e6000c101b24 */
.L_x_1541:
[----:B------:R-:W1:Y:S02]  /*1ad10*/  LDCU.64 UR4, c[0x0][0x770] ;  /* 0x0000ee00ff0477ac */ /* 0x000e640008000a00 */
[----:B-1----:R-:W-:-:S04]  /*1ad20*/  IADD3 R22, P0, PT, R22, UR4, RZ ;  /* 0x0000000416167c10 */ /* 0x002fc8000ff1e0ff */
[----:B------:R-:W-:-:S05]  /*1ad30*/  IADD3.X R23, PT, PT, RZ, UR5, RZ, P0, !PT ;  /* 0x00000005ff177c10 */ /* 0x000fca00087fe4ff */
[----:B------:R-:W-:Y:S01]  /*1ad40*/  STG.E.64 desc[UR36][R22.64], R26 ;  /* 0x0000001a16007986 */ /* 0x000fe2000c101b24 */
[----:B------:R-:W-:Y:S05]  /*1ad50*/  EXIT ;  /* 0x000000000000794d */ /* 0x000fea0003800000 */
.L_x_1537:
        /* <DEDUP_REMOVED lines=8> */
[----:B0-----:R-:W-:Y:S02]  /*1ade0*/  IMAD.U32 R4, RZ, RZ, UR4 ;  /* 0x00000004ff047e24 */ /* 0x001fe4000f8e00ff */
[----:B------:R-:W-:-:S02]  /*1adf0*/  IMAD.U32 R5, RZ, RZ, UR5 ;  /* 0x00000005ff057e24 */ /* 0x000fc4000f8e00ff */
[----:B---3--:R-:W-:Y:S01]  /*1ae00*/  IMAD.U32 R6, RZ, RZ, UR6 ;  /* 0x00000006ff067e24 */ /* 0x008fe2000f8e00ff */
[----:B------:R-:W-:Y:S01]  /*1ae10*/  MOV R7, UR7 ;  /* 0x0000000700077c02 */ /* 0x000fe20008000f00 */
[----:B----4-:R-:W-:Y:S02]  /*1ae20*/  IMAD.U32 R10, RZ, RZ, UR8 ;  /* 0x00000008ff0a7e24 */ /* 0x010fe4000f8e00ff */
[----:B-1----:R-:W-:-:S07]  /*1ae30*/  IMAD.U32 R11, RZ, RZ, UR9 ;  /* 0x00000009ff0b7e24 */ /* 0x002fce000f8e00ff */
[----:B------:R-:W-:-:S07]  /*1ae40*/  LEPC R20, `(.L_x_1542) ;  /* 0x000000001014794e */ /* 0x000fce0000000000 */
[----:B--2---:R-:W-:Y:S05]  /*1ae50*/  CALL.ABS.NOINC R14 ;  /* 0x000000000e007343 */ /* 0x004fea0003c00000 */
.L_x_1542:
[----:B------:R-:W0:Y:S01]  /*1ae60*/  LDC.64 R2, c[0x4][R2] ;  /* 0x0100000002027b82 */ /* 0x000e220000000a00 */
[----:B------:R-:W1:Y:S01]  /*1ae70*/  LDCU.64 UR4, c[0x4][0x3c8] ;  /* 0x01007900ff0477ac */ /* 0x000e620008000a00 */
[----:B------:R-:W-:Y:S02]  /*1ae80*/  HFMA2 R8, -RZ, RZ, 0, 4.4405460357666015625e-05 ;  /* 0x000002e9ff087431 */ /* 0x000fe400000001ff */
[----:B------:R-:W-:Y:S01]  /*1ae90*/  IMAD.MOV.U32 R12, RZ, RZ, 0x1 ;  /* 0x00000001ff0c7424 */ /* 0x000fe200078e00ff */
[----:B------:R-:W2:Y:S01]  /*1aea0*/  LDCU.64 UR6, c[0x4][0x3c0] ;  /* 0x01007800ff0677ac */ /* 0x000ea20008000a00 */
[----:B------:R-:W-:Y:S01]  /*1aeb0*/  IMAD.MOV.U32 R13, RZ, RZ, RZ ;  /* 0x000000ffff0d7224 */ /* 0x000fe200078e00ff */
[----:B------:R-:W3:Y:S01]  /*1aec0*/  LDCU.64 UR8, c[0x4][0x258] ;  /* 0x01004b00ff0877ac */ /* 0x000ee20008000a00 */
[----:B-1----:R-:W-:Y:S02]  /*1aed0*/  IMAD.U32 R4, RZ, RZ, UR4 ;  /* 0x00000004ff047e24 */ /* 0x002fe4000f8e00ff */
[----:B------:R-:W-:Y:S01]  /*1aee0*/  IMAD.U32 R5, RZ, RZ, UR5 ;  /* 0x00000005ff057e24 */ /* 0x000fe2000f8e00ff */
[----:B--2---:R-:W-:Y:S01]  /*1aef0*/  MOV R6, UR6 ;  /* 0x0000000600067c02 */ /* 0x004fe20008000f00 */
[----:B------:R-:W-:-:S02]  /*1af00*/  IMAD.U32 R7, RZ, RZ, UR7 ;  /* 0x00000007ff077e24 */ /* 0x000fc4000f8e00ff */
[----:B---3--:R-:W-:Y:S02]  /*1af10*/  IMAD.U32 R10, RZ, RZ, UR8 ;  /* 0x00000008ff0a7e24 */ /* 0x008fe4000f8e00ff */
[----:B------:R-:W-:-:S07]  /*1af20*/  IMAD.U32 R11, RZ, RZ, UR9 ;  /* 0x00000009ff0b7e24 */ /* 0x000fce000f8e00ff */
[----:B------:R-:W-:-:S07]  /*1af30*/  LEPC R20, `(.L_x_1543) ;  /* 0x000000001014794e */ /* 0x000fce0000000000 */
[----:B0-----:R-:W-:Y:S05]  /*1af40*/  CALL.ABS.NOINC R2 ;  /* 0x0000000002007343 */ /* 0x001fea0003c00000 */
.L_x_1543:
[----:B------:R-:W-:Y:S05]  /*1af50*/  EXIT ;  /* 0x000000000000794d */ /* 0x000fea0003800000 */
.L_x_1534:
[----:B------:R-:W-:Y:S05]  /*1af60*/  @!P3 BRA `(.L_x_1544) ;  /* 0x0000000000c0b947 */ /* 0x000fea0003800000 */
[----:B------:R-:W2:Y:S04]  /*1af70*/  LDG.E.64 R6, desc[UR36][R2.64] ;  /* 0x0000002402067981 */ /* 0x000ea8000c1e1b00 */
[----:B------:R-:W3:Y:S04]  /*1af80*/  LDG.E.64 R8, desc[UR36][R2.64+0x8] ;  /* 0x0000082402087981 */ /* 0x000ee8000c1e1b00 */
[----:B------:R-:W4:Y:S04]  /*1af90*/  LDG.E.64 R10, desc[UR36][R2.64+0x10] ;  /* 0x00001024020a7981 */ /* 0x000f28000c1e1b00 */
[----:B------:R-:W5:Y:S01]  /*1afa0*/  LDG.E.64 R12, desc[UR36][R2.64+0x18] ;  /* 0x00001824020c7981 */ /* 0x000f62000c1e1b00 */
[----:B------:R-:W-:Y:S01]  /*1afb0*/  BSSY.RECONVERGENT B0, `(.L_x_1545) ;  /* 0x0000017000007945 */ /* 0x000fe20003800200 */
[----:B--2---:R-:W3:Y:S02]  /*1afc0*/  DSETP.NAN.AND P3, PT, R6, R6, PT ;  /* 0x000000060600722a */ /* 0x004ee40003f68000 */
[----:B---3--:R-:W-:-:S04]  /*1afd0*/  @P3 ISETP.GE.U32.AND P0, PT, R8, R16, PT ;  /* 0x000000100800320c */ /* 0x008fc80003f06070 */
[----:B------:R-:W-:-:S15]  /*1afe0*/  @P3 ISETP.GE.AND.EX P0, PT, R9, R17, PT, P0 ;  /* 0x000000110900320c */ /* 0x000fde0003f06300 */
[----:B------:R-:W-:-:S15]  /*1aff0*/  NOP ;  /* 0x0000000000007918 */ /* 0x000fde0000000000 */
[----:B------:R-:W-:-:S15]  /*1b000*/  NOP ;  /* 0x0000000000007918 */ /* 0x000fde0000000000 */
[----:B------:R-:W-:-:S13]  /*1b010*/  NOP ;  /* 0x0000000000007918 */ /* 0x000fda0000000000 */
[----:B----4-:R-:W5:Y:S02]  /*1b020*/  DSETP.NAN.AND P2, PT, R10, R10, PT ;  /* 0x0000000a0a00722a */ /* 0x010f640003f48000 */
[----:B-----5:R-:W-:-:S04]  /*1b030*/  @P2 ISETP.GE.U32.AND P1, PT, R12, R26, PT ;  /* 0x0000001a0c00220c */ /* 0x020fc80003f26070 */
        /* <DEDUP_REMOVED lines=14> */
.L_x_1546:
[----:B------:R-:W-:Y:S05]  /*1b120*/  BSYNC.RECONVERGENT B0 ;  /* 0x0000000000007941 */ /* 0x000fea0003800200 */
.L_x_1545:
[----:B012---:R-:W-:Y:S01]  /*1b130*/  FSEL R4, R6, R4, P0 ;  /* 0x0000000406047208 */ /* 0x007fe20000000000 */
[----:B------:R-:W-:Y:S01]  /*1b140*/  BSSY.RECONVERGENT B0, `(.L_x_1547) ;  /* 0x000000e000007945 */ /* 0x000fe20003800200 */
[----:B------:R-:W-:Y:S02]  /*1b150*/  FSEL R5, R7, R5, P0 ;  /* 0x0000000507057208 */ /* 0x000fe40000000000 */
[----:B------:R-:W-:Y:S02]  /*1b160*/  SEL R16, R8, R16, P0 ;  /* 0x0000001008107207 */ /* 0x000fe40000000000 */
[----:B------:R-:W-:Y:S01]  /*1b170*/  SEL R17, R9, R17, P0 ;  /* 0x0000001109117207 */ /* 0x000fe20000000000 */
        /* <DEDUP_REMOVED lines=10> */
.L_x_1548:
[----:B------:R-:W-:Y:S05]  /*1b220*/  BSYNC.RECONVERGENT B0 ;  /* 0x0000000000007941 */ /* 0x000fea0003800200 */
.L_x_1547:
[----:B01----:R-:W-:Y:S02]  /*1b230*/  FSEL R24, R10, R24, P0 ;  /* 0x000000180a187208 */ /* 0x003fe40000000000 */
[----:B------:R-:W-:Y:S02]  /*1b240*/  FSEL R25, R11, R25, P0 ;  /* 0x000000190b197208 */ /* 0x000fe40000000000 */
[----:B------:R-:W-:Y:S02]  /*1b250*/  SEL R26, R12, R26, P0 ;  /* 0x0000001a0c1a7207 */ /* 0x000fe40000000000 */
[----:B------:R-:W-:-:S07]  /*1b260*/  SEL R27, R13, R27, P0 ;  /* 0x0000001b0d1b7207 */ /* 0x000fce0000000000 */
.L_x_1544:
        /* <DEDUP_REMOVED lines=22> */
.L_x_1551:
[----:B------:R-:W0:Y:S01]  /*1b3d0*/  LDCU.64 UR4, c[0x0][0x770] ;  /* 0x0000ee00ff0477ac */ /* 0x000e220008000a00 */
[----:B------:R-:W1:Y:S01]  /*1b3e0*/  LDC.64 R2, c[0x4][R2] ;  /* 0x0100000002027b82 */ /* 0x000e620000000a00 */
[----:B------:R-:W-:Y:S02]  /*1b3f0*/  HFMA2 R12, -RZ, RZ, 0, 5.9604644775390625e-08 ;  /* 0x00000001ff0c7431 */ /* 0x000fe400000001ff */
        /* <DEDUP_REMOVED lines=10> */
[----:B---3--:R-:W-:Y:S01]  /*1b4a0*/  IMAD.U32 R6, RZ, RZ, UR8 ;  /* 0x00000008ff067e24 */ /* 0x008fe2000f8e00ff */
[----:B------:R-:W-:Y:S01]  /*1b4b0*/  MOV R7, UR9 ;  /* 0x0000000900077c02 */ /* 0x000fe20008000f00 */
[----:B0-----:R-:W-:Y:S02]  /*1b4c0*/  IMAD.U32 R10, RZ, RZ, UR4 ;  /* 0x00000004ff0a7e24 */ /* 0x001fe4000f8e00ff */
[----:B--2---:R-:W-:-:S07]  /*1b4d0*/  IMAD.U32 R11, RZ, RZ, UR5 ;  /* 0x00000005ff0b7e24 */ /* 0x004fce000f8e00ff */
[----:B------:R-:W-:-:S07]  /*1b4e0*/  LEPC R20, `(.L_x_1552) ;  /* 0x000000001014794e */ /* 0x000fce0000000000 */
[----:B-1----:R-:W-:Y:S05]  /*1b4f0*/  CALL.ABS.NOINC R2 ;  /* 0x0000000002007343 */ /* 0x002fea0003c00000 */
.L_x_1552:
[----:B------:R-:W-:Y:S05]  /*1b500*/  BRA `(.L_x_1553) ;  /* 0x0000000000107947 */ /* 0x000fea0003800000 */
.L_x_1550:
[----:B------:R-:W0:Y:S02]  /*1b510*/  LDCU.64 UR4, c[0x0][0x770] ;  /* 0x0000ee00ff0477ac */ /* 0x000e240008000a00 */
[----:B0-----:R-:W-:-:S05]  /*1b520*/  IADD3 R2, P0, PT, R19, UR4, RZ ;  /* 0x0000000413027c10 */ /* 0x001fca000ff1e0ff */
[----:B------:R-:W-:-:S05]  /*1b530*/  IMAD.X R3, RZ, RZ, UR5, P0 ;  /* 0x00000005ff037e24 */ /* 0x000fca00080e06ff */
[----:B------:R0:W-:Y:S03]  /*1b540*/  STG.E.64 desc[UR36][R2.64], R16 ;  /* 0x0000001002007986 */ /* 0x0001e6000c101b24 */
.L_x_1553:
[----:B------:R-:W1:Y:S02]  /*1b550*/  LDCU.64 UR4, c[0x0][0x770] ;  /* 0x0000ee00ff0477ac */ /* 0x000e640008000a00 */
[----:B-1----:R-:W-:-:S05]  /*1b560*/  IADD3 R22, P0, PT, R22, UR4, RZ ;  /* 0x0000000416167c10 */ /* 0x002fca000ff1e0ff */
[----:B------:R-:W-:-:S05]  /*1b570*/  IMAD.X R23, RZ, RZ, UR5, P0 ;  /* 0x00000005ff177e24 */ /* 0x000fca00080e06ff */
[----:B------:R-:W-:Y:S01]  /*1b580*/  STG.E.64 desc[UR36][R22.64], R26 ;  /* 0x0000001a16007986 */ /* 0x000fe2000c101b24 */
[----:B------:R-:W-:Y:S05]  /*1b590*/  EXIT ;  /* 0x000000000000794d */ /* 0x000fea0003800000 */
.L_x_1549:
[----:B------:R-:W-:Y:S04]  /*1b5a0*/  STG.E.64 desc[UR36][R2.64], R4 ;  /* 0x0000000402007986 */ /* 0x000fe8000c101b24 */
[----:B------:R-:W-:Y:S04]  /*1b5b0*/  STG.E.64 desc[UR36][R2.64+0x8], R16 ;  /* 0x0000081002007986 */ /* 0x000fe8000c101b24 */
[----:B------:R-:W-:Y:S04]  /*1b5c0*/  STG.E.64 desc[UR36][R2.64+0x10], R24 ;  /* 0x0000101802007986 */ /* 0x000fe8000c101b24 */
[----:B------:R-:W-:Y:S01]  /*1b5d0*/  STG.E.64 desc[UR36][R2.64+0x18], R26 ;  /* 0x0000181a02007986 */ /* 0x000fe2000c101b24 */
[----:B------:R-:W-:Y:S05]  /*1b5e0*/  EXIT ;  /* 0x000000000000794d */ /* 0x000fea0003800000 */
        .weak           $__internal_4_$__cuda_sm20_div_u64
        .type           $__internal_4_$__cuda_sm20_div_u64,@function
        .size           $__internal_4_$__cuda_sm20_div_u64,(.L_x_6056 - $__internal_4_$__cuda_sm20_div_u64)
$__internal_4_$__cuda_sm20_div_u64:
[----:B------:R-:W-:Y:S01]  /*1b5f0*/  MOV R20, R7 ;  /* 0x0000000700147202 */ /* 0x000fe20000000f00 */
        /* <DEDUP_REMOVED lines=12> */
[----:B------:R-:W-:Y:S01]  /*1b6c0*/  IMAD.X R29, RZ, RZ, ~R15, P0 ;  /* 0x000000ffff1d7224 */ /* 0x000fe200000e0e0f */
[----:B------:R-:W-:-:S03]  /*1b6d0*/  MOV R15, R10 ;  /* 0x0000000a000f7202 */ /* 0x000fc60000000f00 */
        /* <DEDUP_REMOVED lines=10> */
[----:B------:R-:W-:Y:S02]  /*1b780*/  HFMA2 R11, -RZ, RZ, 0, 0 ;  /* 0x00000000ff0b7431 */ /* 0x000fe400000001ff */
        /* <DEDUP_REMOVED lines=25> */
[----:B------:R-:W-:Y:S02]  /*1b920*/  IADD3.X R3, PT, PT, R20, -0x1, RZ, P1, !PT ;  /* 0xffffffff14037810 */ /* 0x000fe40000ffe4ff */
[----:B------:R-:W-:Y:S02]  /*1b930*/  IADD3.X R10, PT, PT, RZ, R9, RZ, P2, !PT ;  /* 0x00000009ff0a7210 */ /* 0x000fe400017fe4ff */
[----:B------:R-:W-:-:S02]  /*1b940*/  SEL R2, R2, R18, P0 ;  /* 0x0000001202027207 */ /* 0x000fc40000000000 */
[----:B------:R-:W-:Y:S02]  /*1b950*/  SEL R11, R11, R14, P0 ;  /* 0x0000000e0b0b7207 */ /* 0x000fe40000000000 */
[----:B------:R-:W-:Y:S02]  /*1b960*/  SEL R3, R3, R20, P0 ;  /* 0x0000001403037207 */ /* 0x000fe40000000000 */
[----:B------:R-:W-:Y:S01]  /*1b970*/  SEL R10, R10, R9, P0 ;  /* 0x000000090a0a7207 */ /* 0x000fe20000000000 */
[----:B------:R-:W-:Y:S01]  /*1b980*/  IMAD.MOV.U32 R9, RZ, RZ, 0x0 ;  /* 0x00000000ff097424 */ /* 0x000fe200078e00ff */
[----:B------:R-:W-:Y:S02]  /*1b990*/  ISETP.GE.U32.AND P0, PT, R2, R7, PT ;  /* 0x000000070200720c */ /* 0x000fe40003f06070 */
[----:B------:R-:W-:Y:S02]  /*1b9a0*/  IADD3 R2, P2, PT, R11, 0x1, RZ ;  /* 0x000000010b027810 */ /* 0x000fe40007f5e0ff */
[----:B------:R-:W-:-:S02]  /*1b9b0*/  ISETP.GE.U32.AND.EX P0, PT, R3, RZ, PT, P0 ;  /* 0x000000ff0300720c */ /* 0x000fc40003f06100 */
[----:B------:R-:W-:Y:S01]  /*1b9c0*/  ISETP.NE.U32.AND P1, PT, R7, RZ, PT ;  /* 0x000000ff0700720c */ /* 0x000fe20003f25070 */
[----:B------:R-:W-:Y:S01]  /*1b9d0*/  IMAD.X R3, RZ, RZ, R10, P2 ;  /* 0x000000ffff037224 */ /* 0x000fe200010e060a */
[----:B------:R-:W-:Y:S02]  /*1b9e0*/  SEL R2, R2, R11, P0 ;  /* 0x0000000b02027207 */ /* 0x000fe40000000000 */
[----:B------:R-:W-:Y:S02]  /*1b9f0*/  ISETP.NE.AND.EX P1, PT, RZ, RZ, PT, P1 ;  /* 0x000000ffff00720c */ /* 0x000fe40003f25310 */
[----:B------:R-:W-:Y:S02]  /*1ba00*/  SEL R3, R3, R10, P0 ;  /* 0x0000000a03037207 */ /* 0x000fe40000000000 */
[----:B------:R-:W-:Y:S02]  /*1ba10*/  SEL R2, R2, 0xffffffff, P1 ;  /* 0xffffffff02027807 */ /* 0x000fe40000800000 */
[----:B------:R-:W-:Y:S01]  /*1ba20*/  SEL R3, R3, 0xffffffff, P1 ;  /* 0xffffffff03037807 */ /* 0x000fe20000800000 */
[----:B------:R-:W-:Y:S06]  /*1ba30*/  RET.REL.NODEC R8 `(_ZN2at6native13reduce_kernelILi256ELi2ENS0_8ReduceOpIdNS0_9ArgMaxOpsIdEEjlLi4ELi4EEEEEvT1_) ;  /* 0xfffffe4408707950 */ /* 0x000fec0003c3ffff */
.L_x_1554:
        /* <DEDUP_REMOVED lines=12> */
.L_x_6056:


//--------------------- .text._ZN2at6native13reduce_kernelILi128ELi4ENS0_8ReduceOpIdNS0_9ArgMaxOpsIdEEjlLi4ELi4EEEEEvT1_ --------------------------
	.section	.text._ZN2at6native13reduce_kernelILi128ELi4ENS0_8ReduceOpIdNS0_9ArgMaxOpsIdEEjlLi4ELi4EEEEEvT1_,"ax",@progbits
	.align	128
        .global         _ZN2at6native13reduce_kernelILi128ELi4ENS0_8ReduceOpIdNS0_9ArgMaxOpsIdEEjlLi4ELi4EEEEEvT1_
        .type           _ZN2at6native13reduce_kernelILi128ELi4ENS0_8ReduceOpIdNS0_9ArgMaxOpsIdEEjlLi4ELi4EEEEEvT1_,@function
        .size           _ZN2at6native13reduce_kernelILi128ELi4ENS0_8ReduceOpIdNS0_9ArgMaxOpsIdEEjlLi4ELi4EEEEEvT1_,(.L_x_6057 - _ZN2at6native13reduce_kernelILi128ELi4ENS0_8ReduceOpIdNS0_9ArgMaxOpsIdEEjlLi4ELi4EEEEEvT1_)
        .other          _ZN2at6native13reduce_kernelILi128ELi4ENS0_8ReduceOpIdNS0_9ArgMaxOpsIdEEjlLi4ELi4EEEEEvT1_,@"STO_CUDA_ENTRY STV_DEFAULT"
_ZN2at6native13reduce_kernelILi128ELi4ENS0_8ReduceOpIdNS0_9ArgMaxOpsIdEEjlLi4ELi4EEEEEvT1_:
.text._ZN2at6native13reduce_kernelILi128ELi4ENS0_8ReduceOpIdNS0_9ArgMaxOpsIdEEjlLi4ELi4EEEEEvT1_:
        /* <DEDUP_REMOVED lines=296> */
.L_x_1555:
[----:B------:R-:W1:Y:S01]  /*1280*/  LDCU UR5, c[0x0][0x39c] ;  /* 0x00007380ff0577ac */ /* 0x000e620008000800 */
[----:B------:R-:W-:Y:S01]  /*1290*/  BSSY.RECONVERGENT B6, `(.L_x_1556) ;  /* 0x0001831000067945 */ /* 0x000fe20003800200 */
[----:B------:R-:W-:Y:S02]  /*12a0*/  CS2R R22, SRZ ;  /* 0x0000000000167805 */ /* 0x000fe4000001ff00 */
[----:B------:R-:W-:Y:S01]  /*12b0*/  CS2R R16, SRZ ;  /* 0x0000000000107805 */ /* 0x000fe2000001ff00 */
[----:B------:R-:W2:Y:S01]  /*12c0*/  LDCU UR4, c[0x0][0x3a0] ;  /* 0x00007400ff0477ac */ /* 0x000ea20008000800 */
[----:B------:R-:W-:Y:S02]  /*12d0*/  CS2R R10, SRZ ;  /* 0x00000000000a7805 */ /* 0x000fe4000001ff00 */
[----:B------:R-:W-:Y:S02]  /*12e0*/  CS2R R6, SRZ ;  /* 0x0000000000067805 */ /* 0x000fe4000001ff00 */
[----:B------:R-:W-:Y:S01]  /*12f0*/  CS2R R24, SRZ ;  /* 0x0000000000187805 */ /* 0x000fe2000001ff00 */
[----:B------:R-:W3:Y:S01]  /*1300*/  LDCU.64 UR36, c[0x0][0x358] ;  /* 0x00006b00ff2477ac */ /* 0x000ee20008000a00 */
[----:B------:R-:W-:-:S02]  /*1310*/  CS2R R12, SRZ ;  /* 0x00000000000c7805 */ /* 0x000fc4000001ff00 */
[----:B------:R-:W-:Y:S02]  /*1320*/  CS2R R8, SRZ ;  /* 0x0000000000087805 */ /* 0x000fe4000001ff00 */
[----:B------:R-:W-:Y:S01]  /*1330*/  CS2R R4, SRZ ;  /* 0x0000000000047805 */ /* 0x000fe2000001ff00 */
        /* <DEDUP_REMOVED lines=10> */
[----:B------:R-:W-:-:S03]  /*13e0*/  IMAD.MOV.U32 R16, RZ, RZ, R66 ;  /* 0x000000ffff107224 */ /* 0x000fc600078e0042 */
[----:B------:R-:W-:Y:S01]  /*13f0*/  MOV R17, R67 ;  /* 0x0000004300117202 */ /* 0x000fe20000000f00 */
[----:B------:R-:W-:Y:S06]  /*1400*/  BRA.U !UP0, `(.L_x_1558) ;  /* 0x00000015083c7547 */ /* 0x000fec000b800000 */
[----:B------:R-:W-:Y:S01]  /*1410*/  MOV R0, 0x0 ;  /* 0x0000000000007802 */ /* 0x000fe20000000f00 */
[----:B------:R-:W1:Y:S01]  /*1420*/  LDCU.64 UR6, c[0x4][0x3b8] ;  /* 0x01007700ff0677ac */ /* 0x000e620008000a00 */
[----:B------:R-:W-:Y:S02]  /*1430*/  HFMA2 R12, -RZ, RZ, 0, 5.9604644775390625e-08 ;  /* 0x00000001ff0c7431 */ /* 0x000fe400000001ff */
[----:B------:R-:W-:Y:S01]  /*1440*/  IMAD.MOV.U32 R8, RZ, RZ, 0x1e3 ;  /* 0x000001e3ff087424 */ /* 0x000fe200078e00ff */
[----:B------:R2:W3:Y:S01]  /*1450*/  LDC.64 R2, c[0x4][R0] ;  /* 0x0100000000027b82 */ /* 0x0004e20000000a00 */
[----:B------:R-:W4:Y:S01]  /*1460*/  LDCU.64 UR8, c[0x4][0x3c0] ;  /* 0x01007800ff0877ac */ /* 0x000f220008000a00 */
        /* <DEDUP_REMOVED lines=12> */
.L_x_1559:
[----:B------:R-:W0:Y:S01]  /*1530*/  LDC.64 R14, c[0x0][0x388] ;  /* 0x0000e200ff0e7b82 */ /* 0x000e220000000a00 */
[----:B------:R-:W-:Y:S01]  /*1540*/  SHF.R.U32.HI R66, RZ, 0x3, R66 ;  /* 0x00000003ff427819 */ /* 0x000fe20000011642 */
[----:B------:R-:W-:Y:S01]  /*1550*/  BSSY.RECONVERGENT B0, `(.L_x_1560) ;  /* 0x000004a000007945 */ /* 0x000fe20003800200 */
[----:B------:R-:W-:Y:S02]  /*1560*/  IMAD.MOV.U32 R0, RZ, RZ, RZ ;  /* 0x000000ffff007224 */ /* 0x000fe400078e00ff */
[----:B------:R-:W-:-:S03]  /*1570*/  LOP3.LUT P0, R66, R66, 0x3, RZ, 0xc0, !PT ;  /* 0x0000000342427812 */ /* 0x000fc6000780c0ff */
[----:B------:R-:W1:Y:S08]  /*1580*/  LDC R20, c[0x0][0x390] ;  /* 0x0000e400ff147b82 */ /* 0x000e700000000800 */
[----:B------:R-:W2:Y:S01]  /*1590*/  LDC R28, c[0x0][0x394] ;  /* 0x0000e500ff1c7b82 */ /* 0x000ea20000000800 */
[----:B0-----:R-:W-:Y:S02]  /*15a0*/  IMAD.MOV.U32 R2, RZ, RZ, R14 ;  /* 0x000000ffff027224 */ /* 0x001fe400078e000e */
[----:B------:R-:W-:-:S02]  /*15b0*/  IMAD.MOV.U32 R3, RZ, RZ, R15 ;  /* 0x000000ffff037224 */ /* 0x000fc400078e000f */
[----:B------:R-:W-:Y:S02]  /*15c0*/  IMAD.MOV.U32 R12, RZ, RZ, R14 ;  /* 0x000000ffff0c7224 */ /* 0x000fe400078e000e */
[----:B------:R-:W-:Y:S01]  /*15d0*/  IMAD.MOV.U32 R13, RZ, RZ, R15 ;  /* 0x000000ffff0d7224 */ /* 0x000fe200078e000f */
[----:B-1----:R-:W-:Y:S01]  /*15e0*/  MOV R32, R20 ;  /* 0x0000001400207202 */ /* 0x002fe20000000f00 */
        /* <DEDUP_REMOVED lines=30> */
[C---:B------:R-:W-:Y:S01]  /*17d0*/  IMAD.WIDE.U32 R4, R113.reuse, 0x8, R16 ;  /* 0x0000000871047825 */ /* 0x040fe200078e0010 */
[----:B------:R-:W0:Y:S05]  /*17e0*/  LDC.64 R6, c[0x0][0x388] ;  /* 0x0000e200ff067b82 */ /* 0x000e2a0000000a00 */
[----:B------:R-:W2:Y:S01]  /*17f0*/  LDG.E.64 R4, desc[UR36][R4.64] ;  /* 0x0000002404047981 */ /* 0x000ea2000c1e1b00 */
[----:B------:R-:W-:Y:S02]  /*1800*/  IMAD.IADD R9, R113, 0x1, -R66 ;  /* 0x0000000171097824 */ /* 0x000fe400078e0a42 */
        /* <DEDUP_REMOVED lines=18> */
.L_x_1564:
[----:B--2---:R-:W2:Y:S01]  /*1930*/  @P0 LDC R9, c[0x0][0x390] ;  /* 0x0000e400ff090b82 */ /* 0x004ea20000000800 */
[----:B------:R-:W3:Y:S01]  /*1940*/  LDCU.64 UR4, c[0x0][0x388] ;  /* 0x00007100ff0477ac */ /* 0x000ee20008000a00 */
[----:B------:R-:W-:Y:S02]  /*1950*/  SEL R33, R33, RZ, P0 ;  /* 0x000000ff21217207 */ /* 0x000fe40000000000 */
[----:B---3--:R-:W-:Y:S02]  /*1960*/  FSEL R12, R4, UR4, !P0 ;  /* 0x00000004040c7c08 */ /* 0x008fe4000c000000 */
[----:B------:R-:W-:Y:S01]  /*1970*/  FSEL R13, R5, UR5, !P0 ;  /* 0x00000005050d7c08 */ /* 0x000fe2000c000000 */
[----:B--2---:R-:W-:-:S07]  /*1980*/  IMAD.MOV.U32 R31, RZ, RZ, R9 ;  /* 0x000000ffff1f7224 */ /* 0x004fce00078e0009 */
.L_x_1563:
[----:B------:R-:W-:Y:S05]  /*1990*/  BSYNC.RECONVERGENT B1 ;  /* 0x0000000000017941 */ /* 0x000fea0003800200 */
.L_x_1562:
[----:B01----:R-:W0:Y:S01]  /*19a0*/  LDC R5, c[0x0][0x39c] ;  /* 0x0000e700ff057b82 */ /* 0x003e220000000800 */
[----:B------:R-:W-:Y:S02]  /*19b0*/  IADD3 R16, P0, PT, R16, 0x20, RZ ;  /* 0x0000002010107810 */ /* 0x000fe40007f1e0ff */
[----:B------:R-:W-:-:S03]  /*19c0*/  IADD3 R0, PT, PT, -R66, 0x4, RZ ;  /* 0x0000000442007810 */ /* 0x000fc60007ffe1ff */
[----:B------:R-:W-:Y:S01]  /*19d0*/  IMAD.X R17, RZ, RZ, R17, P0 ;  /* 0x000000ffff117224 */ /* 0x000fe200000e0611 */
[----:B0-----:R-:W-:-:S07]  /*19e0*/  IADD3 R26, PT, PT, R66, -0x4, R5 ;  /* 0xfffffffc421a7810 */ /* 0x001fce0007ffe005 */
.L_x_1561:
[----:B------:R-:W-:Y:S05]  /*19f0*/  BSYNC.RECONVERGENT B0 ;  /* 0x0000000000007941 */ /* 0x000fea0003800200 */
.L_x_1560:
        /* <DEDUP_REMOVED lines=17> */
[----:B------:R-:W-:Y:S02]  /*1b10*/  IMAD.MOV.U32 R18, RZ, RZ, R14 ;  /* 0x000000ffff127224 */ /* 0x000fe400078e000e */
[----:B------:R-:W-:-:S07]  /*1b20*/  IMAD.MOV.U32 R19, RZ, RZ, R15 ;  /* 0x000000ffff137224 */ /* 0x000fce00078e000f */
.L_x_1575:
[----:B------:R-:W-:-:S06]  /*1b30*/  IMAD.WIDE.U32 R4, R21, 0x20, R16 ;  /* 0x0000002015047825 */ /* 0x000fcc00078e0010 */
[----:B------:R-:W2:Y:S01]  /*1b40*/  LDG.E.ENL2.256 R4, R8, desc[UR36][R4.64] ;  /* 0xfe0000240408797e */ /* 0x000ea20008121904 */
[----:B------:R-:W-:Y:S01]  /*1b50*/  IMAD.IADD R36, R27, 0x1, R0 ;  /* 0x000000011b247824 */ /* 0x000fe200078e0200 */
[----:B------:R-:W0:Y:S01]  /*1b60*/  DSETP.NAN.AND P6, PT, R12, R12, PT ;  /* 0x0000000c0c00722a */ /* 0x000e220003fc8000 */
[----:B------:R-:W-:Y:S02]  /*1b70*/  BSSY.RECONVERGENT B1, `(.L_x_1567) ;  /* 0x000002e000017945 */ /* 0x000fe40003800200 */
[C---:B------:R-:W-:Y:S01]  /*1b80*/  VIADD R38, R36.reuse, 0x2 ;  /* 0x0000000224267836 */ /* 0x040fe20000000000 */
[C---:B------:R-:W-:Y:S01]  /*1b90*/  IADD3 R27, PT, PT, R36.reuse, 0x1, RZ ;  /* 0x00000001241b7810 */ /* 0x040fe20007ffe0ff */
[----:B------:R-:W-:Y:S01]  /*1ba0*/  VIADD R35, R36, 0x3 ;  /* 0x0000000324237836 */ /* 0x000fe20000000000 */
[----:B0-----:R-:W-:-:S04]  /*1bb0*/  @P6 ISETP.GE.U32.AND P0, PT, R31, R36, PT ;  /* 0x000000241f00620c */ /* 0x001fc80003f06070 */
        /* <DEDUP_REMOVED lines=41> */
.L_x_1568:
[----:B------:R-:W-:Y:S05]  /*1e50*/  BSYNC.RECONVERGENT B1 ;  /* 0x0000000000017941 */ /* 0x000fea0003800200 */
.L_x_1567:
        /* <DEDUP_REMOVED lines=10> */
.L_x_1570:
[----:B------:R-:W-:Y:S05]  /*1f00*/  BSYNC.RECONVERGENT B1 ;  /* 0x0000000000017941 */ /* 0x000fea0003800200 */
.L_x_1569:
        /* <DEDUP_REMOVED lines=18> */
.L_x_1572:
[----:B------:R-:W-:Y:S05]  /*2030*/  BSYNC.RECONVERGENT B1 ;  /* 0x0000000000017941 */ /* 0x000fea0003800200 */
.L_x_1571:
        /* <DEDUP_REMOVED lines=17> */
.L_x_1574:
[----:B------:R-:W-:Y:S05]  /*2150*/  BSYNC.RECONVERGENT B1 ;  /* 0x0000000000017941 */ /* 0x000fea0003800200 */
.L_x_1573:
        /* <DEDUP_REMOVED lines=10> */
.L_x_1566:
[----:B------:R-:W-:Y:S05]  /*2200*/  BSYNC.RECONVERGENT B0 ;  /* 0x0000000000007941 */ /* 0x000fea0003800200 */
.L_x_1565:
        /* <DEDUP_REMOVED lines=14> */
[----:B------:R-:W2:Y:S01]  /*22f0*/  LDG.E.64 R16, desc[UR36][R16.64] ;  /* 0x0000002410107981 */ /* 0x000ea2000c1e1b00 */
[----:B------:R-:W-:Y:S01]  /*2300*/  IMAD.IADD R0, R5, 0x1, R0 ;  /* 0x0000000105007824 */ /* 0x000fe200078e0200 */
[----:B------:R-:W0:Y:S01]  /*2310*/  DSETP.NAN.AND P1, PT, R12, R12, PT ;  /* 0x0000000c0c00722a */ /* 0x000e220003f28000 */
[----:B------:R-:W-:Y:S03]  /*2320*/  BSSY.RECONVERGENT B1, `(.L_x_1578) ;  /* 0x0000011000017945 */ /* 0x000fe60003800200 */
[----:B0-----:R-:W-:Y:S02]  /*2330*/  @P1 ISETP.GE.U32.AND P0, PT, R31, R0, PT ;  /* 0x000000001f00120c */ /* 0x001fe40003f06070 */
[----:B------:R-:W-:-:S04]  /*2340*/  SHF.R.S32.HI R4, RZ, 0x1f, R0 ;  /* 0x0000001fff047819 */ /* 0x000fc80000011400 */
[----:B------:R-:W-:-:S15]  /*2350*/  @P1 ISETP.GE.AND.EX P0, PT, R33, R4, PT, P0 ;  /* 0x000000042100120c */ /* 0x000fde0003f06300 */
[----:B------:R-:W-:-:S15]  /*2360*/  NOP ;  /* 0x0000000000007918 */ /* 0x000fde0000000000 */
[----:B------:R-:W-:-:S15]  /*2370*/  NOP ;  /* 0x0000000000007918 */ /* 0x000fde0000000000 */
[----:B------:R-:W-:-:S09]  /*2380*/  NOP ;  /* 0x0000000000007918 */ /* 0x000fd20000000000 */
[----:B--2---:R0:W1:Y:S02]  /*2390*/  @P1 DSETP.NUM.OR P0, PT, R16, R16, !P0 ;  /* 0x000000101000122a */ /* 0x0040640004707400 */
        /* <DEDUP_REMOVED lines=9> */
.L_x_1579:
[----:B------:R-:W-:Y:S05]  /*2430*/  BSYNC.RECONVERGENT B1 ;  /* 0x0000000000017941 */ /* 0x000fea0003800200 */
.L_x_1578:
[----:B-12---:R-:W-:Y:S02]  /*2440*/  FSEL R12, R12, R16, P0 ;  /* 0x000000100c0c7208 */ /* 0x006fe40000000000 */
[----:B------:R-:W-:Y:S02]  /*2450*/  FSEL R13, R13, R17, P0 ;  /* 0x000000110d0d7208 */ /* 0x000fe40000000000 */
[----:B------:R-:W-:Y:S02]  /*2460*/  SEL R31, R31, R0, P0 ;  /* 0x000000001f1f7207 */ /* 0x000fe40000000000 */
[----:B------:R-:W-:-:S07]  /*2470*/  SEL R33, R33, R4, P0 ;  /* 0x0000000421217207 */ /* 0x000fce0000000000 */
.L_x_1577:
[----:B------:R-:W-:Y:S05]  /*2480*/  BSYNC.RECONVERGENT B0 ;  /* 0x0000000000007941 */ /* 0x000fea0003800200 */
.L_x_1576:
[----:B------:R-:W1:Y:S01]  /*2490*/  DSETP.NAN.AND P1, PT, R12, R12, PT ;  /* 0x0000000c0c00722a */ /* 0x000e620003f28000 */
[----:B------:R-:W-:Y:S01]  /*24a0*/  BSSY.RECONVERGENT B0, `(.L_x_1580) ;  /* 0x0000010000007945 */ /* 0x000fe20003800200 */
[----:B-1----:R-:W-:-:S04]  /*24b0*/  @P1 ISETP.GE.U32.AND P0, PT, R31, R20, PT ;  /* 0x000000141f00120c */ /* 0x002fc80003f06070 */
        /* <DEDUP_REMOVED lines=14> */
.L_x_1581:
[----:B------:R-:W-:Y:S05]  /*25a0*/  BSYNC.RECONVERGENT B0 ;  /* 0x0000000000007941 */ /* 0x000fea0003800200 */
.L_x_1580:
        /* <DEDUP_REMOVED lines=21> */
.L_x_1583:
[----:B------:R-:W-:Y:S05]  /*2700*/  BSYNC.RECONVERGENT B0 ;  /* 0x0000000000007941 */ /* 0x000fea0003800200 */
.L_x_1582:
        /* <DEDUP_REMOVED lines=21> */
.L_x_1585:
[----:B------:R-:W-:Y:S05]  /*2860*/  BSYNC.RECONVERGENT B0 ;  /* 0x0000000000007941 */ /* 0x000fea0003800200 */
.L_x_1584:
[----:B0-----:R-:W-:Y:S02]  /*2870*/  FSEL R4, R4, R2, P0 ;  /* 0x0000000204047208 */ /* 0x001fe40000000000 */
[----:B------:R-:W-:Y:S02]  /*2880*/  CS2R R16, SRZ ;  /* 0x0000000000107805 */ /* 0x000fe4000001ff00 */
[----:B------:R-:W-:Y:S02]  /*2890*/  FSEL R5, R5, R3, P0 ;  /* 0x0000000305057208 */ /* 0x000fe40000000000 */
[----:B------:R-:W-:Y:S02]  /*28a0*/  CS2R R10, SRZ ;  /* 0x00000000000a7805 */ /* 0x000fe4000001ff00 */
[----:B------:R-:W-:Y:S02]  /*28b0*/  SEL R6, R29, R32, P0 ;  /* 0x000000201d067207 */ /* 0x000fe40000000000 */
[----:B--2---:R-:W-:-:S02]  /*28c0*/  CS2R R12, SRZ ;  /* 0x00000000000c7805 */ /* 0x004fc4000001ff00 */
[----:B------:R-:W-:Y:S02]  /*28d0*/  SEL R7, R7, R34, P0 ;  /* 0x0000002207077207 */ /* 0x000fe40000000000 */
[----:B------:R-:W-:Y:S01]  /*28e0*/  CS2R R8, SRZ ;  /* 0x0000000000087805 */ /* 0x000fe2000001ff00 */
[----:B------:R-:W-:Y:S06]  /*28f0*/  BRA `(.L_x_1557) ;  /* 0x0000016c00287947 */ /* 0x000fec0003800000 */
.L_x_1558:
[----:B------:R-:W1:Y:S08]  /*2900*/  LDC R102, c[0x0][0x508] ;  /* 0x00014200ff667b82 */ /* 0x000e700000000800 */
[----:B------:R-:W2:Y:S01]  /*2910*/  LDC R116, c[0x0][0x3d8] ;  /* 0x0000f600ff747b82 */ /* 0x000ea20000000800 */
[----:B-1----:R-:W-:-:S04]  /*2920*/  SHF.R.U32.HI R102, RZ, 0x3, R102 ;  /* 0x00000003ff667819 */ /* 0x002fc80000011666 */
[----:B------:R-:W-:-:S04]  /*2930*/  ISETP.NE.AND P0, PT, R102, 0x1, PT ;  /* 0x000000016600780c */ /* 0x000fc80003f05270 */
[----:B--2---:R-:W-:-:S13]  /*2940*/  ISETP.NE.OR P0, PT, R116, 0x1, P0 ;  /* 0x000000017400780c */ /* 0x004fda0000705670 */
[----:B------:R-:W-:Y:S05]  /*2950*/  @P0 BRA `(.L_x_1586) ;  /* 0x0000004c00040947 */ /* 0x000fea0003800000 */
[----:B------:R-:W1:Y:S01]  /*2960*/  LDCU UR4, c[0x0][0x3a4] ;  /* 0x00007480ff0477ac */ /* 0x000e620008000800 */
[----:B------:R-:W2:Y:S01]  /*2970*/  LDC.64 R64, c[0x0][0x388] ;  /* 0x0000e200ff407b82 */ /* 0x000ea20000000a00 */
[----:B------:R-:W-:Y:S01]  /*2980*/  BSSY.RECONVERGENT B0, `(.L_x_1587) ;  /* 0x0000202000007945 */ /* 0x000fe20003800200 */
[----:B------:R-:W-:-:S06]  /*2990*/  IMAD.MOV.U32 R102, RZ, RZ, R103 ;  /* 0x000000ffff667224 */ /* 0x000fcc00078e0067 */
[----:B------:R-:W3:Y:S08]  /*29a0*/  LDC R20, c[0x0][0x390] ;  /* 0x0000e400ff147b82 */ /* 0x000ef00000000800 */
[----:B------:R-:W4:Y:S01]  /*29b0*/  LDC R2, c[0x0][0x394] ;  /* 0x0000e500ff027b82 */ /* 0x000f220000000800 */
[----:B-1----:R-:W-:-:S05]  /*29c0*/  MOV R100, UR4 ;  /* 0x0000000400647c02 */ /* 0x002fca0008000f00 */
[----:B------:R-:W-:Y:S02]  /*29d0*/  IMAD R0, R100, 0x3, R103 ;  /* 0x0000000364007824 */ /* 0x000fe400078e0267 */
[--C-:B--2---:R-:W-:Y:S01]  /*29e0*/  IMAD.MOV.U32 R94, RZ, RZ, R64.reuse ;  /* 0x000000ffff5e7224 */ /* 0x104fe200078e0040 */
        /* <DEDUP_REMOVED lines=8> */
[-C--:B---3--:R-:W-:Y:S01]  /*2a70*/  MOV R99, R20.reuse ;  /* 0x0000001400637202 */ /* 0x088fe20000000f00 */
[--C-:B------:R-:W-:Y:S01]  /*2a80*/  IMAD.MOV.U32 R91, RZ, RZ, R65.reuse ;  /* 0x000000ffff5b7224 */ /* 0x100fe200078e0041 */
[----:B------:R-:W-:Y:S01]  /*2a90*/  MOV R59, R20 ;  /* 0x00000014003b7202 */ /* 0x000fe20000000f00 */
[----:B------:R-:W-:-:S02]  /*2aa0*/  IMAD.MOV.U32 R89, RZ, RZ, R65 ;  /* 0x000000ffff597224 */ /* 0x000fc400078e0041 */
[--C-:B------:R-:W-:Y:S02]  /*2ab0*/  IMAD.MOV.U32 R86, RZ, RZ, R64.reuse ;  /* 0x000000ffff567224 */ /* 0x100fe400078e0040 */
[--C-:B------:R-:W-:Y:S01]  /*2ac0*/  IMAD.MOV.U32 R87, RZ, RZ, R65.reuse ;  /* 0x000000ffff577224 */ /* 0x100fe200078e0041 */
[-C--:B----4-:R-:W-:Y:S01]  /*2ad0*/  MOV R18, R2.reuse ;  /* 0x0000000200127202 */ /* 0x090fe20000000f00 */
[--C-:B------:R-:W-:Y:S01]  /*2ae0*/  IMAD.MOV.U32 R84, RZ, RZ, R64.reuse ;  /* 0x000000ffff547224 */ /* 0x100fe200078e0040 */
[----:B------:R-:W-:Y:S01]  /*2af0*/  MOV R8, R2 ;  /* 0x0000000200087202 */ /* 0x000fe20000000f00 */
        /* <DEDUP_REMOVED lines=15> */
[----:B------:R-:W-:Y:S02]  /*2bf0*/  IMAD.MOV.U32 R66, RZ, RZ, R64 ;  /* 0x000000ffff427224 */ /* 0x000fe400078e0040 */
        /* <DEDUP_REMOVED lines=26> */
[----:B------:R-:W-:Y:S01]  /*2da0*/  IMAD.MOV.U32 R3, RZ, RZ, R2 ;  /* 0x000000ffff037224 */ /* 0x000fe200078e0002 */
[----:B------:R-:W-:Y:S06]  /*2db0*/  @P0 BRA `(.L_x_1588) ;  /* 0x0000001800f80947 */ /* 0x000fec0003800000 */
[----:B------:R-:W1:Y:S01]  /*2dc0*/  LDC R100, c[0x0][0x3a4] ;  /* 0x0000e900ff647b82 */ /* 0x000e620000000800 */
[--C-:B------:R-:W-:Y:S01]  /*2dd0*/  IMAD.MOV.U32 R98, RZ, RZ, R20.reuse ;  /* 0x000000ffff627224 */ /* 0x100fe200078e0014 */
[-C--:B------:R-:W-:Y:S01]  /*2de0*/  MOV R96, R20.reuse ;  /* 0x0000001400607202 */ /* 0x080fe20000000f00 */
        /* <DEDUP_REMOVED lines=8> */
[--C-:B------:R-:W-:Y:S01]  /*2e70*/  IMAD.MOV.U32 R60, RZ, RZ, R20.reuse ;  /* 0x000000ffff3c7224 */ /* 0x100fe200078e0014 */
[-C--:B------:R-:W-:Y:S01]  /*2e80*/  MOV R78, R64.reuse ;  /* 0x00000040004e7202 */ /* 0x080fe20000000f00 */
[--C-:B------:R-:W-:Y:S01]  /*2e90*/  IMAD.MOV.U32 R59, RZ, RZ, R20.reuse ;  /* 0x000000ffff3b7224 */ /* 0x100fe200078e0014 */
[----:B------:R-:W-:Y:S01]  /*2ea0*/  MOV R70, R64 ;  /* 0x0000004000467202 */ /* 0x000fe20000000f00 */
        /* <DEDUP_REMOVED lines=41> */
[----:B-1----:R-:W-:-:S07]  /*3140*/  IMAD.MOV.U32 R67, RZ, RZ, R65 ;  /* 0x000000ffff437224 */ /* 0x002fce00078e0041 */
.L_x_1621:
[----:B------:R-:W-:Y:S01]  /*3150*/  IMAD.IADD R103, R102, 0x1, R100 ;  /* 0x0000000166677824 */ /* 0x000fe200078e0264 */
[----:B------:R-:W-:-:S03]  /*3160*/  SHF.R.U32.HI R25, RZ, 0x2, R102 ;  /* 0x00000002ff197819 */ /* 0x000fc60000011666 */
[----:B------:R-:W-:Y:S01]  /*3170*/  IMAD.IADD R101, R103, 0x1, R100 ;  /* 0x0000000167657824 */ /* 0x000fe200078e0264 */
[----:B------:R-:W-:Y:S01]  /*3180*/  SHF.R.U32.HI R33, RZ, 0x2, R103 ;  /* 0x00000002ff217819 */ /* 0x000fe20000011667 */
[----:B------:R-:W-:-:S03]  /*3190*/  IMAD.WIDE.U32 R24, R25, 0x20, R16 ;  /* 0x0000002019187825 */ /* 0x000fc600078e0010 */
[----:B------:R-:W-:Y:S02]  /*31a0*/  IADD3 R0, PT, PT, R101, R100, RZ ;  /* 0x0000006465007210 */ /* 0x000fe40007ffe0ff */
[----:B------:R-:W-:Y:S01]  /*31b0*/  SHF.R.U32.HI R41, RZ, 0x2, R101 ;  /* 0x00000002ff297819 */ /* 0x000fe20000011665 */
[----:B--2-4-:R-:W2:Y:S01]  /*31c0*/  LDG.E.ENL2.256 R28, R24, desc[UR36][R24.64] ;  /* 0xfe0000241818797e */ /* 0x014ea2000812191c */
[----:B------:R-:W-:Y:S01]  /*31d0*/  SHF.R.U32.HI R49, RZ, 0x2, R0 ;  /* 0x00000002ff317819 */ /* 0x000fe20000011600 */
[----:B------:R-:W-:-:S04]  /*31e0*/  IMAD.WIDE.U32 R32, R33, 0x20, R16 ;  /* 0x0000002021207825 */ /* 0x000fc800078e0010 */
[--C-:B------:R-:W-:Y:S02]  /*31f0*/  IMAD.WIDE.U32 R40, R41, 0x20, R16.reuse ;  /* 0x0000002029287825 */ /* 0x100fe400078e0010 */
[----:B------:R-:W5:Y:S02]  /*3200*/  LDG.E.ENL2.256 R36, R32, desc[UR36][R32.64] ;  /* 0xfe0000242020797e */ /* 0x000f640008121924 */
[----:B------:R-:W-:Y:S02]  /*3210*/  IMAD.WIDE.U32 R48, R49, 0x20, R16 ;  /* 0x0000002031307825 */ /* 0x000fe400078e0010 */
[----:B------:R-:W5:Y:S04]  /*3220*/  LDG.E.ENL2.256 R44, R40, desc[UR36][R40.64] ;  /* 0xfe0000242828797e */ /* 0x000f68000812192c */
[----:B-1-3--:R-:W5:Y:S01]  /*3230*/  LDG.E.ENL2.256 R52, R48, desc[UR36][R48.64] ;  /* 0xfe0000243030797e */ /* 0x00af620008121934 */
        /* <DEDUP_REMOVED lines=13> */
[----:B------:R1:W3:-:S15]  /*3310*/  DSETP.NAN.AND P1, PT, R68, R68, PT ;  /* 0x000000444400722a */ /* 0x0002de0003f28000 */
[----:B------:R-:W-:-:S15]  /*3320*/  NOP ;  /* 0x0000000000007918 */ /* 0x000fde0000000000 */
[----:B------:R-:W-:-:S15]  /*3330*/  NOP ;  /* 0x0000000000007918 */ /* 0x000fde0000000000 */
[----:B------:R-:W-:-:S15]  /*3340*/  NOP ;  /* 0x0000000000007918 */ /* 0x000fde0000000000 */
[----:B------:R-:W-:-:S04]  /*3350*/  NOP ;  /* 0x0000000000007918 */ /* 0x000fc80000000000 */
[----:B------:R1:W4:-:S15]  /*3360*/  DSETP.NAN.AND P2, PT, R70, R70, PT ;  /* 0x000000464600722a */ /* 0x00031e0003f48000 */
[----:B------:R-:W-:-:S15]  /*3370*/  NOP ;  /* 0x0000000000007918 */ /* 0x000fde0000000000 */
[----:B------:R-:W-:-:S15]  /*3380*/  NOP ;  /* 0x0000000000007918 */ /* 0x000fde0000000000 */
[----:B------:R-:W-:-:S15]  /*3390*/  NOP ;  /* 0x0000000000007918 */ /* 0x000fde0000000000 */
[----:B------:R-:W-:-:S04]  /*33a0*/  NOP ;  /* 0x0000000000007918 */ /* 0x000fc80000000000 */
[----:B------:R1:W0:-:S15]  /*33b0*/  DSETP.NAN.AND P3, PT, R72, R72, PT ;  /* 0x000000484800722a */ /* 0x00021e0003f68000 */
        /* <DEDUP_REMOVED lines=9> */
[----:B------:R1:W0:Y:S02]  /*3450*/  @P0 DSETP.NUM.OR P5, PT, R26, R26, !P5 ;  /* 0x0000001a1a00022a */ /* 0x0002240006fa7400 */
[----:B0-234-:R-:W-:Y:S05]  /*3460*/  @P6 BRA `(.L_x_1590) ;  /* 0x0000000000206947 */ /* 0x01dfea0003800000 */
[----:B------:R-:W0:Y:S02]  /*3470*/  DSETP.NEU.AND P6, PT, R64, R24, PT ;  /* 0x000000184000722a */ /* 0x000e240003fcd000 */
[----:B0-----:R-:W-:-:S04]  /*3480*/  @!P6 ISETP.GE.U32.AND P4, PT, R20, R102, PT ;  /* 0x000000661400e20c */ /* 0x001fc80003f86070 */
[----:B------:R-:W-:-:S04]  /*3490*/  @!P6 ISETP.GE.AND.EX P4, PT, R2, RZ, PT, P4 ;  /* 0x000000ff0200e20c */ /* 0x000fc80003f86340 */
[----:B------:R-:W-:-:S15]  /*34a0*/  @!P6 PLOP3.LUT P4, PT, P4, PT, PT, 0x8, 0x80 ;  /* 0x000000000080e81c */ /* 0x000fde000278e170 */
[----:B------:R-:W-:-:S15]  /*34b0*/  NOP ;  /* 0x0000000000007918 */ /* 0x000fde0000000000 */
[----:B------:R-:W-:-:S15]  /*34c0*/  NOP ;  /* 0x0000000000007918 */ /* 0x000fde0000000000 */
[----:B------:R-:W-:-:S09]  /*34d0*/  NOP ;  /* 0x0000000000007918 */ /* 0x000fd20000000000 */
[----:B------:R0:W2:Y:S02]  /*34e0*/  @P6 DSETP.GT.AND P4, PT, R64, R24, PT ;  /* 0x000000184000622a */ /* 0x0000a40003f84000 */
.L_x_1590:
[----:B------:R-:W-:Y:S05]  /*34f0*/  BSYNC.RECONVERGENT B1 ;  /* 0x0000000000017941 */ /* 0x000fea0003800200 */
.L_x_1589:
        /* <DEDUP_REMOVED lines=10> */
.L_x_1592:
[----:B------:R-:W-:Y:S05]  /*35a0*/  BSYNC.RECONVERGENT B1 ;  /* 0x0000000000017941 */ /* 0x000fea0003800200 */
.L_x_1591:
[----:B------:R-:W-:Y:S01]  /*35b0*/  @P1 ISETP.GE.U32.AND P0, PT, R22, R102, PT ;  /* 0x000000661600120c */ /* 0x000fe20003f06070 */
[----:B------:R-:W-:Y:S03]  /*35c0*/  BSSY.RECONVERGENT B1, `(.L_x_1593) ;  /* 0x000000c000017945 */ /* 0x000fe60003800200 */
[----:B------:R-:W-:-:S13]  /*35d0*/  @P1 ISETP.GE.AND.EX P0, PT, R4, RZ, PT, P0 ;  /* 0x000000ff0400120c */ /* 0x000fda0003f06300 */
        /* <DEDUP_REMOVED lines=8> */
[----:B------:R0:W0:Y:S01]  /*3660*/  @P1 DSETP.GT.AND P0, PT, R68, R28, PT ;  /* 0x0000001c4400122a */ /* 0x0000220003f04000 */
[----:B------:R-:W-:-:S13]  /*3670*/  @!P1 PLOP3.LUT P0, PT, P6, PT, PT, 0x8, 0x80 ;  /* 0x000000000080981c */ /* 0x000fda000370e170 */
.L_x_1594:
[----:B------:R-:W-:Y:S05]  /*3680*/  BSYNC.RECONVERGENT B1 ;  /* 0x0000000000017941 */ /* 0x000fea0003800200 */
.L_x_1593:
[----:B------:R-:W-:Y:S01]  /*3690*/  @P2 ISETP.GE.U32.AND P1, PT, R23, R102, PT ;  /* 0x000000661700220c */ /* 0x000fe20003f26070 */
[----:B------:R-:W-:Y:S03]  /*36a0*/  BSSY.RECONVERGENT B1, `(.L_x_1595) ;  /* 0x000000c000017945 */ /* 0x000fe60003800200 */
[----:B------:R-:W-:-:S13]  /*36b0*/  @P2 ISETP.GE.AND.EX P1, PT, R5, RZ, PT, P1 ;  /* 0x000000ff0500220c */ /* 0x000fda0003f26310 */
[----:B------:R0:W0:Y:S01]  /*36c0*/  @P2 DSETP.NUM.OR P1, PT, R30, R30, !P1 ;  /* 0x0000001e1e00222a */ /* 0x0000220004f27400 */
[----:B------:R-:W-:Y:S05]  /*36d0*/  @P2 BRA `(.L_x_1596) ;  /* 0x0000000000202947 */ /* 0x000fea0003800000 */
        /* <DEDUP_REMOVED lines=8> */
.L_x_1596:
[----:B------:R-:W-:Y:S05]  /*3760*/  BSYNC.RECONVERGENT B1 ;  /* 0x0000000000017941 */ /* 0x000fea0003800200 */
.L_x_1595:
[----:B------:R-:W-:Y:S01]  /*3770*/  @P3 ISETP.GE.U32.AND P2, PT, R56, R103, PT ;  /* 0x000000673800320c */ /* 0x000fe20003f46070 */
[----:B------:R-:W-:Y:S03]  /*3780*/  BSSY.RECONVERGENT B1, `(.L_x_1597) ;  /* 0x000000c000017945 */ /* 0x000fe60003800200 */
[----:B------:R-:W-:-:S13]  /*3790*/  @P3 ISETP.GE.AND.EX P2, PT, R6, RZ, PT, P2 ;  /* 0x000000ff0600320c */ /* 0x000fda0003f46320 */
[----:B-----5:R0:W0:Y:S01]  /*37a0*/  @P3 DSETP.NUM.OR P2, PT, R32, R32, !P2 ;  /* 0x000000202000322a */ /* 0x0200220005747400 */
        /* <DEDUP_REMOVED lines=9> */
.L_x_1598:
[----:B------:R-:W-:Y:S05]  /*3840*/  BSYNC.RECONVERGENT B1 ;  /* 0x0000000000017941 */ /* 0x000fea0003800200 */
.L_x_1597:
        /* <DEDUP_REMOVED lines=9> */
[----:B------:R-:W5:Y:S01]  /*38e0*/  DSETP.NEU.AND P6, PT, R74, R34, PT ;  /* 0x000000224a00722a */ /* 0x000f620003fcd000 */
[----:B0-----:R-:W-:Y:S02]  /*38f0*/  P2R R104, PR, RZ, 0x1 ;  /* 0x00000001ff687803 */ /* 0x001fe40000000000 */
[----:B-----5:R-:W-:-:S04]  /*3900*/  @!P6 ISETP.GE.U32.AND P3, PT, R57, R103, PT ;  /* 0x000000673900e20c */ /* 0x020fc80003f66070 */
[----:B------:R-:W-:-:S15]  /*3910*/  @!P6 ISETP.GE.AND.EX P0, PT, R7, RZ, PT, P3 ;  /* 0x000000ff0700e20c */ /* 0x000fde0003f06330 */
[----:B------:R-:W-:-:S15]  /*3920*/  NOP ;  /* 0x0000000000007918 */ /* 0x000fde0000000000 */
[----:B------:R-:W-:-:S15]  /*3930*/  NOP ;  /* 0x0000000000007918 */ /* 0x000fde0000000000 */
[----:B------:R-:W-:-:S12]  /*3940*/  NOP ;  /* 0x0000000000007918 */ /* 0x000fd80000000000 */
[----:B------:R0:W0:Y:S01]  /*3950*/  @P6 DSETP.GT.AND P3, PT, R74, R34, PT ;  /* 0x000000224a00622a */ /* 0x0000220003f64000 */
[----:B------:R-:W-:Y:S02]  /*3960*/  @!P6 PLOP3.LUT P3, PT, P0, PT, PT, 0x8, 0x80 ;  /* 0x000000000080e81c */ /* 0x000fe4000076e170 */
[----:B------:R-:W-:-:S13]  /*3970*/  ISETP.NE.AND P0, PT, R104, RZ, PT ;  /* 0x000000ff6800720c */ /* 0x000fda0003f05270 */
.L_x_1600:
[----:B------:R-:W-:Y:S05]  /*3980*/  BSYNC.RECONVERGENT B1 ;  /* 0x0000000000017941 */ /* 0x000fea0003800200 */
.L_x_1599:
[----:B------:R-:W5:Y:S01]  /*3990*/  DSETP.NAN.AND P6, PT, R76, R76, PT ;  /* 0x0000004c4c00722a */ /* 0x000f620003fc8000 */
[----:B--2---:R-:W-:Y:S01]  /*39a0*/  FSEL R65, R65, R25, P4 ;  /* 0x0000001941417208 */ /* 0x004fe20002000000 */
[----:B------:R-:W-:Y:S01]  /*39b0*/  BSSY.RECONVERGENT B1, `(.L_x_1601) ;  /* 0x0000017000017945 */ /* 0x000fe20003800200 */
[----:B------:R-:W-:Y:S02]  /*39c0*/  FSEL R64, R64, R24, P4 ;  /* 0x0000001840407208 */ /* 0x000fe40002000000 */
[----:B------:R-:W-:Y:S02]  /*39d0*/  SEL R20, R20, R102, P4 ;  /* 0x0000006614147207 */ /* 0x000fe40002000000 */
[----:B------:R-:W-:Y:S02]  /*39e0*/  SEL R2, R2, RZ, P4 ;  /* 0x000000ff02027207 */ /* 0x000fe40002000000 */
[----:B-----5:R-:W-:-:S04]  /*39f0*/  @P6 ISETP.GE.U32.AND P4, PT, R58, R103, PT ;  /* 0x000000673a00620c */ /* 0x020fc80003f86070 */
[----:B------:R-:W-:-:S15]  /*3a00*/  @P6 ISETP.GE.AND.EX P4, PT, R8, RZ, PT, P4 ;  /* 0x000000ff0800620c */ /* 0x000fde0003f86340 */
[----:B------:R-:W-:-:S15]  /*3a10*/  NOP ;  /* 0x0000000000007918 */ /* 0x000fde0000000000 */
[----:B------:R-:W-:-:S15]  /*3a20*/  NOP ;  /* 0x0000000000007918 */ /* 0x000fde0000000000 */
[----:B------:R-:W-:-:S06]  /*3a30*/  NOP ;  /* 0x0000000000007918 */ /* 0x000fcc0000000000 */
[----:B------:R-:W2:Y:S02]  /*3a40*/  @P6 DSETP.NUM.OR P4, PT, R36, R36, !P4 ;  /* 0x000000242400622a */ /* 0x000ea40006787400 */
[----:B--2---:R-:W-:Y:S01]  /*3a50*/  P2R R105, PR, RZ, 0x10 ;  /* 0x00000010ff697803 */ /* 0x004fe20000000000 */
[----:B------:R-:W-:Y:S06]  /*3a60*/  @P6 BRA `(.L_x_1602) ;  /* 0x00000000002c6947 */ /* 0x000fec0003800000 */
[----:B------:R-:W2:Y:S01]  /*3a70*/  DSETP.NEU.AND P4, PT, R76, R36, PT ;  /* 0x000000244c00722a */ /* 0x000ea20003f8d000 */
[----:B0-----:R-:W-:Y:S02]  /*3a80*/  P2R R104, PR, RZ, 0x1 ;  /* 0x00000001ff687803 */ /* 0x001fe40000000000 */
[----:B--2---:R-:W-:-:S04]  /*3a90*/  @!P4 ISETP.GE.U32.AND P6, PT, R58, R103, PT ;  /* 0x000000673a00c20c */ /* 0x004fc80003fc6070 */
[----:B------:R-:W-:-:S15]  /*3aa0*/  @!P4 ISETP.GE.AND.EX P6, PT, R8, RZ, PT, P6 ;  /* 0x000000ff0800c20c */ /* 0x000fde0003fc6360 */
[----:B------:R-:W-:-:S15]  /*3ab0*/  NOP ;  /* 0x0000000000007918 */ /* 0x000fde0000000000 */
[----:B------:R-:W-:-:S15]  /*3ac0*/  NOP ;  /* 0x0000000000007918 */ /* 0x000fde0000000000 */
[----:B------:R-:W-:-:S12]  /*3ad0*/  NOP ;  /* 0x0000000000007918 */ /* 0x000fd80000000000 */
[----:B------:R-:W0:Y:S01]  /*3ae0*/  @P4 DSETP.GT.AND P0, PT, R76, R36, PT ;  /* 0x000000244c00422a */ /* 0x000e220003f04000 */
[----:B------:R-:W-:-:S04]  /*3af0*/  @!P4 PLOP3.LUT P0, PT, P6, PT, PT, 0x8, 0x80 ;  /* 0x000000000080c81c */ /* 0x000fc8000370e170 */
[----:B0-----:R-:W-:Y:S02]  /*3b00*/  P2R R105, PR, RZ, 0x1 ;  /* 0x00000001ff697803 */ /* 0x001fe40000000000 */
[----:B------:R-:W-:-:S13]  /*3b10*/  ISETP.NE.AND P0, PT, R104, RZ, PT ;  /* 0x000000ff6800720c */ /* 0x000fda0003f05270 */
.L_x_1602:
[----:B------:R-:W-:Y:S05]  /*3b20*/  BSYNC.RECONVERGENT B1 ;  /* 0x0000000000017941 */ /* 0x000fea0003800200 */
.L_x_1601:
[----:B------:R-:W2:Y:S01]  /*3b30*/  DSETP.NAN.AND P4, PT, R78, R78, PT ;  /* 0x0000004e4e00722a */ /* 0x000ea20003f88000 */
[----:B---3--:R-:W-:Y:S01]  /*3b40*/  FSEL R67, R67, R27, P5 ;  /* 0x0000001b43437208 */ /* 0x008fe20002800000 */
[----:B------:R-:W-:Y:S01]  /*3b50*/  BSSY.RECONVERGENT B1, `(.L_x_1603) ;  /* 0x0000013000017945 */ /* 0x000fe20003800200 */
[----:B------:R-:W-:Y:S02]  /*3b60*/  FSEL R66, R66, R26, P5 ;  /* 0x0000001a42427208 */ /* 0x000fe40002800000 */
[----:B------:R-:W-:Y:S02]  /*3b70*/  SEL R21, R21, R102, P5 ;  /* 0x0000006615157207 */ /* 0x000fe40002800000 */
[----:B------:R-:W-:Y:S02]  /*3b80*/  SEL R3, R3, RZ, P5 ;  /* 0x000000ff03037207 */ /* 0x000fe40002800000 */
[----:B--2---:R-:W-:-:S04]  /*3b90*/  @P4 ISETP.GE.U32.AND P5, PT, R59, R103, PT ;  /* 0x000000673b00420c */ /* 0x004fc80003fa6070 */
[----:B------:R-:W-:-:S15]  /*3ba0*/  @P4 ISETP.GE.AND.EX P5, PT, R9, RZ, PT, P5 ;  /* 0x000000ff0900420c */ /* 0x000fde0003fa6350 */
[----:B------:R-:W-:-:S15]  /*3bb0*/  NOP ;  /* 0x0000000000007918 */ /* 0x000fde0000000000 */
[----:B------:R-:W-:-:S15]  /*3bc0*/  NOP ;  /* 0x0000000000007918 */ /* 0x000fde0000000000 */
[----:B------:R-:W-:-:S06]  /*3bd0*/  NOP ;  /* 0x0000000000007918 */ /* 0x000fcc0000000000 */
        /* <DEDUP_REMOVED lines=8> */
[----:B------:R3:W0:Y:S02]  /*3c60*/  @P4 DSETP.GT.AND P5, PT, R78, R38, PT ;  /* 0x000000264e00422a */ /* 0x0006240003fa4000 */
[----:B0-----:R-:W-:-:S13]  /*3c70*/  @!P4 PLOP3.LUT P5, PT, P6, PT, PT, 0x8, 0x80 ;  /* 0x000000000080c81c */ /* 0x001fda00037ae170 */
.L_x_1604:
[----:B------:R-:W-:Y:S05]  /*3c80*/  BSYNC.RECONVERGENT B1 ;  /* 0x0000000000017941 */ /* 0x000fea0003800200 */
.L_x_1603:
[----:B------:R-:W5:Y:S01]  /*3c90*/  DSETP.NAN.AND P4, PT, R80, R80, PT ;  /* 0x000000505000722a */ /* 0x000f620003f88000 */
[----:B01----:R-:W-:Y:S01]  /*3ca0*/  FSEL R69, R69, R29, P0 ;  /* 0x0000001d45457208 */ /* 0x003fe20000000000 */
        /* <DEDUP_REMOVED lines=19> */
.L_x_1606:
[----:B------:R-:W-:Y:S05]  /*3de0*/  BSYNC.RECONVERGENT B1 ;  /* 0x0000000000017941 */ /* 0x000fea0003800200 */
.L_x_1605:
[----:B------:R-:W5:Y:S01]  /*3df0*/  DSETP.NAN.AND P4, PT, R82, R82, PT ;  /* 0x000000525200722a */ /* 0x000f620003f88000 */
[----:B------:R-:W-:Y:S01]  /*3e00*/  SEL R23, R23, R102, P1 ;  /* 0x0000006617177207 */ /* 0x000fe20000800000 */
[----:B------:R-:W-:Y:S01]  /*3e10*/  BSSY.RECONVERGENT B1, `(.L_x_1607) ;  /* 0x0000013000017945 */ /* 0x000fe20003800200 */
[----:B------:R-:W-:Y:S02]  /*3e20*/  FSEL R71, R71, R31, P1 ;  /* 0x0000001f47477208 */ /* 0x000fe40000800000 */
[----:B------:R-:W-:Y:S02]  /*3e30*/  FSEL R70, R70, R30, P1 ;  /* 0x0000001e46467208 */ /* 0x000fe40000800000 */
[----:B------:R-:W-:Y:S02]  /*3e40*/  SEL R5, R5, RZ, P1 ;  /* 0x000000ff05057207 */ /* 0x000fe40000800000 */
[----:B-----5:R-:W-:-:S04]  /*3e50*/  @P4 ISETP.GE.U32.AND P1, PT, R61, R101, PT ;  /* 0x000000653d00420c */ /* 0x020fc80003f26070 */
[----:B------:R-:W-:-:S15]  /*3e60*/  @P4 ISETP.GE.AND.EX P1, PT, R11, RZ, PT, P1 ;  /* 0x000000ff0b00420c */ /* 0x000fde0003f26310 */
[----:B------:R-:W-:-:S15]  /*3e70*/  NOP ;  /* 0x0000000000007918 */ /* 0x000fde0000000000 */
[----:B------:R-:W-:-:S15]  /*3e80*/  NOP ;  /* 0x0000000000007918 */ /* 0x000fde0000000000 */
[----:B------:R-:W-:-:S06]  /*3e90*/  NOP ;  /* 0x0000000000007918 */ /* 0x000fcc0000000000 */
        /* <DEDUP_REMOVED lines=10> */
.L_x_1608:
[----:B------:R-:W-:Y:S05]  /*3f40*/  BSYNC.RECONVERGENT B1 ;  /* 0x0000000000017941 */ /* 0x000fea0003800200 */
.L_x_1607:
[----:B------:R-:W5:Y:S01]  /*3f50*/  DSETP.NAN.AND P4, PT, R84, R84, PT ;  /* 0x000000545400722a */ /* 0x000f620003f88000 */
[----:B------:R-:W-:Y:S01]  /*3f60*/  FSEL R73, R73, R33, P2 ;  /* 0x0000002149497208 */ /* 0x000fe20001000000 */
        /* <DEDUP_REMOVED lines=19> */
.L_x_1610:
[----:B------:R-:W-:Y:S05]  /*40a0*/  BSYNC.RECONVERGENT B1 ;  /* 0x0000000000017941 */ /* 0x000fea0003800200 */
.L_x_1609:
        /* <DEDUP_REMOVED lines=21> */
.L_x_1612:
[----:B------:R-:W-:Y:S05]  /*4200*/  BSYNC.RECONVERGENT B1 ;  /* 0x0000000000017941 */ /* 0x000fea0003800200 */
.L_x_1611:
[----:B------:R-:W-:Y:S01]  /*4210*/  ISETP.NE.AND P4, PT, R105, RZ, PT ;  /* 0x000000ff6900720c */ /* 0x000fe20003f85270 */
[----:B------:R-:W5:Y:S01]  /*4220*/  DSETP.NAN.AND P6, PT, R88, R88, PT ;  /* 0x000000585800722a */ /* 0x000f620003fc8000 */
[----:B------:R-:W-:Y:S02]  /*4230*/  BSSY.RECONVERGENT B1, `(.L_x_1613) ;  /* 0x0000016000017945 */ /* 0x000fe40003800200 */
[----:B------:R-:W-:Y:S02]  /*4240*/  FSEL R77, R77, R37, P4 ;  /* 0x000000254d4d7208 */ /* 0x000fe40002000000 */
[----:B------:R-:W-:Y:S02]  /*4250*/  FSEL R76, R76, R36, P4 ;  /* 0x000000244c4c7208 */ /* 0x000fe40002000000 */
[----:B------:R-:W-:Y:S02]  /*4260*/  SEL R58, R58, R103, P4 ;  /* 0x000000673a3a7207 */ /* 0x000fe40002000000 */
[----:B------:R-:W-:-:S02]  /*4270*/  SEL R8, R8, RZ, P4 ;  /* 0x000000ff08087207 */ /* 0x000fc40002000000 */
[----:B-----5:R-:W-:-:S04]  /*4280*/  @P6 ISETP.GE.U32.AND P4, PT, R96, R0, PT ;  /* 0x000000006000620c */ /* 0x020fc80003f86070 */
[----:B------:R-:W-:-:S15]  /*4290*/  @P6 ISETP.GE.AND.EX P4, PT, R14, RZ, PT, P4 ;  /* 0x000000ff0e00620c */ /* 0x000fde0003f86340 */
[----:B------:R-:W-:-:S15]  /*42a0*/  NOP ;  /* 0x0000000000007918 */ /* 0x000fde0000000000 */
[----:B------:R-:W-:-:S15]  /*42b0*/  NOP ;  /* 0x0000000000007918 */ /* 0x000fde0000000000 */
[----:B------:R-:W-:-:S04]  /*42c0*/  NOP ;  /* 0x0000000000007918 */ /* 0x000fc80000000000 */
[----:B------:R0:W0:Y:S01]  /*42d0*/  @P6 DSETP.NUM.OR P4, PT, R48, R48, !P4 ;  /* 0x000000303000622a */ /* 0x0000220006787400 */
[----:B------:R-:W-:Y:S05]  /*42e0*/  @P6 BRA `(.L_x_1614) ;  /* 0x0000000000286947 */ /* 0x000fea0003800000 */
[----:B------:R-:W0:Y:S01]  /*42f0*/  DSETP.NEU.AND P6, PT, R88, R48, PT ;  /* 0x000000305800722a */ /* 0x000e220003fcd000 */
[----:B------:R-:W-:Y:S02]  /*4300*/  P2R R102, PR, RZ, 0x1 ;  /* 0x00000001ff667803 */ /* 0x000fe40000000000 */
[----:B0-----:R-:W-:-:S04]  /*4310*/  @!P6 ISETP.GE.U32.AND P4, PT, R96, R0, PT ;  /* 0x000000006000e20c */ /* 0x001fc80003f86070 */
[----:B------:R-:W-:-:S15]  /*4320*/  @!P6 ISETP.GE.AND.EX P0, PT, R14, RZ, PT, P4 ;  /* 0x000000ff0e00e20c */ /* 0x000fde0003f06340 */
[----:B------:R-:W-:-:S15]  /*4330*/  NOP ;  /* 0x0000000000007918 */ /* 0x000fde0000000000 */
[----:B------:R-:W-:-:S15]  /*4340*/  NOP ;  /* 0x0000000000007918 */ /* 0x000fde0000000000 */
[----:B------:R-:W-:-:S12]  /*4350*/  NOP ;  /* 0x0000000000007918 */ /* 0x000fd80000000000 */
[----:B------:R0:W0:Y:S01]  /*4360*/  @P6 DSETP.GT.AND P4, PT, R88, R48, PT ;  /* 0x000000305800622a */ /* 0x0000220003f84000 */
[----:B------:R-:W-:Y:S02]  /*4370*/  @!P6 PLOP3.LUT P4, PT, P0, PT, PT, 0x8, 0x80 ;  /* 0x000000000080e81c */ /* 0x000fe4000078e170 */
[----:B------:R-:W-:-:S13]  /*4380*/  ISETP.NE.AND P0, PT, R102, RZ, PT ;  /* 0x000000ff6600720c */ /* 0x000fda0003f05270 */
.L_x_1614:
[----:B------:R-:W-:Y:S05]  /*4390*/  BSYNC.RECONVERGENT B1 ;  /* 0x0000000000017941 */ /* 0x000fea0003800200 */
.L_x_1613:
[----:B------:R-:W5:Y:S01]  /*43a0*/  DSETP.NAN.AND P6, PT, R90, R90, PT ;  /* 0x0000005a5a00722a */ /* 0x000f620003fc8000 */
[----:B------:R-:W-:Y:S01]  /*43b0*/  SEL R59, R59, R103, P5 ;  /* 0x000000673b3b7207 */ /* 0x000fe20002800000 */
[----:B------:R-:W-:Y:S01]  /*43c0*/  BSSY.RECONVERGENT B1, `(.L_x_1615) ;  /* 0x0000015000017945 */ /* 0x000fe20003800200 */
[----:B---3--:R-:W-:Y:S02]  /*43d0*/  FSEL R79, R79, R39, P5 ;  /* 0x000000274f4f7208 */ /* 0x008fe40002800000 */
[----:B------:R-:W-:Y:S02]  /*43e0*/  FSEL R78, R78, R38, P5 ;  /* 0x000000264e4e7208 */ /* 0x000fe40002800000 */
[----:B------:R-:W-:Y:S02]  /*43f0*/  SEL R9, R9, RZ, P5 ;  /* 0x000000ff09097207 */ /* 0x000fe40002800000 */
[----:B-----5:R-:W-:-:S04]  /*4400*/  @P6 ISETP.GE.U32.AND P5, PT, R97, R0, PT ;  /* 0x000000006100620c */ /* 0x020fc80003fa6070 */
[----:B------:R-:W-:-:S15]  /*4410*/  @P6 ISETP.GE.AND.EX P5, PT, R15, RZ, PT, P5 ;  /* 0x000000ff0f00620c */ /* 0x000fde0003fa6350 */
[----:B------:R-:W-:-:S15]  /*4420*/  NOP ;  /* 0x0000000000007918 */ /* 0x000fde0000000000 */
[----:B------:R-:W-:-:S15]  /*4430*/  NOP ;  /* 0x0000000000007918 */ /* 0x000fde0000000000 */
[----:B------:R-:W-:-:S06]  /*4440*/  NOP ;  /* 0x0000000000007918 */ /* 0x000fcc0000000000 */
[----:B------:R3:W0:Y:S02]  /*4450*/  @P6 DSETP.NUM.OR P5, PT, R50, R50, !P5 ;  /* 0x000000323200622a */ /* 0x0006240006fa7400 */
[----:B0-----:R-:W-:Y:S05]  /*4460*/  @P6 BRA `(.L_x_1616) ;  /* 0x0000000000286947 */ /* 0x001fea0003800000 */
        /* <DEDUP_REMOVED lines=10> */
.L_x_1616:
[----:B------:R-:W-:Y:S05]  /*4510*/  BSYNC.RECONVERGENT B1 ;  /* 0x0000000000017941 */ /* 0x000fea0003800200 */
.L_x_1615:
[----:B------:R-:W5:Y:S01]  /*4520*/  DSETP.NAN.AND P6, PT, R92, R92, PT ;  /* 0x0000005c5c00722a */ /* 0x000f620003fc8000 */
[----:B-1----:R-:W-:Y:S01]  /*4530*/  FSEL R81, R81, R41, P0 ;  /* 0x0000002951517208 */ /* 0x002fe20000000000 */
        /* <DEDUP_REMOVED lines=21> */
.L_x_1618:
[----:B------:R-:W-:Y:S05]  /*4690*/  BSYNC.RECONVERGENT B1 ;  /* 0x0000000000017941 */ /* 0x000fea0003800200 */
.L_x_1617:
[----:B------:R-:W5:Y:S01]  /*46a0*/  DSETP.NAN.AND P6, PT, R94, R94, PT ;  /* 0x0000005e5e00722a */ /* 0x000f620003fc8000 */
[----:B------:R-:W-:Y:S01]  /*46b0*/  FSEL R83, R83, R43, P1 ;  /* 0x0000002b53537208 */ /* 0x000fe20000800000 */
[----:B------:R-:W-:Y:S01]  /*46c0*/  BSSY.RECONVERGENT B1, `(.L_x_1619) ;  /* 0x0000024000017945 */ /* 0x000fe20003800200 */
[----:B------:R-:W-:Y:S02]  /*46d0*/  FSEL R82, R82, R42, P1 ;  /* 0x0000002a52527208 */ /* 0x000fe40000800000 */
[----:B------:R-:W-:Y:S02]  /*46e0*/  SEL R61, R61, R101, P1 ;  /* 0x000000653d3d7207 */ /* 0x000fe40000800000 */
[----:B------:R-:W-:Y:S02]  /*46f0*/  SEL R11, R11, RZ, P1 ;  /* 0x000000ff0b0b7207 */ /* 0x000fe40000800000 */
[----:B-----5:R-:W-:Y:S02]  /*4700*/  @P6 ISETP.GE.U32.AND P1, PT, R99, R0, PT ;  /* 0x000000006300620c */ /* 0x020fe40003f26070 */
[----:B------:R-:W-:-:S02]  /*4710*/  FSEL R85, R85, R45, P2 ;  /* 0x0000002d55557208 */ /* 0x000fc40001000000 */
[----:B------:R-:W-:Y:S02]  /*4720*/  @P6 ISETP.GE.AND.EX P1, PT, R19, RZ, PT, P1 ;  /* 0x000000ff1300620c */ /* 0x000fe40003f26310 */
[----:B------:R-:W-:Y:S02]  /*4730*/  FSEL R84, R84, R44, P2 ;  /* 0x0000002c54547208 */ /* 0x000fe40001000000 */
[-C--:B------:R-:W-:Y:S02]  /*4740*/  SEL R62, R62, R101.reuse, P2 ;  /* 0x000000653e3e7207 */ /* 0x080fe40001000000 */
[----:B------:R-:W-:Y:S02]  /*4750*/  SEL R63, R63, R101, P3 ;  /* 0x000000653f3f7207 */ /* 0x000fe40001800000 */
[----:B------:R-:W-:Y:S02]  /*4760*/  FSEL R87, R87, R47, P3 ;  /* 0x0000002f57577208 */ /* 0x000fe40001800000 */
[----:B------:R-:W-:-:S02]  /*4770*/  FSEL R86, R86, R46, P3 ;  /* 0x0000002e56567208 */ /* 0x000fc40001800000 */
[----:B------:R-:W-:Y:S02]  /*4780*/  FSEL R89, R89, R49, P4 ;  /* 0x0000003159597208 */ /* 0x000fe40002000000 */
[----:B------:R-:W-:Y:S02]  /*4790*/  FSEL R88, R88, R48, P4 ;  /* 0x0000003058587208 */ /* 0x000fe40002000000 */
[----:B------:R-:W-:Y:S02]  /*47a0*/  FSEL R91, R91, R51, P5 ;  /* 0x000000335b5b7208 */ /* 0x000fe40002800000 */
[----:B------:R-:W-:Y:S02]  /*47b0*/  FSEL R90, R90, R50, P5 ;  /* 0x000000325a5a7208 */ /* 0x000fe40002800000 */
[----:B0-----:R-:W-:Y:S02]  /*47c0*/  FSEL R93, R93, R53, P0 ;  /* 0x000000355d5d7208 */ /* 0x001fe40000000000 */
[----:B------:R-:W-:-:S02]  /*47d0*/  FSEL R92, R92, R52, P0 ;  /* 0x000000345c5c7208 */ /* 0x000fc40000000000 */
[----:B------:R-:W-:Y:S02]  /*47e0*/  SEL R12, R12, RZ, P2 ;  /* 0x000000ff0c0c7207 */ /* 0x000fe40001000000 */
[----:B------:R-:W-:Y:S02]  /*47f0*/  SEL R13, R13, RZ, P3 ;  /* 0x000000ff0d0d7207 */ /* 0x000fe40001800000 */
[-C--:B------:R-:W-:Y:S02]  /*4800*/  SEL R96, R96, R0.reuse, P4 ;  /* 0x0000000060607207 */ /* 0x080fe40002000000 */
[----:B------:R-:W-:Y:S02]  /*4810*/  SEL R14, R14, RZ, P4 ;  /* 0x000000ff0e0e7207 */ /* 0x000fe40002000000 */
[----:B------:R-:W-:Y:S02]  /*4820*/  SEL R97, R97, R0, P5 ;  /* 0x0000000061617207 */ /* 0x000fe40002800000 */
[----:B------:R-:W-:-:S02]  /*4830*/  SEL R15, R15, RZ, P5 ;  /* 0x000000ff0f0f7207 */ /* 0x000fc40002800000 */
[----:B------:R-:W-:Y:S02]  /*4840*/  SEL R98, R98, R0, P0 ;  /* 0x0000000062627207 */ /* 0x000fe40000000000 */
[----:B------:R-:W-:-:S13]  /*4850*/  SEL R18, R18, RZ, P0 ;  /* 0x000000ff12127207 */ /* 0x000fda0000000000 */
        /* <DEDUP_REMOVED lines=10> */
.L_x_1620:
[----:B------:R-:W-:Y:S05]  /*4900*/  BSYNC.RECONVERGENT B1 ;  /* 0x0000000000017941 */ /* 0x000fea0003800200 */
.L_x_1619:
[----:B------:R-:W-:Y:S01]  /*4910*/  IMAD.IADD R102, R0, 0x1, R100 ;  /* 0x0000000100667824 */ /* 0x000fe200078e0264 */
[----:B0-----:R-:W-:Y:S01]  /*4920*/  FSEL R95, R95, R55, P1 ;  /* 0x000000375f5f7208 */ /* 0x001fe20000800000 */
[----:B------:R-:W-:Y:S01]  /*4930*/  IMAD.U32 R109, RZ, RZ, UR38 ;  /* 0x00000026ff6d7e24 */ /* 0x000fe2000f8e00ff */
[----:B------:R-:W-:Y:S01]  /*4940*/  FSEL R94, R94, R54, P1 ;  /* 0x000000365e5e7208 */ /* 0x000fe20000800000 */
[----:B------:R-:W-:Y:S01]  /*4950*/  IMAD R104, R100, 0x3, R102 ;  /* 0x0000000364687824 */ /* 0x000fe200078e0266 */
[----:B------:R-:W-:Y:S02]  /*4960*/  SEL R99, R99, R0, P1 ;  /* 0x0000000063637207 */ /* 0x000fe40000800000 */
[----:B------:R-:W-:Y:S02]  /*4970*/  SEL R19, R19, RZ, P1 ;  /* 0x000000ff13137207 */ /* 0x000fe40000800000 */
[----:B------:R-:W-:-:S13]  /*4980*/  ISETP.GE.U32.AND P0, PT, R104, R109, PT ;  /* 0x0000006d6800720c */ /* 0x000fda0003f06070 */
[----:B------:R-:W-:Y:S05]  /*4990*/  @!P0 BRA `(.L_x_1621) ;  /* 0xffffffe400ec8947 */ /* 0x000fea000383ffff */
.L_x_1588:
[----:B------:R-:W-:Y:S05]  /*49a0*/  BSYNC.RECONVERGENT B0 ;  /* 0x0000000000007941 */ /* 0x000fea0003800200 */
.L_x_1587:
[----:B------:R-:W-:Y:S01]  /*49b0*/  ISETP.GE.U32.AND P1, PT, R102, R109, PT ;  /* 0x0000006d6600720c */ /* 0x000fe20003f26070 */
[----:B------:R-:W-:-:S12]  /*49c0*/  BSSY.RECONVERGENT B0, `(.L_x_1622) ;  /* 0x0000016000007945 */ /* 0x000fd80003800200 */
[----:B------:R-:W-:Y:S05]  /*49d0*/  @P1 BRA `(.L_x_1623) ;  /* 0x0000000000501947 */ /* 0x000fea0003800000 */
[----:B------:R-:W-:-:S05]  /*49e0*/  SHF.R.U32.HI R25, RZ, 0x2, R102 ;  /* 0x00000002ff197819 */ /* 0x000fca0000011666 */
[----:B------:R-:W-:-:S06]  /*49f0*/  IMAD.WIDE.U32 R24, R25, 0x20, R16 ;  /* 0x0000002019187825 */ /* 0x000fcc00078e0010 */
[----:B----4-:R-:W5:Y:S01]  /*4a00*/  LDG.E.ENL2.256 R28, R24, desc[UR36][R24.64] ;  /* 0xfe0000241818797e */ /* 0x010f62000812191c */
[----:B------:R-:W-:-:S05]  /*4a10*/  IMAD.IADD R0, R102, 0x1, R100 ;  /* 0x0000000166007824 */ /* 0x000fca00078e0264 */
[----:B------:R-:W-:-:S13]  /*4a20*/  ISETP.GE.U32.AND P0, PT, R0, R109, PT ;  /* 0x0000006d0000720c */ /* 0x000fda0003f06070 */
[----:B------:R-:W-:Y:S05]  /*4a30*/  @P0 BRA `(.L_x_1623) ;  /* 0x0000000000380947 */ /* 0x000fea0003800000 */
[----:B------:R-:W-:-:S05]  /*4a40*/  SHF.R.U32.HI R33, RZ, 0x2, R0 ;  /* 0x00000002ff217819 */ /* 0x000fca0000011600 */
[----:B------:R-:W-:-:S06]  /*4a50*/  IMAD.WIDE.U32 R32, R33, 0x20, R16 ;  /* 0x0000002021207825 */ /* 0x000fcc00078e0010 */
[----:B--2---:R-:W5:Y:S01]  /*4a60*/  LDG.E.ENL2.256 R36, R32, desc[UR36][R32.64] ;  /* 0xfe0000242020797e */ /* 0x004f620008121924 */
[----:B------:R-:W-:-:S05]  /*4a70*/  IMAD.IADD R0, R0, 0x1, R100 ;  /* 0x0000000100007824 */ /* 0x000fca00078e0264 */
[----:B------:R-:W-:-:S13]  /*4a80*/  ISETP.GE.U32.AND P0, PT, R0, R109, PT ;  /* 0x0000006d0000720c */ /* 0x000fda0003f06070 */
[----:B------:R-:W-:Y:S05]  /*4a90*/  @P0 BRA `(.L_x_1623) ;  /* 0x0000000000200947 */ /* 0x000fea0003800000 */
[----:B------:R-:W-:Y:S01]  /*4aa0*/  IMAD.IADD R40, R0, 0x1, R100 ;  /* 0x0000000100287824 */ /* 0x000fe200078e0264 */
[----:B------:R-:W-:-:S04]  /*4ab0*/  SHF.R.U32.HI R41, RZ, 0x2, R0 ;  /* 0x00000002ff297819 */ /* 0x000fc80000011600 */
[----:B------:R-:W-:-:S13]  /*4ac0*/  ISETP.GE.U32.AND P0, PT, R40, R109, PT ;  /* 0x0000006d2800720c */ /* 0x000fda0003f06070 */
[----:B------:R-:W-:Y:S01]  /*4ad0*/  @!P0 SHF.R.U32.HI R43, RZ, 0x2, R40 ;  /* 0x00000002ff2b8819 */ /* 0x000fe20000011628 */
[----:B------:R-:W-:-:S04]  /*4ae0*/  IMAD.WIDE.U32 R40, R41, 0x20, R16 ;  /* 0x0000002029287825 */ /* 0x000fc800078e0010 */
[----:B------:R-:W-:Y:S02]  /*4af0*/  @!P0 IMAD.WIDE.U32 R16, R43, 0x20, R16 ;  /* 0x000000202b108825 */ /* 0x000fe400078e0010 */
[----:B------:R-:W5:Y:S04]  /*4b00*/  LDG.E.ENL2.256 R44, R40, desc[UR36][R40.64] ;  /* 0xfe0000242828797e */ /* 0x000f68000812192c */
[----:B-1-3--:R1:W5:Y:S02]  /*4b10*/  @!P0 LDG.E.ENL2.256 R52, R48, desc[UR36][R16.64] ;  /* 0xfe0000241030897e */ /* 0x00a3640008121934 */
.L_x_1623:
[----:B------:R-:W-:Y:S05]  /*4b20*/  BSYNC.RECONVERGENT B0 ;  /* 0x0000000000007941 */ /* 0x000fea0003800200 */
.L_x_1622:
[----:B------:R-:W-:Y:S04]  /*4b30*/  BSSY.RECONVERGENT B0, `(.L_x_1624) ;  /* 0x0000186000007945 */ /* 0x000fe80003800200 */
[----:B------:R-:W-:Y:S05]  /*4b40*/  @P1 BRA `(.L_x_1625) ;  /* 0x0000001800101947 */ /* 0x000fea0003800000 */
        /* <DEDUP_REMOVED lines=19> */
[----:B------:R0:W0:-:S15]  /*4c80*/  DSETP.NAN.AND P4, PT, R70, R70, PT ;  /* 0x000000464600722a */ /* 0x00001e0003f88000 */
[----:B------:R-:W-:-:S15]  /*4c90*/  NOP ;  /* 0x0000000000007918 */ /* 0x000fde0000000000 */
[----:B------:R-:W-:-:S15]  /*4ca0*/  NOP ;  /* 0x0000000000007918 */ /* 0x000fde0000000000 */
[----:B------:R-:W-:-:S15]  /*4cb0*/  NOP ;  /* 0x0000000000007918 */ /* 0x000fde0000000000 */
[----:B------:R-:W-:-:S04]  /*4cc0*/  NOP ;  /* 0x0000000000007918 */ /* 0x000fc80000000000 */
[----:B-----5:R0:W0:-:S15]  /*4cd0*/  @P6 DSETP.NUM.OR P0, PT, R24, R24, !P0 ;  /* 0x000000181800622a */ /* 0x02001e0004707400 */
[----:B------:R-:W-:-:S15]  /*4ce0*/  NOP ;  /* 0x0000000000007918 */ /* 0x000fde0000000000 */
[----:B------:R-:W-:-:S15]  /*4cf0*/  NOP ;  /* 0x0000000000007918 */ /* 0x000fde0000000000 */
[----:B------:R-:W-:-:S15]  /*4d00*/  NOP ;  /* 0x0000000000007918 */ /* 0x000fde0000000000 */
[----:B------:R-:W-:-:S04]  /*4d10*/  NOP ;  /* 0x0000000000007918 */ /* 0x000fc80000000000 */
        /* <DEDUP_REMOVED lines=9> */
[----:B------:R-:W-:-:S04]  /*4db0*/  @!P6 ISETP.GE.AND.EX P0, PT, R2, RZ, PT, P0 ;  /* 0x000000ff0200e20c */ /* 0x000fc80003f06300 */
[----:B------:R-:W-:-:S15]  /*4dc0*/  @!P6 PLOP3.LUT P0, PT, P0, PT, PT, 0x8, 0x80 ;  /* 0x000000000080e81c */ /* 0x000fde000070e170 */
[----:B------:R-:W-:-:S15]  /*4dd0*/  NOP ;  /* 0x0000000000007918 */ /* 0x000fde0000000000 */
[----:B------:R-:W-:-:S15]  /*4de0*/  NOP ;  /* 0x0000000000007918 */ /* 0x000fde0000000000 */
[----:B------:R-:W-:-:S09]  /*4df0*/  NOP ;  /* 0x0000000000007918 */ /* 0x000fd20000000000 */
[----:B------:R0:W0:Y:S02]  /*4e00*/  @P6 DSETP.GT.AND P0, PT, R64, R24, PT ;  /* 0x000000184000622a */ /* 0x0000240003f04000 */
.L_x_1627:
[----:B------:R-:W-:Y:S05]  /*4e10*/  BSYNC.RECONVERGENT B1 ;  /* 0x0000000000017941 */ /* 0x000fea0003800200 */
.L_x_1626:
[----:B------:R-:W-:Y:S04]  /*4e20*/  BSSY.RECONVERGENT B1, `(.L_x_1628) ;  /* 0x000000a000017945 */ /* 0x000fe80003800200 */
        /* <DEDUP_REMOVED lines=9> */
.L_x_1629:
[----:B------:R-:W-:Y:S05]  /*4ec0*/  BSYNC.RECONVERGENT B1 ;  /* 0x0000000000017941 */ /* 0x000fea0003800200 */
.L_x_1628:
[----:B0-----:R-:W-:Y:S01]  /*4ed0*/  @P4 ISETP.GE.U32.AND P3, PT, R23, R102, PT ;  /* 0x000000661700420c */ /* 0x001fe20003f66070 */
[----:B------:R-:W-:Y:S01]  /*4ee0*/  BSSY.RECONVERGENT B1, `(.L_x_1630) ;  /* 0x000000f000017945 */ /* 0x000fe20003800200 */
[----:B------:R-:W-:Y:S02]  /*4ef0*/  FSEL R64, R64, R24, P0 ;  /* 0x0000001840407208 */ /* 0x000fe40000000000 */
[----:B------:R-:W-:Y:S02]  /*4f00*/  @P4 ISETP.GE.AND.EX P3, PT, R5, RZ, PT, P3 ;  /* 0x000000ff0500420c */ /* 0x000fe40003f66330 */
[----:B------:R-:W-:Y:S02]  /*4f10*/  FSEL R65, R65, R25, P0 ;  /* 0x0000001941417208 */ /* 0x000fe40000000000 */
[----:B------:R-:W-:Y:S02]  /*4f20*/  FSEL R66, R66, R26, P1 ;  /* 0x0000001a42427208 */ /* 0x000fe40000800000 */
        /* <DEDUP_REMOVED lines=10> */
.L_x_1631:
[----:B------:R-:W-:Y:S05]  /*4fd0*/  BSYNC.RECONVERGENT B1 ;  /* 0x0000000000017941 */ /* 0x000fea0003800200 */
.L_x_1630:
[----:B------:R-:W-:Y:S01]  /*4fe0*/  BSSY.RECONVERGENT B1, `(.L_x_1632) ;  /* 0x000000d000017945 */ /* 0x000fe20003800200 */
[----:B------:R1:W0:Y:S02]  /*4ff0*/  @P4 DSETP.NUM.OR P3, PT, R30, R30, !P3 ;  /* 0x0000001e1e00422a */ /* 0x0002240005f67400 */
[----:B0-----:R-:W-:Y:S02]  /*5000*/  FSEL R68, R68, R28, P2 ;  /* 0x0000001c44447208 */ /* 0x001fe40001000000 */
        /* <DEDUP_REMOVED lines=10> */
.L_x_1633:
[----:B------:R-:W-:Y:S05]  /*50b0*/  BSYNC.RECONVERGENT B1 ;  /* 0x0000000000017941 */ /* 0x000fea0003800200 */
.L_x_1632:
[----:B-1----:R-:W-:Y:S01]  /*50c0*/  IMAD.IADD R16, R102, 0x1, R100 ;  /* 0x0000000166107824 */ /* 0x002fe200078e0264 */
[----:B0-----:R-:W-:Y:S02]  /*50d0*/  FSEL R70, R70, R30, P3 ;  /* 0x0000001e46467208 */ /* 0x001fe40001800000 */
[----:B------:R-:W-:Y:S02]  /*50e0*/  FSEL R71, R71, R31, P3 ;  /* 0x0000001f47477208 */ /* 0x000fe40001800000 */
[----:B------:R-:W-:Y:S02]  /*50f0*/  ISETP.GE.U32.AND P4, PT, R16, R109, PT ;  /* 0x0000006d1000720c */ /* 0x000fe40003f86070 */
[-C--:B------:R-:W-:Y:S02]  /*5100*/  SEL R20, R20, R102.reuse, P0 ;  /* 0x0000006614147207 */ /* 0x080fe40000000000 */
[-C--:B------:R-:W-:Y:S02]  /*5110*/  SEL R21, R21, R102.reuse, P1 ;  /* 0x0000006615157207 */ /* 0x080fe40000800000 */
[----:B------:R-:W-:-:S02]  /*5120*/  SEL R22, R22, R102, P2 ;  /* 0x0000006616167207 */ /* 0x000fc40001000000 */
[----:B------:R-:W-:Y:S02]  /*5130*/  SEL R23, R23, R102, P3 ;  /* 0x0000006617177207 */ /* 0x000fe40001800000 */
[----:B------:R-:W-:Y:S02]  /*5140*/  SEL R2, R2, RZ, P0 ;  /* 0x000000ff02027207 */ /* 0x000fe40000000000 */
[----:B------:R-:W-:Y:S02]  /*5150*/  SEL R3, R3, RZ, P1 ;  /* 0x000000ff03037207 */ /* 0x000fe40000800000 */
        /* <DEDUP_REMOVED lines=32> */
[----:B-1----:R-:W-:Y:S05]  /*5360*/  @P2 BRA `(.L_x_1635) ;  /* 0x0000000000202947 */ /* 0x002fea0003800000 */
        /* <DEDUP_REMOVED lines=8> */
.L_x_1635:
[----:B------:R-:W-:Y:S05]  /*53f0*/  BSYNC.RECONVERGENT B1 ;  /* 0x0000000000017941 */ /* 0x000fea0003800200 */
.L_x_1634:
        /* <DEDUP_REMOVED lines=13> */
.L_x_1637:
[----:B------:R-:W-:Y:S05]  /*54d0*/  BSYNC.RECONVERGENT B1 ;  /* 0x0000000000017941 */ /* 0x000fea0003800200 */
.L_x_1636:
[----:B0-----:R-:W-:Y:S01]  /*54e0*/  @P4 ISETP.GE.U32.AND P3, PT, R59, R16, PT ;  /* 0x000000103b00420c */ /* 0x001fe20003f66070 */
[----:B------:R-:W-:Y:S01]  /*54f0*/  BSSY.RECONVERGENT B1, `(.L_x_1638) ;  /* 0x000000f000017945 */ /* 0x000fe20003800200 */
[----:B-1----:R-:W-:Y:S02]  /*5500*/  FSEL R72, R72, R32, P0 ;  /* 0x0000002048487208 */ /* 0x002fe40000000000 */
        /* <DEDUP_REMOVED lines=13> */
.L_x_1639:
[----:B------:R-:W-:Y:S05]  /*55e0*/  BSYNC.RECONVERGENT B1 ;  /* 0x0000000000017941 */ /* 0x000fea0003800200 */
.L_x_1638:
        /* <DEDUP_REMOVED lines=13> */
.L_x_1641:
[----:B------:R-:W-:Y:S05]  /*56c0*/  BSYNC.RECONVERGENT B1 ;  /* 0x0000000000017941 */ /* 0x000fea0003800200 */
.L_x_1640:
[----:B------:R-:W-:Y:S01]  /*56d0*/  IMAD.IADD R0, R16, 0x1, R100 ;  /* 0x0000000110007824 */ /* 0x000fe200078e0264 */
        /* <DEDUP_REMOVED lines=50> */
.L_x_1643:
[----:B------:R-:W-:Y:S05]  /*5a00*/  BSYNC.RECONVERGENT B1 ;  /* 0x0000000000017941 */ /* 0x000fea0003800200 */
.L_x_1642:
[----:B0-----:R-:W-:Y:S01]  /*5a10*/  @P5 ISETP.GE.U32.AND P2, PT, R62, R0, PT ;  /* 0x000000003e00520c */ /* 0x001fe20003f46070 */
[----:B------:R-:W-:Y:S03]  /*5a20*/  BSSY.RECONVERGENT B1, `(.L_x_1644) ;  /* 0x000000c000017945 */ /* 0x000fe60003800200 */
[----:B------:R-:W-:-:S13]  /*5a30*/  @P5 ISETP.GE.AND.EX P2, PT, R12, RZ, PT, P2 ;  /* 0x000000ff0c00520c */ /* 0x000fda0003f46320 */
        /* <DEDUP_REMOVED lines=8> */
[----:B------:R0:W0:Y:S01]  /*5ac0*/  @P3 DSETP.GT.AND P1, PT, R82, R42, PT ;  /* 0x0000002a5200322a */ /* 0x0000220003f24000 */
[----:B------:R-:W-:-:S13]  /*5ad0*/  @!P3 PLOP3.LUT P1, PT, P6, PT, PT, 0x8, 0x80 ;  /* 0x000000000080b81c */ /* 0x000fda000372e170 */
.L_x_1645:
[----:B------:R-:W-:Y:S05]  /*5ae0*/  BSYNC.RECONVERGENT B1 ;  /* 0x0000000000017941 */ /* 0x000fea0003800200 */
.L_x_1644:
[----:B------:R-:W-:Y:S01]  /*5af0*/  @P4 ISETP.GE.U32.AND P3, PT, R63, R0, PT ;  /* 0x000000003f00420c */ /* 0x000fe20003f66070 */
[----:B------:R-:W-:Y:S01]  /*5b00*/  BSSY.RECONVERGENT B1, `(.L_x_1646) ;  /* 0x000000c000017945 */ /* 0x000fe20003800200 */
[----:B------:R-:W-:Y:S02]  /*5b10*/  IADD3 R100, PT, PT, R0, R100, RZ ;  /* 0x0000006400647210 */ /* 0x000fe40007ffe0ff */
[----:B------:R-:W-:Y:S01]  /*5b20*/  @P4 ISETP.GE.AND.EX P3, PT, R13, RZ, PT, P3 ;  /* 0x000000ff0d00420c */ /* 0x000fe20003f66330 */
[----:B------:R-:W-:-:S12]  /*5b30*/  @P5 BRA `(.L_x_1647) ;  /* 0x0000000000205947 */ /* 0x000fd80003800000 */
        /* <DEDUP_REMOVED lines=8> */
.L_x_1647:
[----:B------:R-:W-:Y:S05]  /*5bc0*/  BSYNC.RECONVERGENT B1 ;  /* 0x0000000000017941 */ /* 0x000fea0003800200 */
.L_x_1646:
[----:B------:R-:W-:Y:S01]  /*5bd0*/  BSSY.RECONVERGENT B1, `(.L_x_1648) ;  /* 0x0000012000017945 */ /* 0x000fe20003800200 */
[----:B------:R1:W0:Y:S01]  /*5be0*/  @P4 DSETP.NUM.OR P3, PT, R46, R46, !P3 ;  /* 0x0000002e2e00422a */ /* 0x0002220005f67400 */
[----:B------:R-:W-:Y:S02]  /*5bf0*/  ISETP.GE.U32.AND P5, PT, R100, R109, PT ;  /* 0x0000006d6400720c */ /* 0x000fe40003fa6070 */
[----:B------:R-:W-:Y:S02]  /*5c00*/  FSEL R80, R80, R40, P0 ;  /* 0x0000002850507208 */ /* 0x000fe40000000000 */
[----:B------:R-:W-:Y:S02]  /*5c10*/  FSEL R81, R81, R41, P0 ;  /* 0x0000002951517208 */ /* 0x000fe40000000000 */
[----:B0-----:R-:W-:Y:S02]  /*5c20*/  FSEL R82, R82, R42, P1 ;  /* 0x0000002a52527208 */ /* 0x001fe40000800000 */
[----:B------:R-:W-:-:S02]  /*5c30*/  FSEL R83, R83, R43, P1 ;  /* 0x0000002b53537208 */ /* 0x000fc40000800000 */
[----:B------:R-:W-:Y:S02]  /*5c40*/  FSEL R84, R84, R44, P2 ;  /* 0x0000002c54547208 */ /* 0x000fe40001000000 */
[----:B------:R-:W-:Y:S01]  /*5c50*/  FSEL R85, R85, R45, P2 ;  /* 0x0000002d55557208 */ /* 0x000fe20001000000 */
[----:B-1----:R-:W-:Y:S06]  /*5c60*/  @P4 BRA `(.L_x_1649) ;  /* 0x0000000000204947 */ /* 0x002fec0003800000 */
        /* <DEDUP_REMOVED lines=8> */
.L_x_1649:
[----:B------:R-:W-:Y:S05]  /*5cf0*/  BSYNC.RECONVERGENT B1 ;  /* 0x0000000000017941 */ /* 0x000fea0003800200 */
.L_x_1648:
[----:B0-----:R-:W-:Y:S02]  /*5d00*/  FSEL R86, R86, R46, P3 ;  /* 0x0000002e56567208 */ /* 0x001fe40001800000 */
        /* <DEDUP_REMOVED lines=48> */
.L_x_1651:
[----:B------:R-:W-:Y:S05]  /*6010*/  BSYNC.RECONVERGENT B1 ;  /* 0x0000000000017941 */ /* 0x000fea0003800200 */
.L_x_1650:
        /* <DEDUP_REMOVED lines=13> */
.L_x_1653:
[----:B------:R-:W-:Y:S05]  /*60f0*/  BSYNC.RECONVERGENT B1 ;  /* 0x0000000000017941 */ /* 0x000fea0003800200 */
.L_x_1652:
        /* <DEDUP_REMOVED lines=16> */
.L_x_1655:
[----:B------:R-:W-:Y:S05]  /*6200*/  BSYNC.RECONVERGENT B1 ;  /* 0x0000000000017941 */ /* 0x000fea0003800200 */
.L_x_1654:
        /* <DEDUP_REMOVED lines=13> */
.L_x_1657:
[----:B------:R-:W-:Y:S05]  /*62e0*/  BSYNC.RECONVERGENT B1 ;  /* 0x0000000000017941 */ /* 0x000fea0003800200 */
.L_x_1656:
        /* <DEDUP_REMOVED lines=9> */
[----:B------:R-:W-:-:S07]  /*6380*/  SEL R19, R19, RZ, P3 ;  /* 0x000000ff13137207 */ /* 0x000fce0001800000 */
.L_x_1625:
[----:B------:R-:W-:Y:S05]  /*6390*/  BSYNC.RECONVERGENT B0 ;  /* 0x0000000000007941 */ /* 0x000fea0003800200 */
.L_x_1624:
        /* <DEDUP_REMOVED lines=44> */
.L_x_1659:
[----:B------:R-:W-:Y:S05]  /*6660*/  BSYNC.RECONVERGENT B0 ;  /* 0x0000000000007941 */ /* 0x000fea0003800200 */
.L_x_1658:
[----:B------:R-:W-:Y:S04]  /*6670*/  BSSY.RECONVERGENT B0, `(.L_x_1660) ;  /* 0x000000a000007945 */ /* 0x000fe80003800200 */
        /* <DEDUP_REMOVED lines=9> */
.L_x_1661:
[----:B------:R-:W-:Y:S05]  /*6710*/  BSYNC.RECONVERGENT B0 ;  /* 0x0000000000007941 */ /* 0x000fea0003800200 */
.L_x_1660:
[----:B0-----:R-:W-:Y:S01]  /*6720*/  @P6 ISETP.GE.U32.AND P3, PT, R23, R59, PT ;  /* 0x0000003b1700620c */ /* 0x001fe20003f66070 */
[----:B------:R-:W-:Y:S01]  /*6730*/  BSSY.RECONVERGENT B0, `(.L_x_1662) ;  /* 0x000000e000007945 */ /* 0x000fe20003800200 */
[----:B-1----:R-:W-:Y:S02]  /*6740*/  FSEL R16, R64, R72, P2 ;  /* 0x0000004840107208 */ /* 0x002fe40001000000 */
[----:B------:R-:W-:Y:S02]  /*6750*/  @P6 ISETP.GE.AND.EX P3, PT, R5, R9, PT, P3 ;  /* 0x000000090500620c */ /* 0x000fe40003f66330 */
[----:B------:R-:W-:-:S11]  /*6760*/  FSEL R17, R65, R73, P2 ;  /* 0x0000004941117208 */ /* 0x000fd60001000000 */
        /* <DEDUP_REMOVED lines=10> */
.L_x_1663:
[----:B------:R-:W-:Y:S05]  /*6810*/  BSYNC.RECONVERGENT B0 ;  /* 0x0000000000007941 */ /* 0x000fea0003800200 */
.L_x_1662:
[----:B-----5:R-:W-:Y:S01]  /*6820*/  FSEL R24, R66, R74, P1 ;  /* 0x0000004a42187208 */ /* 0x020fe20000800000 */
[----:B------:R-:W-:Y:S01]  /*6830*/  BSSY.RECONVERGENT B0, `(.L_x_1664) ;  /* 0x0000013000007945 */ /* 0x000fe20003800200 */
[----:B------:R-:W-:Y:S01]  /*6840*/  FSEL R25, R67, R75, P1 ;  /* 0x0000004b43197208 */ /* 0x000fe20000800000 */
[----:B------:R0:W0:Y:S01]  /*6850*/  DSETP.NAN.AND P5, PT, R16, R16, PT ;  /* 0x000000101000722a */ /* 0x0000220003fa8000 */
[----:B----4-:R-:W-:Y:S02]  /*6860*/  SEL R29, R20, R56, P2 ;  /* 0x00000038141d7207 */ /* 0x010fe40001000000 */
[----:B------:R-:W-:-:S15]  /*6870*/  SEL R31, R2, R6, P2 ;  /* 0x00000006021f7207 */ /* 0x000fde0001000000 */
[----:B------:R-:W-:-:S15]  /*6880*/  NOP ;  /* 0x0000000000007918 */ /* 0x000fde0000000000 */
[----:B------:R-:W-:-:S15]  /*6890*/  NOP ;  /* 0x0000000000007918 */ /* 0x000fde0000000000 */
[----:B------:R-:W-:-:S15]  /*68a0*/  NOP ;  /* 0x0000000000007918 */ /* 0x000fde0000000000 */
[----:B------:R-:W-:-:S01]  /*68b0*/  NOP ;  /* 0x0000000000007918 */ /* 0x000fc20000000000 */
        /* <DEDUP_REMOVED lines=10> */
.L_x_1665:
[----:B------:R-:W-:Y:S05]  /*6960*/  BSYNC.RECONVERGENT B0 ;  /* 0x0000000000007941 */ /* 0x000fea0003800200 */
.L_x_1664:
[----:B------:R-:W-:Y:S01]  /*6970*/  @P5 ISETP.GE.U32.AND P2, PT, R29, R60, PT ;  /* 0x0000003c1d00520c */ /* 0x000fe20003f46070 */
[----:B------:R-:W-:Y:S01]  /*6980*/  BSSY.RECONVERGENT B0, `(.L_x_1666) ;  /* 0x0000015000007945 */ /* 0x000fe20003800200 */
[----:B------:R-:W-:Y:S02]  /*6990*/  FSEL R26, R68, R76, P0 ;  /* 0x0000004c441a7208 */ /* 0x000fe40000000000 */
[----:B------:R-:W-:Y:S02]  /*69a0*/  @P5 ISETP.GE.AND.EX P2, PT, R31, R10, PT, P2 ;  /* 0x0000000a1f00520c */ /* 0x000fe40003f46320 */
[----:B------:R-:W-:Y:S02]  /*69b0*/  FSEL R27, R69, R77, P0 ;  /* 0x0000004d451b7208 */ /* 0x000fe40000000000 */
[----:B------:R-:W-:Y:S02]  /*69c0*/  SEL R0, R21, R57, P1 ;  /* 0x0000003915007207 */ /* 0x000fe40000800000 */
[----:B------:R-:W-:-:S02]  /*69d0*/  SEL R20, R3, R7, P1 ;  /* 0x0000000703147207 */ /* 0x000fc40000800000 */
[----:B------:R0:W0:-:S15]  /*69e0*/  DSETP.NAN.AND P6, PT, R26, R26, PT ;  /* 0x0000001a1a00722a */ /* 0x00001e0003fc8000 */
[----:B------:R-:W-:-:S15]  /*69f0*/  NOP ;  /* 0x0000000000007918 */ /* 0x000fde0000000000 */
[----:B------:R-:W-:-:S15]  /*6a00*/  NOP ;  /* 0x0000000000007918 */ /* 0x000fde0000000000 */
[----:B------:R-:W-:-:S15]  /*6a10*/  NOP ;  /* 0x0000000000007918 */ /* 0x000fde0000000000 */
[----:B------:R-:W-:-:S04]  /*6a20*/  NOP ;  /* 0x0000000000007918 */ /* 0x000fc80000000000 */
[----:B------:R0:W0:Y:S01]  /*6a30*/  @P5 DSETP.NUM.OR P2, PT, R80, R80, !P2 ;  /* 0x000000505000522a */ /* 0x0000220005747400 */
[----:B------:R-:W-:Y:S05]  /*6a40*/  @P5 BRA `(.L_x_1667) ;  /* 0x0000000000205947 */ /* 0x000fea0003800000 */
[----:B------:R-:W5:Y:S02]  /*6a50*/  DSETP.NEU.AND P5, PT, R16, R80, PT ;  /* 0x000000501000722a */ /* 0x000f640003fad000 */
[----:B-----5:R-:W-:-:S04]  /*6a60*/  @!P5 ISETP.GE.U32.AND P1, PT, R29, R60, PT ;  /* 0x0000003c1d00d20c */ /* 0x020fc80003f26070 */
[----:B------:R-:W-:-:S15]  /*6a70*/  @!P5 ISETP.GE.AND.EX P1, PT, R31, R10, PT, P1 ;  /* 0x0000000a1f00d20c */ /* 0x000fde0003f26310 */
[----:B------:R-:W-:-:S15]  /*6a80*/  NOP ;  /* 0x0000000000007918 */ /* 0x000fde0000000000 */
[----:B------:R-:W-:-:S15]  /*6a90*/  NOP ;  /* 0x0000000000007918 */ /* 0x000fde0000000000 */
[----:B------:R-:W-:-:S13]  /*6aa0*/  NOP ;  /* 0x0000000000007918 */ /* 0x000fda0000000000 */
[----:B0-----:R0:W0:Y:S01]  /*6ab0*/  @P5 DSETP.GT.AND P2, PT, R16, R80, PT ;  /* 0x000000501000522a */ /* 0x0010220003f44000 */
[----:B------:R-:W-:-:S13]  /*6ac0*/  @!P5 PLOP3.LUT P2, PT, P1, PT, PT, 0x8, 0x80 ;  /* 0x000000000080d81c */ /* 0x000fda0000f4e170 */
.L_x_1667:
[----:B------:R-:W-:Y:S05]  /*6ad0*/  BSYNC.RECONVERGENT B0 ;  /* 0x0000000000007941 */ /* 0x000fea0003800200 */
.L_x_1666:
[----:B------:R-:W-:Y:S01]  /*6ae0*/  @P4 ISETP.GE.U32.AND P1, PT, R0, R61, PT ;  /* 0x0000003d0000420c */ /* 0x000fe20003f26070 */
[----:B------:R-:W-:Y:S01]  /*6af0*/  BSSY.RECONVERGENT B0, `(.L_x_1668) ;  /* 0x0000015000007945 */ /* 0x000fe20003800200 */
[----:B0-----:R-:W-:Y:S02]  /*6b00*/  FSEL R2, R70, R78, P3 ;  /* 0x0000004e46027208 */ /* 0x001fe40001800000 */
        /* <DEDUP_REMOVED lines=19> */
.L_x_1669:
[----:B------:R-:W-:Y:S05]  /*6c40*/  BSYNC.RECONVERGENT B0 ;  /* 0x0000000000007941 */ /* 0x000fea0003800200 */
.L_x_1668:
        /* <DEDUP_REMOVED lines=22> */
.L_x_1671:
[----:B------:R-:W-:Y:S05]  /*6db0*/  BSYNC.RECONVERGENT B0 ;  /* 0x0000000000007941 */ /* 0x000fea0003800200 */
.L_x_1670:
[----:B0-----:R-:W-:Y:S01]  /*6dc0*/  @P5 ISETP.GE.U32.AND P3, PT, R16, R63, PT ;  /* 0x0000003f1000520c */ /* 0x001fe20003f66070 */
        /* <DEDUP_REMOVED lines=21> */
.L_x_1673:
[----:B------:R-:W-:Y:S05]  /*6f20*/  BSYNC.RECONVERGENT B0 ;  /* 0x0000000000007941 */ /* 0x000fea0003800200 */
.L_x_1672:
[----:B------:R-:W-:Y:S01]  /*6f30*/  @P4 ISETP.GE.U32.AND P2, PT, R29, R96, PT ;  /* 0x000000601d00420c */ /* 0x000fe20003f46070 */
[----:B------:R-:W-:Y:S01]  /*6f40*/  BSSY.RECONVERGENT B0, `(.L_x_1674) ;  /* 0x0000015000007945 */ /* 0x000fe20003800200 */
[----:B------:R-:W-:Y:S02]  /*6f50*/  FSEL R8, R26, R84, P0 ;  /* 0x000000541a087208 */ /* 0x000fe40000000000 */
[----:B------:R-:W-:Y:S02]  /*6f60*/  @P4 ISETP.GE.AND.EX P2, PT, R31, R14, PT, P2 ;  /* 0x0000000e1f00420c */ /* 0x000fe40003f46320 */
[----:B------:R-:W-:Y:S02]  /*6f70*/  FSEL R9, R27, R85, P0 ;  /* 0x000000551b097208 */ /* 0x000fe40000000000 */
[----:B------:R-:W-:Y:S02]  /*6f80*/  SEL R10, R0, R61, P1 ;  /* 0x0000003d000a7207 */ /* 0x000fe40000800000 */
[----:B----4-:R-:W-:-:S02]  /*6f90*/  SEL R24, R20, R11, P1 ;  /* 0x0000000b14187207 */ /* 0x010fc40000800000 */
[----:B------:R4:W0:-:S15]  /*6fa0*/  DSETP.NAN.AND P5, PT, R8, R8, PT ;  /* 0x000000080800722a */ /* 0x00081e0003fa8000 */
        /* <DEDUP_REMOVED lines=14> */
.L_x_1675:
[----:B------:R-:W-:Y:S05]  /*7090*/  BSYNC.RECONVERGENT B0 ;  /* 0x0000000000007941 */ /* 0x000fea0003800200 */
.L_x_1674:
[----:B------:R-:W-:Y:S01]  /*70a0*/  SEL R17, R21, R62, P0 ;  /* 0x0000003e15117207 */ /* 0x000fe20000000000 */
[----:B------:R-:W-:Y:S01]  /*70b0*/  BSSY.RECONVERGENT B0, `(.L_x_1676) ;  /* 0x0000023000007945 */ /* 0x000fe20003800200 */
[----:B------:R-:W-:Y:S02]  /*70c0*/  SEL R33, R33, R12, P0 ;  /* 0x0000000c21217207 */ /* 0x000fe40000000000 */
[----:B------:R-:W-:Y:S02]  /*70d0*/  @P6 ISETP.GE.U32.AND P1, PT, R10, R97, PT ;  /* 0x000000610a00620c */ /* 0x000fe40003f26070 */
[----:B------:R-:W-:Y:S02]  /*70e0*/  @P5 ISETP.GE.U32.AND P0, PT, R17, R98, PT ;  /* 0x000000621100520c */ /* 0x000fe40003f06070 */
[----:B------:R-:W-:Y:S02]  /*70f0*/  @P6 ISETP.GE.AND.EX P1, PT, R24, R15, PT, P1 ;  /* 0x0000000f1800620c */ /* 0x000fe40003f26310 */
[----:B------:R-:W-:-:S02]  /*7100*/  @P5 ISETP.GE.AND.EX P0, PT, R33, R18, PT, P0 ;  /* 0x000000122100520c */ /* 0x000fc40003f06300 */
[----:B------:R-:W-:Y:S02]  /*7110*/  FSEL R2, R2, R86, P3 ;  /* 0x0000005602027208 */ /* 0x000fe40001800000 */
[----:B------:R-:W-:Y:S02]  /*7120*/  FSEL R3, R3, R87, P3 ;  /* 0x0000005703037208 */ /* 0x000fe40001800000 */
[----:B------:R-:W-:Y:S02]  /*7130*/  SEL R26, R16, R63, P3 ;  /* 0x0000003f101a7207 */ /* 0x000fe40001800000 */
[----:B------:R-:W-:Y:S02]  /*7140*/  SEL R28, R22, R13, P3 ;  /* 0x0000000d161c7207 */ /* 0x000fe40001800000 */
[----:B------:R-:W5:Y:S01]  /*7150*/  DSETP.NAN.AND P4, PT, R2, R2, PT ;  /* 0x000000020200722a */ /* 0x000f620003f88000 */
[----:B0-----:R-:W-:Y:S02]  /*7160*/  FSEL R20, R6, R88, P2 ;  /* 0x0000005806147208 */ /* 0x001fe40001000000 */
[----:B-----5:R-:W-:-:S02]  /*7170*/  @P4 ISETP.GE.U32.AND P3, PT, R26, R99, PT ;  /* 0x000000631a00420c */ /* 0x020fc40003f66070 */
[----:B------:R-:W-:Y:S02]  /*7180*/  FSEL R21, R7, R89, P2 ;  /* 0x0000005907157208 */ /* 0x000fe40001000000 */
[----:B------:R-:W-:Y:S02]  /*7190*/  @P4 ISETP.GE.AND.EX P3, PT, R28, R19, PT, P3 ;  /* 0x000000131c00420c */ /* 0x000fe40003f66330 */
[----:B------:R-:W-:Y:S02]  /*71a0*/  SEL R6, R29, R96, P2 ;  /* 0x000000601d067207 */ /* 0x000fe40001000000 */
[----:B------:R-:W-:-:S15]  /*71b0*/  SEL R7, R31, R14, P2 ;  /* 0x0000000e1f077207 */ /* 0x000fde0001000000 */
        /* <DEDUP_REMOVED lines=18> */
.L_x_1677:
[----:B------:R-:W-:Y:S05]  /*72e0*/  BSYNC.RECONVERGENT B0 ;  /* 0x0000000000007941 */ /* 0x000fea0003800200 */
.L_x_1676:
[----:B------:R-:W-:Y:S01]  /*72f0*/  BSSY.RECONVERGENT B0, `(.L_x_1678) ;  /* 0x000000e000007945 */ /* 0x000fe20003800200 */
[----:B0-----:R-:W-:Y:S02]  /*7300*/  FSEL R0, R4, R90, P1 ;  /* 0x0000005a04007208 */ /* 0x001fe40000800000 */
        /* <DEDUP_REMOVED lines=12> */
.L_x_1679:
[----:B------:R-:W-:Y:S05]  /*73d0*/  BSYNC.RECONVERGENT B0 ;  /* 0x0000000000007941 */ /* 0x000fea0003800200 */
.L_x_1678:
[----:B------:R-:W-:Y:S01]  /*73e0*/  BSSY.RECONVERGENT B0, `(.L_x_1680) ;  /* 0x000000f000007945 */ /* 0x000fe20003800200 */
[----:B------:R1:W0:Y:S02]  /*73f0*/  @P4 DSETP.NUM.OR P3, PT, R94, R94, !P3 ;  /* 0x0000005e5e00422a */ /* 0x0002240005f67400 */
[----:B0-----:R-:W-:Y:S02]  /*7400*/  SEL R16, R17, R98, P0 ;  /* 0x0000006211107207 */ /* 0x001fe40000000000 */
[----:B------:R-:W-:Y:S02]  /*7410*/  FSEL R12, R8, R92, P0 ;  /* 0x0000005c080c7208 */ /* 0x000fe40000000000 */
        /* <DEDUP_REMOVED lines=11> */
.L_x_1681:
[----:B------:R-:W-:Y:S05]  /*74d0*/  BSYNC.RECONVERGENT B0 ;  /* 0x0000000000007941 */ /* 0x000fea0003800200 */
.L_x_1680:
[----:B0-----:R-:W-:Y:S01]  /*74e0*/  FSEL R24, R2, R94, P3 ;  /* 0x0000005e02187208 */ /* 0x001fe20001800000 */
[----:B------:R-:W-:Y:S01]  /*74f0*/  IMAD.MOV.U32 R4, RZ, RZ, R20 ;  /* 0x000000ffff047224 */ /* 0x000fe200078e0014 */
[----:B------:R-:W-:Y:S01]  /*7500*/  FSEL R25, R3, R95, P3 ;  /* 0x0000005f03197208 */ /* 0x000fe20001800000 */
[----:B------:R-:W-:Y:S01]  /*7510*/  IMAD.MOV.U32 R5, RZ, RZ, R21 ;  /* 0x000000ffff057224 */ /* 0x000fe200078e0015 */
[----:B------:R-:W-:Y:S01]  /*7520*/  SEL R22, R26, R99, P3 ;  /* 0x000000631a167207 */ /* 0x000fe20001800000 */
[----:B----4-:R-:W-:Y:S01]  /*7530*/  IMAD.MOV.U32 R8, RZ, RZ, R0 ;  /* 0x000000ffff087224 */ /* 0x010fe200078e0000 */
[----:B------:R-:W-:Y:S01]  /*7540*/  SEL R23, R28, R19, P3 ;  /* 0x000000131c177207 */ /* 0x000fe20001800000 */
[----:B------:R-:W-:Y:S01]  /*7550*/  IMAD.MOV.U32 R9, RZ, RZ, R91 ;  /* 0x000000ffff097224 */ /* 0x000fe200078e005b */
[----:B------:R-:W-:Y:S06]  /*7560*/  BRA `(.L_x_1557) ;  /* 0x00000120000c7947 */ /* 0x000fec0003800000 */
.L_x_1586:
[----:B------:R-:W-:-:S13]  /*7570*/  ISETP.NE.AND P0, PT, R116, 0x1, PT ;  /* 0x000000017400780c */ /* 0x000fda0003f05270 */
[----:B------:R-:W-:Y:S05]  /*7580*/  @P0 BRA `(.L_x_1682) ;  /* 0x0000004c00240947 */ /* 0x000fea0003800000 */
[----:B------:R-:W1:Y:S01]  /*7590*/  LDCU UR4, c[0x0][0x3a4] ;  /* 0x00007480ff0477ac */ /* 0x000e620008000800 */
[----:B------:R-:W2:Y:S01]  /*75a0*/  LDC.64 R64, c[0x0][0x388] ;  /* 0x0000e200ff407b82 */ /* 0x000ea20000000a00 */
[----:B------:R-:W-:Y:S07]  /*75b0*/  BSSY.RECONVERGENT B0, `(.L_x_1683) ;  /* 0x0000206000007945 */ /* 0x000fee0003800200 */
[----:B------:R-:W3:Y:S08]  /*75c0*/  LDC R20, c[0x0][0x390] ;  /* 0x0000e400ff147b82 */ /* 0x000ef00000000800 */
[----:B------:R-:W4:Y:S01]  /*75d0*/  LDC R2, c[0x0][0x394] ;  /* 0x0000e500ff027b82 */ /* 0x000f220000000800 */
[----:B-1----:R-:W-:-:S04]  /*75e0*/  IMAD.U32 R100, RZ, RZ, UR4 ;  /* 0x00000004ff647e24 */ /* 0x002fc8000f8e00ff */
        /* <DEDUP_REMOVED lines=8> */
[-C--:B------:R-:W-:Y:S01]  /*7670*/  MOV R76, R64.reuse ;  /* 0x00000040004c7202 */ /* 0x080fe20000000f00 */
[--C-:B------:R-:W-:Y:S01]  /*7680*/  IMAD.MOV.U32 R91, RZ, RZ, R65.reuse ;  /* 0x000000ffff5b7224 */ /* 0x100fe200078e0041 */
[----:B------:R-:W-:Y:S01]  /*7690*/  MOV R68, R64 ;  /* 0x0000004000447202 */ /* 0x000fe20000000f00 */
[--C-:B------:R-:W-:Y:S01]  /*76a0*/  IMAD.MOV.U32 R88, RZ, RZ, R64.reuse ;  /* 0x000000ffff587224 */ /* 0x100fe200078e0040 */
[-C--:B---3--:R-:W-:Y:S01]  /*76b0*/  MOV R63, R20.reuse ;  /* 0x00000014003f7202 */ /* 0x088fe20000000f00 */
[----:B------:R-:W-:Y:S01]  /*76c0*/  IMAD.MOV.U32 R89, RZ, RZ, R65 ;  /* 0x000000ffff597224 */ /* 0x000fe200078e0041 */
[----:B------:R-:W-:Y:S01]  /*76d0*/  MOV R23, R20 ;  /* 0x0000001400177202 */ /* 0x000fe20000000f00 */
[----:B------:R-:W-:-:S02]  /*76e0*/  IMAD.MOV.U32 R86, RZ, RZ, R64 ;  /* 0x000000ffff567224 */ /* 0x000fc400078e0040 */
[--C-:B------:R-:W-:Y:S01]  /*76f0*/  IMAD.MOV.U32 R87, RZ, RZ, R65.reuse ;  /* 0x000000ffff577224 */ /* 0x100fe200078e0041 */
[-C--:B----4-:R-:W-:Y:S01]  /*7700*/  MOV R12, R2.reuse ;  /* 0x00000002000c7202 */ /* 0x090fe20000000f00 */
        /* <DEDUP_REMOVED lines=30> */
[----:B------:R-:W-:Y:S02]  /*78f0*/  IMAD.MOV.U32 R21, RZ, RZ, R20 ;  /* 0x000000ffff157224 */ /* 0x000fe400078e0014 */
        /* <DEDUP_REMOVED lines=70> */
[----:B-1----:R-:W-:-:S07]  /*7d60*/  IMAD.MOV.U32 R67, RZ, RZ, R65 ;  /* 0x000000ffff437224 */ /* 0x002fce00078e0041 */
.L_x_1717:
[--C-:B------:R-:W-:Y:S02]  /*7d70*/  IMAD.IADD R104, R103, 0x1, R100.reuse ;  /* 0x0000000167687824 */ /* 0x100fe400078e0264 */
[----:B------:R-:W-:Y:S02]  /*7d80*/  IMAD R0, R102, R103, RZ ;  /* 0x0000006766007224 */ /* 0x000fe400078e02ff */
[----:B------:R-:W-:-:S03]  /*7d90*/  IMAD.IADD R101, R104, 0x1, R100 ;  /* 0x0000000168657824 */ /* 0x000fc600078e0264 */
[----:B------:R-:W-:Y:S01]  /*7da0*/  SHF.R.U32.HI R25, RZ, 0x2, R0 ;  /* 0x00000002ff197819 */ /* 0x000fe20000011600 */
[----:B------:R-:W-:Y:S02]  /*7db0*/  IMAD.IADD R0, R101, 0x1, R100 ;  /* 0x0000000165007824 */ /* 0x000fe400078e0264 */
[C---:B------:R-:W-:Y:S02]  /*7dc0*/  IMAD R32, R102.reuse, R104, RZ ;  /* 0x0000006866207224 */ /* 0x040fe400078e02ff */
[C---:B------:R-:W-:Y:S02]  /*7dd0*/  IMAD R34, R102.reuse, R101, RZ ;  /* 0x0000006566227224 */ /* 0x040fe400078e02ff */
[----:B------:R-:W-:Y:S01]  /*7de0*/  IMAD R35, R102, R0, RZ ;  /* 0x0000000066237224 */ /* 0x000fe200078e02ff */
[----:B------:R-:W-:Y:S01]  /*7df0*/  SHF.R.U32.HI R33, RZ, 0x2, R32 ;  /* 0x00000002ff217819 */ /* 0x000fe20000011620 */
[----:B------:R-:W-:Y:S01]  /*7e00*/  IMAD.WIDE.U32 R24, R25, 0x20, R16 ;  /* 0x0000002019187825 */ /* 0x000fe200078e0010 */
[----:B------:R-:W-:-:S02]  /*7e10*/  SHF.R.U32.HI R41, RZ, 0x2, R34 ;  /* 0x00000002ff297819 */ /* 0x000fc40000011622 */
[----:B------:R-:W-:Y:S01]  /*7e20*/  SHF.R.U32.HI R35, RZ, 0x2, R35 ;  /* 0x00000002ff237819 */ /* 0x000fe20000011623 */
[--C-:B------:R-:W-:Y:S02]  /*7e30*/  IMAD.WIDE.U32 R32, R33, 0x20, R16.reuse ;  /* 0x0000002021207825 */ /* 0x100fe400078e0010 */
[----:B--2-4-:R-:W2:Y:S02]  /*7e40*/  LDG.E.ENL2.256 R28, R24, desc[UR36][R24.64] ;  /* 0xfe0000241818797e */ /* 0x014ea4000812191c */
[----:B------:R-:W-:-:S04]  /*7e50*/  IMAD.WIDE.U32 R40, R41, 0x20, R16 ;  /* 0x0000002029287825 */ /* 0x000fc800078e0010 */
[----:B------:R-:W-:Y:S02]  /*7e60*/  IMAD.WIDE.U32 R48, R35, 0x20, R16 ;  /* 0x0000002023307825 */ /* 0x000fe400078e0010 */
[----:B------:R-:W5:Y:S04]  /*7e70*/  LDG.E.ENL2.256 R36, R32, desc[UR36][R32.64] ;  /* 0xfe0000242020797e */ /* 0x000f680008121924 */
[----:B------:R-:W5:Y:S04]  /*7e80*/  LDG.E.ENL2.256 R44, R40, desc[UR36][R40.64] ;  /* 0xfe0000242828797e */ /* 0x000f68000812192c */
[----:B-1-3--:R-:W5:Y:S01]  /*7e90*/  LDG.E.ENL2.256 R52, R48, desc[UR36][R48.64] ;  /* 0xfe0000243030797e */ /* 0x00af620008121934 */
[----:B------:R-:W1:Y:S01]  /*7ea0*/  DSETP.NAN.AND P6, PT, R64, R64, PT ;  /* 0x000000404000722a */ /* 0x000e620003fc8000 */
[----:B------:R-:W-:Y:S01]  /*7eb0*/  BSSY.RECONVERGENT B1, `(.L_x_1685) ;  /* 0x000002a000017945 */ /* 0x000fe20003800200 */
[----:B-1----:R-:W-:-:S04]  /*7ec0*/  @P6 ISETP.GE.U32.AND P4, PT, R20, R103, PT ;  /* 0x000000671400620c */ /* 0x002fc80003f86070 */
[----:B------:R-:W-:-:S15]  /*7ed0*/  @P6 ISETP.GE.AND.EX P4, PT, R2, RZ, PT, P4 ;  /* 0x000000ff0200620c */ /* 0x000fde0003f86340 */
[----:B------:R-:W-:-:S15]  /*7ee0*/  NOP ;  /* 0x0000000000007918 */ /* 0x000fde0000000000 */
[----:B------:R-:W-:-:S15]  /*7ef0*/  NOP ;  /* 0x0000000000007918 */ /* 0x000fde0000000000 */
[----:B------:R-:W-:-:S13]  /*7f00*/  NOP ;  /* 0x0000000000007918 */ /* 0x000fda0000000000 */
        /* <DEDUP_REMOVED lines=36> */
.L_x_1686:
[----:B------:R-:W-:Y:S05]  /*8150*/  BSYNC.RECONVERGENT B1 ;  /* 0x0000000000017941 */ /* 0x000fea0003800200 */
.L_x_1685:
        /* <DEDUP_REMOVED lines=10> */
.L_x_1688:
[----:B------:R-:W-:Y:S05]  /*8200*/  BSYNC.RECONVERGENT B1 ;  /* 0x0000000000017941 */ /* 0x000fea0003800200 */
.L_x_1687:
        /* <DEDUP_REMOVED lines=13> */
.L_x_1690:
[----:B------:R-:W-:Y:S05]  /*82e0*/  BSYNC.RECONVERGENT B1 ;  /* 0x0000000000017941 */ /* 0x000fea0003800200 */
.L_x_1689:
        /* <DEDUP_REMOVED lines=13> */
.L_x_1692:
[----:B------:R-:W-:Y:S05]  /*83c0*/  BSYNC.RECONVERGENT B1 ;  /* 0x0000000000017941 */ /* 0x000fea0003800200 */
.L_x_1691:
        /* <DEDUP_REMOVED lines=13> */
.L_x_1694:
[----:B------:R-:W-:Y:S05]  /*84a0*/  BSYNC.RECONVERGENT B1 ;  /* 0x0000000000017941 */ /* 0x000fea0003800200 */
.L_x_1693:
        /* <DEDUP_REMOVED lines=19> */
.L_x_1696:
[----:B------:R-:W-:Y:S05]  /*85e0*/  BSYNC.RECONVERGENT B1 ;  /* 0x0000000000017941 */ /* 0x000fea0003800200 */
.L_x_1695:
        /* <DEDUP_REMOVED lines=25> */
.L_x_1698:
[----:B------:R-:W-:Y:S05]  /*8780*/  BSYNC.RECONVERGENT B1 ;  /* 0x0000000000017941 */ /* 0x000fea0003800200 */
.L_x_1697:
        /* <DEDUP_REMOVED lines=21> */
.L_x_1700:
[----:B------:R-:W-:Y:S05]  /*88e0*/  BSYNC.RECONVERGENT B1 ;  /* 0x0000000000017941 */ /* 0x000fea0003800200 */
.L_x_1699:
        /* <DEDUP_REMOVED lines=21> */
.L_x_1702:
[----:B------:R-:W-:Y:S05]  /*8a40*/  BSYNC.RECONVERGENT B1 ;  /* 0x0000000000017941 */ /* 0x000fea0003800200 */
.L_x_1701:
        /* <DEDUP_REMOVED lines=21> */
.L_x_1704:
[----:B------:R-:W-:Y:S05]  /*8ba0*/  BSYNC.RECONVERGENT B1 ;  /* 0x0000000000017941 */ /* 0x000fea0003800200 */
.L_x_1703:
        /* <DEDUP_REMOVED lines=21> */
.L_x_1706:
[----:B------:R-:W-:Y:S05]  /*8d00*/  BSYNC.RECONVERGENT B1 ;  /* 0x0000000000017941 */ /* 0x000fea0003800200 */
.L_x_1705:
        /* <DEDUP_REMOVED lines=21> */
.L_x_1708:
[----:B------:R-:W-:Y:S05]  /*8e60*/  BSYNC.RECONVERGENT B1 ;  /* 0x0000000000017941 */ /* 0x000fea0003800200 */
.L_x_1707:
        /* <DEDUP_REMOVED lines=24> */
.L_x_1710:
[----:B------:R-:W-:Y:S05]  /*8ff0*/  BSYNC.RECONVERGENT B1 ;  /* 0x0000000000017941 */ /* 0x000fea0003800200 */
.L_x_1709:
        /* <DEDUP_REMOVED lines=23> */
.L_x_1712:
[----:B------:R-:W-:Y:S05]  /*9170*/  BSYNC.RECONVERGENT B1 ;  /* 0x0000000000017941 */ /* 0x000fea0003800200 */
.L_x_1711:
        /* <DEDUP_REMOVED lines=23> */
.L_x_1714:
[----:B------:R-:W-:Y:S05]  /*92f0*/  BSYNC.RECONVERGENT B1 ;  /* 0x0000000000017941 */ /* 0x000fea0003800200 */
.L_x_1713:
        /* <DEDUP_REMOVED lines=38> */
.L_x_1716:
[----:B------:R-:W-:Y:S05]  /*9560*/  BSYNC.RECONVERGENT B1 ;  /* 0x0000000000017941 */ /* 0x000fea0003800200 */
.L_x_1715:
[----:B------:R-:W5:Y:S01]  /*9570*/  LDCU UR4, c[0x0][0x39c] ;  /* 0x00007380ff0477ac */ /* 0x000f620008000800 */
[----:B------:R-:W-:Y:S01]  /*9580*/  IMAD.IADD R103, R0, 0x1, R100 ;  /* 0x0000000100677824 */ /* 0x000fe200078e0264 */
[----:B0-----:R-:W-:Y:S02]  /*9590*/  FSEL R95, R95, R55, P1 ;  /* 0x000000375f5f7208 */ /* 0x001fe40000800000 */
[----:B------:R-:W-:Y:S01]  /*95a0*/  FSEL R94, R94, R54, P1 ;  /* 0x000000365e5e7208 */ /* 0x000fe20000800000 */
[----:B------:R-:W-:Y:S01]  /*95b0*/  IMAD R104, R100, 0x3, R103 ;  /* 0x0000000364687824 */ /* 0x000fe200078e0267 */
[----:B------:R-:W-:Y:S02]  /*95c0*/  SEL R99, R99, R0, P1 ;  /* 0x0000000063637207 */ /* 0x000fe40000800000 */
[----:B------:R-:W-:Y:S01]  /*95d0*/  SEL R19, R19, RZ, P1 ;  /* 0x000000ff13137207 */ /* 0x000fe20000800000 */
[----:B-----5:R-:W-:-:S05]  /*95e0*/  IMAD.U32 R109, RZ, RZ, UR4 ;  /* 0x00000004ff6d7e24 */ /* 0x020fca000f8e00ff */
[----:B------:R-:W-:-:S13]  /*95f0*/  ISETP.GE.U32.AND P0, PT, R104, R109, PT ;  /* 0x0000006d6800720c */ /* 0x000fda0003f06070 */
[----:B------:R-:W-:Y:S05]  /*9600*/  @!P0 BRA `(.L_x_1717) ;  /* 0xffffffe400d88947 */ /* 0x000fea000383ffff */
.L_x_1684:
[----:B------:R-:W-:Y:S05]  /*9610*/  BSYNC.RECONVERGENT B0 ;  /* 0x0000000000007941 */ /* 0x000fea0003800200 */
.L_x_1683:
[----:B------:R-:W-:Y:S01]  /*9620*/  ISETP.GE.U32.AND P1, PT, R103, R109, PT ;  /* 0x0000006d6700720c */ /* 0x000fe20003f26070 */
[----:B------:R-:W-:-:S12]  /*9630*/  BSSY.RECONVERGENT B0, `(.L_x_1718) ;  /* 0x000001a000007945 */ /* 0x000fd80003800200 */
[----:B------:R-:W-:Y:S05]  /*9640*/  @P1 BRA `(.L_x_1719) ;  /* 0x0000000000601947 */ /* 0x000fea0003800000 */
[----:B------:R-:W-:-:S05]  /*9650*/  IMAD R0, R102, R103, RZ ;  /* 0x0000006766007224 */ /* 0x000fca00078e02ff */
[----:B------:R-:W-:-:S05]  /*9660*/  SHF.R.U32.HI R25, RZ, 0x2, R0 ;  /* 0x00000002ff197819 */ /* 0x000fca0000011600 */
[----:B------:R-:W-:-:S06]  /*9670*/  IMAD.WIDE.U32 R24, R25, 0x20, R16 ;  /* 0x0000002019187825 */ /* 0x000fcc00078e0010 */
[----:B----4-:R-:W5:Y:S01]  /*9680*/  LDG.E.ENL2.256 R28, R24, desc[UR36][R24.64] ;  /* 0xfe0000241818797e */ /* 0x010f62000812191c */
[----:B------:R-:W-:-:S05]  /*9690*/  IMAD.IADD R101, R103, 0x1, R100 ;  /* 0x0000000167657824 */ /* 0x000fca00078e0264 */
[----:B------:R-:W-:-:S13]  /*96a0*/  ISETP.GE.U32.AND P0, PT, R101, R109, PT ;  /* 0x0000006d6500720c */ /* 0x000fda0003f06070 */
[----:B------:R-:W-:Y:S05]  /*96b0*/  @P0 BRA `(.L_x_1719) ;  /* 0x0000000000440947 */ /* 0x000fea0003800000 */
[----:B------:R-:W-:-:S05]  /*96c0*/  IMAD R0, R102, R101, RZ ;  /* 0x0000006566007224 */ /* 0x000fca00078e02ff */
[----:B------:R-:W-:-:S05]  /*96d0*/  SHF.R.U32.HI R33, RZ, 0x2, R0 ;  /* 0x00000002ff217819 */ /* 0x000fca0000011600 */
[----:B------:R-:W-:-:S06]  /*96e0*/  IMAD.WIDE.U32 R32, R33, 0x20, R16 ;  /* 0x0000002021207825 */ /* 0x000fcc00078e0010 */
[----:B--2---:R-:W5:Y:S01]  /*96f0*/  LDG.E.ENL2.256 R36, R32, desc[UR36][R32.64] ;  /* 0xfe0000242020797e */ /* 0x004f620008121924 */
[----:B------:R-:W-:-:S04]  /*9700*/  IADD3 R101, PT, PT, R101, R100, RZ ;  /* 0x0000006465657210 */ /* 0x000fc80007ffe0ff */
[----:B------:R-:W-:-:S13]  /*9710*/  ISETP.GE.U32.AND P0, PT, R101, R109, PT ;  /* 0x0000006d6500720c */ /* 0x000fda0003f06070 */
[----:B------:R-:W-:Y:S05]  /*9720*/  @P0 BRA `(.L_x_1719) ;  /* 0x0000000000280947 */ /* 0x000fea0003800000 */
[----:B------:R-:W-:Y:S02]  /*9730*/  IMAD.IADD R40, R101, 0x1, R100 ;  /* 0x0000000165287824 */ /* 0x000fe400078e0264 */
[----:B------:R-:W-:-:S03]  /*9740*/  IMAD R0, R102, R101, RZ ;  /* 0x0000006566007224 */ /* 0x000fc600078e02ff */
[----:B------:R-:W-:Y:S02]  /*9750*/  ISETP.GE.U32.AND P0, PT, R40, R109, PT ;  /* 0x0000006d2800720c */ /* 0x000fe40003f06070 */
[----:B------:R-:W-:-:S11]  /*9760*/  SHF.R.U32.HI R41, RZ, 0x2, R0 ;  /* 0x00000002ff297819 */ /* 0x000fd60000011600 */
[----:B------:R-:W-:Y:S02]  /*9770*/  @!P0 IMAD R102, R102, R40, RZ ;  /* 0x0000002866668224 */ /* 0x000fe400078e02ff */
[----:B------:R-:W-:-:S03]  /*9780*/  IMAD.WIDE.U32 R40, R41, 0x20, R16 ;  /* 0x0000002029287825 */ /* 0x000fc600078e0010 */
[----:B------:R-:W-:-:S05]  /*9790*/  @!P0 SHF.R.U32.HI R43, RZ, 0x2, R102 ;  /* 0x00000002ff2b8819 */ /* 0x000fca0000011666 */
[----:B------:R-:W-:Y:S02]  /*97a0*/  @!P0 IMAD.WIDE.U32 R16, R43, 0x20, R16 ;  /* 0x000000202b108825 */ /* 0x000fe400078e0010 */
[----:B------:R-:W5:Y:S04]  /*97b0*/  LDG.E.ENL2.256 R44, R40, desc[UR36][R40.64] ;  /* 0xfe0000242828797e */ /* 0x000f68000812192c */
[----:B-1-3--:R1:W5:Y:S02]  /*97c0*/  @!P0 LDG.E.ENL2.256 R52, R48, desc[UR36][R16.64] ;  /* 0xfe0000241030897e */ /* 0x00a3640008121934 */
.L_x_1719:
[----:B------:R-:W-:Y:S05]  /*97d0*/  BSYNC.RECONVERGENT B0 ;  /* 0x0000000000007941 */ /* 0x000fea0003800200 */
.L_x_1718:
        /* <DEDUP_REMOVED lines=46> */
.L_x_1723:
[----:B------:R-:W-:Y:S05]  /*9ac0*/  BSYNC.RECONVERGENT B1 ;  /* 0x0000000000017941 */ /* 0x000fea0003800200 */
.L_x_1722:
        /* <DEDUP_REMOVED lines=10> */
.L_x_1725:
[----:B------:R-:W-:Y:S05]  /*9b70*/  BSYNC.RECONVERGENT B1 ;  /* 0x0000000000017941 */ /* 0x000fea0003800200 */
.L_x_1724:
        /* <DEDUP_REMOVED lines=16> */
.L_x_1727:
[----:B------:R-:W-:Y:S05]  /*9c80*/  BSYNC.RECONVERGENT B1 ;  /* 0x0000000000017941 */ /* 0x000fea0003800200 */
.L_x_1726:
        /* <DEDUP_REMOVED lines=13> */
.L_x_1729:
[----:B------:R-:W-:Y:S05]  /*9d60*/  BSYNC.RECONVERGENT B1 ;  /* 0x0000000000017941 */ /* 0x000fea0003800200 */
.L_x_1728:
        /* <DEDUP_REMOVED lines=51> */
.L_x_1731:
[----:B------:R-:W-:Y:S05]  /*a0a0*/  BSYNC.RECONVERGENT B1 ;  /* 0x0000000000017941 */ /* 0x000fea0003800200 */
.L_x_1730:
        /* <DEDUP_REMOVED lines=13> */
.L_x_1733:
[----:B------:R-:W-:Y:S05]  /*a180*/  BSYNC.RECONVERGENT B1 ;  /* 0x0000000000017941 */ /* 0x000fea0003800200 */
.L_x_1732:
        /* <DEDUP_REMOVED lines=16> */
.L_x_1735:
[----:B------:R-:W-:Y:S05]  /*a290*/  BSYNC.RECONVERGENT B1 ;  /* 0x0000000000017941 */ /* 0x000fea0003800200 */
.L_x_1734:
        /* <DEDUP_REMOVED lines=13> */
.L_x_1737:
[----:B------:R-:W-:Y:S05]  /*a370*/  BSYNC.RECONVERGENT B1 ;  /* 0x0000000000017941 */ /* 0x000fea0003800200 */
.L_x_1736:
        /* <DEDUP_REMOVED lines=51> */
.L_x_1739:
[----:B------:R-:W-:Y:S05]  /*a6b0*/  BSYNC.RECONVERGENT B1 ;  /* 0x0000000000017941 */ /* 0x000fea0003800200 */
.L_x_1738:
        /* <DEDUP_REMOVED lines=13> */
.L_x_1741:
[----:B------:R-:W-:Y:S05]  /*a790*/  BSYNC.RECONVERGENT B1 ;  /* 0x0000000000017941 */ /* 0x000fea0003800200 */
.L_x_1740:
[----:B------:R-:W-:Y:S01]  /*a7a0*/  @P4 ISETP.GE.U32.AND P3, PT, R63, R0, PT ;  /* 0x000000003f00420c */ /* 0x000fe20003f66070 */
[----:B------:R-:W-:Y:S01]  /*a7b0*/  BSSY.RECONVERGENT B1, `(.L_x_1742) ;  /* 0x000000c000017945 */ /* 0x000fe20003800200 */
[----:B------:R-:W-:Y:S02]  /*a7c0*/  IMAD.IADD R100, R0, 0x1, R100 ;  /* 0x0000000100647824 */ /* 0x000fe400078e0264 */
        /* <DEDUP_REMOVED lines=10> */
.L_x_1743:
[----:B------:R-:W-:Y:S05]  /*a870*/  BSYNC.RECONVERGENT B1 ;  /* 0x0000000000017941 */ /* 0x000fea0003800200 */
.L_x_1742:
        /* <DEDUP_REMOVED lines=18> */
.L_x_1745:
[----:B------:R-:W-:Y:S05]  /*a9a0*/  BSYNC.RECONVERGENT B1 ;  /* 0x0000000000017941 */ /* 0x000fea0003800200 */
.L_x_1744:
        /* <DEDUP_REMOVED lines=49> */
.L_x_1747:
[----:B------:R-:W-:Y:S05]  /*acc0*/  BSYNC.RECONVERGENT B1 ;  /* 0x0000000000017941 */ /* 0x000fea0003800200 */
.L_x_1746:
        /* <DEDUP_REMOVED lines=13> */
.L_x_1749:
[----:B------:R-:W-:Y:S05]  /*ada0*/  BSYNC.RECONVERGENT B1 ;  /* 0x0000000000017941 */ /* 0x000fea0003800200 */
.L_x_1748:
        /* <DEDUP_REMOVED lines=16> */
.L_x_1751:
[----:B------:R-:W-:Y:S05]  /*aeb0*/  BSYNC.RECONVERGENT B1 ;  /* 0x0000000000017941 */ /* 0x000fea0003800200 */
.L_x_1750:
        /* <DEDUP_REMOVED lines=13> */
.L_x_1753:
[----:B------:R-:W-:Y:S05]  /*af90*/  BSYNC.RECONVERGENT B1 ;  /* 0x0000000000017941 */ /* 0x000fea0003800200 */
.L_x_1752:
        /* <DEDUP_REMOVED lines=10> */
.L_x_1721:
[----:B------:R-:W-:Y:S05]  /*b040*/  BSYNC.RECONVERGENT B0 ;  /* 0x0000000000007941 */ /* 0x000fea0003800200 */
.L_x_1720:
        /* <DEDUP_REMOVED lines=44> */
.L_x_1755:
[----:B------:R-:W-:Y:S05]  /*b310*/  BSYNC.RECONVERGENT B0 ;  /* 0x0000000000007941 */ /* 0x000fea0003800200 */
.L_x_1754:
        /* <DEDUP_REMOVED lines=10> */
.L_x_1757:
[----:B------:R-:W-:Y:S05]  /*b3c0*/  BSYNC.RECONVERGENT B0 ;  /* 0x0000000000007941 */ /* 0x000fea0003800200 */
.L_x_1756:
        /* <DEDUP_REMOVED lines=15> */
.L_x_1759:
[----:B------:R-:W-:Y:S05]  /*b4c0*/  BSYNC.RECONVERGENT B0 ;  /* 0x0000000000007941 */ /* 0x000fea0003800200 */
.L_x_1758:
        /* <DEDUP_REMOVED lines=20> */
.L_x_1761:
[----:B------:R-:W-:Y:S05]  /*b610*/  BSYNC.RECONVERGENT B0 ;  /* 0x0000000000007941 */ /* 0x000fea0003800200 */
.L_x_1760:
        /* <DEDUP_REMOVED lines=22> */
.L_x_1763:
[----:B------:R-:W-:Y:S05]  /*b780*/  BSYNC.RECONVERGENT B0 ;  /* 0x0000000000007941 */ /* 0x000fea0003800200 */
.L_x_1762:
        /* <DEDUP_REMOVED lines=22> */
.L_x_1765:
[----:B------:R-:W-:Y:S05]  /*b8f0*/  BSYNC.RECONVERGENT B0 ;  /* 0x0000000000007941 */ /* 0x000fea0003800200 */
.L_x_1764:
        /* <DEDUP_REMOVED lines=22> */
.L_x_1767:
[----:B------:R-:W-:Y:S05]  /*ba60*/  BSYNC.RECONVERGENT B0 ;  /* 0x0000000000007941 */ /* 0x000fea0003800200 */
.L_x_1766:
        /* <DEDUP_REMOVED lines=22> */
.L_x_1769:
[----:B------:R-:W-:Y:S05]  /*bbd0*/  BSYNC.RECONVERGENT B0 ;  /* 0x0000000000007941 */ /* 0x000fea0003800200 */
.L_x_1768:
        /* <DEDUP_REMOVED lines=22> */
.L_x_1771:
[----:B------:R-:W-:Y:S05]  /*bd40*/  BSYNC.RECONVERGENT B0 ;  /* 0x0000000000007941 */ /* 0x000fea0003800200 */
.L_x_1770:
        /* <DEDUP_REMOVED lines=36> */
.L_x_1773:
[----:B------:R-:W-:Y:S05]  /*bf90*/  BSYNC.RECONVERGENT B0 ;  /* 0x0000000000007941 */ /* 0x000fea0003800200 */
.L_x_1772:
        /* <DEDUP_REMOVED lines=14> */
.L_x_1775:
[----:B------:R-:W-:Y:S05]  /*c080*/  BSYNC.RECONVERGENT B0 ;  /* 0x0000000000007941 */ /* 0x000fea0003800200 */
.L_x_1774:
        /* <DEDUP_REMOVED lines=15> */
.L_x_1777:
[----:B------:R-:W-:Y:S05]  /*c180*/  BSYNC.RECONVERGENT B0 ;  /* 0x0000000000007941 */ /* 0x000fea0003800200 */
.L_x_1776:
[----:B0-----:R-:W-:Y:S01]  /*c190*/  FSEL R24, R2, R94, P3 ;  /* 0x0000005e02187208 */ /* 0x001fe20001800000 */
[----:B------:R-:W-:Y:S01]  /*c1a0*/  IMAD.MOV.U32 R4, RZ, RZ, R20 ;  /* 0x000000ffff047224 */ /* 0x000fe200078e0014 */
[----:B------:R-:W-:Y:S01]  /*c1b0*/  FSEL R25, R3, R95, P3 ;  /* 0x0000005f03197208 */ /* 0x000fe20001800000 */
[----:B------:R-:W-:Y:S01]  /*c1c0*/  IMAD.MOV.U32 R5, RZ, RZ, R21 ;  /* 0x000000ffff057224 */ /* 0x000fe200078e0015 */
[----:B------:R-:W-:Y:S01]  /*c1d0*/  SEL R22, R26, R99, P3 ;  /* 0x000000631a167207 */ /* 0x000fe20001800000 */
[----:B----4-:R-:W-:Y:S01]  /*c1e0*/  IMAD.MOV.U32 R8, RZ, RZ, R0 ;  /* 0x000000ffff087224 */ /* 0x010fe200078e0000 */
[----:B------:R-:W-:Y:S02]  /*c1f0*/  SEL R23, R28, R19, P3 ;  /* 0x000000131c177207 */ /* 0x000fe40001800000 */
[----:B------:R-:W-:Y:S01]  /*c200*/  MOV R9, R91 ;  /* 0x0000005b00097202 */ /* 0x000fe20000000f00 */
[----:B------:R-:W-:Y:S06]  /*c210*/  BRA `(.L_x_1557) ;  /* 0x000000d000e07947 */ /* 0x000fec0003800000 */
.L_x_1682:
        /* <DEDUP_REMOVED lines=8> */
[----:B------:R-:W-:Y:S01]  /*c2a0*/  MOV R95, R69 ;  /* 0x00000045005f7202 */ /* 0x000fe20000000f00 */
[----:B------:R-:W-:Y:S01]  /*c2b0*/  IMAD.MOV.U32 R99, RZ, RZ, R69 ;  /* 0x000000ffff637224 */ /* 0x000fe200078e0045 */
[----:B------:R-:W-:Y:S01]  /*c2c0*/  ISETP.GE.U32.AND P0, PT, R0, R109, PT ;  /* 0x0000006d0000720c */ /* 0x000fe20003f06070 */
[----:B------:R-:W-:Y:S01]  /*c2d0*/  IMAD.MOV.U32 R0, RZ, RZ, R103 ;  /* 0x000000ffff007224 */ /* 0x000fe200078e0067 */
[-C--:B------:R-:W-:Y:S01]  /*c2e0*/  MOV R87, R69.reuse ;  /* 0x0000004500577202 */ /* 0x080fe20000000f00 */
[--C-:B------:R-:W-:Y:S01]  /*c2f0*/  IMAD.MOV.U32 R96, RZ, RZ, R68.reuse ;  /* 0x000000ffff607224 */ /* 0x100fe200078e0044 */
[-C--:B------:R-:W-:Y:S01]  /*c300*/  MOV R79, R69.reuse ;  /* 0x00000045004f7202 */ /* 0x080fe20000000f00 */
[----:B------:R-:W-:Y:S01]  /*c310*/  IMAD.MOV.U32 R97, RZ, RZ, R69 ;  /* 0x000000ffff617224 */ /* 0x000fe200078e0045 */
[----:B------:R-:W-:Y:S01]  /*c320*/  MOV R71, R69 ;  /* 0x0000004500477202 */ /* 0x000fe20000000f00 */
[--C-:B------:R-:W-:Y:S01]  /*c330*/  IMAD.MOV.U32 R94, RZ, RZ, R68.reuse ;  /* 0x000000ffff5e7224 */ /* 0x100fe200078e0044 */
[----:B---3--:R-:W-:Y:S01]  /*c340*/  MOV R10, R2 ;  /* 0x00000002000a7202 */ /* 0x008fe20000000f00 */
        /* <DEDUP_REMOVED lines=56> */
[----:B------:R1:W5:Y:S01]  /*c6d0*/  @!P0 LDG.E.ENL2.256 R28, R24, desc[UR36][R66.64] ;  /* 0xfe0000244218897e */ /* 0x000362000812191c */
[----:B------:R-:W-:Y:S01]  /*c6e0*/  VIMNMX.U32 R32, PT, PT, R32, 0x18, PT ;  /* 0x0000001820207848 */ /* 0x000fe20003fe0000 */
        /* <DEDUP_REMOVED lines=58> */
[----:B-1----:R-:W-:-:S07]  /*ca90*/  VIADD R101, R32, 0x1 ;  /* 0x0000000120657836 */ /* 0x002fce0000000000 */
.L_x_1817:
[----:B------:R-:W-:-:S13]  /*caa0*/  ISETP.NE.AND P0, PT, R116, RZ, PT ;  /* 0x000000ff7400720c */ /* 0x000fda0003f05270 */
[----:B-----5:R-:W-:Y:S01]  /*cab0*/  @!P0 IMAD.MOV.U32 R32, RZ, RZ, R24 ;  /* 0x000000ffff208224 */ /* 0x020fe200078e0018 */
[----:B------:R-:W-:Y:S01]  /*cac0*/  @!P0 MOV R35, R27 ;  /* 0x0000001b00238202 */ /* 0x000fe20000000f00 */
[----:B------:R-:W-:Y:S01]  /*cad0*/  @!P0 IMAD.MOV.U32 R33, RZ, RZ, R25 ;  /* 0x000000ffff218224 */ /* 0x000fe200078e0019 */
[-C--:B------:R-:W-:Y:S01]  /*cae0*/  @!P0 MOV R41, R29.reuse ;  /* 0x0000001d00298202 */ /* 0x080fe20000000f00 */
[----:B------:R-:W-:Y:S01]  /*caf0*/  @!P0 IMAD.MOV.U32 R34, RZ, RZ, R26 ;  /* 0x000000ffff228224 */ /* 0x000fe200078e001a */
[-C--:B---3--:R-:W-:Y:S01]  /*cb00*/  @!P0 MOV R49, R29.reuse ;  /* 0x0000001d00318202 */ /* 0x088fe20000000f00 */
[----:B------:R-:W-:Y:S01]  /*cb10*/  @!P0 IMAD.MOV.U32 R36, RZ, RZ, R28 ;  /* 0x000000ffff248224 */ /* 0x000fe200078e001c */
[----:B----4-:R-:W-:Y:S01]  /*cb20*/  @!P0 MOV R57, R29 ;  /* 0x0000001d00398202 */ /* 0x010fe20000000f00 */
[----:B------:R-:W-:Y:S02]  /*cb30*/  @!P0 IMAD.MOV.U32 R37, RZ, RZ, R29 ;  /* 0x000000ffff258224 */ /* 0x000fe400078e001d */
[----:B------:R-:W-:-:S02]  /*cb40*/  @!P0 IMAD.MOV.U32 R38, RZ, RZ, R30 ;  /* 0x000000ffff268224 */ /* 0x000fc400078e001e */
[--C-:B------:R-:W-:Y:S02]  /*cb50*/  @!P0 IMAD.MOV.U32 R39, RZ, RZ, R31.reuse ;  /* 0x000000ffff278224 */ /* 0x100fe400078e001f */
[----:B------:R-:W-:Y:S02]  /*cb60*/  @!P0 IMAD.MOV.U32 R42, RZ, RZ, R30 ;  /* 0x000000ffff2a8224 */ /* 0x000fe400078e001e */
[----:B------:R-:W-:Y:S02]  /*cb70*/  @!P0 IMAD.MOV.U32 R43, RZ, RZ, R31 ;  /* 0x000000ffff2b8224 */ /* 0x000fe400078e001f */
[----:B------:R-:W-:Y:S02]  /*cb80*/  @!P0 IMAD.MOV.U32 R40, RZ, RZ, R28 ;  /* 0x000000ffff288224 */ /* 0x000fe400078e001c */
[----:B------:R-:W-:Y:S02]  /*cb90*/  @!P0 IMAD.MOV.U32 R46, RZ, RZ, R26 ;  /* 0x000000ffff2e8224 */ /* 0x000fe400078e001a */
[----:B------:R-:W-:-:S02]  /*cba0*/  @!P0 IMAD.MOV.U32 R47, RZ, RZ, R27 ;  /* 0x000000ffff2f8224 */ /* 0x000fc400078e001b */
[----:B------:R-:W-:Y:S02]  /*cbb0*/  @!P0 IMAD.MOV.U32 R44, RZ, RZ, R24 ;  /* 0x000000ffff2c8224 */ /* 0x000fe400078e0018 */
[----:B------:R-:W-:Y:S02]  /*cbc0*/  @!P0 IMAD.MOV.U32 R45, RZ, RZ, R25 ;  /* 0x000000ffff2d8224 */ /* 0x000fe400078e0019 */
[----:B-1----:R-:W-:Y:S02]  /*cbd0*/  @!P0 IMAD.MOV.U32 R50, RZ, RZ, R30 ;  /* 0x000000ffff328224 */ /* 0x002fe400078e001e */
[----:B------:R-:W-:Y:S02]  /*cbe0*/  @!P0 IMAD.MOV.U32 R51, RZ, RZ, R31 ;  /* 0x000000ffff338224 */ /* 0x000fe400078e001f */
[----:B------:R-:W-:Y:S02]  /*cbf0*/  @!P0 IMAD.MOV.U32 R48, RZ, RZ, R28 ;  /* 0x000000ffff308224 */ /* 0x000fe400078e001c */
[----:B--2---:R-:W-:-:S02]  /*cc00*/  @!P0 IMAD.MOV.U32 R54, RZ, RZ, R26 ;  /* 0x000000ffff368224 */ /* 0x004fc400078e001a */
        /* <DEDUP_REMOVED lines=12> */
[----:B------:R-:W-:Y:S02]  /*ccd0*/  IMAD.MOV.U32 R32, RZ, RZ, RZ ;  /* 0x000000ffff207224 */ /* 0x000fe400078e00ff */
[----:B------:R-:W-:Y:S01]  /*cce0*/  IMAD.MOV.U32 R33, RZ, RZ, R0 ;  /* 0x000000ffff217224 */ /* 0x000fe200078e0000 */
        /* <DEDUP_REMOVED lines=293> */
.L_x_1781:
[----:B------:R-:W-:Y:S01]  /*df40*/  LOP3.LUT R57, R36, 0xffffffe0, RZ, 0xc0, !PT ;  /* 0xffffffe024397812 */ /* 0x000fe200078ec0ff */
[----:B------:R-:W1:Y:S03]  /*df50*/  LDCU UR28, c[0x0][0x3a4] ;  /* 0x00007480ff1c77ac */ /* 0x000e660008000800 */
[----:B------:R-:W-:-:S05]  /*df60*/  IADD3 R56, P0, PT, R57, R66, RZ ;  /* 0x0000004239387210 */ /* 0x000fca0007f1e0ff */
[----:B------:R-:W-:-:S06]  /*df70*/  IMAD.X R57, RZ, RZ, R67, P0 ;  /* 0x000000ffff397224 */ /* 0x000fcc00000e0643 */
[----:B------:R-:W5:Y:S01]  /*df80*/  LDG.E.ENL2.256 R56, R60, desc[UR36][R56.64] ;  /* 0xfe000024383c797e */ /* 0x000f620008121938 */
        /* <DEDUP_REMOVED lines=237> */
.L_x_1782:
[----:B------:R-:W-:-:S04]  /*ee60*/  LOP3.LUT R49, R38, 0xffffffe0, RZ, 0xc0, !PT ;  /* 0xffffffe026317812 */ /* 0x000fc800078ec0ff */
[----:B------:R-:W-:-:S05]  /*ee70*/  IADD3 R48, P0, PT, R49, R66, RZ ;  /* 0x0000004231307210 */ /* 0x000fca0007f1e0ff */
[----:B------:R-:W-:-:S06]  /*ee80*/  IMAD.X R49, RZ, RZ, R67, P0 ;  /* 0x000000ffff317224 */ /* 0x000fcc00000e0643 */
[----:B------:R-:W5:Y:S01]  /*ee90*/  LDG.E.ENL2.256 R48, R52, desc[UR36][R48.64] ;  /* 0xfe0000243034797e */ /* 0x000f620008121930 */
        /* <DEDUP_REMOVED lines=237> */
.L_x_1783:
[----:B------:R-:W-:-:S04]  /*fd70*/  LOP3.LUT R41, R38, 0xffffffe0, RZ, 0xc0, !PT ;  /* 0xffffffe026297812 */ /* 0x000fc800078ec0ff */
[----:B------:R-:W-:-:S04]  /*fd80*/  IADD3 R40, P0, PT, R41, R66, RZ ;  /* 0x0000004229287210 */ /* 0x000fc80007f1e0ff */
[----:B------:R-:W-:-:S06]  /*fd90*/  IADD3.X R41, PT, PT, RZ, R67, RZ, P0, !PT ;  /* 0x00000043ff297210 */ /* 0x000fcc00007fe4ff */
        /* <DEDUP_REMOVED lines=222> */
[----:B------:R-:W-:Y:S02]  /*10b80*/  HFMA2 R34, -RZ, RZ, 0, 0 ;  /* 0x00000000ff227431 */ /* 0x000fe400000001ff */
        /* <DEDUP_REMOVED lines=15> */
.L_x_1784:
[----:B------:R-:W-:-:S04]  /*10c80*/  LOP3.LUT R33, R36, 0xffffffe0, RZ, 0xc0, !PT ;  /* 0xffffffe024217812 */ /* 0x000fc800078ec0ff */
[----:B------:R-:W-:-:S05]  /*10c90*/  IADD3 R32, P0, PT, R33, R66, RZ ;  /* 0x0000004221207210 */ /* 0x000fca0007f1e0ff */
[----:B------:R-:W-:-:S06]  /*10ca0*/  IMAD.X R33, RZ, RZ, R67, P0 ;  /* 0x000000ffff217224 */ /* 0x000fcc00000e0643 */
[----:B------:R-:W5:Y:S02]  /*10cb0*/  LDG.E.ENL2.256 R36, R32, desc[UR36][R32.64] ;  /* 0xfe0000242020797e */ /* 0x000f640008121924 */
.L_x_1780:
        /* <DEDUP_REMOVED lines=18> */
[----:B------:R1:W3:-:S15]  /*10de0*/  DSETP.NAN.AND P0, PT, R74, R74, PT ;  /* 0x0000004a4a00722a */ /* 0x0002de0003f08000 */
[----:B------:R-:W-:-:S15]  /*10df0*/  NOP ;  /* 0x0000000000007918 */ /* 0x000fde0000000000 */
[----:B------:R-:W-:-:S15]  /*10e00*/  NOP ;  /* 0x0000000000007918 */ /* 0x000fde0000000000 */
[----:B------:R-:W-:-:S15]  /*10e10*/  NOP ;  /* 0x0000000000007918 */ /* 0x000fde0000000000 */
[----:B------:R-:W-:-:S04]  /*10e20*/  NOP ;  /* 0x0000000000007918 */ /* 0x000fc80000000000 */
[----:B-----5:R1:W4:-:S15]  /*10e30*/  @P4 DSETP.NUM.OR P3, PT, R60, R60, !P3 ;  /* 0x0000003c3c00422a */ /* 0x02031e0005f67400 */
        /* <DEDUP_REMOVED lines=14> */
.L_x_1786:
[----:B------:R-:W-:Y:S05]  /*10f20*/  BSYNC.RECONVERGENT B1 ;  /* 0x0000000000017941 */ /* 0x000fea0003800200 */
.L_x_1785:
        /* <DEDUP_REMOVED lines=10> */
.L_x_1788:
[----:B------:R-:W-:Y:S05]  /*10fd0*/  BSYNC.RECONVERGENT B1 ;  /* 0x0000000000017941 */ /* 0x000fea0003800200 */
.L_x_1787:
        /* <DEDUP_REMOVED lines=13> */
.L_x_1790:
[----:B------:R-:W-:Y:S05]  /*110b0*/  BSYNC.RECONVERGENT B1 ;  /* 0x0000000000017941 */ /* 0x000fea0003800200 */
.L_x_1789:
[----:B------:R-:W-:Y:S01]  /*110c0*/  @P0 ISETP.GE.U32.AND P1, PT, R14, R0, PT ;  /* 0x000000000e00020c */ /* 0x000fe20003f26070 */
        /* <DEDUP_REMOVED lines=12> */
.L_x_1792:
[----:B------:R-:W-:Y:S05]  /*11190*/  BSYNC.RECONVERGENT B1 ;  /* 0x0000000000017941 */ /* 0x000fea0003800200 */
.L_x_1791:
[----:B------:R-:W5:Y:S01]  /*111a0*/  LDCU UR4, c[0x0][0x3a4] ;  /* 0x00007480ff0477ac */ /* 0x000f620008000800 */
[----:B------:R-:W0:Y:S01]  /*111b0*/  DSETP.NAN.AND P0, PT, R76, R76, PT ;  /* 0x0000004c4c00722a */ /* 0x000e220003f08000 */
[----:B------:R-:W-:Y:S01]  /*111c0*/  BSSY.RECONVERGENT B1, `(.L_x_1793) ;  /* 0x0000012000017945 */ /* 0x000fe20003800200 */
[----:B-----5:R-:W-:-:S05]  /*111d0*/  IMAD.U32 R110, RZ, RZ, UR4 ;  /* 0x00000004ff6e7e24 */ /* 0x020fca000f8e00ff */
[----:B------:R-:W-:-:S04]  /*111e0*/  IADD3 R109, PT, PT, R0, R110, RZ ;  /* 0x0000006e006d7210 */ /* 0x000fc80007ffe0ff */
[----:B0-----:R-:W-:-:S04]  /*111f0*/  @P0 ISETP.GE.U32.AND P2, PT, R13, R109, PT ;  /* 0x0000006d0d00020c */ /* 0x001fc80003f46070 */
[----:B------:R-:W-:-:S15]  /*11200*/  @P0 ISETP.GE.AND.EX P2, PT, R104, RZ, PT, P2 ;  /* 0x000000ff6800020c */ /* 0x000fde0003f46320 */
[----:B------:R-:W-:-:S15]  /*11210*/  NOP ;  /* 0x0000000000007918 */ /* 0x000fde0000000000 */
[----:B------:R-:W-:-:S15]  /*11220*/  NOP ;  /* 0x0000000000007918 */ /* 0x000fde0000000000 */
[----:B------:R-:W-:-:S04]  /*11230*/  NOP ;  /* 0x0000000000007918 */ /* 0x000fc80000000000 */
        /* <DEDUP_REMOVED lines=10> */
.L_x_1794:
[----:B------:R-:W-:Y:S05]  /*112e0*/  BSYNC.RECONVERGENT B1 ;  /* 0x0000000000017941 */ /* 0x000fea0003800200 */
.L_x_1793:
        /* <DEDUP_REMOVED lines=21> */
.L_x_1796:
[----:B------:R-:W-:Y:S05]  /*11440*/  BSYNC.RECONVERGENT B1 ;  /* 0x0000000000017941 */ /* 0x000fea0003800200 */
.L_x_1795:
[----:B------:R-:W5:Y:S01]  /*11450*/  DSETP.NAN.AND P0, PT, R80, R80, PT ;  /* 0x000000505000722a */ /* 0x000f620003f08000 */
[----:B---3--:R-:W-:Y:S01]  /*11460*/  FSEL R71, R71, R63, P5 ;  /* 0x0000003f47477208 */ /* 0x008fe20002800000 */
        /* <DEDUP_REMOVED lines=19> */
.L_x_1798:
[----:B------:R-:W-:Y:S05]  /*115a0*/  BSYNC.RECONVERGENT B1 ;  /* 0x0000000000017941 */ /* 0x000fea0003800200 */
.L_x_1797:
        /* <DEDUP_REMOVED lines=21> */
.L_x_1800:
[----:B------:R-:W-:Y:S05]  /*11700*/  BSYNC.RECONVERGENT B1 ;  /* 0x0000000000017941 */ /* 0x000fea0003800200 */
.L_x_1799:
[----:B------:R-:W-:Y:S01]  /*11710*/  SEL R14, R14, R0, P1 ;  /* 0x000000000e0e7207 */ /* 0x000fe20000800000 */
[----:B------:R-:W-:Y:S01]  /*11720*/  IMAD.IADD R0, R109, 0x1, R110 ;  /* 0x000000016d007824 */ /* 0x000fe200078e026e */
[----:B------:R-:W5:Y:S01]  /*11730*/  DSETP.NAN.AND P0, PT, R84, R84, PT ;  /* 0x000000545400722a */ /* 0x000f620003f08000 */
[----:B------:R-:W-:Y:S01]  /*11740*/  FSEL R75, R75, R59, P1 ;  /* 0x0000003b4b4b7208 */ /* 0x000fe20000800000 */
[----:B------:R-:W-:Y:S01]  /*11750*/  BSSY.RECONVERGENT B1, `(.L_x_1801) ;  /* 0x0000012000017945 */ /* 0x000fe20003800200 */
[----:B------:R-:W-:Y:S02]  /*11760*/  FSEL R74, R74, R58, P1 ;  /* 0x0000003a4a4a7208 */ /* 0x000fe40000800000 */
[----:B------:R-:W-:Y:S02]  /*11770*/  SEL R105, R105, RZ, P1 ;  /* 0x000000ff69697207 */ /* 0x000fe40000800000 */
[----:B-----5:R-:W-:-:S04]  /*11780*/  @P0 ISETP.GE.U32.AND P1, PT, R9, R0, PT ;  /* 0x000000000900020c */ /* 0x020fc80003f26070 */
[----:B------:R-:W-:-:S15]  /*11790*/  @P0 ISETP.GE.AND.EX P1, PT, R65, RZ, PT, P1 ;  /* 0x000000ff4100020c */ /* 0x000fde0003f26310 */
[----:B------:R-:W-:-:S15]  /*117a0*/  NOP ;  /* 0x0000000000007918 */ /* 0x000fde0000000000 */
[----:B------:R-:W-:-:S15]  /*117b0*/  NOP ;  /* 0x0000000000007918 */ /* 0x000fde0000000000 */
[----:B------:R-:W-:-:S08]  /*117c0*/  NOP ;  /* 0x0000000000007918 */ /* 0x000fd00000000000 */
        /* <DEDUP_REMOVED lines=10> */
.L_x_1802:
[----:B------:R-:W-:Y:S05]  /*11870*/  BSYNC.RECONVERGENT B1 ;  /* 0x0000000000017941 */ /* 0x000fea0003800200 */
.L_x_1801:
        /* <DEDUP_REMOVED lines=21> */
.L_x_1804:
[----:B------:R-:W-:Y:S05]  /*119d0*/  BSYNC.RECONVERGENT B1 ;  /* 0x0000000000017941 */ /* 0x000fea0003800200 */
.L_x_1803:
        /* <DEDUP_REMOVED lines=21> */
.L_x_1806:
[----:B------:R-:W-:Y:S05]  /*11b30*/  BSYNC.RECONVERGENT B1 ;  /* 0x0000000000017941 */ /* 0x000fea0003800200 */
.L_x_1805:
        /* <DEDUP_REMOVED lines=21> */
.L_x_1808:
[----:B------:R-:W-:Y:S05]  /*11c90*/  BSYNC.RECONVERGENT B1 ;  /* 0x0000000000017941 */ /* 0x000fea0003800200 */
.L_x_1807:
[----:B------:R-:W-:Y:S01]  /*11ca0*/  IMAD.IADD R111, R0, 0x1, R110 ;  /* 0x00000001006f7824 */ /* 0x000fe200078e026e */
[----:B------:R-:W5:Y:S01]  /*11cb0*/  DSETP.NAN.AND P0, PT, R92, R92, PT ;  /* 0x0000005c5c00722a */ /* 0x000f620003f08000 */
[----:B0-----:R-:W-:Y:S01]  /*11cc0*/  SEL R10, R10, R109, P4 ;  /* 0x0000006d0a0a7207 */ /* 0x001fe20002000000 */
        /* <DEDUP_REMOVED lines=19> */
.L_x_1810:
[----:B------:R-:W-:Y:S05]  /*11e00*/  BSYNC.RECONVERGENT B1 ;  /* 0x0000000000017941 */ /* 0x000fea0003800200 */
.L_x_1809:
        /* <DEDUP_REMOVED lines=21> */
.L_x_1812:
[----:B------:R-:W-:Y:S05]  /*11f60*/  BSYNC.RECONVERGENT B1 ;  /* 0x0000000000017941 */ /* 0x000fea0003800200 */
.L_x_1811:
        /* <DEDUP_REMOVED lines=21> */
.L_x_1814:
[----:B------:R-:W-:Y:S05]  /*120c0*/  BSYNC.RECONVERGENT B1 ;  /* 0x0000000000017941 */ /* 0x000fea0003800200 */
.L_x_1813:
[----:B------:R-:W5:Y:S01]  /*120d0*/  DSETP.NAN.AND P0, PT, R98, R98, PT ;  /* 0x000000626200722a */ /* 0x000f620003f08000 */
[----:B------:R-:W-:Y:S01]  /*120e0*/  FSEL R89, R89, R41, P3 ;  /* 0x0000002959597208 */ /* 0x000fe20001800000 */
[----:B------:R-:W-:Y:S01]  /*120f0*/  BSSY.RECONVERGENT B1, `(.L_x_1815) ;  /* 0x0000021000017945 */ /* 0x000fe20003800200 */
[----:B------:R-:W-:Y:S02]  /*12100*/  FSEL R88, R88, R40, P3 ;  /* 0x0000002858587208 */ /* 0x000fe40001800000 */
[-C--:B------:R-:W-:Y:S02]  /*12110*/  SEL R7, R7, R0.reuse, P3 ;  /* 0x0000000007077207 */ /* 0x080fe40001800000 */
[----:B------:R-:W-:Y:S02]  /*12120*/  SEL R23, R23, RZ, P3 ;  /* 0x000000ff17177207 */ /* 0x000fe40001800000 */
[----:B-----5:R-:W-:Y:S02]  /*12130*/  @P0 ISETP.GE.U32.AND P3, PT, R2, R111, PT ;  /* 0x0000006f0200020c */ /* 0x020fe40003f66070 */
[----:B------:R-:W-:-:S02]  /*12140*/  SEL R6, R6, R0, P5 ;  /* 0x0000000006067207 */ /* 0x000fc40002800000 */
[----:B------:R-:W-:Y:S02]  /*12150*/  @P0 ISETP.GE.AND.EX P3, PT, R18, RZ, PT, P3 ;  /* 0x000000ff1200020c */ /* 0x000fe40003f66330 */
[----:B------:R-:W-:Y:S02]  /*12160*/  FSEL R91, R91, R43, P5 ;  /* 0x0000002b5b5b7208 */ /* 0x000fe40002800000 */
[----:B------:R-:W-:Y:S02]  /*12170*/  FSEL R90, R90, R42, P5 ;  /* 0x0000002a5a5a7208 */ /* 0x000fe40002800000 */
[----:B0-----:R-:W-:Y:S02]  /*12180*/  FSEL R93, R93, R33, P4 ;  /* 0x000000215d5d7208 */ /* 0x001fe40002000000 */
[----:B------:R-:W-:Y:S02]  /*12190*/  FSEL R92, R92, R32, P4 ;  /* 0x000000205c5c7208 */ /* 0x000fe40002000000 */
[----:B------:R-:W-:-:S02]  /*121a0*/  FSEL R95, R95, R35, P1 ;  /* 0x000000235f5f7208 */ /* 0x000fc40000800000 */
[----:B------:R-:W-:Y:S02]  /*121b0*/  FSEL R94, R94, R34, P1 ;  /* 0x000000225e5e7208 */ /* 0x000fe40000800000 */
[----:B------:R-:W-:Y:S02]  /*121c0*/  FSEL R97, R97, R37, P2 ;  /* 0x0000002561617208 */ /* 0x000fe40001000000 */
[----:B------:R-:W-:Y:S02]  /*121d0*/  FSEL R96, R96, R36, P2 ;  /* 0x0000002460607208 */ /* 0x000fe40001000000 */
[----:B------:R-:W-:Y:S02]  /*121e0*/  SEL R22, R22, RZ, P5 ;  /* 0x000000ff16167207 */ /* 0x000fe40002800000 */
[----:B------:R-:W-:Y:S02]  /*121f0*/  SEL R5, R5, R111, P4 ;  /* 0x0000006f05057207 */ /* 0x000fe40002000000 */
[----:B------:R-:W-:-:S02]  /*12200*/  SEL R21, R21, RZ, P4 ;  /* 0x000000ff15157207 */ /* 0x000fc40002000000 */
[-C--:B------:R-:W-:Y:S02]  /*12210*/  SEL R4, R4, R111.reuse, P1 ;  /* 0x0000006f04047207 */ /* 0x080fe40000800000 */
[----:B------:R-:W-:Y:S02]  /*12220*/  SEL R20, R20, RZ, P1 ;  /* 0x000000ff14147207 */ /* 0x000fe40000800000 */
[----:B------:R-:W-:Y:S02]  /*12230*/  SEL R3, R3, R111, P2 ;  /* 0x0000006f03037207 */ /* 0x000fe40001000000 */
[----:B------:R-:W-:-:S15]  /*12240*/  SEL R19, R19, RZ, P2 ;  /* 0x000000ff13137207 */ /* 0x000fde0001000000 */
        /* <DEDUP_REMOVED lines=11> */
.L_x_1816:
[----:B------:R-:W-:Y:S05]  /*12300*/  BSYNC.RECONVERGENT B1 ;  /* 0x0000000000017941 */ /* 0x000fea0003800200 */
.L_x_1815:
        /* <DEDUP_REMOVED lines=10> */
.L_x_1779:
[----:B------:R-:W-:Y:S05]  /*123b0*/  BSYNC.RECONVERGENT B0 ;  /* 0x0000000000007941 */ /* 0x000fea0003800200 */
.L_x_1778:
[----:B------:R-:W-:Y:S01]  /*123c0*/  ISETP.GE.U32.AND P0, PT, R0, R109, PT ;  /* 0x0000006d0000720c */ /* 0x000fe20003f06070 */
[----:B------:R-:W-:Y:S01]  /*123d0*/  BSSY.RECONVERGENT B0, `(.L_x_1818) ;  /* 0x0000478000007945 */ /* 0x000fe20003800200 */
[----:B------:R-:W-:Y:S01]  /*123e0*/  IMAD.MOV.U32 R116, RZ, RZ, R32 ;  /* 0x000000ffff747224 */ /* 0x000fe200078e0020 */
[----:B------:R-:W-:Y:S01]  /*123f0*/  MOV R118, R34 ;  /* 0x0000002200767202 */ /* 0x000fe20000000f00 */
[----:B------:R-:W-:Y:S02]  /*12400*/  IMAD.MOV.U32 R117, RZ, RZ, R33 ;  /* 0x000000ffff757224 */ /* 0x000fe400078e0021 */
[----:B------:R-:W-:-:S07]  /*12410*/  IMAD.MOV.U32 R119, RZ, RZ, R35 ;  /* 0x000000ffff777224 */ /* 0x000fce00078e0023 */
[----:B------:R-:W-:Y:S05]  /*12420*/  @P0 BRA `(.L_x_1819) ;  /* 0x0000004400c80947 */ /* 0x000fea0003800000 */
[----:B------:R-:W5:Y:S02]  /*12430*/  LDC R24, c[0x0][0x3d8] ;  /* 0x0000f600ff187b82 */ /* 0x000f640000000800 */
[C---:B-----5:R-:W-:Y:S01]  /*12440*/  ISETP.NE.AND P0, PT, R24.reuse, RZ, PT ;  /* 0x000000ff1800720c */ /* 0x060fe20003f05270 */
[----:B------:R-:W-:Y:S01]  /*12450*/  VIADD R35, R24, 0xffffffff ;  /* 0xffffffff18237836 */ /* 0x000fe20000000000 */
[----:B------:R-:W-:-:S04]  /*12460*/  CS2R R24, SRZ ;  /* 0x0000000000187805 */ /* 0x000fc8000001ff00 */
[----:B------:R-:W-:-:S05]  /*12470*/  VIMNMX.U32 R26, PT, PT, R35, 0x18, PT ;  /* 0x00000018231a7848 */ /* 0x000fca0003fe0000 */
[----:B------:R-:W-:Y:S02]  /*12480*/  VIADD R26, R26, 0x1 ;  /* 0x000000011a1a7836 */ /* 0x000fe40000000000 */
[----:B------:R-:W-:Y:S05]  /*12490*/  @!P0 BRA `(.L_x_1820) ;  /* 0x0000001000508947 */ /* 0x000fea0003800000 */
[----:B------:R-:W5:Y:S01]  /*124a0*/  LDCU.64 UR4, c[0x0][0x3e0] ;  /* 0x00007c00ff0477ac */ /* 0x000f620008000a00 */
[----:B------:R-:W-:Y:S01]  /*124b0*/  IMAD.MOV.U32 R24, RZ, RZ, RZ ;  /* 0x000000ffff187224 */ /* 0x000fe200078e00ff */
[----:B------:R-:W-:Y:S01]  /*124c0*/  ISETP.NE.AND P1, PT, R35, RZ, PT ;  /* 0x000000ff2300720c */ /* 0x000fe20003f25270 */
[----:B------:R-:W-:Y:S01]  /*124d0*/  IMAD.MOV.U32 R25, RZ, RZ, R0 ;  /* 0x000000ffff197224 */ /* 0x000fe200078e0000 */
[----:B------:R-:W0:Y:S01]  /*124e0*/  LDCU UR6, c[0x0][0x3dc] ;  /* 0x00007b80ff0677ac */ /* 0x000e220008000800 */
[----:B------:R-:W1:Y:S01]  /*124f0*/  LDCU UR7, c[0x0][0x508] ;  /* 0x0000a100ff0777ac */ /* 0x000e620008000800 */
[----:B-----5:R-:W-:-:S05]  /*12500*/  IMAD.HI.U32 R30, R0, UR4, R24 ;  /* 0x00000004001e7c27 */ /* 0x020fca000f8e0018 */
[----:B------:R-:W-:-:S05]  /*12510*/  SHF.R.U32.HI R31, RZ, UR5, R30 ;  /* 0x00000005ff1f7c19 */ /* 0x000fca000801161e */
[----:B------:R-:W-:-:S04]  /*12520*/  IMAD.MOV R25, RZ, RZ, -R31 ;  /* 0x000000ffff197224 */ /* 0x000fc800078e0a1f */
[----:B0-----:R-:W-:-:S04]  /*12530*/  IMAD R24, R25, UR6, R0 ;  /* 0x0000000619187c24 */ /* 0x001fc8000f8e0200 */
[----:B-1----:R-:W-:Y:S01]  /*12540*/  IMAD R24, R24, UR7, RZ ;  /* 0x0000000718187c24 */ /* 0x002fe2000f8e02ff */
[----:B------:R-:W-:Y:S06]  /*12550*/  @!P1 BRA `(.L_x_1821) ;  /* 0x0000001000189947 */ /* 0x000fec0003800000 */
[----:B------:R-:W0:Y:S01]  /*12560*/  LDCU.64 UR6, c[0x0][0x3e8] ;  /* 0x00007d00ff0677ac */ /* 0x000e220008000a00 */
[----:B------:R-:W-:Y:S01]  /*12570*/  HFMA2 R30, -RZ, RZ, 0, 0 ;  /* 0x00000000ff1e7431 */ /* 0x000fe200000001ff */
[----:B------:R-:W-:Y:S01]  /*12580*/  ISETP.NE.AND P1, PT, R26, 0x2, PT ;  /* 0x000000021a00780c */ /* 0x000fe20003f25270 */
[----:B------:R-:W1:Y:S01]  /*12590*/  LDCU UR4, c[0x0][0x3f0] ;  /* 0x00007e00ff0477ac */ /* 0x000e620008000800 */
[----:B------:R-:W5:Y:S02]  /*125a0*/  LDCU UR5, c[0x0][0x50c] ;  /* 0x0000a180ff0577ac */ /* 0x000f640008000800 */
[----:B0-----:R-:W-:-:S05]  /*125b0*/  IMAD.HI.U32 R28, R31, UR7, R30 ;  /* 0x000000071f1c7c27 */ /* 0x001fca000f8e001e */
[----:B-1----:R-:W-:-:S05]  /*125c0*/  SHF.R.U32.HI R29, RZ, UR4, R28 ;  /* 0x00000004ff1d7c19 */ /* 0x002fca000801161c */
[----:B------:R-:W-:-:S04]  /*125d0*/  IMAD.MOV R25, RZ, RZ, -R29 ;  /* 0x000000ffff197224 */ /* 0x000fc800078e0a1d */
[----:B------:R-:W-:-:S04]  /*125e0*/  IMAD R31, R25, UR6, R31 ;  /* 0x00000006191f7c24 */ /* 0x000fc8000f8e021f */
[----:B-----5:R-:W-:Y:S01]  /*125f0*/  IMAD R24, R31, UR5, R24 ;  /* 0x000000051f187c24 */ /* 0x020fe2000f8e0218 */
[----:B------:R-:W-:Y:S06]  /*12600*/  @!P1 BRA `(.L_x_1821) ;  /* 0x0000000c00ec9947 */ /* 0x000fec0003800000 */
[----:B------:R-:W0:Y:S01]  /*12610*/  LDCU.64 UR4, c[0x0][0x3f8] ;  /* 0x00007f00ff0477ac */ /* 0x000e220008000a00 */
[----:B------:R-:W-:Y:S01]  /*12620*/  IMAD.MOV.U32 R28, RZ, RZ, RZ ;  /* 0x000000ffff1c7224 */ /* 0x000fe200078e00ff */
[----:B------:R-:W-:Y:S01]  /*12630*/  ISETP.NE.AND P1, PT, R26, 0x3, PT ;  /* 0x000000031a00780c */ /* 0x000fe20003f25270 */
[----:B------:R-:W1:Y:S01]  /*12640*/  LDCU UR6, c[0x0][0x3f4] ;  /* 0x00007e80ff0677ac */ /* 0x000e620008000800 */
[----:B------:R-:W5:Y:S01]  /*12650*/  LDCU UR7, c[0x0][0x510] ;  /* 0x0000a200ff0777ac */ /* 0x000f620008000800 */
[----:B0-----:R-:W-:-:S05]  /*12660*/  IMAD.HI.U32 R30, R29, UR4, R28 ;  /* 0x000000041d1e7c27 */ /* 0x001fca000f8e001c */
[----:B------:R-:W-:-:S05]  /*12670*/  SHF.R.U32.HI R31, RZ, UR5, R30 ;  /* 0x00000005ff1f7c19 */ /* 0x000fca000801161e */
        /* <DEDUP_REMOVED lines=21> */
[----:B------:R-:W-:-:S04]  /*127d0*/  SHF.R.U32.HI R31, RZ, UR5, R30 ;  /* 0x00000005ff1f7c19 */ /* 0x000fc8000801161e */
[----:B------:R-:W-:-:S05]  /*127e0*/  IADD3 R25, PT, PT, -R31, RZ, RZ ;  /* 0x000000ff1f197210 */ /* 0x000fca0007ffe1ff */
        /* <DEDUP_REMOVED lines=37> */
[----:B------:R-:W-:Y:S02]  /*12a40*/  MOV R28, RZ ;  /* 0x000000ff001c7202 */ /* 0x000fe40000000f00 */
        /* <DEDUP_REMOVED lines=37> */
[----:B-1----:R-:W-:-:S04]  /*12ca0*/  SHF.R.U32.HI R29, RZ, UR4, R28 ;  /* 0x00000004ff1d7c19 */ /* 0x002fc8000801161c */
[----:B------:R-:W-:-:S05]  /*12cb0*/  IADD3 R25, PT, PT, -R29, RZ, RZ ;  /* 0x000000ff1d197210 */ /* 0x000fca0007ffe1ff */
        /* <DEDUP_REMOVED lines=137> */
[----:B------:R-:W1:Y:S01]  /*13550*/  LDCU UR6, c[0x0][0x4fc] ;  /* 0x00009f80ff0677ac */ /* 0x000e620008000800 */
[----:B------:R-:W5:Y:S02]  /*13560*/  LDCU UR7, c[0x0][0x568] ;  /* 0x0000ad00ff0777ac */ /* 0x000f640008000800 */
[----:B0-----:R-:W-:-:S05]  /*13570*/  IMAD.HI.U32 R25, R29, UR4, R28 ;  /* 0x000000041d197c27 */ /* 0x001fca000f8e001c */
[----:B------:R-:W-:-:S05]  /*13580*/  SHF.R.U32.HI R25, RZ, UR5, R25 ;  /* 0x00000005ff197c19 */ /* 0x000fca0008011619 */
[----:B------:R-:W-:-:S04]  /*13590*/  IMAD.MOV R25, RZ, RZ, -R25 ;  /* 0x000000ffff197224 */ /* 0x000fc800078e0a19 */
[----:B-1----:R-:W-:-:S04]  /*135a0*/  IMAD R29, R25, UR6, R29 ;  /* 0x00000006191d7c24 */ /* 0x002fc8000f8e021d */
[----:B-----5:R-:W-:-:S07]  /*135b0*/  IMAD R24, R29, UR7, R24 ;  /* 0x000000071d187c24 */ /* 0x020fce000f8e0218 */
.L_x_1821:
[----:B------:R-:W-:Y:S01]  /*135c0*/  SHF.R.U32.HI R24, RZ, 0x5, R24 ;  /* 0x00000005ff187819 */ /* 0x000fe20000011618 */
[----:B------:R-:W-:-:S07]  /*135d0*/  IMAD.MOV.U32 R25, RZ, RZ, RZ ;  /* 0x000000ffff197224 */ /* 0x000fce00078e00ff */
.L_x_1820:
[----:B------:R-:W0:Y:S02]  /*135e0*/  LDCU.64 UR4, c[0x0][0x768] ;  /* 0x0000ed00ff0477ac */ /* 0x000e240008000a00 */
[----:B0-----:R-:W-:-:S04]  /*135f0*/  IADD3 R112, P1, PT, R112, UR4, RZ ;  /* 0x0000000470707c10 */ /* 0x001fc8000ff3e0ff */
[----:B------:R-:W-:Y:S02]  /*13600*/  IADD3.X R34, PT, PT, RZ, UR5, RZ, P1, !PT ;  /* 0x00000005ff227c10 */ /* 0x000fe40008ffe4ff */
[----:B----4-:R-:W-:-:S04]  /*13610*/  LEA R56, P1, R24, R112, 0x5 ;  /* 0x0000007018387211 */ /* 0x010fc800078228ff */
[----:B------:R-:W-:-:S06]  /*13620*/  LEA.HI.X R57, R24, R34, R25, 0x5, P1 ;  /* 0x0000002218397211 */ /* 0x000fcc00008f2c19 */
[----:B------:R-:W5:Y:S01]  /*13630*/  LDG.E.ENL2.256 R56, R60, desc[UR36][R56.64] ;  /* 0xfe000024383c797e */ /* 0x000f620008121938 */
[----:B------:R-:W-:-:S05]  /*13640*/  IMAD.IADD R25, R0, 0x1, R110 ;  /* 0x0000000100197824 */ /* 0x000fca00078e026e */
[----:B------:R-:W-:-:S13]  /*13650*/  ISETP.GE.U32.AND P1, PT, R25, R109, PT ;  /* 0x0000006d1900720c */ /* 0x000fda0003f26070 */
[----:B------:R-:W-:Y:S05]  /*13660*/  @P1 BRA `(.L_x_1819) ;  /* 0x0000003400381947 */ /* 0x000fea0003800000 */
[----:B------:R-:W-:Y:S01]  /*13670*/  CS2R R28, SRZ ;  /* 0x00000000001c7805 */ /* 0x000fe2000001ff00 */
[----:B------:R-:W-:Y:S06]  /*13680*/  @!P0 BRA `(.L_x_1822) ;  /* 0x00000010004c8947 */ /* 0x000fec0003800000 */
[----:B------:R-:W0:Y:S01]  /*13690*/  LDCU.64 UR4, c[0x0][0x3e0] ;  /* 0x00007c00ff0477ac */ /* 0x000e220008000a00 */
[----:B------:R-:W-:Y:S01]  /*136a0*/  IMAD.MOV.U32 R24, RZ, RZ, RZ ;  /* 0x000000ffff187224 */ /* 0x000fe200078e00ff */
[----:B------:R-:W-:Y:S01]  /*136b0*/  ISETP.NE.AND P1, PT, R35, RZ, PT ;  /* 0x000000ff2300720c */ /* 0x000fe20003f25270 */
[----:B------:R-:W4:Y:S01]  /*136c0*/  LDCU UR6, c[0x0][0x3dc] ;  /* 0x00007b80ff0677ac */ /* 0x000f220008000800 */
[----:B------:R-:W1:Y:S01]  /*136d0*/  LDCU UR7, c[0x0][0x508] ;  /* 0x0000a100ff0777ac */ /* 0x000e620008000800 */
[----:B0-----:R-:W-:-:S05]  /*136e0*/  IMAD.HI.U32 R30, R25, UR4, R24 ;  /* 0x00000004191e7c27 */ /* 0x001fca000f8e0018 */
[----:B------:R-:W-:-:S05]  /*136f0*/  SHF.R.U32.HI R31, RZ, UR5, R30 ;  /* 0x00000005ff1f7c19 */ /* 0x000fca000801161e */
[----:B------:R-:W-:-:S04]  /*13700*/  IMAD.MOV R27, RZ, RZ, -R31 ;  /* 0x000000ffff1b7224 */ /* 0x000fc800078e0a1f */
[----:B----4-:R-:W-:-:S04]  /*13710*/  IMAD R27, R27, UR6, R25 ;  /* 0x000000061b1b7c24 */ /* 0x010fc8000f8e0219 */
        /* <DEDUP_REMOVED lines=16> */
[----:B------:R-:W1:Y:S01]  /*13820*/  LDCU UR6, c[0x0][0x3f4] ;  /* 0x00007e80ff0677ac */ /* 0x000e620008000800 */
[----:B------:R-:W4:Y:S01]  /*13830*/  LDCU UR7, c[0x0][0x510] ;  /* 0x0000a200ff0777ac */ /* 0x000f220008000800 */
[----:B0-----:R-:W-:-:S05]  /*13840*/  IMAD.HI.U32 R30, R29, UR4, R28 ;  /* 0x000000041d1e7c27 */ /* 0x001fca000f8e001c */
[----:B------:R-:W-:-:S04]  /*13850*/  SHF.R.U32.HI R31, RZ, UR5, R30 ;  /* 0x00000005ff1f7c19 */ /* 0x000fc8000801161e */
[----:B------:R-:W-:-:S05]  /*13860*/  IADD3 R28, PT, PT, -R31, RZ, RZ ;  /* 0x000000ff1f1c7210 */ /* 0x000fca0007ffe1ff */
[----:B-1----:R-:W-:-:S04]  /*13870*/  IMAD R28, R28, UR6, R29 ;  /* 0x000000061c1c7c24 */ /* 0x002fc8000f8e021d */
        /* <DEDUP_REMOVED lines=19> */
[----:B------:R-:W-:-:S05]  /*139b0*/  SHF.R.U32.HI R31, RZ, UR5, R30 ;  /* 0x00000005ff1f7c19 */ /* 0x000fca000801161e */
[----:B------:R-:W-:-:S04]  /*139c0*/  IMAD.MOV R28, RZ, RZ, -R31 ;  /* 0x000000ffff1c7224 */ /* 0x000fc800078e0a1f */
        /* <DEDUP_REMOVED lines=15> */
[----:B------:R-:W-:Y:S01]  /*13ac0*/  HFMA2 R28, -RZ, RZ, 0, 0 ;  /* 0x00000000ff1c7431 */ /* 0x000fe200000001ff */
[----:B------:R-:W-:Y:S01]  /*13ad0*/  ISETP.NE.AND P1, PT, R26, 0x7, PT ;  /* 0x000000071a00780c */ /* 0x000fe20003f25270 */
[----:B------:R-:W1:Y:S01]  /*13ae0*/  LDCU UR6, c[0x0][0x424] ;  /* 0x00008480ff0677ac */ /* 0x000e620008000800 */
[----:B------:R-:W4:Y:S02]  /*13af0*/  LDCU UR7, c[0x0][0x520] ;  /* 0x0000a400ff0777ac */ /* 0x000f240008000800 */
        /* <DEDUP_REMOVED lines=34> */
[----:B-1----:R-:W-:-:S04]  /*13d20*/  SHF.R.U32.HI R29, RZ, UR4, R28 ;  /* 0x00000004ff1d7c19 */ /* 0x002fc8000801161c */
[----:B------:R-:W-:-:S05]  /*13d30*/  IADD3 R30, PT, PT, -R29, RZ, RZ ;  /* 0x000000ff1d1e7210 */ /* 0x000fca0007ffe1ff */
        /* <DEDUP_REMOVED lines=159> */
[----:B------:R-:W1:Y:S01]  /*14730*/  LDCU UR6, c[0x0][0x4fc] ;  /* 0x00009f80ff0677ac */ /* 0x000e620008000800 */
[----:B------:R-:W4:Y:S02]  /*14740*/  LDCU UR7, c[0x0][0x568] ;  /* 0x0000ad00ff0777ac */ /* 0x000f240008000800 */
[----:B0-----:R-:W-:-:S05]  /*14750*/  IMAD.HI.U32 R28, R29, UR4, R28 ;  /* 0x000000041d1c7c27 */ /* 0x001fca000f8e001c */
[----:B------:R-:W-:-:S05]  /*14760*/  SHF.R.U32.HI R28, RZ, UR5, R28 ;  /* 0x00000005ff1c7c19 */ /* 0x000fca000801161c */
[----:B------:R-:W-:-:S04]  /*14770*/  IMAD.MOV R28, RZ, RZ, -R28 ;  /* 0x000000ffff1c7224 */ /* 0x000fc800078e0a1c */
[----:B-1----:R-:W-:-:S04]  /*14780*/  IMAD R28, R28, UR6, R29 ;  /* 0x000000061c1c7c24 */ /* 0x002fc8000f8e021d */
[----:B----4-:R-:W-:-:S07]  /*14790*/  IMAD R27, R28, UR7, R27 ;  /* 0x000000071c1b7c24 */ /* 0x010fce000f8e021b */
.L_x_1823:
[----:B------:R-:W-:Y:S01]  /*147a0*/  SHF.R.U32.HI R28, RZ, 0x5, R27 ;  /* 0x00000005ff1c7819 */ /* 0x000fe2000001161b */
[----:B------:R-:W-:-:S07]  /*147b0*/  IMAD.MOV.U32 R29, RZ, RZ, RZ ;  /* 0x000000ffff1d7224 */ /* 0x000fce00078e00ff */
.L_x_1822:
[----:B---3--:R-:W-:-:S04]  /*147c0*/  LEA R48, P1, R28, R112, 0x5 ;  /* 0x000000701c307211 */ /* 0x008fc800078228ff */
[----:B------:R-:W-:-:S06]  /*147d0*/  LEA.HI.X R49, R28, R34, R29, 0x5, P1 ;  /* 0x000000221c317211 */ /* 0x000fcc00008f2c1d */
[----:B-12---:R-:W5:Y:S01]  /*147e0*/  LDG.E.ENL2.256 R48, R52, desc[UR36][R48.64] ;  /* 0xfe0000243034797e */ /* 0x006f620008121930 */
        /* <DEDUP_REMOVED lines=274> */
[----:B------:R-:W-:-:S05]  /*15910*/  SHF.R.U32.HI R24, RZ, UR5, R24 ;  /* 0x00000005ff187c19 */ /* 0x000fca0008011618 */
[----:B------:R-:W-:-:S04]  /*15920*/  IMAD.MOV R24, RZ, RZ, -R24 ;  /* 0x000000ffff187224 */ /* 0x000fc800078e0a18 */
[----:B-1----:R-:W-:-:S04]  /*15930*/  IMAD R24, R24, UR6, R25 ;  /* 0x0000000618187c24 */ /* 0x002fc8000f8e0219 */
[----:B--2---:R-:W-:-:S07]  /*15940*/  IMAD R27, R24, UR7, R27 ;  /* 0x00000007181b7c24 */ /* 0x004fce000f8e021b */
.L_x_1825:
[----:B------:R-:W-:Y:S01]  /*15950*/  SHF.R.U32.HI R24, RZ, 0x5, R27 ;  /* 0x00000005ff187819 */ /* 0x000fe2000001161b */
[----:B------:R-:W-:-:S07]  /*15960*/  IMAD.MOV.U32 R25, RZ, RZ, RZ ;  /* 0x000000ffff197224 */ /* 0x000fce00078e00ff */
.L_x_1824:
[----:B------:R-:W-:-:S04]  /*15970*/  LEA R40, P1, R24, R112, 0x5 ;  /* 0x0000007018287211 */ /* 0x000fc800078228ff */
[----:B------:R-:W-:-:S06]  /*15980*/  LEA.HI.X R41, R24, R34, R25, 0x5, P1 ;  /* 0x0000002218297211 */ /* 0x000fcc00008f2c19 */
[----:B------:R-:W5:Y:S01]  /*15990*/  LDG.E.ENL2.256 R40, R44, desc[UR36][R40.64] ;  /* 0xfe000024282c797e */ /* 0x000f620008121928 */
[----:B------:R-:W-:-:S04]  /*159a0*/  IADD3 R25, PT, PT, R33, R110, RZ ;  /* 0x0000006e21197210 */ /* 0x000fc80007ffe0ff */
        /* <DEDUP_REMOVED lines=270> */
[----:B------:R-:W1:Y:S01]  /*16a90*/  LDCU UR6, c[0x0][0x4fc] ;  /* 0x00009f80ff0677ac */ /* 0x000e620008000800 */
[----:B------:R-:W2:Y:S03]  /*16aa0*/  LDCU UR7, c[0x0][0x568] ;  /* 0x0000ad00ff0777ac */ /* 0x000ea60008000800 */
[----:B0-----:R-:W-:-:S05]  /*16ab0*/  IMAD.HI.U32 R24, R25, UR4, R24 ;  /* 0x0000000419187c27 */ /* 0x001fca000f8e0018 */
[----:B------:R-:W-:-:S05]  /*16ac0*/  SHF.R.U32.HI R24, RZ, UR5, R24 ;  /* 0x00000005ff187c19 */ /* 0x000fca0008011618 */
[----:B------:R-:W-:-:S04]  /*16ad0*/  IMAD.MOV R24, RZ, RZ, -R24 ;  /* 0x000000ffff187224 */ /* 0x000fc800078e0a18 */
[----:B-1----:R-:W-:-:S04]  /*16ae0*/  IMAD R24, R24, UR6, R25 ;  /* 0x0000000618187c24 */ /* 0x002fc8000f8e0219 */
[----:B--2---:R-:W-:-:S07]  /*16af0*/  IMAD R27, R24, UR7, R27 ;  /* 0x00000007181b7c24 */ /* 0x004fce000f8e021b */
.L_x_1827:
[----:B------:R-:W-:Y:S01]  /*16b00*/  SHF.R.U32.HI R28, RZ, 0x5, R27 ;  /* 0x00000005ff1c7819 */ /* 0x000fe2000001161b */
[----:B------:R-:W-:-:S07]  /*16b10*/  IMAD.MOV.U32 R29, RZ, RZ, RZ ;  /* 0x000000ffff1d7224 */ /* 0x000fce00078e00ff */
.L_x_1826:
[----:B------:R-:W-:-:S04]  /*16b20*/  LEA R36, P0, R28, R112, 0x5 ;  /* 0x000000701c247211 */ /* 0x000fc800078028ff */
[----:B------:R-:W-:-:S06]  /*16b30*/  LEA.HI.X R37, R28, R34, R29, 0x5, P0 ;  /* 0x000000221c257211 */ /* 0x000fcc00000f2c1d */
[----:B------:R-:W5:Y:S03]  /*16b40*/  LDG.E.ENL2.256 R36, R116, desc[UR36][R36.64] ;  /* 0xfe0000242474797e */ /* 0x000f660008121924 */
.L_x_1819:
[----:B------:R-:W-:Y:S05]  /*16b50*/  BSYNC.RECONVERGENT B0 ;  /* 0x0000000000007941 */ /* 0x000fea0003800200 */
.L_x_1818:
[----:B------:R-:W-:Y:S01]  /*16b60*/  ISETP.GE.U32.AND P0, PT, R0, R109, PT ;  /* 0x0000006d0000720c */ /* 0x000fe20003f06070 */
[----:B------:R-:W-:-:S12]  /*16b70*/  BSSY.RECONVERGENT B0, `(.L_x_1828) ;  /* 0x0000186000007945 */ /* 0x000fd80003800200 */
        /* <DEDUP_REMOVED lines=45> */
.L_x_1831:
[----:B------:R-:W-:Y:S05]  /*16e50*/  BSYNC.RECONVERGENT B1 ;  /* 0x0000000000017941 */ /* 0x000fea0003800200 */
.L_x_1830:
        /* <DEDUP_REMOVED lines=10> */
.L_x_1833:
[----:B------:R-:W-:Y:S05]  /*16f00*/  BSYNC.RECONVERGENT B1 ;  /* 0x0000000000017941 */ /* 0x000fea0003800200 */
.L_x_1832:
        /* <DEDUP_REMOVED lines=16> */
.L_x_1835:
[----:B------:R-:W-:Y:S05]  /*17010*/  BSYNC.RECONVERGENT B1 ;  /* 0x0000000000017941 */ /* 0x000fea0003800200 */
.L_x_1834:
        /* <DEDUP_REMOVED lines=13> */
.L_x_1837:
[----:B------:R-:W-:Y:S05]  /*170f0*/  BSYNC.RECONVERGENT B1 ;  /* 0x0000000000017941 */ /* 0x000fea0003800200 */
.L_x_1836:
        /* <DEDUP_REMOVED lines=51> */
.L_x_1839:
[----:B------:R-:W-:Y:S05]  /*17430*/  BSYNC.RECONVERGENT B1 ;  /* 0x0000000000017941 */ /* 0x000fea0003800200 */
.L_x_1838:
        /* <DEDUP_REMOVED lines=13> */
.L_x_1841:
[----:B------:R-:W-:Y:S05]  /*17510*/  BSYNC.RECONVERGENT B1 ;  /* 0x0000000000017941 */ /* 0x000fea0003800200 */
.L_x_1840:
[----:B------:R-:W-:Y:S01]  /*17520*/  @P4 ISETP.GE.U32.AND P3, PT, R10, R24, PT ;  /* 0x000000180a00420c */ /* 0x000fe20003f66070 */
[----:B------:R-:W-:Y:S01]  /*17530*/  BSSY.RECONVERGENT B1, `(.L_x_1842) ;  /* 0x000000f000017945 */ /* 0x000fe20003800200 */
[----:B------:R-:W-:Y:S02]  /*17540*/  FSEL R76, R76, R52, P0 ;  /* 0x000000344c4c7208 */ /* 0x000fe40000000000 */
[----:B------:R-:W-:Y:S02]  /*17550*/  @P4 ISETP.GE.AND.EX P3, PT, R100, RZ, PT, P3 ;  /* 0x000000ff6400420c */ /* 0x000fe40003f66330 */
[----:B------:R-:W-:Y:S02]  /*17560*/  FSEL R77, R77, R53, P0 ;  /* 0x000000354d4d7208 */ /* 0x000fe40000000000 */
        /* <DEDUP_REMOVED lines=11> */
.L_x_1843:
[----:B------:R-:W-:Y:S05]  /*17620*/  BSYNC.RECONVERGENT B1 ;  /* 0x0000000000017941 */ /* 0x000fea0003800200 */
.L_x_1842:
        /* <DEDUP_REMOVED lines=13> */
.L_x_1845:
[----:B------:R-:W-:Y:S05]  /*17700*/  BSYNC.RECONVERGENT B1 ;  /* 0x0000000000017941 */ /* 0x000fea0003800200 */
.L_x_1844:
        /* <DEDUP_REMOVED lines=51> */
.L_x_1847:
[----:B------:R-:W-:Y:S05]  /*17a40*/  BSYNC.RECONVERGENT B1 ;  /* 0x0000000000017941 */ /* 0x000fea0003800200 */
.L_x_1846:
        /* <DEDUP_REMOVED lines=13> */
.L_x_1849:
[----:B------:R-:W-:Y:S05]  /*17b20*/  BSYNC.RECONVERGENT B1 ;  /* 0x0000000000017941 */ /* 0x000fea0003800200 */
.L_x_1848:
        /* <DEDUP_REMOVED lines=13> */
.L_x_1851:
[----:B------:R-:W-:Y:S05]  /*17c00*/  BSYNC.RECONVERGENT B1 ;  /* 0x0000000000017941 */ /* 0x000fea0003800200 */
.L_x_1850:
        /* <DEDUP_REMOVED lines=18> */
.L_x_1853:
[----:B------:R-:W-:Y:S05]  /*17d30*/  BSYNC.RECONVERGENT B1 ;  /* 0x0000000000017941 */ /* 0x000fea0003800200 */
.L_x_1852:
        /* <DEDUP_REMOVED lines=49> */
.L_x_1855:
[----:B------:R-:W-:Y:S05]  /*18050*/  BSYNC.RECONVERGENT B1 ;  /* 0x0000000000017941 */ /* 0x000fea0003800200 */
.L_x_1854:
        /* <DEDUP_REMOVED lines=13> */
.L_x_1857:
[----:B------:R-:W-:Y:S05]  /*18130*/  BSYNC.RECONVERGENT B1 ;  /* 0x0000000000017941 */ /* 0x000fea0003800200 */
.L_x_1856:
        /* <DEDUP_REMOVED lines=16> */
.L_x_1859:
[----:B------:R-:W-:Y:S05]  /*18240*/  BSYNC.RECONVERGENT B1 ;  /* 0x0000000000017941 */ /* 0x000fea0003800200 */
.L_x_1858:
        /* <DEDUP_REMOVED lines=13> */
.L_x_1861:
[----:B------:R-:W-:Y:S05]  /*18320*/  BSYNC.RECONVERGENT B1 ;  /* 0x0000000000017941 */ /* 0x000fea0003800200 */
.L_x_1860:
        /* <DEDUP_REMOVED lines=10> */
.L_x_1829:
[----:B------:R-:W-:Y:S05]  /*183d0*/  BSYNC.RECONVERGENT B0 ;  /* 0x0000000000007941 */ /* 0x000fea0003800200 */
.L_x_1828:
        /* <DEDUP_REMOVED lines=44> */
.L_x_1863:
[----:B------:R-:W-:Y:S05]  /*186a0*/  BSYNC.RECONVERGENT B0 ;  /* 0x0000000000007941 */ /* 0x000fea0003800200 */
.L_x_1862:
        /* <DEDUP_REMOVED lines=10> */
.L_x_1865:
[----:B------:R-:W-:Y:S05]  /*18750*/  BSYNC.RECONVERGENT B0 ;  /* 0x0000000000007941 */ /* 0x000fea0003800200 */
.L_x_1864:
[----:B0-----:R-:W-:Y:S01]  /*18760*/  @P6 ISETP.GE.U32.AND P3, PT, R14, R10, PT ;  /* 0x0000000a0e00620c */ /* 0x001fe20003f66070 */
[----:B------:R-:W-:Y:S01]  /*18770*/  BSSY.RECONVERGENT B0, `(.L_x_1866) ;  /* 0x000000e000007945 */ /* 0x000fe20003800200 */
[----:B------:R-:W-:Y:S02]  /*18780*/  FSEL R24, R68, R76, P2 ;  /* 0x0000004c44187208 */ /* 0x000fe40001000000 */
[----:B------:R-:W-:Y:S02]  /*18790*/  @P6 ISETP.GE.AND.EX P3, PT, R105, R100, PT, P3 ;  /* 0x000000646900620c */ /* 0x000fe40003f66330 */
[----:B------:R-:W-:-:S11]  /*187a0*/  FSEL R25, R69, R77, P2 ;  /* 0x0000004d45197208 */ /* 0x000fd60001000000 */
[----:B------:R0:W0:Y:S01]  /*187b0*/  @P6 DSETP.NUM.OR P3, PT, R82, R82, !P3 ;  /* 0x000000525200622a */ /* 0x0000220005f67400 */
        /* <DEDUP_REMOVED lines=9> */
.L_x_1867:
[----:B------:R-:W-:Y:S05]  /*18850*/  BSYNC.RECONVERGENT B0 ;  /* 0x0000000000007941 */ /* 0x000fea0003800200 */
.L_x_1866:
[----:B------:R-:W-:Y:S01]  /*18860*/  FSEL R26, R70, R78, P1 ;  /* 0x0000004e461a7208 */ /* 0x000fe20000800000 */
[----:B------:R-:W-:Y:S01]  /*18870*/  BSSY.RECONVERGENT B0, `(.L_x_1868) ;  /* 0x0000013000007945 */ /* 0x000fe20003800200 */
[----:B------:R-:W-:Y:S01]  /*18880*/  FSEL R27, R71, R79, P1 ;  /* 0x0000004f471b7208 */ /* 0x000fe20000800000 */
[----:B------:R0:W0:Y:S01]  /*18890*/  DSETP.NAN.AND P5, PT, R24, R24, PT ;  /* 0x000000181800722a */ /* 0x0000220003fa8000 */
[----:B------:R-:W-:Y:S02]  /*188a0*/  SEL R0, R17, R13, P2 ;  /* 0x0000000d11007207 */ /* 0x000fe40001000000 */
[----:B------:R-:W-:-:S15]  /*188b0*/  SEL R104, R108, R104, P2 ;  /* 0x000000686c687207 */ /* 0x000fde0001000000 */
[----:B------:R-:W-:-:S15]  /*188c0*/  NOP ;  /* 0x0000000000007918 */ /* 0x000fde0000000000 */
[----:B------:R-:W-:-:S15]  /*188d0*/  NOP ;  /* 0x0000000000007918 */ /* 0x000fde0000000000 */
[----:B------:R-:W-:-:S15]  /*188e0*/  NOP ;  /* 0x0000000000007918 */ /* 0x000fde0000000000 */
[----:B------:R-:W-:-:S01]  /*188f0*/  NOP ;  /* 0x0000000000007918 */ /* 0x000fc20000000000 */
        /* <DEDUP_REMOVED lines=8> */
[----:B0-----:R0:W1:Y:S02]  /*18980*/  @P6 DSETP.GT.AND P3, PT, R74, R82, PT ;  /* 0x000000524a00622a */ /* 0x0010640003f64000 */
[----:B-1----:R-:W-:-:S13]  /*18990*/  @!P6 PLOP3.LUT P3, PT, P2, PT, PT, 0x8, 0x80 ;  /* 0x000000000080e81c */ /* 0x002fda000176e170 */
.L_x_1869:
[----:B------:R-:W-:Y:S05]  /*189a0*/  BSYNC.RECONVERGENT B0 ;  /* 0x0000000000007941 */ /* 0x000fea0003800200 */
.L_x_1868:
        /* <DEDUP_REMOVED lines=22> */
.L_x_1871:
[----:B------:R-:W-:Y:S05]  /*18b10*/  BSYNC.RECONVERGENT B0 ;  /* 0x0000000000007941 */ /* 0x000fea0003800200 */
.L_x_1870:
        /* <DEDUP_REMOVED lines=22> */
.L_x_1873:
[----:B------:R-:W-:Y:S05]  /*18c80*/  BSYNC.RECONVERGENT B0 ;  /* 0x0000000000007941 */ /* 0x000fea0003800200 */
.L_x_1872:
        /* <DEDUP_REMOVED lines=22> */
.L_x_1875:
[----:B------:R-:W-:Y:S05]  /*18df0*/  BSYNC.RECONVERGENT B0 ;  /* 0x0000000000007941 */ /* 0x000fea0003800200 */
.L_x_1874:
        /* <DEDUP_REMOVED lines=22> */
.L_x_1877:
[----:B------:R-:W-:Y:S05]  /*18f60*/  BSYNC.RECONVERGENT B0 ;  /* 0x0000000000007941 */ /* 0x000fea0003800200 */
.L_x_1876:
        /* <DEDUP_REMOVED lines=22> */
.L_x_1879:
[----:B------:R-:W-:Y:S05]  /*190d0*/  BSYNC.RECONVERGENT B0 ;  /* 0x0000000000007941 */ /* 0x000fea0003800200 */
.L_x_1878:
[----:B------:R-:W-:Y:S01]  /*190e0*/  SEL R30, R30, R7, P0 ;  /* 0x000000071e1e7207 */ /* 0x000fe20000000000 */
[----:B------:R-:W-:Y:S01]  /*190f0*/  BSSY.RECONVERGENT B0, `(.L_x_1880) ;  /* 0x0000023000007945 */ /* 0x000fe20003800200 */
[----:B------:R-:W-:Y:S02]  /*19100*/  SEL R102, R102, R23, P0 ;  /* 0x0000001766667207 */ /* 0x000fe40000000000 */
[----:B------:R-:W-:Y:S02]  /*19110*/  @P6 ISETP.GE.U32.AND P1, PT, R31, R4, PT ;  /* 0x000000041f00620c */ /* 0x000fe40003f26070 */
[----:B0-----:R-:W-:Y:S02]  /*19120*/  @P5 ISETP.GE.U32.AND P0, PT, R30, R3, PT ;  /* 0x000000031e00520c */ /* 0x001fe40003f06070 */
[----:B------:R-:W-:Y:S02]  /*19130*/  @P6 ISETP.GE.AND.EX P1, PT, R103, R20, PT, P1 ;  /* 0x000000146700620c */ /* 0x000fe40003f26310 */
[----:B------:R-:W-:-:S02]  /*19140*/  @P5 ISETP.GE.AND.EX P0, PT, R102, R19, PT, P0 ;  /* 0x000000136600520c */ /* 0x000fc40003f06300 */
[----:B------:R-:W-:Y:S02]  /*19150*/  FSEL R8, R12, R90, P3 ;  /* 0x0000005a0c087208 */ /* 0x000fe40001800000 */
[----:B------:R-:W-:Y:S02]  /*19160*/  FSEL R9, R13, R91, P3 ;  /* 0x0000005b0d097208 */ /* 0x000fe40001800000 */
[----:B------:R-:W-:Y:S02]  /*19170*/  SEL R23, R25, R6, P3 ;  /* 0x0000000619177207 */ /* 0x000fe40001800000 */
[----:B------:R-:W-:Y:S02]  /*19180*/  SEL R105, R105, R22, P3 ;  /* 0x0000001669697207 */ /* 0x000fe40001800000 */
[----:B------:R-:W0:Y:S01]  /*19190*/  DSETP.NAN.AND P4, PT, R8, R8, PT ;  /* 0x000000080800722a */ /* 0x000e220003f88000 */
[----:B------:R-:W-:Y:S02]  /*191a0*/  FSEL R26, R16, R92, P2 ;  /* 0x0000005c101a7208 */ /* 0x000fe40001000000 */
[----:B0-----:R-:W-:-:S02]  /*191b0*/  @P4 ISETP.GE.U32.AND P3, PT, R23, R2, PT ;  /* 0x000000021700420c */ /* 0x001fc40003f66070 */
        /* <DEDUP_REMOVED lines=22> */
.L_x_1881:
[----:B------:R-:W-:Y:S05]  /*19320*/  BSYNC.RECONVERGENT B0 ;  /* 0x0000000000007941 */ /* 0x000fea0003800200 */
.L_x_1880:
        /* <DEDUP_REMOVED lines=14> */
.L_x_1883:
[----:B------:R-:W-:Y:S05]  /*19410*/  BSYNC.RECONVERGENT B0 ;  /* 0x0000000000007941 */ /* 0x000fea0003800200 */
.L_x_1882:
[----:B------:R-:W-:Y:S01]  /*19420*/  BSSY.RECONVERGENT B0, `(.L_x_1884) ;  /* 0x000000f000007945 */ /* 0x000fe20003800200 */
[----:B------:R1:W0:Y:S02]  /*19430*/  @P4 DSETP.NUM.OR P3, PT, R98, R98, !P3 ;  /* 0x000000626200422a */ /* 0x0002240005f67400 */
        /* <DEDUP_REMOVED lines=13> */
.L_x_1885:
[----:B------:R-:W-:Y:S05]  /*19510*/  BSYNC.RECONVERGENT B0 ;  /* 0x0000000000007941 */ /* 0x000fea0003800200 */
.L_x_1884:
[----:B0-----:R-:W-:Y:S01]  /*19520*/  FSEL R24, R8, R98, P3 ;  /* 0x0000006208187208 */ /* 0x001fe20001800000 */
[----:B------:R-:W-:Y:S01]  /*19530*/  IMAD.MOV.U32 R4, RZ, RZ, R26 ;  /* 0x000000ffff047224 */ /* 0x000fe200078e001a */
[----:B------:R-:W-:Y:S01]  /*19540*/  FSEL R25, R9, R99, P3 ;  /* 0x0000006309197208 */ /* 0x000fe20001800000 */
[----:B------:R-:W-:Y:S01]  /*19550*/  IMAD.MOV.U32 R8, RZ, RZ, R0 ;  /* 0x000000ffff087224 */ /* 0x000fe200078e0000 */
[----:B------:R-:W-:Y:S01]  /*19560*/  SEL R22, R23, R2, P3 ;  /* 0x0000000217167207 */ /* 0x000fe20001800000 */
[----:B------:R-:W-:Y:S01]  /*19570*/  IMAD.MOV.U32 R9, RZ, RZ, R95 ;  /* 0x000000ffff097224 */ /* 0x000fe200078e005f */
[----:B------:R-:W-:Y:S02]  /*19580*/  SEL R23, R105, R18, P3 ;  /* 0x0000001269177207 */ /* 0x000fe40001800000 */
[----:B------:R-:W-:-:S07]  /*19590*/  MOV R5, R27 ;  /* 0x0000001b00057202 */ /* 0x000fce0000000f00 */
.L_x_1557:
[----:B------:R-:W-:Y:S05]  /*195a0*/  BSYNC.RECONVERGENT B6 ;  /* 0x0000000000067941 */ /* 0x000fea0003800200 */
.L_x_1556:
[----:B------:R-:W0:Y:S02]  /*195b0*/  LDCU UR4, c[0x0][0x3b4] ;  /* 0x00007680ff0477ac */ /* 0x000e240008000800 */
[----:B0-----:R-:W-:-:S09]  /*195c0*/  UISETP.NE.AND UP0, UPT, UR4, URZ, UPT ;  /* 0x000000ff0400728c */ /* 0x001fd2000bf05270 */
[----:B------:R-:W-:Y:S05]  /*195d0*/  BRA.U !UP0, `(.L_x_1886) ;  /* 0x0000000908347547 */ /* 0x000fea000b800000 */
[----:B----4-:R-:W0:Y:S01]  /*195e0*/  S2R R3, SR_CgaCtaId ;  /* 0x0000000000037919 */ /* 0x010e220000008800 */
[----:B-1----:R-:W1:Y:S01]  /*195f0*/  LDC R18, c[0x0][0x360] ;  /* 0x0000d800ff127b82 */ /* 0x002e620000000800 */
[----:B------:R-:W-:Y:S01]  /*19600*/  MOV R0, 0x400 ;  /* 0x0000040000007802 */ /* 0x000fe20000000f00 */
[----:B------:R-:W-:Y:S01]  /*19610*/  IMAD.MOV.U32 R20, RZ, RZ, R24 ;  /* 0x000000ffff147224 */ /* 0x000fe200078e0018 */
[----:B---3--:R-:W-:Y:S01]  /*19620*/  MOV R14, R16 ;  /* 0x00000010000e7202 */ /* 0x008fe20000000f00 */
[----:B------:R-:W-:Y:S02]  /*19630*/  IMAD.MOV.U32 R21, RZ, RZ, R25 ;  /* 0x000000ffff157224 */ /* 0x000fe400078e0019 */
[----:B------:R-:W-:Y:S02]  /*19640*/  VIADD R2, R0, 0x10 ;  /* 0x0000001000027836 */ /* 0x000fe40000000000 */
[----:B-----5:R-:W3:Y:S01]  /*19650*/  LDC R44, c[0x0][0x364] ;  /* 0x0000d900ff2c7b82 */ /* 0x020ee20000000800 */
[----:B------:R-:W-:-:S02]  /*19660*/  IMAD.MOV.U32 R15, RZ, RZ, R17 ;  /* 0x000000ffff0f7224 */ /* 0x000fc400078e0011 */
[----:B-1----:R-:W-:Y:S01]  /*19670*/  IMAD R0, R120, R18, R113 ;  /* 0x0000001278007224 */ /* 0x002fe200078e0271 */
[----:B0-----:R-:W-:Y:S02]  /*19680*/  LEA R3, R3, R2, 0x18 ;  /* 0x0000000203037211 */ /* 0x001fe400078ec0ff */
[----:B---3--:R-:W-:-:S03]  /*19690*/  ISETP.GE.U32.AND P0, PT, R44, 0x2, PT ;  /* 0x000000022c00780c */ /* 0x008fc60003f06070 */
[----:B------:R-:W-:-:S05]  /*196a0*/  IMAD R19, R0, 0x40, R3 ;  /* 0x0000004000137824 */ /* 0x000fca00078e0203 */
[----:B------:R0:W-:Y:S04]  /*196b0*/  STS.128 [R19], R4 ;  /* 0x0000000413007388 */ /* 0x0001e80000000c00 */
[----:B------:R0:W-:Y:S04]  /*196c0*/  STS.128 [R19+0x10], R8 ;  /* 0x0000100813007388 */ /* 0x0001e80000000c00 */
[----:B------:R0:W-:Y:S04]  /*196d0*/  STS.128 [R19+0x20], R12 ;  /* 0x0000200c13007388 */ /* 0x0001e80000000c00 */
[----:B------:R0:W-:Y:S01]  /*196e0*/  STS.128 [R19+0x30], R20 ;  /* 0x0000301413007388 */ /* 0x0001e20000000c00 */
[----:B------:R-:W-:Y:S05]  /*196f0*/  @!P0 BRA `(.L_x_1886) ;  /* 0x0000000400ec8947 */ /* 0x000fea0003800000 */
[----:B------:R-:W-:-:S07]  /*19700*/  IMAD.MOV.U32 R0, RZ, RZ, R44 ;  /* 0x000000ffff007224 */ /* 0x000fce00078e002c */
.L_x_1897:
[----:B0-----:R-:W-:Y:S01]  /*19710*/  SHF.R.U32.HI R21, RZ, 0x1, R0 ;  /* 0x00000001ff157819 */ /* 0x001fe20000011600 */
[----:B------:R-:W-:Y:S05]  /*19720*/  WARPSYNC.ALL ;  /* 0x0000000000007948 */ /* 0x000fea0003800000 */
[----:B-1----:R-:W-:Y:S01]  /*19730*/  IMAD.IADD R15, R21, 0x1, R120 ;  /* 0x00000001150f7824 */ /* 0x002fe200078e0278 */
[----:B------:R-:W-:Y:S04]  /*19740*/  BAR.SYNC.DEFER_BLOCKING 0x0 ;  /* 0x0000000000007b1d */ /* 0x000fe80000010000 */
[----:B------:R-:W-:-:S02]  /*19750*/  ISETP.GE.U32.AND P0, PT, R15, R44, PT ;  /* 0x0000002c0f00720c */ /* 0x000fc40003f06070 */
[----:B------:R-:W-:Y:S02]  /*19760*/  BSSY.RECONVERGENT B0, `(.L_x_1887) ;  /* 0x0000071000007945 */ /* 0x000fe40003800200 */
[----:B------:R-:W-:-:S13]  /*19770*/  ISETP.GE.U32.OR P0, PT, R120, R21, P0 ;  /* 0x000000157800720c */ /* 0x000fda0000706470 */
[----:B--2---:R-:W-:Y:S05]  /*19780*/  @P0 BRA `(.L_x_1888) ;  /* 0x0000000400b80947 */ /* 0x004fea0003800000 */
[----:B------:R-:W-:Y:S01]  /*19790*/  IMAD R2, R15, R18, R113 ;  /* 0x000000120f027224 */ /* 0x000fe200078e0271 */
[----:B------:R-:W0:Y:S01]  /*197a0*/  DSETP.NAN.AND P6, PT, R4, R4, PT ;  /* 0x000000040400722a */ /* 0x000e220003fc8000 */
[----:B------:R-:W-:Y:S02]  /*197b0*/  BSSY.RECONVERGENT B1, `(.L_x_1889) ;  /* 0x000002f000017945 */ /* 0x000fe40003800200 */
[----:B------:R-:W-:-:S05]  /*197c0*/  IMAD R2, R2, 0x40, R3 ;  /* 0x0000004002027824 */ /* 0x000fca00078e0203 */
[----:B------:R-:W0:Y:S04]  /*197d0*/  LDS.128 R40, [R2] ;  /* 0x0000000002287984 */ /* 0x000e280000000c00 */
[----:B--2---:R-:W1:Y:S04]  /*197e0*/  LDS.128 R36, [R2+0x10] ;  /* 0x0000100002247984 */ /* 0x004e680000000c00 */
[----:B------:R-:W2:Y:S04]  /*197f0*/  LDS.128 R28, [R2+0x20] ;  /* 0x00002000021c7984 */ /* 0x000ea80000000c00 */
[----:B------:R3:W4:Y:S01]  /*19800*/  LDS.128 R32, [R2+0x30] ;  /* 0x0000300002207984 */ /* 0x0007220000000c00 */
[----:B0-----:R-:W-:-:S04]  /*19810*/  @P6 ISETP.GE.U32.AND P0, PT, R6, R42, PT ;  /* 0x0000002a0600620c */ /* 0x001fc80003f06070 */
[----:B------:R-:W-:-:S15]  /*19820*/  @P6 ISETP.GE.AND.EX P0, PT, R7, R43, PT, P0 ;  /* 0x0000002b0700620c */ /* 0x000fde0003f06300 */
[----:B------:R-:W-:-:S15]  /*19830*/  NOP ;  /* 0x0000000000007918 */ /* 0x000fde0000000000 */
[----:B------:R-:W-:-:S09]  /*19840*/  NOP ;  /* 0x0000000000007918 */ /* 0x000fd20000000000 */
[----:B------:R-:W1:Y:S02]  /*19850*/  DSETP.NAN.AND P4, PT, R8, R8, PT ;  /* 0x000000080800722a */ /* 0x000e640003f88000 */
[----:B-1----:R-:W-:-:S04]  /*19860*/  @P4 ISETP.GE.U32.AND P1, PT, R10, R38, PT ;  /* 0x000000260a00420c */ /* 0x002fc80003f26070 */
[----:B------:R-:W-:-:S15]  /*19870*/  @P4 ISETP.GE.AND.EX P1, PT, R11, R39, PT, P1 ;  /* 0x000000270b00420c */ /* 0x000fde0003f26310 */
[----:B------:R-:W-:-:S15]  /*19880*/  NOP ;  /* 0x0000000000007918 */ /* 0x000fde0000000000 */
[----:B------:R-:W-:-:S15]  /*19890*/  NOP ;  /* 0x0000000000007918 */ /* 0x000fde0000000000 */
[----:B------:R-:W-:-:S13]  /*198a0*/  NOP ;  /* 0x0000000000007918 */ /* 0x000fda0000000000 */
[----:B------:R-:W2:Y:S02]  /*198b0*/  DSETP.NAN.AND P5, PT, R12, R12, PT ;  /* 0x0000000c0c00722a */ /* 0x000ea40003fa8000 */
[----:B--2---:R-:W-:-:S04]  /*198c0*/  @P5 ISETP.GE.U32.AND P2, PT, R16, R30, PT ;  /* 0x0000001e1000520c */ /* 0x004fc80003f46070 */
        /* <DEDUP_REMOVED lines=9> */
[----:B------:R3:W1:-:S15]  /*19960*/  @P6 DSETP.NUM.OR P0, PT, R40, R40, !P0 ;  /* 0x000000282800622a */ /* 0x00065e0004707400 */
[----:B------:R-:W-:-:S15]  /*19970*/  NOP ;  /* 0x0000000000007918 */ /* 0x000fde0000000000 */
[----:B------:R-:W-:-:S15]  /*19980*/  NOP ;  /* 0x0000000000007918 */ /* 0x000fde0000000000 */
[----:B------:R-:W-:-:S15]  /*19990*/  NOP ;  /* 0x0000000000007918 */ /* 0x000fde0000000000 */
[----:B------:R-:W-:-:S04]  /*199a0*/  NOP ;  /* 0x0000000000007918 */ /* 0x000fc80000000000 */
[----:B------:R3:W2:-:S15]  /*199b0*/  @P4 DSETP.NUM.OR P1, PT, R36, R36, !P1 ;  /* 0x000000242400422a */ /* 0x00069e0004f27400 */
        /* <DEDUP_REMOVED lines=8> */
[----:B------:R-:W-:-:S04]  /*19a40*/  @!P6 ISETP.GE.AND.EX P0, PT, R7, R43, PT, P0 ;  /* 0x0000002b0700e20c */ /* 0x000fc80003f06300 */
[----:B------:R-:W-:-:S15]  /*19a50*/  @!P6 PLOP3.LUT P0, PT, P0, PT, PT, 0x8, 0x80 ;  /* 0x000000000080e81c */ /* 0x000fde000070e170 */
[----:B------:R-:W-:-:S15]  /*19a60*/  NOP ;  /* 0x0000000000007918 */ /* 0x000fde0000000000 */
[----:B------:R-:W-:-:S15]  /*19a70*/  NOP ;  /* 0x0000000000007918 */ /* 0x000fde0000000000 */
[----:B------:R-:W-:-:S09]  /*19a80*/  NOP ;  /* 0x0000000000007918 */ /* 0x000fd20000000000 */
[----:B------:R0:W1:Y:S02]  /*19a90*/  @P6 DSETP.GT.AND P0, PT, R4, R40, PT ;  /* 0x000000280400622a */ /* 0x0000640003f04000 */
.L_x_1890:
[----:B------:R-:W-:Y:S05]  /*19aa0*/  BSYNC.RECONVERGENT B1 ;  /* 0x0000000000017941 */ /* 0x000fea0003800200 */
.L_x_1889:
[----:B------:R-:W-:Y:S01]  /*19ab0*/  BSSY.RECONVERGENT B1, `(.L_x_1891) ;  /* 0x000000e000017945 */ /* 0x000fe20003800200 */
[----:B01----:R-:W-:Y:S02]  /*19ac0*/  FSEL R4, R4, R40, P0 ;  /* 0x0000002804047208 */ /* 0x003fe40000000000 */
        /* <DEDUP_REMOVED lines=10> */
[----:B------:R0:W1:Y:S02]  /*19b70*/  @P4 DSETP.GT.AND P1, PT, R8, R36, PT ;  /* 0x000000240800422a */ /* 0x0000640003f24000 */
[----:B-1----:R-:W-:-:S13]  /*19b80*/  @!P4 PLOP3.LUT P1, PT, P0, PT, PT, 0x8, 0x80 ;  /* 0x000000000080c81c */ /* 0x002fda000072e170 */
.L_x_1892:
[----:B------:R-:W-:Y:S05]  /*19b90*/  BSYNC.RECONVERGENT B1 ;  /* 0x0000000000017941 */ /* 0x000fea0003800200 */
.L_x_1891:
[----:B0-----:R-:W-:Y:S01]  /*19ba0*/  FSEL R8, R8, R36, P1 ;  /* 0x0000002408087208 */ /* 0x001fe20000800000 */
[----:B------:R0:W-:Y:S01]  /*19bb0*/  STS.128 [R19], R4 ;  /* 0x0000000413007388 */ /* 0x0001e20000000c00 */
[----:B------:R-:W-:Y:S01]  /*19bc0*/  FSEL R9, R9, R37, P1 ;  /* 0x0000002509097208 */ /* 0x000fe20000800000 */
[----:B------:R-:W-:Y:S01]  /*19bd0*/  BSSY.RECONVERGENT B1, `(.L_x_1893) ;  /* 0x000000f000017945 */ /* 0x000fe20003800200 */
[----:B------:R-:W-:Y:S02]  /*19be0*/  SEL R10, R10, R38, P1 ;  /* 0x000000260a0a7207 */ /* 0x000fe40000800000 */
[----:B------:R-:W-:Y:S02]  /*19bf0*/  SEL R11, R11, R39, P1 ;  /* 0x000000270b0b7207 */ /* 0x000fe40000800000 */
[----:B------:R-:W-:-:S03]  /*19c00*/  @P3 ISETP.GE.U32.AND P0, PT, R22, R34, PT ;  /* 0x000000221600320c */ /* 0x000fc60003f06070 */
[----:B------:R0:W-:Y:S01]  /*19c10*/  STS.128 [R19+0x10], R8 ;  /* 0x0000100813007388 */ /* 0x0001e20000000c00 */
[----:B------:R-:W-:Y:S01]  /*19c20*/  @P3 ISETP.GE.AND.EX P0, PT, R23, R35, PT, P0 ;  /* 0x000000231700320c */ /* 0x000fe20003f06300 */
[----:B------:R-:W-:-:S12]  /*19c30*/  @P5 BRA `(.L_x_1894) ;  /* 0x0000000000205947 */ /* 0x000fd80003800000 */
        /* <DEDUP_REMOVED lines=8> */
.L_x_1894:
[----:B------:R-:W-:Y:S05]  /*19cc0*/  BSYNC.RECONVERGENT B1 ;  /* 0x0000000000017941 */ /* 0x000fea0003800200 */
.L_x_1893:
[----:B------:R-:W-:Y:S01]  /*19cd0*/  BSSY.RECONVERGENT B1, `(.L_x_1895) ;  /* 0x000000f000017945 */ /* 0x000fe20003800200 */
[----:B------:R2:W4:Y:S01]  /*19ce0*/  @P3 DSETP.NUM.OR P0, PT, R32, R32, !P0 ;  /* 0x000000202000322a */ /* 0x0005220004707400 */
[----:B-1----:R-:W-:Y:S02]  /*19cf0*/  FSEL R12, R12, R28, P2 ;  /* 0x0000001c0c0c7208 */ /* 0x002fe40001000000 */
        /* <DEDUP_REMOVED lines=12> */
.L_x_1896:
[----:B------:R-:W-:Y:S05]  /*19dc0*/  BSYNC.RECONVERGENT B1 ;  /* 0x0000000000017941 */ /* 0x000fea0003800200 */
.L_x_1895:
[----:B------:R-:W-:Y:S01]  /*19dd0*/  SEL R23, R23, R35, P0 ;  /* 0x0000002317177207 */ /* 0x000fe20000000000 */
[----:B------:R-:W-:Y:S01]  /*19de0*/  IMAD.MOV.U32 R14, RZ, RZ, R16 ;  /* 0x000000ffff0e7224 */ /* 0x000fe200078e0010 */
[----:B------:R-:W-:Y:S01]  /*19df0*/  SEL R22, R22, R34, P0 ;  /* 0x0000002216167207 */ /* 0x000fe20000000000 */
[----:B------:R-:W-:Y:S01]  /*19e00*/  IMAD.MOV.U32 R15, RZ, RZ, R17 ;  /* 0x000000ffff0f7224 */ /* 0x000fe200078e0011 */
[----:B-1-3--:R-:W-:Y:S01]  /*19e10*/  FSEL R24, R24, R32, P0 ;  /* 0x0000002018187208 */ /* 0x00afe20000000000 */
[----:B------:R-:W-:Y:S01]  /*19e20*/  IMAD.MOV.U32 R27, RZ, RZ, R23 ;  /* 0x000000ffff1b7224 */ /* 0x000fe200078e0017 */
[----:B------:R-:W-:Y:S02]  /*19e30*/  FSEL R25, R25, R33, P0 ;  /* 0x0000002119197208 */ /* 0x000fe40000000000 */
[----:B------:R-:W-:Y:S01]  /*19e40*/  MOV R26, R22 ;  /* 0x00000016001a7202 */ /* 0x000fe20000000f00 */
[----:B------:R1:W-:Y:S04]  /*19e50*/  STS.128 [R19+0x20], R12 ;  /* 0x0000200c13007388 */ /* 0x0003e80000000c00 */
[----:B------:R1:W-:Y:S02]  /*19e60*/  STS.128 [R19+0x30], R24 ;  /* 0x0000301813007388 */ /* 0x0003e40000000c00 */
.L_x_1888:
[----:B------:R-:W-:Y:S05]  /*19e70*/  BSYNC.RECONVERGENT B0 ;  /* 0x0000000000007941 */ /* 0x000fea0003800200 */
.L_x_1887:
[----:B------:R-:W-:Y:S01]  /*19e80*/  ISETP.GT.U32.AND P0, PT, R0, 0x3, PT ;  /* 0x000000030000780c */ /* 0x000fe20003f04070 */
[----:B------:R-:W-:-:S12]  /*19e90*/  IMAD.MOV.U32 R0, RZ, RZ, R21 ;  /* 0x000000ffff007224 */ /* 0x000fd800078e0015 */
[----:B------:R-:W-:Y:S05]  /*19ea0*/  @P0 BRA `(.L_x_1897) ;  /* 0xfffffff800180947 */ /* 0x000fea000383ffff */
.L_x_1886:
[----:B------:R-:W1:Y:S02]  /*19eb0*/  LDCU UR4, c[0x0][0x3b0] ;  /* 0x00007600ff0477ac */ /* 0x000e640008000800 */
[----:B-1----:R-:W-:-:S09]  /*19ec0*/  UISETP.NE.AND UP0, UPT, UR4, URZ, UPT ;  /* 0x000000ff0400728c */ /* 0x002fd2000bf05270 */
[----:B------:R-:W-:Y:S05]  /*19ed0*/  BRA.U !UP0, `(.L_x_1898) ;  /* 0x0000001108087547 */ /* 0x000fea000b800000 */
[----:B0-----:R-:W0:Y:S02]  /*19ee0*/  LDC R19, c[0x0][0x360] ;  /* 0x0000d800ff137b82 */ /* 0x001e240000000800 */
[----:B0-----:R-:W-:Y:S01]  /*19ef0*/  ISETP.GE.U32.AND P0, PT, R19, 0x21, PT ;  /* 0x000000211300780c */ /* 0x001fe20003f06070 */
[----:B------:R-:W-:-:S12]  /*19f00*/  IMAD.MOV.U32 R0, RZ, RZ, R19 ;  /* 0x000000ffff007224 */ /* 0x000fd800078e0013 */
[----:B------:R-:W-:Y:S05]  /*19f10*/  @!P0 BRA `(.L_x_1899) ;  /* 0x00000008002c8947 */ /* 0x000fea0003800000 */
[----:B------:R-:W0:Y:S01]  /*19f20*/  S2UR UR5, SR_CgaCtaId ;  /* 0x00000000000579c3 */ /* 0x000e220000008800 */
[----:B------:R-:W-:Y:S01]  /*19f30*/  UMOV UR4, 0x400 ;  /* 0x0000040000047882 */ /* 0x000fe20000000000 */
[----:B------:R-:W-:Y:S01]  /*19f40*/  IMAD R0, R120, R19, R113 ;  /* 0x0000001378007224 */ /* 0x000fe200078e0271 */
[----:B------:R-:W-:Y:S01]  /*19f50*/  UIADD3 UR4, UPT, UPT, UR4, 0x10, URZ ;  /* 0x0000001004047890 */ /* 0x000fe2000fffe0ff */
[----:B------:R-:W-:Y:S01]  /*19f60*/  IMAD.MOV.U32 R20, RZ, RZ, R24 ;  /* 0x000000ffff147224 */ /* 0x000fe200078e0018 */
[----:B---3--:R-:W-:Y:S01]  /*19f70*/  MOV R15, R17 ;  /* 0x00000011000f7202 */ /* 0x008fe20000000f00 */
[----:B------:R-:W-:Y:S01]  /*19f80*/  IMAD.MOV.U32 R21, RZ, RZ, R25 ;  /* 0x000000ffff157224 */ /* 0x000fe200078e0019 */
[----:B------:R-:W-:Y:S01]  /*19f90*/  ISETP.GE.U32.AND P0, PT, R19, 0x40, PT ;  /* 0x000000401300780c */ /* 0x000fe20003f06070 */
[----:B------:R-:W-:Y:S01]  /*19fa0*/  IMAD.MOV.U32 R14, RZ, RZ, R16 ;  /* 0x000000ffff0e7224 */ /* 0x000fe200078e0010 */
[----:B0-----:R-:W-:-:S06]  /*19fb0*/  ULEA UR4, UR5, UR4, 0x18 ;  /* 0x0000000405047291 */ /* 0x001fcc000f8ec0ff */
[----:B----4-:R-:W-:Y:S01]  /*19fc0*/  LEA R3, R0, UR4, 0x6 ;  /* 0x0000000400037c11 */ /* 0x010fe2000f8e30ff */
[----:B------:R-:W-:-:S04]  /*19fd0*/  IMAD.MOV.U32 R0, RZ, RZ, 0x20 ;  /* 0x00000020ff007424 */ /* 0x000fc800078e00ff */
[----:B------:R0:W-:Y:S04]  /*19fe0*/  STS.128 [R3], R4 ;  /* 0x0000000403007388 */ /* 0x0001e80000000c00 */
[----:B------:R0:W-:Y:S04]  /*19ff0*/  STS.128 [R3+0x10], R8 ;  /* 0x0000100803007388 */ /* 0x0001e80000000c00 */
[----:B------:R0:W-:Y:S04]  /*1a000*/  STS.128 [R3+0x20], R12 ;  /* 0x0000200c03007388 */ /* 0x0001e80000000c00 */
[----:B------:R0:W-:Y:S01]  /*1a010*/  STS.128 [R3+0x30], R20 ;  /* 0x0000301403007388 */ /* 0x0001e20000000c00 */
[----:B------:R-:W-:Y:S05]  /*1a020*/  @!P0 BRA `(.L_x_1899) ;  /* 0x0000000400e88947 */ /* 0x000fea0003800000 */
[----:B------:R-:W-:-:S07]  /*1a030*/  IMAD.MOV.U32 R2, RZ, RZ, R19 ;  /* 0x000000ffff027224 */ /* 0x000fce00078e0013 */
.L_x_1910:
[----:B------:R-:W-:Y:S01]  /*1a040*/  SHF.R.U32.HI R18, RZ, 0x1, R2 ;  /* 0x00000001ff127819 */ /* 0x000fe20000011602 */
[----:B------:R-:W-:Y:S05]  /*1a050*/  WARPSYNC.ALL ;  /* 0x0000000000007948 */ /* 0x000fea0003800000 */
[----:B01----:R-:W-:Y:S01]  /*1a060*/  IMAD.IADD R14, R18, 0x1, R113 ;  /* 0x00000001120e7824 */ /* 0x003fe200078e0271 */
[----:B------:R-:W-:Y:S04]  /*1a070*/  BAR.SYNC.DEFER_BLOCKING 0x0 ;  /* 0x0000000000007b1d */ /* 0x000fe80000010000 */
[----:B------:R-:W-:-:S02]  /*1a080*/  ISETP.GE.U32.AND P0, PT, R14, R19, PT ;  /* 0x000000130e00720c */ /* 0x000fc40003f06070 */
[----:B------:R-:W-:Y:S02]  /*1a090*/  BSSY.RECONVERGENT B0, `(.L_x_1900) ;  /* 0x0000070000007945 */ /* 0x000fe40003800200 */
[----:B------:R-:W-:-:S13]  /*1a0a0*/  ISETP.GE.U32.OR P0, PT, R113, R18, P0 ;  /* 0x000000127100720c */ /* 0x000fda0000706470 */
[----:B------:R-:W-:Y:S05]  /*1a0b0*/  @P0 BRA `(.L_x_1901) ;  /* 0x0000000400b40947 */ /* 0x000fea0003800000 */
[----:B------:R-:W-:Y:S01]  /*1a0c0*/  IMAD R14, R18, 0x40, R3 ;  /* 0x00000040120e7824 */ /* 0x000fe200078e0203 */
[----:B------:R-:W0:Y:S01]  /*1a0d0*/  DSETP.NAN.AND P6, PT, R4, R4, PT ;  /* 0x000000040400722a */ /* 0x000e220003fc8000 */
[----:B------:R-:W-:Y:S03]  /*1a0e0*/  BSSY.RECONVERGENT B1, `(.L_x_1902) ;  /* 0x000002e000017945 */ /* 0x000fe60003800200 */
[----:B-----5:R-:W0:Y:S04]  /*1a0f0*/  LDS.128 R40, [R14] ;  /* 0x000000000e287984 */ /* 0x020e280000000c00 */
[----:B--2---:R-:W1:Y:S04]  /*1a100*/  LDS.128 R36, [R14+0x10] ;  /* 0x000010000e247984 */ /* 0x004e680000000c00 */
[----:B------:R-:W2:Y:S04]  /*1a110*/  LDS.128 R28, [R14+0x20] ;  /* 0x000020000e1c7984 */ /* 0x000ea80000000c00 */
[----:B------:R3:W4:Y:S01]  /*1a120*/  LDS.128 R32, [R14+0x30] ;  /* 0x000030000e207984 */ /* 0x0007220000000c00 */
[----:B0-----:R-:W-:-:S04]  /*1a130*/  @P6 ISETP.GE.U32.AND P2, PT, R6, R42, PT ;  /* 0x0000002a0600620c */ /* 0x001fc80003f46070 */
[----:B------:R-:W-:-:S15]  /*1a140*/  @P6 ISETP.GE.AND.EX P2, PT, R7, R43, PT, P2 ;  /* 0x0000002b0700620c */ /* 0x000fde0003f46320 */
[----:B------:R-:W-:-:S15]  /*1a150*/  NOP ;  /* 0x0000000000007918 */ /* 0x000fde0000000000 */
[----:B------:R-:W-:-:S13]  /*1a160*/  NOP ;  /* 0x0000000000007918 */ /* 0x000fda0000000000 */
        /* <DEDUP_REMOVED lines=37> */
.L_x_1903:
[----:B------:R-:W-:Y:S05]  /*1a3c0*/  BSYNC.RECONVERGENT B1 ;  /* 0x0000000000017941 */ /* 0x000fea0003800200 */
.L_x_1902:
[----:B01----:R-:W-:Y:S01]  /*1a3d0*/  FSEL R4, R4, R40, P2 ;  /* 0x0000002804047208 */ /* 0x003fe20001000000 */
[----:B------:R-:W-:Y:S01]  /*1a3e0*/  BSSY.RECONVERGENT B1, `(.L_x_1904) ;  /* 0x0000010000017945 */ /* 0x000fe20003800200 */
[----:B------:R-:W-:Y:S02]  /*1a3f0*/  FSEL R5, R5, R41, P2 ;  /* 0x0000002905057208 */ /* 0x000fe40001000000 */
[----:B------:R-:W-:Y:S02]  /*1a400*/  SEL R6, R6, R42, P2 ;  /* 0x0000002a06067207 */ /* 0x000fe40001000000 */
[----:B------:R-:W-:Y:S02]  /*1a410*/  SEL R7, R7, R43, P2 ;  /* 0x0000002b07077207 */ /* 0x000fe40001000000 */
[----:B------:R-:W-:-:S03]  /*1a420*/  @P3 ISETP.GE.U32.AND P2, PT, R22, R34, PT ;  /* 0x000000221600320c */ /* 0x000fc60003f46070 */
[----:B------:R0:W-:Y:S01]  /*1a430*/  STS.128 [R3], R4 ;  /* 0x0000000403007388 */ /* 0x0001e20000000c00 */
        /* <DEDUP_REMOVED lines=10> */
.L_x_1905:
[----:B------:R-:W-:Y:S05]  /*1a4e0*/  BSYNC.RECONVERGENT B1 ;  /* 0x0000000000017941 */ /* 0x000fea0003800200 */
.L_x_1904:
[----:B------:R-:W-:Y:S01]  /*1a4f0*/  BSSY.RECONVERGENT B1, `(.L_x_1906) ;  /* 0x000000e000017945 */ /* 0x000fe20003800200 */
[----:B-1----:R-:W-:Y:S02]  /*1a500*/  FSEL R8, R8, R36, P1 ;  /* 0x0000002408087208 */ /* 0x002fe40000800000 */
[----:B------:R-:W-:Y:S02]  /*1a510*/  FSEL R9, R9, R37, P1 ;  /* 0x0000002509097208 */ /* 0x000fe40000800000 */
[----:B------:R-:W-:Y:S02]  /*1a520*/  SEL R10, R10, R38, P1 ;  /* 0x000000260a0a7207 */ /* 0x000fe40000800000 */
[----:B------:R-:W-:Y:S01]  /*1a530*/  SEL R11, R11, R39, P1 ;  /* 0x000000270b0b7207 */ /* 0x000fe20000800000 */
[----:B------:R-:W-:Y:S06]  /*1a540*/  @P4 BRA `(.L_x_1907) ;  /* 0x0000000000204947 */ /* 0x000fec0003800000 */
        /* <DEDUP_REMOVED lines=8> */
.L_x_1907:
[----:B------:R-:W-:Y:S05]  /*1a5d0*/  BSYNC.RECONVERGENT B1 ;  /* 0x0000000000017941 */ /* 0x000fea0003800200 */
.L_x_1906:
        /* <DEDUP_REMOVED lines=15> */
.L_x_1909:
[----:B------:R-:W-:Y:S05]  /*1a6d0*/  BSYNC.RECONVERGENT B1 ;  /* 0x0000000000017941 */ /* 0x000fea0003800200 */
.L_x_1908:
[----:B-1-3--:R-:W-:Y:S01]  /*1a6e0*/  FSEL R24, R24, R32, P2 ;  /* 0x0000002018187208 */ /* 0x00afe20001000000 */
[----:B------:R-:W-:Y:S01]  /*1a6f0*/  IMAD.MOV.U32 R15, RZ, RZ, R17 ;  /* 0x000000ffff0f7224 */ /* 0x000fe200078e0011 */
[----:B------:R-:W-:Y:S01]  /*1a700*/  FSEL R25, R25, R33, P2 ;  /* 0x0000002119197208 */ /* 0x000fe20001000000 */
[----:B------:R1:W-:Y:S01]  /*1a710*/  STS.128 [R3+0x10], R8 ;  /* 0x0000100803007388 */ /* 0x0003e20000000c00 */
[----:B------:R-:W-:Y:S01]  /*1a720*/  SEL R22, R22, R34, P2 ;  /* 0x0000002216167207 */ /* 0x000fe20001000000 */
[----:B------:R-:W-:Y:S01]  /*1a730*/  IMAD.MOV.U32 R20, RZ, RZ, R24 ;  /* 0x000000ffff147224 */ /* 0x000fe200078e0018 */
[----:B------:R-:W-:Y:S01]  /*1a740*/  SEL R23, R23, R35, P2 ;  /* 0x0000002317177207 */ /* 0x000fe20001000000 */
[----:B------:R-:W-:Y:S01]  /*1a750*/  IMAD.MOV.U32 R21, RZ, RZ, R25 ;  /* 0x000000ffff157224 */ /* 0x000fe200078e0019 */
[----:B------:R-:W-:-:S04]  /*1a760*/  MOV R14, R16 ;  /* 0x00000010000e7202 */ /* 0x000fc80000000f00 */
[----:B------:R1:W-:Y:S04]  /*1a770*/  STS.128 [R3+0x30], R20 ;  /* 0x0000301403007388 */ /* 0x0003e80000000c00 */
[----:B------:R1:W-:Y:S02]  /*1a780*/  STS.128 [R3+0x20], R12 ;  /* 0x0000200c03007388 */ /* 0x0003e40000000c00 */
.L_x_1901:
[----:B------:R-:W-:Y:S05]  /*1a790*/  BSYNC.RECONVERGENT B0 ;  /* 0x0000000000007941 */ /* 0x000fea0003800200 */
.L_x_1900:
[----:B------:R-:W-:Y:S01]  /*1a7a0*/  ISETP.GT.U32.AND P0, PT, R2, 0x7f, PT ;  /* 0x0000007f0200780c */ /* 0x000fe20003f04070 */
[----:B------:R-:W-:-:S12]  /*1a7b0*/  IMAD.MOV.U32 R2, RZ, RZ, R18 ;  /* 0x000000ffff027224 */ /* 0x000fd800078e0012 */
[----:B------:R-:W-:Y:S05]  /*1a7c0*/  @P0 BRA `(.L_x_1910) ;  /* 0xfffffff8001c0947 */ /* 0x000fea000383ffff */
.L_x_1899:
[----:B------:R-:W-:Y:S01]  /*1a7d0*/  ISETP.GE.U32.AND P0, PT, R0, 0x2, PT ;  /* 0x000000020000780c */ /* 0x000fe20003f06070 */
[----:B------:R-:W-:Y:S05]  /*1a7e0*/  WARPSYNC.ALL ;  /* 0x0000000000007948 */ /* 0x000fea0003800000 */
[----:B------:R-:W-:Y:S07]  /*1a7f0*/  BAR.SYNC.DEFER_BLOCKING 0x0 ;  /* 0x0000000000007b1d */ /* 0x000fee0000010000 */
[----:B------:R-:W-:Y:S05]  /*1a800*/  @!P0 BRA `(.L_x_1898) ;  /* 0x0000000400bc8947 */ /* 0x000fea0003800000 */
[----:B------:R-:W-:-:S07]  /*1a810*/  IMAD.MOV.U32 R27, RZ, RZ, 0x1 ;  /* 0x00000001ff1b7424 */ /* 0x000fce00078e00ff */
.L_x_1919:
[----:B------:R-:W2:Y:S01]  /*1a820*/  SHFL.DOWN PT, R29, R6, R27, 0x1f ;  /* 0x08001f1b061d7589 */ /* 0x000ea200000e0000 */
[----:B------:R-:W2:Y:S01]  /*1a830*/  DSETP.NAN.AND P1, PT, R4, R4, PT ;  /* 0x000000040400722a */ /* 0x000ea20003f28000 */
[----:B------:R-:W-:Y:S02]  /*1a840*/  BSSY.RECONVERGENT B0, `(.L_x_1911) ;  /* 0x0000022000007945 */ /* 0x000fe40003800200 */
[----:B------:R-:W3:Y:S04]  /*1a850*/  SHFL.DOWN PT, R26, R7, R27, 0x1f ;  /* 0x08001f1b071a7589 */ /* 0x000ee800000e0000 */
[----:B01--4-:R-:W-:Y:S04]  /*1a860*/  SHFL.DOWN PT, R3, R5, R27, 0x1f ;  /* 0x08001f1b05037589 */ /* 0x013fe800000e0000 */
[----:B------:R-:W0:Y:S01]  /*1a870*/  SHFL.DOWN PT, R2, R4, R27, 0x1f ;  /* 0x08001f1b04027589 */ /* 0x000e2200000e0000 */
[----:B--2---:R-:W-:-:S04]  /*1a880*/  @P1 ISETP.GE.U32.AND P0, PT, R6, R29, PT ;  /* 0x0000001d0600120c */ /* 0x004fc80003f06070 */
[----:B---3--:R-:W-:-:S15]  /*1a890*/  @P1 ISETP.GE.AND.EX P0, PT, R7, R26, PT, P0 ;  /* 0x0000001a0700120c */ /* 0x008fde0003f06300 */
        /* <DEDUP_REMOVED lines=18> */
[----:B0-----:R1:W0:Y:S02]  /*1a9c0*/  @P1 DSETP.NUM.OR P0, PT, R2, R2, !P0 ;  /* 0x000000020200122a */ /* 0x0012240004707400 */
        /* <DEDUP_REMOVED lines=8> */
[----:B------:R0:W2:Y:S02]  /*1aa50*/  @P1 DSETP.GT.AND P0, PT, R4, R2, PT ;  /* 0x000000020400122a */ /* 0x0000a40003f04000 */
.L_x_1912:
[----:B------:R-:W-:Y:S05]  /*1aa60*/  BSYNC.RECONVERGENT B0 ;  /* 0x0000000000007941 */ /* 0x000fea0003800200 */
.L_x_1911:
[----:B------:R-:W3:Y:S01]  /*1aa70*/  SHFL.DOWN PT, R31, R10, R27, 0x1f ;  /* 0x08001f1b0a1f7589 */ /* 0x000ee200000e0000 */
[----:B------:R-:W-:Y:S03]  /*1aa80*/  BSSY.RECONVERGENT B0, `(.L_x_1913) ;  /* 0x0000010000007945 */ /* 0x000fe60003800200 */
[----:B------:R-:W4:Y:S04]  /*1aa90*/  SHFL.DOWN PT, R28, R11, R27, 0x1f ;  /* 0x08001f1b0b1c7589 */ /* 0x000f2800000e0000 */
[----:B------:R-:W-:Y:S04]  /*1aaa0*/  SHFL.DOWN PT, R15, R9, R27, 0x1f ;  /* 0x08001f1b090f7589 */ /* 0x000fe800000e0000 */
[----:B------:R-:W1:Y:S01]  /*1aab0*/  SHFL.DOWN PT, R14, R8, R27, 0x1f ;  /* 0x08001f1b080e7589 */ /* 0x000e6200000e0000 */
[----:B---3--:R-:W-:-:S04]  /*1aac0*/  @P2 ISETP.GE.U32.AND P1, PT, R10, R31, PT ;  /* 0x0000001f0a00220c */ /* 0x008fc80003f26070 */
[----:B----4-:R-:W-:-:S13]  /*1aad0*/  @P2 ISETP.GE.AND.EX P1, PT, R11, R28, PT, P1 ;  /* 0x0000001c0b00220c */ /* 0x010fda0003f26310 */
[----:B-1----:R1:W3:Y:S02]  /*1aae0*/  @P2 DSETP.NUM.OR P1, PT, R14, R14, !P1 ;  /* 0x0000000e0e00222a */ /* 0x0022e40004f27400 */
        /* <DEDUP_REMOVED lines=9> */
.L_x_1914:
[----:B------:R-:W-:Y:S05]  /*1ab80*/  BSYNC.RECONVERGENT B0 ;  /* 0x0000000000007941 */ /* 0x000fea0003800200 */
.L_x_1913:
[----:B------:R-:W4:Y:S01]  /*1ab90*/  SHFL.DOWN PT, R33, R16, R27, 0x1f ;  /* 0x08001f1b10217589 */ /* 0x000f2200000e0000 */
[----:B------:R-:W-:Y:S03]  /*1aba0*/  BSSY.RECONVERGENT B0, `(.L_x_1915) ;  /* 0x0000010000007945 */ /* 0x000fe60003800200 */
[----:B------:R-:W0:Y:S04]  /*1abb0*/  SHFL.DOWN PT, R30, R17, R27, 0x1f ;  /* 0x08001f1b111e7589 */ /* 0x000e2800000e0000 */
[----:B------:R-:W-:Y:S04]  /*1abc0*/  SHFL.DOWN PT, R19, R13, R27, 0x1f ;  /* 0x08001f1b0d137589 */ /* 0x000fe800000e0000 */
[----:B------:R-:W1:Y:S01]  /*1abd0*/  SHFL.DOWN PT, R18, R12, R27, 0x1f ;  /* 0x08001f1b0c127589 */ /* 0x000e6200000e0000 */
[----:B----4-:R-:W-:-:S04]  /*1abe0*/  @P4 ISETP.GE.U32.AND P2, PT, R16, R33, PT ;  /* 0x000000211000420c */ /* 0x010fc80003f46070 */
[----:B0-----:R-:W-:-:S13]  /*1abf0*/  @P4 ISETP.GE.AND.EX P2, PT, R17, R30, PT, P2 ;  /* 0x0000001e1100420c */ /* 0x001fda0003f46320 */
[----:B-1----:R0:W1:Y:S02]  /*1ac00*/  @P4 DSETP.NUM.OR P2, PT, R18, R18, !P2 ;  /* 0x000000121200422a */ /* 0x0020640005747400 */
[----:B-1----:R-:W-:Y:S05]  /*1ac10*/  @P4 BRA `(.L_x_1916) ;  /* 0x0000000000204947 */ /* 0x002fea0003800000 */
        /* <DEDUP_REMOVED lines=8> */
.L_x_1916:
[----:B------:R-:W-:Y:S05]  /*1aca0*/  BSYNC.RECONVERGENT B0 ;  /* 0x0000000000007941 */ /* 0x000fea0003800200 */
.L_x_1915:
[----:B------:R-:W4:Y:S01]  /*1acb0*/  SHFL.DOWN PT, R35, R22, R27, 0x1f ;  /* 0x08001f1b16237589 */ /* 0x000f2200000e0000 */
[----:B--2---:R-:W-:Y:S01]  /*1acc0*/  FSEL R4, R4, R2, P0 ;  /* 0x0000000204047208 */ /* 0x004fe20000000000 */
[----:B------:R-:W-:Y:S01]  /*1acd0*/  BSSY.RECONVERGENT B0, `(.L_x_1917) ;  /* 0x000001b000007945 */ /* 0x000fe20003800200 */
[----:B------:R-:W-:Y:S01]  /*1ace0*/  FSEL R5, R5, R3, P0 ;  /* 0x0000000305057208 */ /* 0x000fe20000000000 */
[----:B------:R-:W2:Y:S01]  /*1acf0*/  SHFL.DOWN PT, R32, R23, R27, 0x1f ;  /* 0x08001f1b17207589 */ /* 0x000ea200000e0000 */
[----:B------:R-:W-:Y:S02]  /*1ad00*/  SEL R6, R6, R29, P0 ;  /* 0x0000001d06067207 */ /* 0x000fe40000000000 */
[----:B------:R-:W-:Y:S01]  /*1ad10*/  SEL R7, R7, R26, P0 ;  /* 0x0000001a07077207 */ /* 0x000fe20000000000 */
[----:B------:R-:W-:Y:S01]  /*1ad20*/  SHFL.DOWN PT, R21, R25, R27, 0x1f ;  /* 0x08001f1b19157589 */ /* 0x000fe200000e0000 */
[----:B---3--:R-:W-:Y:S02]  /*1ad30*/  FSEL R8, R8, R14, P1 ;  /* 0x0000000e08087208 */ /* 0x008fe40000800000 */
[----:B------:R-:W-:Y:S01]  /*1ad40*/  FSEL R9, R9, R15, P1 ;  /* 0x0000000f09097208 */ /* 0x000fe20000800000 */
[----:B------:R-:W3:Y:S01]  /*1ad50*/  SHFL.DOWN PT, R20, R24, R27, 0x1f ;  /* 0x08001f1b18147589 */ /* 0x000ee200000e0000 */
[----:B------:R-:W-:-:S02]  /*1ad60*/  SEL R10, R10, R31, P1 ;  /* 0x0000001f0a0a7207 */ /* 0x000fc40000800000 */
[----:B------:R-:W-:Y:S02]  /*1ad70*/  SEL R11, R11, R28, P1 ;  /* 0x0000001c0b0b7207 */ /* 0x000fe40000800000 */
[----:B-1----:R-:W-:Y:S02]  /*1ad80*/  FSEL R12, R12, R18, P2 ;  /* 0x000000120c0c7208 */ /* 0x002fe40001000000 */
[----:B------:R-:W-:Y:S02]  /*1ad90*/  FSEL R13, R13, R19, P2 ;  /* 0x000000130d0d7208 */ /* 0x000fe40001000000 */
[----:B------:R-:W-:Y:S02]  /*1ada0*/  SEL R16, R16, R33, P2 ;  /* 0x0000002110107207 */ /* 0x000fe40001000000 */
[----:B------:R-:W-:Y:S02]  /*1adb0*/  SEL R17, R17, R30, P2 ;  /* 0x0000001e11117207 */ /* 0x000fe40001000000 */
[----:B----4-:R-:W-:-:S04]  /*1adc0*/  @P3 ISETP.GE.U32.AND P4, PT, R22, R35, PT ;  /* 0x000000231600320c */ /* 0x010fc80003f86070 */
[----:B--2---:R-:W-:-:S13]  /*1add0*/  @P3 ISETP.GE.AND.EX P0, PT, R23, R32, PT, P4 ;  /* 0x000000201700320c */ /* 0x004fda0003f06340 */
[----:B---3--:R1:W2:Y:S02]  /*1ade0*/  @P3 DSETP.NUM.OR P0, PT, R20, R20, !P0 ;  /* 0x000000141400322a */ /* 0x0082a40004707400 */
        /* <DEDUP_REMOVED lines=9> */
.L_x_1918:
[----:B------:R-:W-:Y:S05]  /*1ae80*/  BSYNC.RECONVERGENT B0 ;  /* 0x0000000000007941 */ /* 0x000fea0003800200 */
.L_x_1917:
[----:B------:R-:W-:Y:S01]  /*1ae90*/  IMAD.SHL.U32 R27, R27, 0x2, RZ ;  /* 0x000000021b1b7824 */ /* 0x000fe200078e00ff */
[----:B--2---:R-:W-:Y:S02]  /*1aea0*/  FSEL R24, R24, R20, P0 ;  /* 0x0000001418187208 */ /* 0x004fe40000000000 */
[----:B------:R-:W-:Y:S02]  /*1aeb0*/  FSEL R25, R25, R21, P0 ;  /* 0x0000001519197208 */ /* 0x000fe40000000000 */
[----:B------:R-:W-:Y:S02]  /*1aec0*/  ISETP.GE.AND P1, PT, R27, R0, PT ;  /* 0x000000001b00720c */ /* 0x000fe40003f26270 */
[----:B------:R-:W-:Y:S02]  /*1aed0*/  SEL R22, R22, R35, P0 ;  /* 0x0000002316167207 */ /* 0x000fe40000000000 */
[----:B------:R-:W-:-:S09]  /*1aee0*/  SEL R23, R23, R32, P0 ;  /* 0x0000002017177207 */ /* 0x000fd20000000000 */
[----:B------:R-:W-:Y:S05]  /*1aef0*/  @!P1 BRA `(.L_x_1919) ;  /* 0xfffffff800489947 */ /* 0x000fea000383ffff */
.L_x_1898:
[----:B------:R-:W0:Y:S01]  /*1af00*/  LDC R0, c[0x0][0x56c] ;  /* 0x00015b00ff007b82 */ /* 0x000e220000000800 */
[----:B------:R-:W-:Y:S01]  /*1af10*/  IMAD.MOV.U32 R29, RZ, RZ, RZ ;  /* 0x000000ffff1d7224 */ /* 0x000fe200078e00ff */
[C---:B0-----:R-:W-:Y:S01]  /*1af20*/  ISETP.NE.AND P0, PT, R0.reuse, RZ, PT ;  /* 0x000000ff0000720c */ /* 0x041fe20003f05270 */
[----:B------:R-:W-:-:S05]  /*1af30*/  VIADD R30, R0, 0xffffffff ;  /* 0xffffffff001e7836 */ /* 0x000fca0000000000 */
[----:B------:R-:W-:-:S04]  /*1af40*/  VIMNMX.U32 R0, PT, PT, R30, 0x18, PT ;  /* 0x000000181e007848 */ /* 0x000fc80003fe0000 */
[----:B------:R-:W-:-:S03]  /*1af50*/  IADD3 R0, PT, PT, R0, 0x1, RZ ;  /* 0x0000000100007810 */ /* 0x000fc60007ffe0ff */
[----:B------:R-:W-:Y:S05]  /*1af60*/  @!P0 BRA `(.L_x_1920) ;  /* 0x0000001000488947 */ /* 0x000fea0003800000 */
[----:B------:R-:W0:Y:S01]  /*1af70*/  LDCU.64 UR6, c[0x0][0x570] ;  /* 0x0000ae00ff0677ac */ /* 0x000e220008000a00 */
[----:B----4-:R-:W-:Y:S01]  /*1af80*/  IMAD.MOV.U32 R2, RZ, RZ, RZ ;  /* 0x000000ffff027224 */ /* 0x010fe200078e00ff */
[----:B------:R-:W-:Y:S01]  /*1af90*/  ISETP.NE.AND P1, PT, R30, RZ, PT ;  /* 0x000000ff1e00720c */ /* 0x000fe20003f25270 */
[----:B-1----:R-:W-:Y:S01]  /*1afa0*/  IMAD.MOV.U32 R3, RZ, RZ, R115 ;  /* 0x000000ffff037224 */ /* 0x002fe200078e0073 */
[----:B------:R-:W1:Y:S01]  /*1afb0*/  LDCU UR5, c[0x0][0x578] ;  /* 0x0000af00ff0577ac */ /* 0x000e620008000800 */
[----:B------:R-:W4:Y:S01]  /*1afc0*/  LDCU UR4, c[0x0][0x69c] ;  /* 0x0000d380ff0477ac */ /* 0x000f220008000800 */
[----:B0-----:R-:W-:-:S05]  /*1afd0*/  IMAD.HI.U32 R2, R115, UR7, R2 ;  /* 0x0000000773027c27 */ /* 0x001fca000f8e0002 */
[----:B-1----:R-:W-:-:S05]  /*1afe0*/  SHF.R.U32.HI R3, RZ, UR5, R2 ;  /* 0x00000005ff037c19 */ /* 0x002fca0008011602 */
[----:B---3--:R-:W-:-:S04]  /*1aff0*/  IMAD.MOV R15, RZ, RZ, -R3 ;  /* 0x000000ffff0f7224 */ /* 0x008fc800078e0a03 */
[----:B------:R-:W-:-:S04]  /*1b000*/  IMAD R15, R15, UR6, R115 ;  /* 0x000000060f0f7c24 */ /* 0x000fc8000f8e0273 */
[----:B----4-:R-:W-:Y:S01]  /*1b010*/  IMAD R29, R15, UR4, RZ ;  /* 0x000000040f1d7c24 */ /* 0x010fe2000f8e02ff */
[----:B------:R-:W-:Y:S06]  /*1b020*/  @!P1 BRA `(.L_x_1920) ;  /* 0x0000001000189947 */ /* 0x000fec0003800000 */
[----:B------:R-:W0:Y:S01]  /*1b030*/  LDCU.64 UR6, c[0x0][0x580] ;  /* 0x0000b000ff0677ac */ /* 0x000e220008000a00 */
[----:B------:R-:W-:Y:S01]  /*1b040*/  IMAD.MOV.U32 R2, RZ, RZ, RZ ;  /* 0x000000ffff027224 */ /* 0x000fe200078e00ff */
[----:B------:R-:W-:Y:S01]  /*1b050*/  ISETP.NE.AND P1, PT, R0, 0x2, PT ;  /* 0x000000020000780c */ /* 0x000fe20003f25270 */
[----:B------:R-:W1:Y:S01]  /*1b060*/  LDCU UR5, c[0x0][0x57c] ;  /* 0x0000af80ff0577ac */ /* 0x000e620008000800 */
[----:B------:R-:W3:Y:S01]  /*1b070*/  LDCU UR4, c[0x0][0x6a4] ;  /* 0x0000d480ff0477ac */ /* 0x000ee20008000800 */
[----:B0-----:R-:W-:-:S05]  /*1b080*/  IMAD.HI.U32 R14, R3, UR6, R2 ;  /* 0x00000006030e7c27 */ /* 0x001fca000f8e0002 */
[----:B------:R-:W-:-:S05]  /*1b090*/  SHF.R.U32.HI R15, RZ, UR7, R14 ;  /* 0x00000007ff0f7c19 */ /* 0x000fca000801160e */
[----:B------:R-:W-:-:S04]  /*1b0a0*/  IMAD.MOV R2, RZ, RZ, -R15 ;  /* 0x000000ffff027224 */ /* 0x000fc800078e0a0f */
[----:B-1----:R-:W-:-:S04]  /*1b0b0*/  IMAD R2, R2, UR5, R3 ;  /* 0x0000000502027c24 */ /* 0x002fc8000f8e0203 */
[----:B---3--:R-:W-:Y:S01]  /*1b0c0*/  IMAD R29, R2, UR4, R29 ;  /* 0x00000004021d7c24 */ /* 0x008fe2000f8e021d */
[----:B------:R-:W-:Y:S06]  /*1b0d0*/  @!P1 BRA `(.L_x_1920) ;  /* 0x0000000c00ec9947 */ /* 0x000fec0003800000 */
[----:B------:R-:W0:Y:S01]  /*1b0e0*/  LDCU.64 UR6, c[0x0][0x588] ;  /* 0x0000b100ff0677ac */ /* 0x000e220008000a00 */
[----:B------:R-:W-:Y:S01]  /*1b0f0*/  IMAD.MOV.U32 R14, RZ, RZ, RZ ;  /* 0x000000ffff0e7224 */ /* 0x000fe200078e00ff */
[----:B------:R-:W-:Y:S01]  /*1b100*/  ISETP.NE.AND P1, PT, R0, 0x3, PT ;  /* 0x000000030000780c */ /* 0x000fe20003f25270 */
[----:B------:R-:W1:Y:S01]  /*1b110*/  LDCU UR5, c[0x0][0x590] ;  /* 0x0000b200ff0577ac */ /* 0x000e620008000800 */
[----:B------:R-:W3:Y:S01]  /*1b120*/  LDCU UR4, c[0x0][0x6ac] ;  /* 0x0000d580ff0477ac */ /* 0x000ee20008000800 */
[----:B0-----:R-:W-:-:S05]  /*1b130*/  IMAD.HI.U32 R2, R15, UR7, R14 ;  /* 0x000000070f027c27 */ /* 0x001fca000f8e000e */
[----:B-1----:R-:W-:-:S04]  /*1b140*/  SHF.R.U32.HI R3, RZ, UR5, R2 ;  /* 0x00000005ff037c19 */ /* 0x002fc80008011602 */
[----:B------:R-:W-:-:S05]  /*1b150*/  IADD3 R14, PT, PT, -R3, RZ, RZ ;  /* 0x000000ff030e7210 */ /* 0x000fca0007ffe1ff */
[----:B------:R-:W-:-:S04]  /*1b160*/  IMAD R14, R14, UR6, R15 ;  /* 0x000000060e0e7c24 */ /* 0x000fc8000f8e020f */
        /* <DEDUP_REMOVED lines=19> */
[----:B-1----:R-:W-:-:S05]  /*1b2a0*/  SHF.R.U32.HI R3, RZ, UR5, R2 ;  /* 0x00000005ff037c19 */ /* 0x002fca0008011602 */
[----:B------:R-:W-:-:S04]  /*1b2b0*/  IMAD.MOV R14, RZ, RZ, -R3 ;  /* 0x000000ffff0e7224 */ /* 0x000fc800078e0a03 */
        /* <DEDUP_REMOVED lines=15> */
[----:B------:R-:W-:Y:S02]  /*1b3b0*/  MOV R14, RZ ;  /* 0x000000ff000e7202 */ /* 0x000fe40000000f00 */
        /* <DEDUP_REMOVED lines=37> */
[----:B------:R-:W-:-:S04]  /*1b610*/  SHF.R.U32.HI R15, RZ, UR7, R14 ;  /* 0x00000007ff0f7c19 */ /* 0x000fc8000801160e */
[----:B------:R-:W-:-:S05]  /*1b620*/  IADD3 R2, PT, PT, -R15, RZ, RZ ;  /* 0x000000ff0f027210 */ /* 0x000fca0007ffe1ff */
        /* <DEDUP_REMOVED lines=37> */
[----:B------:R-:W-:Y:S01]  /*1b880*/  HFMA2 R2, -RZ, RZ, 0, 0 ;  /* 0x00000000ff027431 */ /* 0x000fe200000001ff */
[----:B------:R-:W-:Y:S01]  /*1b890*/  ISETP.NE.AND P1, PT, R0, 0xe, PT ;  /* 0x0000000e0000780c */ /* 0x000fe20003f25270 */
[----:B------:R-:W1:Y:S01]  /*1b8a0*/  LDCU UR5, c[0x0][0x60c] ;  /* 0x0000c180ff0577ac */ /* 0x000e620008000800 */
[----:B------:R-:W3:Y:S02]  /*1b8b0*/  LDCU UR4, c[0x0][0x704] ;  /* 0x0000e080ff0477ac */ /* 0x000ee40008000800 */
        /* <DEDUP_REMOVED lines=118> */
[----:B------:R-:W1:Y:S01]  /*1c020*/  LDCU UR5, c[0x0][0x698] ;  /* 0x0000d300ff0577ac */ /* 0x000e620008000800 */
[----:B------:R-:W3:Y:S02]  /*1c030*/  LDCU UR4, c[0x0][0x75c] ;  /* 0x0000eb80ff0477ac */ /* 0x000ee40008000800 */
[----:B0-----:R-:W-:-:S05]  /*1c040*/  IMAD.HI.U32 R2, R15, UR7, R14 ;  /* 0x000000070f027c27 */ /* 0x001fca000f8e000e */
[----:B-1----:R-:W-:-:S05]  /*1c050*/  SHF.R.U32.HI R2, RZ, UR5, R2 ;  /* 0x00000005ff027c19 */ /* 0x002fca0008011602 */
[----:B------:R-:W-:-:S04]  /*1c060*/  IMAD.MOV R3, RZ, RZ, -R2 ;  /* 0x000000ffff037224 */ /* 0x000fc800078e0a02 */
[----:B------:R-:W-:-:S04]  /*1c070*/  IMAD R14, R3, UR6, R15 ;  /* 0x00000006030e7c24 */ /* 0x000fc8000f8e020f */
[----:B---3--:R-:W-:-:S07]  /*1c080*/  IMAD R29, R14, UR4, R29 ;  /* 0x000000040e1d7c24 */ /* 0x008fce000f8e021d */
.L_x_1920:
[----:B------:R-:W-:Y:S01]  /*1c090*/  IMAD.MOV.U32 R28, RZ, RZ, RZ ;  /* 0x000000ffff1c7224 */ /* 0x000fe200078e00ff */
[----:B------:R-:W-:Y:S06]  /*1c0a0*/  @!P0 BRA `(.L_x_1921) ;  /* 0x0000001000488947 */ /* 0x000fec0003800000 */
[----:B------:R-:W3:Y:S01]  /*1c0b0*/  LDCU.64 UR6, c[0x0][0x570] ;  /* 0x0000ae00ff0677ac */ /* 0x000ee20008000a00 */
[----:B-1--4-:R-:W-:Y:S01]  /*1c0c0*/  VIADD R3, R115, 0x1 ;  /* 0x0000000173037836 */ /* 0x012fe20000000000 */
[----:B------:R-:W-:Y:S01]  /*1c0d0*/  ISETP.NE.AND P1, PT, R30, RZ, PT ;  /* 0x000000ff1e00720c */ /* 0x000fe20003f25270 */
[----:B------:R-:W-:Y:S01]  /*1c0e0*/  IMAD.MOV.U32 R2, RZ, RZ, RZ ;  /* 0x000000ffff027224 */ /* 0x000fe200078e00ff */
[----:B------:R-:W0:Y:S01]  /*1c0f0*/  LDCU UR4, c[0x0][0x578] ;  /* 0x0000af00ff0477ac */ /* 0x000e220008000800 */
[----:B------:R-:W1:Y:S02]  /*1c100*/  LDCU UR5, c[0x0][0x69c] ;  /* 0x0000d380ff0577ac */ /* 0x000e640008000800 */
[----:B---3--:R-:W-:-:S05]  /*1c110*/  IMAD.HI.U32 R14, R3, UR7, R2 ;  /* 0x00000007030e7c27 */ /* 0x008fca000f8e0002 */
[----:B0-----:R-:W-:-:S05]  /*1c120*/  SHF.R.U32.HI R15, RZ, UR4, R14 ;  /* 0x00000004ff0f7c19 */ /* 0x001fca000801160e */
[----:B------:R-:W-:-:S04]  /*1c130*/  IMAD.MOV R2, RZ, RZ, -R15 ;  /* 0x000000ffff027224 */ /* 0x000fc800078e0a0f */
[----:B------:R-:W-:-:S04]  /*1c140*/  IMAD R2, R2, UR6, R3 ;  /* 0x0000000602027c24 */ /* 0x000fc8000f8e0203 */
[----:B-1----:R-:W-:Y:S01]  /*1c150*/  IMAD R28, R2, UR5, RZ ;  /* 0x00000005021c7c24 */ /* 0x002fe2000f8e02ff */
        /* <DEDUP_REMOVED lines=263> */
.L_x_1921:
[----:B------:R-:W-:Y:S01]  /*1d1d0*/  IMAD.MOV.U32 R27, RZ, RZ, RZ ;  /* 0x000000ffff1b7224 */ /* 0x000fe200078e00ff */
[----:B------:R-:W-:Y:S06]  /*1d1e0*/  @!P0 BRA `(.L_x_1922) ;  /* 0x0000001000488947 */ /* 0x000fec0003800000 */
[----:B------:R-:W3:Y:S01]  /*1d1f0*/  LDCU.64 UR6, c[0x0][0x570] ;  /* 0x0000ae00ff0677ac */ /* 0x000ee20008000a00 */
[----:B-1--4-:R-:W-:Y:S01]  /*1d200*/  IADD3 R3, PT, PT, R115, 0x2, RZ ;  /* 0x0000000273037810 */ /* 0x012fe20007ffe0ff */
[----:B------:R-:W-:Y:S01]  /*1d210*/  IMAD.MOV.U32 R2, RZ, RZ, RZ ;  /* 0x000000ffff027224 */ /* 0x000fe200078e00ff */
[----:B------:R-:W-:Y:S01]  /*1d220*/  ISETP.NE.AND P1, PT, R30, RZ, PT ;  /* 0x000000ff1e00720c */ /* 0x000fe20003f25270 */
[----:B------:R-:W0:Y:S01]  /*1d230*/  LDCU UR4, c[0x0][0x578] ;  /* 0x0000af00ff0477ac */ /* 0x000e220008000800 */
[----:B------:R-:W1:Y:S01]  /*1d240*/  LDCU UR5, c[0x0][0x69c] ;  /* 0x0000d380ff0577ac */ /* 0x000e620008000800 */
[----:B---3--:R-:W-:-:S05]  /*1d250*/  IMAD.HI.U32 R14, R3, UR7, R2 ;  /* 0x00000007030e7c27 */ /* 0x008fca000f8e0002 */
[----:B0-----:R-:W-:-:S05]  /*1d260*/  SHF.R.U32.HI R15, RZ, UR4, R14 ;  /* 0x00000004ff0f7c19 */ /* 0x001fca000801160e */
        /* <DEDUP_REMOVED lines=258> */
[----:B------:R-:W-:Y:S01]  /*1e290*/  MOV R2, RZ ;  /* 0x000000ff00027202 */ /* 0x000fe20000000f00 */
[----:B------:R-:W1:Y:S01]  /*1e2a0*/  LDCU UR4, c[0x0][0x698] ;  /* 0x0000d300ff0477ac */ /* 0x000e620008000800 */
[----:B------:R-:W3:Y:S03]  /*1e2b0*/  LDCU UR5, c[0x0][0x75c] ;  /* 0x0000eb80ff0577ac */ /* 0x000ee60008000800 */
[----:B0-----:R-:W-:-:S05]  /*1e2c0*/  IMAD.HI.U32 R2, R3, UR7, R2 ;  /* 0x0000000703027c27 */ /* 0x001fca000f8e0002 */
[----:B-1----:R-:W-:-:S05]  /*1e2d0*/  SHF.R.U32.HI R2, RZ, UR4, R2 ;  /* 0x00000004ff027c19 */ /* 0x002fca0008011602 */
[----:B------:R-:W-:-:S04]  /*1e2e0*/  IMAD.MOV R2, RZ, RZ, -R2 ;  /* 0x000000ffff027224 */ /* 0x000fc800078e0a02 */
[----:B------:R-:W-:-:S04]  /*1e2f0*/  IMAD R2, R2, UR6, R3 ;  /* 0x0000000602027c24 */ /* 0x000fc8000f8e0203 */
[----:B---3--:R-:W-:-:S07]  /*1e300*/  IMAD R27, R2, UR5, R27 ;  /* 0x00000005021b7c24 */ /* 0x008fce000f8e021b */
.L_x_1922:
        /* <DEDUP_REMOVED lines=276> */
.L_x_1923:
[----:B------:R-:W0:Y:S01]  /*1f450*/  LDCU.64 UR4, c[0x0][0x780] ;  /* 0x0000f000ff0477ac */ /* 0x000e220008000a00 */
[----:B------:R-:W-:Y:S02]  /*1f460*/  PLOP3.LUT P1, PT, PT, PT, PT, 0x80, 0x8 ;  /* 0x000000000008781c */ /* 0x000fe40003f2f070 */
[----:B-1--4-:R-:W-:Y:S01]  /*1f470*/  CS2R R2, SRZ ;  /* 0x0000000000027805 */ /* 0x012fe2000001ff00 */
[----:B0-----:R-:W-:-:S04]  /*1f480*/  UISETP.NE.U32.AND UP0, UPT, UR4, URZ, UPT ;  /* 0x000000ff0400728c */ /* 0x001fc8000bf05070 */
[----:B------:R-:W-:-:S09]  /*1f490*/  UISETP.NE.AND.EX UP0, UPT, UR5, URZ, UPT, UP0 ;  /* 0x000000ff0500728c */ /* 0x000fd2000bf05300 */
[----:B------:R-:W-:Y:S05]  /*1f4a0*/  BRA.U !UP0, `(.L_x_1924) ;  /* 0x0000000508447547 */ /* 0x000fea000b800000 */
[----:B------:R-:W-:Y:S01]  /*1f4b0*/  BSSY.RECONVERGENT B0, `(.L_x_1925) ;  /* 0x0000019000007945 */ /* 0x000fe20003800200 */
[----:B------:R-:W-:Y:S02]  /*1f4c0*/  IMAD.MOV.U32 R19, RZ, RZ, 0x8 ;  /* 0x00000008ff137424 */ /* 0x000fe400078e00ff */
[----:B---3--:R-:W-:-:S07]  /*1f4d0*/  IMAD.MOV.U32 R14, RZ, RZ, 0x10 ;  /* 0x00000010ff0e7424 */ /* 0x008fce00078e00ff */
.L_x_1926:
[----:B------:R-:W0:Y:S01]  /*1f4e0*/  I2F.U32.RP R15, R14 ;  /* 0x0000000e000f7306 */ /* 0x000e220000209000 */
[----:B------:R-:W-:-:S07]  /*1f4f0*/  IMAD.MOV.U32 R20, RZ, RZ, R14 ;  /* 0x000000ffff147224 */ /* 0x000fce00078e000e */
[----:B0-----:R-:W0:Y:S02]  /*1f500*/  MUFU.RCP R15, R15 ;  /* 0x0000000f000f7308 */ /* 0x001e240000001000 */
[----:B0-----:R-:W-:-:S06]  /*1f510*/  IADD3 R2, PT, PT, R15, 0xffffffe, RZ ;  /* 0x0ffffffe0f027810 */ /* 0x001fcc0007ffe0ff */
[----:B------:R0:W1:Y:S02]  /*1f520*/  F2I.FTZ.U32.TRUNC.NTZ R3, R2 ;  /* 0x0000000200037305 */ /* 0x000064000021f000 */
[----:B0-----:R-:W-:Y:S02]  /*1f530*/  IMAD.MOV.U32 R2, RZ, RZ, RZ ;  /* 0x000000ffff027224 */ /* 0x001fe400078e00ff */
[----:B-1----:R-:W-:-:S04]  /*1f540*/  IMAD.MOV R21, RZ, RZ, -R3 ;  /* 0x000000ffff157224 */ /* 0x002fc800078e0a03 */
[----:B------:R-:W-:-:S04]  /*1f550*/  IMAD R21, R21, R14, RZ ;  /* 0x0000000e15157224 */ /* 0x000fc800078e02ff */
        /* <DEDUP_REMOVED lines=10> */
[----:B------:R-:W-:Y:S02]  /*1f600*/  SEL R14, R18, R19, !P0 ;  /* 0x00000013120e7207 */ /* 0x000fe40004000000 */
[----:B------:R-:W-:Y:S02]  /*1f610*/  MOV R19, R20 ;  /* 0x0000001400137202 */ /* 0x000fe40000000f00 */
[----:B------:R-:W-:-:S13]  /*1f620*/  ISETP.NE.AND P1, PT, R14, RZ, PT ;  /* 0x000000ff0e00720c */ /* 0x000fda0003f25270 */
[----:B------:R-:W-:Y:S05]  /*1f630*/  @P1 BRA `(.L_x_1926) ;  /* 0xfffffffc00a81947 */ /* 0x000fea000383ffff */
[----:B------:R-:W-:Y:S05]  /*1f640*/  BSYNC.RECONVERGENT B0 ;  /* 0x0000000000007941 */ /* 0x000fea0003800200 */
.L_x_1925:
        /* <DEDUP_REMOVED lines=19> */
[----:B-----5:R-:W-:-:S04]  /*1f780*/  SEL R37, R18, R19, !P0 ;  /* 0x0000001312257207 */ /* 0x020fc80004000000 */
[----:B------:R-:W-:-:S13]  /*1f790*/  LOP3.LUT P2, RZ, R3, 0x1f, RZ, 0xc0, !PT ;  /* 0x0000001f03ff7812 */ /* 0x000fda000784c0ff */
[----:B------:R-:W-:Y:S05]  /*1f7a0*/  @P2 BRA `(.L_x_1928) ;  /* 0x0000000000542947 */ /* 0x000fea0003800000 */
[----:B------:R-:W0:Y:S01]  /*1f7b0*/  I2F.U32.RP R3, R37 ;  /* 0x0000002500037306 */ /* 0x000e220000209000 */
[----:B------:R-:W-:Y:S01]  /*1f7c0*/  IMAD.MOV R19, RZ, RZ, -R37 ;  /* 0x000000ffff137224 */ /* 0x000fe200078e0a25 */
[----:B------:R-:W-:-:S06]  /*1f7d0*/  ISETP.NE.U32.AND P2, PT, R37, RZ, PT ;  /* 0x000000ff2500720c */ /* 0x000fcc0003f45070 */
        /* <DEDUP_REMOVED lines=18> */
.L_x_1928:
[----:B------:R-:W-:-:S07]  /*1f900*/  MOV R31, 0x1f920 ;  /* 0x0001f920001f7802 */ /* 0x000fce0000000f00 */
[----:B--2---:R-:W-:Y:S05]  /*1f910*/  CALL.REL.NOINC `($__internal_5_$__cuda_sm20_div_u64) ;  /* 0x000000a800947944 */ /* 0x004fea0003c00000 */
[----:B------:R-:W-:Y:S02]  /*1f920*/  IMAD.MOV.U32 R2, RZ, RZ, R14 ;  /* 0x000000ffff027224 */ /* 0x000fe400078e000e */
[----:B------:R-:W-:-:S07]  /*1f930*/  IMAD.MOV.U32 R3, RZ, RZ, R15 ;  /* 0x000000ffff037224 */ /* 0x000fce00078e000f */
.L_x_1929:
[----:B------:R-:W-:Y:S05]  /*1f940*/  BSYNC.RECONVERGENT B0 ;  /* 0x0000000000007941 */ /* 0x000fea0003800200 */
.L_x_1927:
[----:B------:R-:W0:Y:S02]  /*1f950*/  LDCU.64 UR4, c[0x0][0x780] ;  /* 0x0000f000ff0477ac */ /* 0x000e240008000a00 */
[----:B0-----:R-:W-:Y:S02]  /*1f960*/  UISETP.NE.U32.AND UP0, UPT, UR4, URZ, UPT ;  /* 0x000000ff0400728c */ /* 0x001fe4000bf05070 */
[----:B------:R-:W-:Y:S02]  /*1f970*/  IADD3 R2, P0, PT, R2, UR4, RZ ;  /* 0x0000000402027c10 */ /* 0x000fe4000ff1e0ff */
[----:B------:R-:W-:Y:S02]  /*1f980*/  UISETP.NE.AND.EX UP0, UPT, UR5, URZ, UPT, UP0 ;  /* 0x000000ff0500728c */ /* 0x000fe4000bf05300 */
[----:B------:R-:W-:-:S04]  /*1f990*/  IADD3.X R3, PT, PT, R3, UR5, RZ, P0, !PT ;  /* 0x0000000503037c10 */ /* 0x000fc800087fe4ff */
[----:B------:R-:W-:-:S04]  /*1f9a0*/  PLOP3.LUT P1, PT, PT, PT, UP0, 0x80, 0x8 ;  /* 0x000000000008781c */ /* 0x000fc80003f2f008 */
[----:B------:R-:W-:-:S13]  /*1f9b0*/  PLOP3.LUT P1, PT, P1, PT, PT, 0x8, 0x80 ;  /* 0x000000000080781c */ /* 0x000fda0000f2e170 */
.L_x_1924:
[----:B------:R-:W0:Y:S02]  /*1f9c0*/  LDCU UR4, c[0x0][0x3b8] ;  /* 0x00007700ff0477ac */ /* 0x000e240008000800 */
[----:B0-----:R-:W-:-:S09]  /*1f9d0*/  UISETP.NE.AND UP0, UPT, UR4, URZ, UPT ;  /* 0x000000ff0400728c */ /* 0x001fd2000bf05270 */
[----:B------:R-:W-:Y:S05]  /*1f9e0*/  BRA.U !UP0, `(.L_x_1930) ;  /* 0x0000008d08b87547 */ /* 0x000fea000b800000 */
[----:B------:R-:W3:Y:S01]  /*1f9f0*/  LDCU UR4, c[0x0][0x3bc] ;  /* 0x00007780ff0477ac */ /* 0x000ee20008000800 */
[----:B------:R-:W-:Y:S01]  /*1fa00*/  IMAD.MOV.U32 R29, RZ, RZ, RZ ;  /* 0x000000ffff1d7224 */ /* 0x000fe200078e00ff */
[----:B------:R-:W0:Y:S01]  /*1fa10*/  LDCU UR7, c[0x0][0x56c] ;  /* 0x0000ad80ff0777ac */ /* 0x000e220008000800 */
[----:B------:R-:W1:Y:S01]  /*1fa20*/  LDCU UR5, c[0x0][0x3c0] ;  /* 0x00007800ff0577ac */ /* 0x000e620008000800 */
[----:B------:R-:W4:Y:S01]  /*1fa30*/  LDCU UR6, c[0x0][0x3a8] ;  /* 0x00007500ff0677ac */ /* 0x000f220008000800 */
[----:B---3--:R-:W-:Y:S01]  /*1fa40*/  IMAD R15, R113, UR4, RZ ;  /* 0x00000004710f7c24 */ /* 0x008fe2000f8e02ff */
[----:B0-----:R-:W-:-:S03]  /*1fa50*/  UISETP.NE.AND UP0, UPT, UR7, URZ, UPT ;  /* 0x000000ff0700728c */ /* 0x001fc6000bf05270 */
[----:B-1----:R-:W-:-:S04]  /*1fa60*/  IMAD R14, R120, UR5, R15 ;  /* 0x00000005780e7c24 */ /* 0x002fc8000f8e020f */
[----:B----4-:R-:W-:-:S05]  /*1fa70*/  IMAD R14, R121, UR6, R14 ;  /* 0x00000006790e7c24 */ /* 0x010fca000f8e020e */
[----:B------:R-:W-:Y:S01]  /*1fa80*/  SHF.L.U32 R15, R14, 0x2, RZ ;  /* 0x000000020e0f7819 */ /* 0x000fe200000006ff */
[----:B------:R-:W-:Y:S06]  /*1fa90*/  BRA.U !UP0, `(.L_x_1931) ;  /* 0x0000001108447547 */ /* 0x000fec000b800000 */
[----:B------:R-:W0:Y:S01]  /*1faa0*/  LDCU.64 UR6, c[0x0][0x570] ;  /* 0x0000ae00ff0677ac */ /* 0x000e220008000a00 */
[----:B------:R-:W-:Y:S01]  /*1fab0*/  IMAD.MOV.U32 R14, RZ, RZ, RZ ;  /* 0x000000ffff0e7224 */ /* 0x000fe200078e00ff */
[----:B------:R-:W-:Y:S01]  /*1fac0*/  ISETP.NE.AND P0, PT, R30, RZ, PT ;  /* 0x000000ff1e00720c */ /* 0x000fe20003f05270 */
[----:B------:R-:W1:Y:S01]  /*1fad0*/  LDCU UR4, c[0x0][0x578] ;  /* 0x0000af00ff0477ac */ /* 0x000e620008000800 */
[----:B------:R-:W3:Y:S01]  /*1fae0*/  LDCU UR5, c[0x0][0x69c] ;  /* 0x0000d380ff0577ac */ /* 0x000ee20008000800 */
[----:B0-----:R-:W-:-:S05]  /*1faf0*/  IMAD.HI.U32 R18, R15, UR7, R14 ;  /* 0x000000070f127c27 */ /* 0x001fca000f8e000e */
[----:B-1----:R-:W-:-:S05]  /*1fb00*/  SHF.R.U32.HI R19, RZ, UR4, R18 ;  /* 0x00000004ff137c19 */ /* 0x002fca0008011612 */
[----:B------:R-:W-:-:S04]  /*1fb10*/  IMAD.MOV R21, RZ, RZ, -R19 ;  /* 0x000000ffff157224 */ /* 0x000fc800078e0a13 */
[----:B------:R-:W-:-:S04]  /*1fb20*/  IMAD R21, R21, UR6, R15 ;  /* 0x0000000615157c24 */ /* 0x000fc8000f8e020f */
[----:B---3--:R-:W-:Y:S01]  /*1fb30*/  IMAD R29, R21, UR5, RZ ;  /* 0x00000005151d7c24 */ /* 0x008fe2000f8e02ff */
        /* <DEDUP_REMOVED lines=263> */
.L_x_1931:
[----:B------:R-:W-:Y:S01]  /*20bb0*/  IMAD.MOV.U32 R28, RZ, RZ, RZ ;  /* 0x000000ffff1c7224 */ /* 0x000fe200078e00ff */
[----:B------:R-:W-:Y:S06]  /*20bc0*/  BRA.U !UP0, `(.L_x_1932) ;  /* 0x0000001108487547 */ /* 0x000fec000b800000 */
[----:B------:R-:W0:Y:S01]  /*20bd0*/  LDCU.64 UR6, c[0x0][0x570] ;  /* 0x0000ae00ff0677ac */ /* 0x000e220008000a00 */
[----:B------:R-:W-:Y:S01]  /*20be0*/  VIADD R19, R15, 0x1 ;  /* 0x000000010f137836 */ /* 0x000fe20000000000 */
[----:B------:R-:W-:Y:S01]  /*20bf0*/  ISETP.NE.AND P0, PT, R30, RZ, PT ;  /* 0x000000ff1e00720c */ /* 0x000fe20003f05270 */
[----:B------:R-:W-:Y:S01]  /*20c00*/  IMAD.MOV.U32 R18, RZ, RZ, RZ ;  /* 0x000000ffff127224 */ /* 0x000fe200078e00ff */
[----:B------:R-:W1:Y:S01]  /*20c10*/  LDCU UR4, c[0x0][0x578] ;  /* 0x0000af00ff0477ac */ /* 0x000e620008000800 */
[----:B------:R-:W3:Y:S02]  /*20c20*/  LDCU UR5, c[0x0][0x69c] ;  /* 0x0000d380ff0577ac */ /* 0x000ee40008000800 */
        /* <DEDUP_REMOVED lines=268> */
.L_x_1932:
[----:B------:R-:W-:Y:S01]  /*21cf0*/  IMAD.MOV.U32 R27, RZ, RZ, RZ ;  /* 0x000000ffff1b7224 */ /* 0x000fe200078e00ff */
[----:B------:R-:W-:Y:S06]  /*21d00*/  BRA.U !UP0, `(.L_x_1933) ;  /* 0x0000001108487547 */ /* 0x000fec000b800000 */
[----:B------:R-:W0:Y:S01]  /*21d10*/  LDCU.64 UR6, c[0x0][0x570] ;  /* 0x0000ae00ff0677ac */ /* 0x000e220008000a00 */
[----:B------:R-:W-:Y:S01]  /*21d20*/  MOV R18, RZ ;  /* 0x000000ff00127202 */ /* 0x000fe20000000f00 */
[----:B------:R-:W-:Y:S01]  /*21d30*/  VIADD R19, R15, 0x2 ;  /* 0x000000020f137836 */ /* 0x000fe20000000000 */
        /* <DEDUP_REMOVED lines=267> */
[----:B-1----:R-:W-:-:S04]  /*22df0*/  SHF.R.U32.HI R18, RZ, UR4, R18 ;  /* 0x00000004ff127c19 */ /* 0x002fc80008011612 */
[----:B------:R-:W-:-:S05]  /*22e00*/  IADD3 R18, PT, PT, -R18, RZ, RZ ;  /* 0x000000ff12127210 */ /* 0x000fca0007ffe1ff */
[----:B------:R-:W-:-:S04]  /*22e10*/  IMAD R18, R18, UR6, R19 ;  /* 0x0000000612127c24 */ /* 0x000fc8000f8e0213 */
[----:B---3--:R-:W-:-:S07]  /*22e20*/  IMAD R27, R18, UR5, R27 ;  /* 0x00000005121b7c24 */ /* 0x008fce000f8e021b */
.L_x_1933:
        /* <DEDUP_REMOVED lines=276> */
.L_x_1934:
        /* <DEDUP_REMOVED lines=16> */
[----:B------:R-:W3:Y:S01]  /*24070*/  LDCU UR5, c[0x0][0x360] ;  /* 0x00006c00ff0577ac */ /* 0x000ee20008000800 */
[----:B0-----:R-:W-:-:S11]  /*24080*/  IMAD R122, R121, UR4, R122 ;  /* 0x00000004797a7c24 */ /* 0x001fd6000f8e027a */
[----:B---3--:R-:W-:Y:S01]  /*24090*/  @!P0 IMAD R122, R122, UR5, R113 ;  /* 0x000000057a7a8c24 */ /* 0x008fe2000f8e0271 */
[----:B------:R-:W-:-:S03]  /*240a0*/  PLOP3.LUT P0, PT, PT, PT, PT, 0x80, 0x8 ;  /* 0x000000000008781c */ /* 0x000fc60003f0f070 */
[----:B-1----:R-:W-:-:S05]  /*240b0*/  IMAD.WIDE.U32 R14, R122, 0x40, R14 ;  /* 0x000000407a0e7825 */ /* 0x002fca00078e000e */
[----:B------:R0:W-:Y:S04]  /*240c0*/  STG.E.64 desc[UR36][R14.64], R4 ;  /* 0x000000040e007986 */ /* 0x0001e8000c101b24 */
[----:B------:R0:W-:Y:S04]  /*240d0*/  STG.E.64 desc[UR36][R14.64+0x8], R6 ;  /* 0x000008060e007986 */ /* 0x0001e8000c101b24 */
[----:B------:R0:W-:Y:S04]  /*240e0*/  STG.E.64 desc[UR36][R14.64+0x10], R8 ;  /* 0x000010080e007986 */ /* 0x0001e8000c101b24 */
[----:B------:R0:W-:Y:S04]  /*240f0*/  STG.E.64 desc[UR36][R14.64+0x18], R10 ;  /* 0x0000180a0e007986 */ /* 0x0001e8000c101b24 */
[----:B------:R0:W-:Y:S04]  /*24100*/  STG.E.64 desc[UR36][R14.64+0x20], R12 ;  /* 0x0000200c0e007986 */ /* 0x0001e8000c101b24 */
[----:B------:R0:W-:Y:S04]  /*24110*/  STG.E.64 desc[UR36][R14.64+0x28], R16 ;  /* 0x000028100e007986 */ /* 0x0001e8000c101b24 */
[----:B------:R0:W-:Y:S04]  /*24120*/  STG.E.64 desc[UR36][R14.64+0x30], R24 ;  /* 0x000030180e007986 */ /* 0x0001e8000c101b24 */
[----:B------:R0:W-:Y:S02]  /*24130*/  STG.E.64 desc[UR36][R14.64+0x38], R22 ;  /* 0x000038160e007986 */ /* 0x0001e4000c101b24 */
.L_x_1936:
[----:B------:R-:W-:Y:S05]  /*24140*/  BSYNC.RECONVERGENT B0 ;  /* 0x0000000000007941 */ /* 0x000fea0003800200 */
.L_x_1935:
        /* <DEDUP_REMOVED lines=18> */
[----:B------:R-:W3:Y:S01]  /*24270*/  POPC R7, UR5 ;  /* 0x0000000500077d09 */ /* 0x000ee20008000000 */
[----:B-1----:R-:W-:Y:S01]  /*24280*/  IMAD.WIDE.U32 R4, R121, 0x4, R4 ;  /* 0x0000000479047825 */ /* 0x002fe200078e0004 */
[----:B0-----:R-:W-:-:S13]  /*24290*/  ISETP.EQ.U32.AND P2, PT, R6, R9, PT ;  /* 0x000000090600720c */ /* 0x001fda0003f42070 */
[----:B---3--:R-:W3:Y:S01]  /*242a0*/  @P2 ATOMG.E.ADD.STRONG.GPU PT, R5, desc[UR36][R4.64], R7 ;  /* 0x80000007040529a8 */ /* 0x008ee200081ef124 */
[----:B------:R-:W0:Y:S01]  /*242b0*/  S2UR UR6, SR_CgaCtaId ;  /* 0x00000000000679c3 */ /* 0x000e220000008800 */
[----:B------:R-:W1:Y:S01]  /*242c0*/  LDCU UR4, c[0x0][0x374] ;  /* 0x00006e80ff0477ac */ /* 0x000e620008000800 */
[----:B------:R-:W4:Y:S01]  /*242d0*/  S2R R8, SR_LTMASK ;  /* 0x0000000000087919 */ /* 0x000f220000003900 */
[----:B-1----:R-:W-:Y:S01]  /*242e0*/  UIADD3 UR4, UPT, UPT, UR4, -0x1, URZ ;  /* 0xffffffff04047890 */ /* 0x002fe2000fffe0ff */
[----:B----4-:R-:W-:Y:S01]  /*242f0*/  LOP3.LUT R8, R8, UR5, RZ, 0xc0, !PT ;  /* 0x0000000508087c12 */ /* 0x010fe2000f8ec0ff */
[----:B------:R-:W-:Y:S02]  /*24300*/  UMOV UR5, 0x400 ;  /* 0x0000040000057882 */ /* 0x000fe40000000000 */
[----:B0-----:R-:W-:Y:S01]  /*24310*/  ULEA UR5, UR6, UR5, 0x18 ;  /* 0x0000000506057291 */ /* 0x001fe2000f8ec0ff */
[----:B------:R-:W0:Y:S01]  /*24320*/  POPC R9, R8 ;  /* 0x0000000800097309 */ /* 0x000e220000000000 */
[----:B---3--:R-:W0:Y:S02]  /*24330*/  SHFL.IDX PT, R0, R5, R6, 0x1f ;  /* 0x00001f0605007589 */ /* 0x008e2400000e0000 */
[----:B0-----:R-:W-:-:S05]  /*24340*/  IMAD.IADD R0, R0, 0x1, R9 ;  /* 0x0000000100007824 */ /* 0x001fca00078e0209 */
[----:B------:R-:W-:-:S04]  /*24350*/  ISETP.NE.AND P2, PT, R0, UR4, PT ;  /* 0x0000000400007c0c */ /* 0x000fc8000bf45270 */
[----:B------:R-:W-:-:S05]  /*24360*/  SEL R0, RZ, 0x1, P2 ;  /* 0x00000001ff007807 */ /* 0x000fca0001000000 */
[----:B------:R1:W-:Y:S04]  /*24370*/  STS.U8 [UR5], R0 ;  /* 0x00000000ff007988 */ /* 0x0003e80008000005 */
.L_x_1938:
[----:B------:R-:W-:Y:S05]  /*24380*/  BSYNC.RECONVERGENT B0 ;  /* 0x0000000000007941 */ /* 0x000fea0003800200 */
.L_x_1937:
[----:B------:R-:W3:Y:S08]  /*24390*/  S2UR UR5, SR_CgaCtaId ;  /* 0x00000000000579c3 */ /* 0x000ef00000008800 */
[----:B------:R-:W-:Y:S06]  /*243a0*/  BAR.SYNC.DEFER_BLOCKING 0x0 ;  /* 0x0000000000007b1d */ /* 0x000fec0000010000 */
[----:B------:R-:W-:-:S02]  /*243b0*/  UMOV UR4, 0x400 ;  /* 0x0000040000047882 */ /* 0x000fc40000000000 */
[----:B---3--:R-:W-:-:S09]  /*243c0*/  ULEA UR4, UR5, UR4, 0x18 ;  /* 0x0000000405047291 */ /* 0x008fd2000f8ec0ff */
        /* <DEDUP_REMOVED lines=14> */
[----:B------:R-:W0:Y:S01]  /*244b0*/  LDCU.64 UR6, c[0x0][0x390] ;  /* 0x00007200ff0677ac */ /* 0x000e220008000a00 */
[----:B------:R-:W3:Y:S01]  /*244c0*/  LDCU.64 UR8, c[0x0][0x388] ;  /* 0x00007100ff0877ac */ /* 0x000ee20008000a00 */
[----:B-1----:R-:W-:Y:S01]  /*244d0*/  UISETP.NE.AND UP0, UPT, UR4, URZ, UPT ;  /* 0x000000ff0400728c */ /* 0x002fe2000bf05270 */
[----:B0-----:R-:W-:-:S02]  /*244e0*/  IMAD.U32 R16, RZ, RZ, UR6 ;  /* 0x00000006ff107e24 */ /* 0x001fc4000f8e00ff */
[----:B------:R-:W-:Y:S01]  /*244f0*/  IMAD.U32 R17, RZ, RZ, UR7 ;  /* 0x00000007ff117e24 */ /* 0x000fe2000f8e00ff */
[----:B---3--:R-:W-:Y:S01]  /*24500*/  MOV R20, UR8 ;  /* 0x0000000800147c02 */ /* 0x008fe20008000f00 */
[----:B------:R-:W-:-:S04]  /*24510*/  IMAD.U32 R21, RZ, RZ, UR9 ;  /* 0x00000009ff157e24 */ /* 0x000fc8000f8e00ff */
[----:B------:R-:W-:Y:S05]  /*24520*/  BRA.U !UP0, `(.L_x_1940) ;  /* 0x0000000908407547 */ /* 0x000fea000b800000 */
[----:B------:R-:W0:Y:S01]  /*24530*/  LDCU UR4, c[0x0][0x360] ;  /* 0x00006c00ff0477ac */ /* 0x000e220008000800 */
[----:B------:R-:W-:Y:S01]  /*24540*/  IMAD.U32 R12, RZ, RZ, UR8 ;  /* 0x00000008ff0c7e24 */ /* 0x000fe2000f8e00ff */
[----:B------:R-:W-:Y:S01]  /*24550*/  MOV R7, UR7 ;  /* 0x0000000700077c02 */ /* 0x000fe20008000f00 */
[----:B------:R-:W-:Y:S01]  /*24560*/  IMAD.U32 R13, RZ, RZ, UR9 ;  /* 0x00000009ff0d7e24 */ /* 0x000fe2000f8e00ff */
[----:B------:R-:W1:Y:S01]  /*24570*/  LDCU UR5, c[0x0][0x3ac] ;  /* 0x00007580ff0577ac */ /* 0x000e620008000800 */
        /* <DEDUP_REMOVED lines=8> */
[----:B0-----:R-:W-:Y:S02]  /*24600*/  IMAD R0, R120, UR4, R113 ;  /* 0x0000000478007c24 */ /* 0x001fe4000f8e0271 */
[----:B------:R-:W-:Y:S02]  /*24610*/  IMAD.U32 R19, RZ, RZ, UR7 ;  /* 0x00000007ff137e24 */ /* 0x000fe4000f8e00ff */
[----:B------:R-:W-:Y:S01]  /*24620*/  IMAD.U32 R6, RZ, RZ, UR6 ;  /* 0x00000006ff067e24 */ /* 0x000fe2000f8e00ff */
[----:B-1----:R-:W-:-:S13]  /*24630*/  ISETP.GE.U32.AND P2, PT, R0, UR5, PT ;  /* 0x0000000500007c0c */ /* 0x002fda000bf46070 */
[----:B---3--:R-:W-:Y:S05]  /*24640*/  @P2 BRA `(.L_x_1941) ;  /* 0x00000010002c2947 */ /* 0x008fea0003800000 */
[----:B------:R-:W0:Y:S01]  /*24650*/  LDCU UR5, c[0x0][0x374] ;  /* 0x00006e80ff0577ac */ /* 0x000e220008000800 */
[----:B-----5:R-:W1:Y:S01]  /*24660*/  LDC R45, c[0x0][0x364] ;  /* 0x0000d900ff2d7b82 */ /* 0x020e620000000800 */
[----:B------:R-:W-:Y:S01]  /*24670*/  BSSY.RECONVERGENT B0, `(.L_x_1942) ;  /* 0x000007a000007945 */ /* 0x000fe20003800200 */
[----:B------:R-:W-:Y:S01]  /*24680*/  MOV R14, UR6 ;  /* 0x00000006000e7c02 */ /* 0x000fe20008000f00 */
[----:B------:R-:W-:Y:S01]  /*24690*/  IMAD.U32 R15, RZ, RZ, UR7 ;  /* 0x00000007ff0f7e24 */ /* 0x000fe2000f8e00ff */
[----:B------:R-:W-:Y:S01]  /*246a0*/  MOV R13, UR9 ;  /* 0x00000009000d7c02 */ /* 0x000fe20008000f00 */
[----:B------:R-:W-:Y:S02]  /*246b0*/  IMAD.U32 R18, RZ, RZ, UR6 ;  /* 0x00000006ff127e24 */ /* 0x000fe4000f8e00ff */
[----:B------:R-:W-:Y:S01]  /*246c0*/  IMAD.U32 R19, RZ, RZ, UR7 ;  /* 0x00000007ff137e24 */ /* 0x000fe2000f8e00ff */
[----:B------:R-:W3:Y:S01]  /*246d0*/  LDC.64 R42, c[0x0][0x788] ;  /* 0x0001e200ff2a7b82 */ /* 0x000ee20000000a00 */
[----:B------:R-:W-:-:S02]  /*246e0*/  IMAD.U32 R6, RZ, RZ, UR6 ;  /* 0x00000006ff067e24 */ /* 0x000fc4000f8e00ff */
[----:B------:R-:W-:Y:S02]  /*246f0*/  IMAD.U32 R7, RZ, RZ, UR7 ;  /* 0x00000007ff077e24 */ /* 0x000fe4000f8e00ff */
[----:B------:R-:W-:Y:S02]  /*24700*/  IMAD.U32 R12, RZ, RZ, UR8 ;  /* 0x00000008ff0c7e24 */ /* 0x000fe4000f8e00ff */
[----:B------:R-:W-:Y:S02]  /*24710*/  IMAD.U32 R8, RZ, RZ, UR8 ;  /* 0x00000008ff087e24 */ /* 0x000fe4000f8e00ff */
[----:B------:R-:W-:Y:S02]  /*24720*/  IMAD.U32 R9, RZ, RZ, UR9 ;  /* 0x00000009ff097e24 */ /* 0x000fe4000f8e00ff */
[----:B------:R-:W-:Y:S02]  /*24730*/  IMAD.U32 R4, RZ, RZ, UR8 ;  /* 0x00000008ff047e24 */ /* 0x000fe4000f8e00ff */
[----:B------:R-:W-:-:S02]  /*24740*/  IMAD.U32 R5, RZ, RZ, UR9 ;  /* 0x00000009ff057e24 */ /* 0x000fc4000f8e00ff */
[----:B0-----:R-:W-:Y:S02]  /*24750*/  IMAD R121, R121, UR5, RZ ;  /* 0x0000000579797c24 */ /* 0x001fe4000f8e02ff */
[----:B-1----:R-:W-:-:S07]  /*24760*/  IMAD R45, R45, UR4, RZ ;  /* 0x000000042d2d7c24 */ /* 0x002fce000f8e02ff */
.L_x_1951:
[----:B------:R-:W-:-:S04]  /*24770*/  IMAD.IADD R11, R121, 0x1, R0 ;  /* 0x00000001790b7824 */ /* 0x000fc800078e0200 */
[----:B---3--:R-:W-:-:S05]  /*24780*/  IMAD.WIDE.U32 R10, R11, 0x40, R42 ;  /* 0x000000400b0a7825 */ /* 0x008fca00078e002a */
[----:B------:R-:W3:Y:S04]  /*24790*/  LDG.E.64 R24, desc[UR36][R10.64+0x8] ;  /* 0x000008240a187981 */ /* 0x000ee8000c1e1b00 */
[----:B--2---:R-:W2:Y:S04]  /*247a0*/  LDG.E.64 R32, desc[UR36][R10.64+0x18] ;  /* 0x000018240a207981 */ /* 0x004ea8000c1e1b00 */
[----:B------:R-:W4:Y:S04]  /*247b0*/  LDG.E.64 R22, desc[UR36][R10.64] ;  /* 0x000000240a167981 */ /* 0x000f28000c1e1b00 */
[----:B------:R-:W4:Y:S04]  /*247c0*/  LDG.E.64 R30, desc[UR36][R10.64+0x10] ;  /* 0x000010240a1e7981 */ /* 0x000f28000c1e1b00 */
[----:B-1----:R0:W5:Y:S04]  /*247d0*/  LDG.E.64 R34, desc[UR36][R10.64+0x20] ;  /* 0x000020240a227981 */ /* 0x002168000c1e1b00 */
[----:B------:R0:W5:Y:S04]  /*247e0*/  LDG.E.64 R36, desc[UR36][R10.64+0x28] ;  /* 0x000028240a247981 */ /* 0x000168000c1e1b00 */
[----:B------:R0:W5:Y:S04]  /*247f0*/  LDG.E.64 R38, desc[UR36][R10.64+0x30] ;  /* 0x000030240a267981 */ /* 0x000168000c1e1b00 */
[----:B------:R0:W5:Y:S01]  /*24800*/  LDG.E.64 R40, desc[UR36][R10.64+0x38] ;  /* 0x000038240a287981 */ /* 0x000162000c1e1b00 */
[----:B------:R-:W3:Y:S01]  /*24810*/  DSETP.NAN.AND P5, PT, R20, R20, PT ;  /* 0x000000141400722a */ /* 0x000ee20003fa8000 */
[----:B------:R-:W-:-:S15]  /*24820*/  BSSY.RECONVERGENT B2, `(.L_x_1943) ;  /* 0x0000021000027945 */ /* 0x000fde0003800200 */
[----:B------:R-:W-:-:S15]  /*24830*/  NOP ;  /* 0x0000000000007918 */ /* 0x000fde0000000000 */
[----:B------:R-:W-:-:S15]  /*24840*/  NOP ;  /* 0x0000000000007918 */ /* 0x000fde0000000000 */
[----:B------:R-:W-:-:S15]  /*24850*/  NOP ;  /* 0x0000000000007918 */ /* 0x000fde0000000000 */
[----:B------:R-:W-:-:S03]  /*24860*/  NOP ;  /* 0x0000000000007918 */ /* 0x000fc60000000000 */
[----:B------:R-:W2:-:S15]  /*24870*/  DSETP.NAN.AND P2, PT, R12, R12, PT ;  /* 0x0000000c0c00722a */ /* 0x000e9e0003f48000 */
[----:B------:R-:W-:-:S15]  /*24880*/  NOP ;  /* 0x0000000000007918 */ /* 0x000fde0000000000 */
[----:B------:R-:W-:-:S15]  /*24890*/  NOP ;  /* 0x0000000000007918 */ /* 0x000fde0000000000 */
[----:B------:R-:W-:-:S15]  /*248a0*/  NOP ;  /* 0x0000000000007918 */ /* 0x000fde0000000000 */
[----:B------:R-:W-:-:S04]  /*248b0*/  NOP ;  /* 0x0000000000007918 */ /* 0x000fc80000000000 */
[----:B------:R0:W1:Y:S01]  /*248c0*/  DSETP.NAN.AND P6, PT, R8, R8, PT ;  /* 0x000000080800722a */ /* 0x0000620003fc8000 */
[----:B---3--:R-:W-:Y:S02]  /*248d0*/  @P5 ISETP.GE.U32.AND P4, PT, R16, R24, PT ;  /* 0x000000181000520c */ /* 0x008fe40003f86070 */
[----:B--2---:R-:W-:Y:S02]  /*248e0*/  @P2 ISETP.GE.U32.AND P3, PT, R14, R32, PT ;  /* 0x000000200e00220c */ /* 0x004fe40003f66070 */
[----:B------:R-:W-:Y:S02]  /*248f0*/  @P5 ISETP.GE.AND.EX P4, PT, R17, R25, PT, P4 ;  /* 0x000000191100520c */ /* 0x000fe40003f86340 */
[----:B------:R-:W-:-:S15]  /*24900*/  @P2 ISETP.GE.AND.EX P3, PT, R15, R33, PT, P3 ;  /* 0x000000210f00220c */ /* 0x000fde0003f66330 */
[----:B------:R-:W-:-:S15]  /*24910*/  NOP ;  /* 0x0000000000007918 */ /* 0x000fde0000000000 */
[----:B------:R-:W-:-:S15]  /*24920*/  NOP ;  /* 0x0000000000007918 */ /* 0x000fde0000000000 */
[----:B------:R-:W-:-:S12]  /*24930*/  NOP ;  /* 0x0000000000007918 */ /* 0x000fd80000000000 */
[----:B----4-:R0:W2:-:S15]  /*24940*/  @P5 DSETP.NUM.OR P4, PT, R22, R22, !P4 ;  /* 0x000000161600522a */ /* 0x01009e0006787400 */
[----:B------:R-:W-:-:S15]  /*24950*/  NOP ;  /* 0x0000000000007918 */ /* 0x000fde0000000000 */
[----:B------:R-:W-:-:S15]  /*24960*/  NOP ;  /* 0x0000000000007918 */ /* 0x000fde0000000000 */
[----:B------:R-:W-:-:S15]  /*24970*/  NOP ;  /* 0x0000000000007918 */ /* 0x000fde0000000000 */
[----:B------:R-:W-:-:S04]  /*24980*/  NOP ;  /* 0x0000000000007918 */ /* 0x000fc80000000000 */
[----:B------:R0:W3:Y:S02]  /*24990*/  @P2 DSETP.NUM.OR P3, PT, R30, R30, !P3 ;  /* 0x0000001e1e00222a */ /* 0x0000e40005f67400 */
[----:B-123--:R-:W-:Y:S05]  /*249a0*/  @P5 BRA `(.L_x_1944) ;  /* 0x0000000000205947 */ /* 0x00efea0003800000 */
        /* <DEDUP_REMOVED lines=8> */
.L_x_1944:
[----:B------:R-:W-:Y:S05]  /*24a30*/  BSYNC.RECONVERGENT B2 ;  /* 0x0000000000027941 */ /* 0x000fea0003800200 */
.L_x_1943:
[----:B------:R-:W-:Y:S04]  /*24a40*/  BSSY.RECONVERGENT B2, `(.L_x_1945) ;  /* 0x000000a000027945 */ /* 0x000fe80003800200 */
[----:B------:R-:W-:Y:S05]  /*24a50*/  @P2 BRA `(.L_x_1946) ;  /* 0x0000000000202947 */ /* 0x000fea0003800000 */
        /* <DEDUP_REMOVED lines=8> */
.L_x_1946:
[----:B------:R-:W-:Y:S05]  /*24ae0*/  BSYNC.RECONVERGENT B2 ;  /* 0x0000000000027941 */ /* 0x000fea0003800200 */
.L_x_1945:
[----:B-----5:R-:W-:Y:S01]  /*24af0*/  @P6 ISETP.GE.U32.AND P2, PT, R18, R36, PT ;  /* 0x000000241200620c */ /* 0x020fe20003f46070 */
[----:B------:R-:W4:Y:S01]  /*24b00*/  DSETP.NAN.AND P5, PT, R4, R4, PT ;  /* 0x000000040400722a */ /* 0x000f220003fa8000 */
[----:B-12---:R-:W-:Y:S01]  /*24b10*/  FSEL R20, R20, R22, P4 ;  /* 0x0000001614147208 */ /* 0x006fe20002000000 */
[----:B------:R-:W-:Y:S01]  /*24b20*/  BSSY.RECONVERGENT B2, `(.L_x_1947) ;  /* 0x0000018000027945 */ /* 0x000fe20003800200 */
[----:B------:R-:W-:Y:S01]  /*24b30*/  @P6 ISETP.GE.AND.EX P2, PT, R19, R37, PT, P2 ;  /* 0x000000251300620c */ /* 0x000fe20003f46320 */
[----:B------:R-:W-:Y:S01]  /*24b40*/  IMAD.IADD R0, R45, 0x1, R0 ;  /* 0x000000012d007824 */ /* 0x000fe200078e0200 */
[----:B------:R-:W-:Y:S02]  /*24b50*/  FSEL R21, R21, R23, P4 ;  /* 0x0000001715157208 */ /* 0x000fe40002000000 */
[----:B------:R-:W-:Y:S02]  /*24b60*/  SEL R16, R16, R24, P4 ;  /* 0x0000001810107207 */ /* 0x000fe40002000000 */
[----:B------:R-:W-:-:S02]  /*24b70*/  SEL R17, R17, R25, P4 ;  /* 0x0000001911117207 */ /* 0x000fc40002000000 */
[----:B----4-:R-:W-:Y:S02]  /*24b80*/  @P5 ISETP.GE.U32.AND P4, PT, R6, R40, PT ;  /* 0x000000280600520c */ /* 0x010fe40003f86070 */
[----:B---3--:R-:W-:Y:S02]  /*24b90*/  FSEL R12, R12, R30, P3 ;  /* 0x0000001e0c0c7208 */ /* 0x008fe40001800000 */
[----:B------:R-:W-:Y:S02]  /*24ba0*/  @P5 ISETP.GE.AND.EX P4, PT, R7, R41, PT, P4 ;  /* 0x000000290700520c */ /* 0x000fe40003f86340 */
[----:B------:R-:W-:Y:S02]  /*24bb0*/  FSEL R13, R13, R31, P3 ;  /* 0x0000001f0d0d7208 */ /* 0x000fe40001800000 */
[----:B------:R-:W-:Y:S02]  /*24bc0*/  SEL R14, R14, R32, P3 ;  /* 0x000000200e0e7207 */ /* 0x000fe40001800000 */
[----:B------:R-:W-:-:S15]  /*24bd0*/  SEL R15, R15, R33, P3 ;  /* 0x000000210f0f7207 */ /* 0x000fde0001800000 */
        /* <DEDUP_REMOVED lines=12> */
.L_x_1948:
[----:B------:R-:W-:Y:S05]  /*24ca0*/  BSYNC.RECONVERGENT B2 ;  /* 0x0000000000027941 */ /* 0x000fea0003800200 */
.L_x_1947:
[----:B------:R-:W-:Y:S01]  /*24cb0*/  BSSY.RECONVERGENT B2, `(.L_x_1949) ;  /* 0x0000010000027945 */ /* 0x000fe20003800200 */
[----:B------:R3:W4:Y:S01]  /*24cc0*/  @P5 DSETP.NUM.OR P4, PT, R38, R38, !P4 ;  /* 0x000000262600522a */ /* 0x0007220006787400 */
[----:B------:R-:W-:Y:S02]  /*24cd0*/  ISETP.GE.U32.AND P3, PT, R0, UR10, PT ;  /* 0x0000000a00007c0c */ /* 0x000fe4000bf66070 */
[----:B0-2---:R-:W-:Y:S02]  /*24ce0*/  FSEL R8, R8, R34, P2 ;  /* 0x0000002208087208 */ /* 0x005fe40001000000 */
[----:B------:R-:W-:Y:S02]  /*24cf0*/  FSEL R9, R9, R35, P2 ;  /* 0x0000002309097208 */ /* 0x000fe40001000000 */
[----:B------:R-:W-:Y:S02]  /*24d00*/  SEL R18, R18, R36, P2 ;  /* 0x0000002412127207 */ /* 0x000fe40001000000 */
[----:B------:R-:W-:Y:S01]  /*24d10*/  SEL R19, R19, R37, P2 ;  /* 0x0000002513137207 */ /* 0x000fe20001000000 */
[----:B---34-:R-:W-:Y:S06]  /*24d20*/  @P5 BRA `(.L_x_1950) ;  /* 0x0000000000205947 */ /* 0x018fec0003800000 */
[----:B------:R-:W0:Y:S02]  /*24d30*/  DSETP.NEU.AND P5, PT, R4, R38, PT ;  /* 0x000000260400722a */ /* 0x000e240003fad000 */
[----:B0-----:R-:W-:-:S04]  /*24d40*/  @!P5 ISETP.GE.U32.AND P2, PT, R6, R40, PT ;  /* 0x000000280600d20c */ /* 0x001fc80003f46070 */
[----:B------:R-:W-:-:S15]  /*24d50*/  @!P5 ISETP.GE.AND.EX P2, PT, R7, R41, PT, P2 ;  /* 0x000000290700d20c */ /* 0x000fde0003f46320 */
[----:B------:R-:W-:-:S15]  /*24d60*/  NOP ;  /* 0x0000000000007918 */ /* 0x000fde0000000000 */
[----:B------:R-:W-:-:S15]  /*24d70*/  NOP ;  /* 0x0000000000007918 */ /* 0x000fde0000000000 */
[----:B------:R-:W-:-:S13]  /*24d80*/  NOP ;  /* 0x0000000000007918 */ /* 0x000fda0000000000 */
[----:B------:R0:W2:Y:S02]  /*24d90*/  @P5 DSETP.GT.AND P4, PT, R4, R38, PT ;  /* 0x000000260400522a */ /* 0x0000a40003f84000 */
[----:B--2---:R-:W-:-:S13]  /*24da0*/  @!P5 PLOP3.LUT P4, PT, P2, PT, PT, 0x8, 0x80 ;  /* 0x000000000080d81c */ /* 0x004fda000178e170 */
.L_x_1950:
[----:B------:R-:W-:Y:S05]  /*24db0*/  BSYNC.RECONVERGENT B2 ;  /* 0x0000000000027941 */ /* 0x000fea0003800200 */
.L_x_1949:
[----:B0-----:R-:W-:Y:S02]  /*24dc0*/  FSEL R4, R4, R38, P4 ;  /* 0x0000002604047208 */ /* 0x001fe40002000000 */
[----:B------:R-:W-:Y:S02]  /*24dd0*/  FSEL R5, R5, R39, P4 ;  /* 0x0000002705057208 */ /* 0x000fe40002000000 */
[----:B------:R-:W-:Y:S02]  /*24de0*/  SEL R6, R6, R40, P4 ;  /* 0x0000002806067207 */ /* 0x000fe40002000000 */
[----:B------:R-:W-:Y:S01]  /*24df0*/  SEL R7, R7, R41, P4 ;  /* 0x0000002907077207 */ /* 0x000fe20002000000 */
[----:B------:R-:W-:Y:S06]  /*24e00*/  @!P3 BRA `(.L_x_1951) ;  /* 0xfffffff80058b947 */ /* 0x000fec000383ffff */
[----:B------:R-:W-:Y:S05]  /*24e10*/  BSYNC.RECONVERGENT B0 ;  /* 0x0000000000007941 */ /* 0x000fea0003800200 */
.L_x_1942:
[----:B------:R-:W-:Y:S05]  /*24e20*/  BRA `(.L_x_1941) ;  /* 0x0000000800347947 */ /* 0x000fea0003800000 */
.L_x_1940:
[----:B------:R-:W0:Y:S01]  /*24e30*/  LDCU UR4, c[0x0][0x3ac] ;  /* 0x00007580ff0477ac */ /* 0x000e220008000800 */
[----:B------:R-:W-:Y:S01]  /*24e40*/  IMAD.U32 R12, RZ, RZ, UR8 ;  /* 0x00000008ff0c7e24 */ /* 0x000fe2000f8e00ff */
[----:B------:R-:W-:Y:S01]  /*24e50*/  MOV R13, UR9 ;  /* 0x00000009000d7c02 */ /* 0x000fe20008000f00 */
[----:B------:R-:W-:Y:S01]  /*24e60*/  IMAD.U32 R8, RZ, RZ, UR8 ;  /* 0x00000008ff087e24 */ /* 0x000fe2000f8e00ff */
[----:B------:R-:W1:Y:S01]  /*24e70*/  LDCU UR5, c[0x0][0x3ac] ;  /* 0x00007580ff0577ac */ /* 0x000e620008000800 */
[----:B------:R-:W-:Y:S01]  /*24e80*/  IMAD.U32 R9, RZ, RZ, UR9 ;  /* 0x00000009ff097e24 */ /* 0x000fe2000f8e00ff */
[----:B------:R-:W-:Y:S01]  /*24e90*/  MOV R14, UR6 ;  /* 0x00000006000e7c02 */ /* 0x000fe20008000f00 */
[----:B------:R-:W-:Y:S02]  /*24ea0*/  IMAD.U32 R4, RZ, RZ, UR8 ;  /* 0x00000008ff047e24 */ /* 0x000fe4000f8e00ff */
[----:B------:R-:W-:Y:S02]  /*24eb0*/  IMAD.U32 R5, RZ, RZ, UR9 ;  /* 0x00000009ff057e24 */ /* 0x000fe4000f8e00ff */
[----:B------:R-:W-:-:S02]  /*24ec0*/  IMAD.U32 R15, RZ, RZ, UR7 ;  /* 0x00000007ff0f7e24 */ /* 0x000fc4000f8e00ff */
[----:B------:R-:W-:Y:S02]  /*24ed0*/  IMAD.U32 R18, RZ, RZ, UR6 ;  /* 0x00000006ff127e24 */ /* 0x000fe4000f8e00ff */
[----:B------:R-:W-:Y:S02]  /*24ee0*/  IMAD.U32 R19, RZ, RZ, UR7 ;  /* 0x00000007ff137e24 */ /* 0x000fe4000f8e00ff */
[----:B------:R-:W-:Y:S01]  /*24ef0*/  IMAD.U32 R6, RZ, RZ, UR6 ;  /* 0x00000006ff067e24 */ /* 0x000fe2000f8e00ff */
[----:B0-----:R-:W-:Y:S01]  /*24f00*/  ISETP.GE.U32.AND P2, PT, R120, UR4, PT ;  /* 0x0000000478007c0c */ /* 0x001fe2000bf46070 */
[----:B------:R-:W-:-:S12]  /*24f10*/  IMAD.U32 R7, RZ, RZ, UR7 ;  /* 0x00000007ff077e24 */ /* 0x000fd8000f8e00ff */
[----:B-1----:R-:W-:Y:S05]  /*24f20*/  @P2 BRA `(.L_x_1941) ;  /* 0x0000000400f42947 */ /* 0x002fea0003800000 */
[----:B------:R-:W0:Y:S01]  /*24f30*/  LDCU UR4, c[0x0][0x374] ;  /* 0x00006e80ff0477ac */ /* 0x000e220008000800 */
[----:B-----5:R-:W1:Y:S01]  /*24f40*/  LDC R44, c[0x0][0x360] ;  /* 0x0000d800ff2c7b82 */ /* 0x020e620000000800 */
[----:B------:R-:W-:Y:S01]  /*24f50*/  IMAD.U32 R14, RZ, RZ, UR6 ;  /* 0x00000006ff0e7e24 */ /* 0x000fe2000f8e00ff */
[----:B------:R-:W-:Y:S01]  /*24f60*/  MOV R18, UR6 ;  /* 0x0000000600127c02 */ /* 0x000fe20008000f00 */
[----:B------:R-:W-:Y:S01]  /*24f70*/  IMAD.U32 R15, RZ, RZ, UR7 ;  /* 0x00000007ff0f7e24 */ /* 0x000fe2000f8e00ff */
[----:B------:R-:W-:Y:S01]  /*24f80*/  MOV R8, UR8 ;  /* 0x0000000800087c02 */ /* 0x000fe20008000f00 */
[----:B------:R-:W-:Y:S02]  /*24f90*/  IMAD.U32 R19, RZ, RZ, UR7 ;  /* 0x00000007ff137e24 */ /* 0x000fe4000f8e00ff */
[----:B------:R-:W-:Y:S01]  /*24fa0*/  IMAD.U32 R6, RZ, RZ, UR6 ;  /* 0x00000006ff067e24 */ /* 0x000fe2000f8e00ff */
[----:B------:R-:W3:Y:S01]  /*24fb0*/  LDC.64 R42, c[0x0][0x788] ;  /* 0x0001e200ff2a7b82 */ /* 0x000ee20000000a00 */
[----:B------:R-:W-:-:S02]  /*24fc0*/  IMAD.U32 R7, RZ, RZ, UR7 ;  /* 0x00000007ff077e24 */ /* 0x000fc4000f8e00ff */
[----:B------:R-:W-:Y:S02]  /*24fd0*/  IMAD.MOV.U32 R0, RZ, RZ, R120 ;  /* 0x000000ffff007224 */ /* 0x000fe400078e0078 */
[----:B------:R-:W-:Y:S02]  /*24fe0*/  IMAD.U32 R12, RZ, RZ, UR8 ;  /* 0x00000008ff0c7e24 */ /* 0x000fe4000f8e00ff */
[----:B------:R-:W-:Y:S01]  /*24ff0*/  IMAD.U32 R13, RZ, RZ, UR9 ;  /* 0x00000009ff0d7e24 */ /* 0x000fe2000f8e00ff */
[----:B------:R-:W4:Y:S01]  /*25000*/  LDC R45, c[0x0][0x364] ;  /* 0x0000d900ff2d7b82 */ /* 0x000f220000000800 */
[----:B------:R-:W-:Y:S02]  /*25010*/  IMAD.U32 R9, RZ, RZ, UR9 ;  /* 0x00000009ff097e24 */ /* 0x000fe4000f8e00ff */
[----:B------:R-:W-:Y:S02]  /*25020*/  IMAD.U32 R4, RZ, RZ, UR8 ;  /* 0x00000008ff047e24 */ /* 0x000fe4000f8e00ff */
[----:B------:R-:W-:-:S02]  /*25030*/  IMAD.U32 R5, RZ, RZ, UR9 ;  /* 0x00000009ff057e24 */ /* 0x000fc4000f8e00ff */
[----:B0-----:R-:W-:-:S07]  /*25040*/  IMAD R121, R121, UR4, RZ ;  /* 0x0000000479797c24 */ /* 0x001fce000f8e02ff */
.L_x_1960:
[----:B------:R-:W-:-:S04]  /*25050*/  IMAD.IADD R10, R121, 0x1, R0 ;  /* 0x00000001790a7824 */ /* 0x000fc800078e0200 */
[----:B-1----:R-:W-:-:S04]  /*25060*/  IMAD R11, R10, R44, R113 ;  /* 0x0000002c0a0b7224 */ /* 0x002fc800078e0271 */
[----:B---3--:R-:W-:-:S05]  /*25070*/  IMAD.WIDE.U32 R10, R11, 0x40, R42 ;  /* 0x000000400b0a7825 */ /* 0x008fca00078e002a */
[----:B------:R-:W3:Y:S04]  /*25080*/  LDG.E.64 R24, desc[UR36][R10.64+0x8] ;  /* 0x000008240a187981 */ /* 0x000ee8000c1e1b00 */
[----:B--2---:R-:W2:Y:S04]  /*25090*/  LDG.E.64 R32, desc[UR36][R10.64+0x18] ;  /* 0x000018240a207981 */ /* 0x004ea8000c1e1b00 */
[----:B------:R-:W4:Y:S04]  /*250a0*/  LDG.E.64 R22, desc[UR36][R10.64] ;  /* 0x000000240a167981 */ /* 0x000f28000c1e1b00 */
[----:B------:R-:W4:Y:S04]  /*250b0*/  LDG.E.64 R30, desc[UR36][R10.64+0x10] ;  /* 0x000010240a1e7981 */ /* 0x000f28000c1e1b00 */
[----:B------:R0:W5:Y:S04]  /*250c0*/  LDG.E.64 R34, desc[UR36][R10.64+0x20] ;  /* 0x000020240a227981 */ /* 0x000168000c1e1b00 */
        /* <DEDUP_REMOVED lines=37> */
.L_x_1953:
[----:B------:R-:W-:Y:S05]  /*25320*/  BSYNC.RECONVERGENT B0 ;  /* 0x0000000000007941 */ /* 0x000fea0003800200 */
.L_x_1952:
        /* <DEDUP_REMOVED lines=10> */
.L_x_1955:
[----:B------:R-:W-:Y:S05]  /*253d0*/  BSYNC.RECONVERGENT B0 ;  /* 0x0000000000007941 */ /* 0x000fea0003800200 */
.L_x_1954:
        /* <DEDUP_REMOVED lines=27> */
.L_x_1957:
[----:B------:R-:W-:Y:S05]  /*25590*/  BSYNC.RECONVERGENT B0 ;  /* 0x0000000000007941 */ /* 0x000fea0003800200 */
.L_x_1956:
        /* <DEDUP_REMOVED lines=16> */
.L_x_1959:
[----:B------:R-:W-:Y:S05]  /*256a0*/  BSYNC.RECONVERGENT B0 ;  /* 0x0000000000007941 */ /* 0x000fea0003800200 */
.L_x_1958:
[----:B0-----:R-:W-:Y:S02]  /*256b0*/  FSEL R4, R4, R38, P4 ;  /* 0x0000002604047208 */ /* 0x001fe40002000000 */
[----:B------:R-:W-:Y:S02]  /*256c0*/  FSEL R5, R5, R39, P4 ;  /* 0x0000002705057208 */ /* 0x000fe40002000000 */
[----:B------:R-:W-:Y:S02]  /*256d0*/  SEL R6, R6, R40, P4 ;  /* 0x0000002806067207 */ /* 0x000fe40002000000 */
[----:B------:R-:W-:Y:S01]  /*256e0*/  SEL R7, R7, R41, P4 ;  /* 0x0000002907077207 */ /* 0x000fe20002000000 */
[----:B------:R-:W-:Y:S06]  /*256f0*/  @!P3 BRA `(.L_x_1960) ;  /* 0xfffffff80054b947 */ /* 0x000fec000383ffff */
.L_x_1941:
[----:B------:R-:W-:Y:S05]  /*25700*/  BSYNC.RECONVERGENT B1 ;  /* 0x0000000000017941 */ /* 0x000fea0003800200 */
.L_x_1939:
[----:B------:R-:W0:Y:S01]  /*25710*/  S2UR UR6, SR_CgaCtaId ;  /* 0x00000000000679c3 */ /* 0x000e220000008800 */
[----:B------:R-:W3:Y:S01]  /*25720*/  LDCU UR5, c[0x0][0x360] ;  /* 0x00006c00ff0577ac */ /* 0x000ee20008000800 */
[----:B------:R-:W-:Y:S01]  /*25730*/  IMAD.MOV.U32 R22, RZ, RZ, R16 ;  /* 0x000000ffff167224 */ /* 0x000fe200078e0010 */
[----:B------:R-:W-:Y:S01]  /*25740*/  MOV R23, R17 ;  /* 0x0000001100177202 */ /* 0x000fe20000000f00 */
[----:B------:R-:W-:Y:S01]  /*25750*/  IMAD.MOV.U32 R10, RZ, RZ, R18 ;  /* 0x000000ffff0a7224 */ /* 0x000fe200078e0012 */
[----:B------:R-:W-:Y:S01]  /*25760*/  UMOV UR4, 0x400 ;  /* 0x0000040000047882 */ /* 0x000fe20000000000 */
[----:B------:R-:W-:Y:S01]  /*25770*/  IMAD.MOV.U32 R11, RZ, RZ, R19 ;  /* 0x000000ffff0b7224 */ /* 0x000fe200078e0013 */
[----:B------:R-:W-:Y:S01]  /*25780*/  UIADD3 UR4, UPT, UPT, UR4, 0x10, URZ ;  /* 0x0000001004047890 */ /* 0x000fe2000fffe0ff */
[----:B---3--:R-:W-:-:S03]  /*25790*/  IMAD R25, R120, UR5, R113 ;  /* 0x0000000578197c24 */ /* 0x008fc6000f8e0271 */
[----:B0-----:R-:W-:Y:S01]  /*257a0*/  ULEA UR8, UR6, UR4, 0x18 ;  /* 0x0000000406087291 */ /* 0x001fe2000f8ec0ff */
[----:B------:R-:W0:Y:S05]  /*257b0*/  LDCU UR6, c[0x0][0x364] ;  /* 0x00006c80ff0677ac */ /* 0x000e2a0008000800 */
[----:B------:R-:W-:-:S05]  /*257c0*/  LEA R25, R25, UR8, 0x6 ;  /* 0x0000000819197c11 */ /* 0x000fca000f8e30ff */
[----:B------:R3:W-:Y:S04]  /*257d0*/  STS.128 [R25], R20 ;  /* 0x0000001419007388 */ /* 0x0007e80000000c00 */
[----:B------:R3:W-:Y:S04]  /*257e0*/  STS.128 [R25+0x10], R12 ;  /* 0x0000100c19007388 */ /* 0x0007e80000000c00 */
[----:B------:R3:W-:Y:S01]  /*257f0*/  STS.128 [R25+0x20], R8 ;  /* 0x0000200819007388 */ /* 0x0007e20000000c00 */
[----:B0-----:R-:W-:-:S03]  /*25800*/  UISETP.GE.U32.AND UP0, UPT, UR6, 0x2, UPT ;  /* 0x000000020600788c */ /* 0x001fc6000bf06070 */
[----:B------:R3:W-:Y:S06]  /*25810*/  STS.128 [R25+0x30], R4 ;  /* 0x0000300419007388 */ /* 0x0007ec0000000c00 */
[----:B------:R-:W-:Y:S05]  /*25820*/  BRA.U !UP0, `(.L_x_1961) ;  /* 0x0000000508d87547 */ /* 0x000fea000b800000 */
[----:B------:R-:W-:-:S05]  /*25830*/  UMOV UR4, UR6 ;  /* 0x0000000600047c82 */ /* 0x000fca0008000000 */
.L_x_1972:
[----:B------:R-:W-:Y:S01]  /*25840*/  USHF.R.U32.HI UR7, URZ, 0x1, UR4 ;  /* 0x00000001ff077899 */ /* 0x000fe20008011604 */
[----:B------:R-:W-:Y:S05]  /*25850*/  BAR.SYNC.DEFER_BLOCKING 0x0 ;  /* 0x0000000000007b1d */ /* 0x000fea0000010000 */
[----:B------:R-:W-:Y:S01]  /*25860*/  VIADD R0, R120, UR7 ;  /* 0x0000000778007c36 */ /* 0x000fe20008000000 */
[----:B------:R-:W-:Y:S04]  /*25870*/  BSSY.RECONVERGENT B0, `(.L_x_1962) ;  /* 0x000006e000007945 */ /* 0x000fe80003800200 */
[----:B------:R-:W-:-:S04]  /*25880*/  ISETP.GE.U32.AND P2, PT, R0, UR6, PT ;  /* 0x0000000600007c0c */ /* 0x000fc8000bf46070 */
[----:B------:R-:W-:-:S13]  /*25890*/  ISETP.GE.U32.OR P2, PT, R120, UR7, P2 ;  /* 0x0000000778007c0c */ /* 0x000fda0009746470 */
[----:B012---:R-:W-:Y:S05]  /*258a0*/  @P2 BRA `(.L_x_1963) ;  /* 0x0000000400a82947 */ /* 0x007fea0003800000 */
[----:B------:R-:W-:Y:S01]  /*258b0*/  IMAD R0, R0, UR5, R113 ;  /* 0x0000000500007c24 */ /* 0x000fe2000f8e0271 */
[----:B------:R-:W0:Y:S01]  /*258c0*/  DSETP.NAN.AND P5, PT, R20, R20, PT ;  /* 0x000000141400722a */ /* 0x000e220003fa8000 */
[----:B------:R-:W-:Y:S03]  /*258d0*/  BSSY.RECONVERGENT B1, `(.L_x_1964) ;  /* 0x0000023000017945 */ /* 0x000fe60003800200 */
[----:B------:R-:W-:-:S05]  /*258e0*/  LEA R0, R0, UR8, 0x6 ;  /* 0x0000000800007c11 */ /* 0x000fca000f8e30ff */
[----:B-----5:R-:W0:Y:S04]  /*258f0*/  LDS.128 R40, [R0] ;  /* 0x0000000000287984 */ /* 0x020e280000000c00 */
[----:B------:R-:W4:Y:S01]  /*25900*/  LDS.128 R44, [R0+0x10] ;  /* 0x00001000002c7984 */ /* 0x000f220000000c00 */
[----:B0-----:R-:W-:-:S04]  /*25910*/  @P5 ISETP.GE.U32.AND P3, PT, R16, R42, PT ;  /* 0x0000002a1000520c */ /* 0x001fc80003f66070 */
[----:B------:R-:W-:-:S15]  /*25920*/  @P5 ISETP.GE.AND.EX P3, PT, R17, R43, PT, P3 ;  /* 0x0000002b1100520c */ /* 0x000fde0003f66330 */
[----:B------:R-:W-:-:S15]  /*25930*/  NOP ;  /* 0x0000000000007918 */ /* 0x000fde0000000000 */
[----:B------:R-:W-:-:S15]  /*25940*/  NOP ;  /* 0x0000000000007918 */ /* 0x000fde0000000000 */
[----:B------:R-:W-:-:S01]  /*25950*/  NOP ;  /* 0x0000000000007918 */ /* 0x000fc20000000000 */
[----:B------:R-:W4:Y:S02]  /*25960*/  DSETP.NAN.AND P2, PT, R12, R12, PT ;  /* 0x0000000c0c00722a */ /* 0x000f240003f48000 */
[----:B----4-:R-:W-:-:S04]  /*25970*/  @P2 ISETP.GE.U32.AND P4, PT, R14, R46, PT ;  /* 0x0000002e0e00220c */ /* 0x010fc80003f86070 */
[----:B------:R-:W-:-:S15]  /*25980*/  @P2 ISETP.GE.AND.EX P4, PT, R15, R47, PT, P4 ;  /* 0x0000002f0f00220c */ /* 0x000fde0003f86340 */
[----:B------:R-:W-:-:S15]  /*25990*/  NOP ;  /* 0x0000000000007918 */ /* 0x000fde0000000000 */
[----:B------:R-:W-:-:S15]  /*259a0*/  NOP ;  /* 0x0000000000007918 */ /* 0x000fde0000000000 */
[----:B------:R-:W-:-:S13]  /*259b0*/  NOP ;  /* 0x0000000000007918 */ /* 0x000fda0000000000 */
[----:B------:R0:W4:-:S15]  /*259c0*/  DSETP.NAN.AND P6, PT, R8, R8, PT ;  /* 0x000000080800722a */ /* 0x00011e0003fc8000 */
        /* <DEDUP_REMOVED lines=10> */
[----:B----4-:R-:W-:Y:S05]  /*25a70*/  @P5 BRA `(.L_x_1965) ;  /* 0x0000000000205947 */ /* 0x010fea0003800000 */
        /* <DEDUP_REMOVED lines=8> */
.L_x_1965:
[----:B------:R-:W-:Y:S05]  /*25b00*/  BSYNC.RECONVERGENT B1 ;  /* 0x0000000000017941 */ /* 0x000fea0003800200 */
.L_x_1964:
[----:B------:R-:W-:Y:S04]  /*25b10*/  BSSY.RECONVERGENT B1, `(.L_x_1966) ;  /* 0x000000a000017945 */ /* 0x000fe80003800200 */
        /* <DEDUP_REMOVED lines=9> */
.L_x_1967:
[----:B------:R-:W-:Y:S05]  /*25bb0*/  BSYNC.RECONVERGENT B1 ;  /* 0x0000000000017941 */ /* 0x000fea0003800200 */
.L_x_1966:
[----:B-12---:R-:W1:Y:S01]  /*25bc0*/  LDS.128 R32, [R0+0x20] ;  /* 0x0000200000207984 */ /* 0x006e620000000c00 */
[----:B0-----:R-:W-:Y:S01]  /*25bd0*/  SEL R16, R16, R42, P3 ;  /* 0x0000002a10107207 */ /* 0x001fe20001800000 */
[----:B------:R-:W0:Y:S01]  /*25be0*/  DSETP.NAN.AND P5, PT, R4, R4, PT ;  /* 0x000000040400722a */ /* 0x000e220003fa8000 */
[----:B------:R-:W-:Y:S01]  /*25bf0*/  SEL R17, R17, R43, P3 ;  /* 0x0000002b11117207 */ /* 0x000fe20001800000 */
[----:B------:R-:W0:Y:S01]  /*25c00*/  LDS.128 R36, [R0+0x30] ;  /* 0x0000300000247984 */ /* 0x000e220000000c00 */
[----:B---34-:R-:W-:Y:S01]  /*25c10*/  FSEL R20, R20, R40, P3 ;  /* 0x0000002814147208 */ /* 0x018fe20001800000 */
[----:B------:R-:W-:Y:S01]  /*25c20*/  IMAD.MOV.U32 R22, RZ, RZ, R16 ;  /* 0x000000ffff167224 */ /* 0x000fe200078e0010 */
[----:B------:R-:W-:Y:S01]  /*25c30*/  FSEL R21, R21, R41, P3 ;  /* 0x0000002915157208 */ /* 0x000fe20001800000 */
[----:B------:R-:W-:Y:S01]  /*25c40*/  IMAD.MOV.U32 R23, RZ, RZ, R17 ;  /* 0x000000ffff177224 */ /* 0x000fe200078e0011 */
[----:B------:R-:W-:Y:S01]  /*25c50*/  FSEL R12, R12, R44, P4 ;  /* 0x0000002c0c0c7208 */ /* 0x000fe20002000000 */
[----:B------:R-:W-:Y:S01]  /*25c60*/  BSSY.RECONVERGENT B1, `(.L_x_1968) ;  /* 0x0000016000017945 */ /* 0x000fe20003800200 */
[----:B------:R-:W-:-:S02]  /*25c70*/  FSEL R13, R13, R45, P4 ;  /* 0x0000002d0d0d7208 */ /* 0x000fc40002000000 */
[----:B------:R-:W-:Y:S01]  /*25c80*/  SEL R14, R14, R46, P4 ;  /* 0x0000002e0e0e7207 */ /* 0x000fe20002000000 */
[----:B------:R2:W-:Y:S01]  /*25c90*/  STS.128 [R25], R20 ;  /* 0x0000001419007388 */ /* 0x0005e20000000c00 */
[----:B------:R-:W-:-:S05]  /*25ca0*/  SEL R15, R15, R47, P4 ;  /* 0x0000002f0f0f7207 */ /* 0x000fca0002000000 */
[----:B------:R2:W-:Y:S01]  /*25cb0*/  STS.128 [R25+0x10], R12 ;  /* 0x0000100c19007388 */ /* 0x0005e20000000c00 */
[----:B-1----:R-:W-:-:S04]  /*25cc0*/  @P6 ISETP.GE.U32.AND P2, PT, R18, R34, PT ;  /* 0x000000221200620c */ /* 0x002fc80003f46070 */
[----:B------:R-:W-:Y:S02]  /*25cd0*/  @P6 ISETP.GE.AND.EX P2, PT, R19, R35, PT, P2 ;  /* 0x000000231300620c */ /* 0x000fe40003f46320 */
[----:B0-----:R-:W-:-:S04]  /*25ce0*/  @P5 ISETP.GE.U32.AND P3, PT, R6, R38, PT ;  /* 0x000000260600520c */ /* 0x001fc80003f66070 */
[----:B------:R-:W-:-:S15]  /*25cf0*/  @P5 ISETP.GE.AND.EX P3, PT, R7, R39, PT, P3 ;  /* 0x000000270700520c */ /* 0x000fde0003f66330 */
[----:B------:R-:W-:-:S15]  /*25d00*/  NOP ;  /* 0x0000000000007918 */ /* 0x000fde0000000000 */
[----:B------:R-:W-:-:S05]  /*25d10*/  NOP ;  /* 0x0000000000007918 */ /* 0x000fca0000000000 */
        /* <DEDUP_REMOVED lines=10> */
.L_x_1969:
[----:B------:R-:W-:Y:S05]  /*25dc0*/  BSYNC.RECONVERGENT B1 ;  /* 0x0000000000017941 */ /* 0x000fea0003800200 */
.L_x_1968:
[----:B------:R-:W-:Y:S01]  /*25dd0*/  BSSY.RECONVERGENT B1, `(.L_x_1970) ;  /* 0x000000f000017945 */ /* 0x000fe20003800200 */
[----:B------:R1:W3:Y:S01]  /*25de0*/  @P5 DSETP.NUM.OR P3, PT, R36, R36, !P3 ;  /* 0x000000242400522a */ /* 0x0002e20005f67400 */
[----:B0-----:R-:W-:Y:S02]  /*25df0*/  FSEL R8, R8, R32, P2 ;  /* 0x0000002008087208 */ /* 0x001fe40001000000 */
[----:B------:R-:W-:Y:S02]  /*25e00*/  FSEL R9, R9, R33, P2 ;  /* 0x0000002109097208 */ /* 0x000fe40001000000 */
[----:B------:R-:W-:Y:S02]  /*25e10*/  SEL R18, R18, R34, P2 ;  /* 0x0000002212127207 */ /* 0x000fe40001000000 */
[----:B------:R-:W-:Y:S01]  /*25e20*/  SEL R19, R19, R35, P2 ;  /* 0x0000002313137207 */ /* 0x000fe20001000000 */
[----:B---3--:R-:W-:Y:S06]  /*25e30*/  @P5 BRA `(.L_x_1971) ;  /* 0x0000000000205947 */ /* 0x008fec0003800000 */
[----:B------:R-:W0:Y:S02]  /*25e40*/  DSETP.NEU.AND P4, PT, R4, R36, PT ;  /* 0x000000240400722a */ /* 0x000e240003f8d000 */
[----:B0-----:R-:W-:-:S04]  /*25e50*/  @!P4 ISETP.GE.U32.AND P2, PT, R6, R38, PT ;  /* 0x000000260600c20c */ /* 0x001fc80003f46070 */
[----:B------:R-:W-:-:S15]  /*25e60*/  @!P4 ISETP.GE.AND.EX P2, PT, R7, R39, PT, P2 ;  /* 0x000000270700c20c */ /* 0x000fde0003f46320 */
[----:B------:R-:W-:-:S15]  /*25e70*/  NOP ;  /* 0x0000000000007918 */ /* 0x000fde0000000000 */
[----:B------:R-:W-:-:S15]  /*25e80*/  NOP ;  /* 0x0000000000007918 */ /* 0x000fde0000000000 */
[----:B------:R-:W-:-:S13]  /*25e90*/  NOP ;  /* 0x0000000000007918 */ /* 0x000fda0000000000 */
[----:B------:R0:W3:Y:S02]  /*25ea0*/  @P4 DSETP.GT.AND P3, PT, R4, R36, PT ;  /* 0x000000240400422a */ /* 0x0000e40003f64000 */
[----:B---3--:R-:W-:-:S13]  /*25eb0*/  @!P4 PLOP3.LUT P3, PT, P2, PT, PT, 0x8, 0x80 ;  /* 0x000000000080c81c */ /* 0x008fda000176e170 */
.L_x_1971:
[----:B------:R-:W-:Y:S05]  /*25ec0*/  BSYNC.RECONVERGENT B1 ;  /* 0x0000000000017941 */ /* 0x000fea0003800200 */
.L_x_1970:
[----:B0-----:R-:W-:Y:S01]  /*25ed0*/  FSEL R4, R4, R36, P3 ;  /* 0x0000002404047208 */ /* 0x001fe20001800000 */
[----:B------:R-:W-:Y:S01]  /*25ee0*/  IMAD.MOV.U32 R10, RZ, RZ, R18 ;  /* 0x000000ffff0a7224 */ /* 0x000fe200078e0012 */
[----:B------:R-:W-:Y:S02]  /*25ef0*/  FSEL R5, R5, R37, P3 ;  /* 0x0000002505057208 */ /* 0x000fe40001800000 */
[----:B------:R-:W-:Y:S02]  /*25f00*/  SEL R6, R6, R38, P3 ;  /* 0x0000002606067207 */ /* 0x000fe40001800000 */
[----:B------:R-:W-:Y:S02]  /*25f10*/  SEL R7, R7, R39, P3 ;  /* 0x0000002707077207 */ /* 0x000fe40001800000 */
[----:B------:R-:W-:-:S03]  /*25f20*/  MOV R11, R19 ;  /* 0x00000013000b7202 */ /* 0x000fc60000000f00 */
[----:B------:R0:W-:Y:S04]  /*25f30*/  STS.128 [R25+0x30], R4 ;  /* 0x0000300419007388 */ /* 0x0001e80000000c00 */
[----:B------:R0:W-:Y:S02]  /*25f40*/  STS.128 [R25+0x20], R8 ;  /* 0x0000200819007388 */ /* 0x0001e40000000c00 */
.L_x_1963:
[----:B------:R-:W-:Y:S05]  /*25f50*/  BSYNC.RECONVERGENT B0 ;  /* 0x0000000000007941 */ /* 0x000fea0003800200 */
.L_x_1962:
[----:B------:R-:W-:-:S03]  /*25f60*/  UISETP.GT.U32.AND UP0, UPT, UR4, 0x3, UPT ;  /* 0x000000030400788c */ /* 0x000fc6000bf04070 */
[----:B------:R-:W-:-:S06]  /*25f70*/  UMOV UR4, UR7 ;  /* 0x0000000700047c82 */ /* 0x000fcc0008000000 */
[----:B------:R-:W-:Y:S05]  /*25f80*/  BRA.U UP0, `(.L_x_1972) ;  /* 0xfffffff9002c7547 */ /* 0x000fea000b83ffff */
.L_x_1961:
[----:B------:R-:W4:Y:S02]  /*25f90*/  LDCU UR4, c[0x0][0x3b0] ;  /* 0x00007600ff0477ac */ /* 0x000f240008000800 */
[----:B----4-:R-:W-:-:S09]  /*25fa0*/  UISETP.NE.AND UP0, UPT, UR4, URZ, UPT ;  /* 0x000000ff0400728c */ /* 0x010fd2000bf05270 */
[----:B------:R-:W-:Y:S05]  /*25fb0*/  BRA.U !UP0, `(.L_x_1973) ;  /* 0x0000000d08cc7547 */ /* 0x000fea000b800000 */
[----:B------:R-:W-:Y:S02]  /*25fc0*/  UISETP.GE.U32.AND UP0, UPT, UR5, 0x21, UPT ;  /* 0x000000210500788c */ /* 0x000fe4000bf06070 */
[----:B------:R-:W-:-:S07]  /*25fd0*/  UMOV UR4, UR5 ;  /* 0x0000000500047c82 */ /* 0x000fce0008000000 */
[----:B------:R-:W-:Y:S05]  /*25fe0*/  BRA.U !UP0, `(.L_x_1974) ;  /* 0x0000000908007547 */ /* 0x000fea000b800000 */
[----:B--23--:R-:W-:Y:S01]  /*25ff0*/  IMAD.MOV.U32 R22, RZ, RZ, R16 ;  /* 0x000000ffff167224 */ /* 0x00cfe200078e0010 */
[----:B------:R4:W-:Y:S01]  /*26000*/  STS.128 [R25+0x10], R12 ;  /* 0x0000100c19007388 */ /* 0x0009e20000000c00 */
[----:B------:R-:W-:Y:S01]  /*26010*/  IMAD.MOV.U32 R23, RZ, RZ, R17 ;  /* 0x000000ffff177224 */ /* 0x000fe200078e0011 */
[----:B------:R-:W-:Y:S01]  /*26020*/  UISETP.GE.U32.AND UP0, UPT, UR5, 0x40, UPT ;  /* 0x000000400500788c */ /* 0x000fe2000bf06070 */
[----:B0-----:R-:W-:Y:S01]  /*26030*/  IMAD.MOV.U32 R10, RZ, RZ, R18 ;  /* 0x000000ffff0a7224 */ /* 0x001fe200078e0012 */
[----:B------:R4:W-:Y:S01]  /*26040*/  STS.128 [R25+0x30], R4 ;  /* 0x0000300419007388 */ /* 0x0009e20000000c00 */
[----:B------:R-:W-:Y:S01]  /*26050*/  IMAD.MOV.U32 R11, RZ, RZ, R19 ;  /* 0x000000ffff0b7224 */ /* 0x000fe200078e0013 */
[----:B------:R-:W-:Y:S02]  /*26060*/  UMOV UR4, 0x20 ;  /* 0x0000002000047882 */ /* 0x000fe40000000000 */
[----:B------:R4:W-:Y:S04]  /*26070*/  STS.128 [R25], R20 ;  /* 0x0000001419007388 */ /* 0x0009e80000000c00 */
[----:B------:R4:W-:Y:S01]  /*26080*/  STS.128 [R25+0x20], R8 ;  /* 0x0000200819007388 */ /* 0x0009e20000000c00 */
[----:B------:R-:W-:Y:S05]  /*26090*/  BRA.U !UP0, `(.L_x_1974) ;  /* 0x0000000508d47547 */ /* 0x000fea000b800000 */
[----:B------:R-:W-:-:S07]  /*260a0*/  IMAD.U32 R0, RZ, RZ, UR5 ;  /* 0x00000005ff007e24 */ /* 0x000fce000f8e00ff */
.L_x_1985:
[----:B------:R-:W-:Y:S01]  /*260b0*/  SHF.R.U32.HI R24, RZ, 0x1, R0 ;  /* 0x00000001ff187819 */ /* 0x000fe20000011600 */
[----:B------:R-:W-:Y:S04]  /*260c0*/  BAR.SYNC.DEFER_BLOCKING 0x0 ;  /* 0x0000000000007b1d */ /* 0x000fe80000010000 */
[----:B0---4-:R-:W-:Y:S02]  /*260d0*/  IMAD.IADD R10, R24, 0x1, R113 ;  /* 0x00000001180a7824 */ /* 0x011fe400078e0271 */
[----:B------:R-:W-:Y:S03]  /*260e0*/  BSSY.RECONVERGENT B0, `(.L_x_1975) ;  /* 0x000006d000007945 */ /* 0x000fe60003800200 */
[----:B------:R-:W-:-:S04]  /*260f0*/  ISETP.GE.U32.AND P2, PT, R10, UR5, PT ;  /* 0x000000050a007c0c */ /* 0x000fc8000bf46070 */
[----:B------:R-:W-:-:S13]  /*26100*/  ISETP.GE.U32.OR P2, PT, R113, R24, P2 ;  /* 0x000000187100720c */ /* 0x000fda0001746470 */
[----:B--23--:R-:W-:Y:S05]  /*26110*/  @P2 BRA `(.L_x_1976) ;  /* 0x0000000400a42947 */ /* 0x00cfea0003800000 */
[----:B------:R-:W-:Y:S01]  /*26120*/  LEA R10, R24, R25, 0x6 ;  /* 0x00000019180a7211 */ /* 0x000fe200078e30ff */
[----:B------:R-:W0:Y:S01]  /*26130*/  DSETP.NAN.AND P5, PT, R20, R20, PT ;  /* 0x000000141400722a */ /* 0x000e220003fa8000 */
[----:B------:R-:W-:Y:S03]  /*26140*/  BSSY.RECONVERGENT B1, `(.L_x_1977) ;  /* 0x0000022000017945 */ /* 0x000fe60003800200 */
[----:B-----5:R-:W0:Y:S04]  /*26150*/  LDS.128 R44, [R10] ;  /* 0x000000000a2c7984 */ /* 0x020e280000000c00 */
[----:B------:R-:W2:Y:S01]  /*26160*/  LDS.128 R40, [R10+0x10] ;  /* 0x000010000a287984 */ /* 0x000ea20000000c00 */
[----:B0-----:R-:W-:-:S04]  /*26170*/  @P5 ISETP.GE.U32.AND P4, PT, R16, R46, PT ;  /* 0x0000002e1000520c */ /* 0x001fc80003f86070 */
[----:B------:R-:W-:-:S15]  /*26180*/  @P5 ISETP.GE.AND.EX P4, PT, R17, R47, PT, P4 ;  /* 0x0000002f1100520c */ /* 0x000fde0003f86340 */
[----:B------:R-:W-:-:S15]  /*26190*/  NOP ;  /* 0x0000000000007918 */ /* 0x000fde0000000000 */
[----:B------:R-:W-:-:S15]  /*261a0*/  NOP ;  /* 0x0000000000007918 */ /* 0x000fde0000000000 */
[----:B------:R-:W-:-:S06]  /*261b0*/  NOP ;  /* 0x0000000000007918 */ /* 0x000fcc0000000000 */
[----:B------:R-:W2:Y:S02]  /*261c0*/  DSETP.NAN.AND P2, PT, R12, R12, PT ;  /* 0x0000000c0c00722a */ /* 0x000ea40003f48000 */
[----:B--2---:R-:W-:-:S04]  /*261d0*/  @P2 ISETP.GE.U32.AND P3, PT, R14, R42, PT ;  /* 0x0000002a0e00220c */ /* 0x004fc80003f66070 */
[----:B------:R-:W-:-:S15]  /*261e0*/  @P2 ISETP.GE.AND.EX P3, PT, R15, R43, PT, P3 ;  /* 0x0000002b0f00220c */ /* 0x000fde0003f66330 */
        /* <DEDUP_REMOVED lines=14> */
[----:B--234-:R-:W-:Y:S05]  /*262d0*/  @P5 BRA `(.L_x_1978) ;  /* 0x0000000000205947 */ /* 0x01cfea0003800000 */
        /* <DEDUP_REMOVED lines=8> */
.L_x_1978:
[----:B------:R-:W-:Y:S05]  /*26360*/  BSYNC.RECONVERGENT B1 ;  /* 0x0000000000017941 */ /* 0x000fea0003800200 */
.L_x_1977:
[----:B------:R-:W-:Y:S04]  /*26370*/  BSSY.RECONVERGENT B1, `(.L_x_1979) ;  /* 0x000000a000017945 */ /* 0x000fe80003800200 */
[----:B------:R-:W-:Y:S05]  /*26380*/  @P2 BRA `(.L_x_1980) ;  /* 0x0000000000202947 */ /* 0x000fea0003800000 */
        /* <DEDUP_REMOVED lines=8> */
.L_x_1980:
[----:B------:R-:W-:Y:S05]  /*26410*/  BSYNC.RECONVERGENT B1 ;  /* 0x0000000000017941 */ /* 0x000fea0003800200 */
.L_x_1979:
[----:B-1----:R-:W1:Y:S01]  /*26420*/  LDS.128 R32, [R10+0x20] ;  /* 0x000020000a207984 */ /* 0x002e620000000c00 */
[----:B---3--:R-:W-:Y:S01]  /*26430*/  SEL R16, R16, R46, P4 ;  /* 0x0000002e10107207 */ /* 0x008fe20002000000 */
[----:B------:R-:W3:Y:S01]  /*26440*/  DSETP.NAN.AND P5, PT, R4, R4, PT ;  /* 0x000000040400722a */ /* 0x000ee20003fa8000 */
[----:B------:R-:W-:Y:S01]  /*26450*/  SEL R17, R17, R47, P4 ;  /* 0x0000002f11117207 */ /* 0x000fe20002000000 */
[----:B------:R-:W3:Y:S01]  /*26460*/  LDS.128 R36, [R10+0x30] ;  /* 0x000030000a247984 */ /* 0x000ee20000000c00 */
[----:B--2---:R-:W-:Y:S01]  /*26470*/  FSEL R20, R20, R44, P4 ;  /* 0x0000002c14147208 */ /* 0x004fe20002000000 */
[----:B------:R-:W-:Y:S01]  /*26480*/  IMAD.MOV.U32 R22, RZ, RZ, R16 ;  /* 0x000000ffff167224 */ /* 0x000fe200078e0010 */
[----:B------:R-:W-:Y:S01]  /*26490*/  FSEL R21, R21, R45, P4 ;  /* 0x0000002d15157208 */ /* 0x000fe20002000000 */
[----:B------:R-:W-:Y:S01]  /*264a0*/  IMAD.MOV.U32 R23, RZ, RZ, R17 ;  /* 0x000000ffff177224 */ /* 0x000fe200078e0011 */
[----:B------:R-:W-:Y:S01]  /*264b0*/  BSSY.RECONVERGENT B1, `(.L_x_1981) ;  /* 0x0000016000017945 */ /* 0x000fe20003800200 */
[----:B----4-:R-:W-:-:S02]  /*264c0*/  FSEL R12, R12, R40, P3 ;  /* 0x000000280c0c7208 */ /* 0x010fc40001800000 */
[----:B------:R-:W-:Y:S01]  /*264d0*/  FSEL R13, R13, R41, P3 ;  /* 0x000000290d0d7208 */ /* 0x000fe20001800000 */
[----:B------:R2:W-:Y:S01]  /*264e0*/  STS.128 [R25], R20 ;  /* 0x0000001419007388 */ /* 0x0005e20000000c00 */
[----:B------:R-:W-:Y:S02]  /*264f0*/  SEL R14, R14, R42, P3 ;  /* 0x0000002a0e0e7207 */ /* 0x000fe40001800000 */
[----:B------:R-:W-:Y:S02]  /*26500*/  SEL R15, R15, R43, P3 ;  /* 0x0000002b0f0f7207 */ /* 0x000fe40001800000 */
[----:B-1----:R-:W-:-:S04]  /*26510*/  @P6 ISETP.GE.U32.AND P2, PT, R18, R34, PT ;  /* 0x000000221200620c */ /* 0x002fc80003f46070 */
[----:B------:R-:W-:Y:S02]  /*26520*/  @P6 ISETP.GE.AND.EX P2, PT, R19, R35, PT, P2 ;  /* 0x000000231300620c */ /* 0x000fe40003f46320 */
[----:B---3--:R-:W-:-:S04]  /*26530*/  @P5 ISETP.GE.U32.AND P4, PT, R6, R38, PT ;  /* 0x000000260600520c */ /* 0x008fc80003f86070 */
[----:B------:R-:W-:-:S15]  /*26540*/  @P5 ISETP.GE.AND.EX P4, PT, R7, R39, PT, P4 ;  /* 0x000000270700520c */ /* 0x000fde0003f86340 */
[----:B------:R-:W-:-:S15]  /*26550*/  NOP ;  /* 0x0000000000007918 */ /* 0x000fde0000000000 */
[----:B------:R-:W-:-:S08]  /*26560*/  NOP ;  /* 0x0000000000007918 */ /* 0x000fd00000000000 */
        /* <DEDUP_REMOVED lines=8> */
[----:B------:R1:W3:Y:S02]  /*265f0*/  @P3 DSETP.GT.AND P2, PT, R8, R32, PT ;  /* 0x000000200800322a */ /* 0x0002e40003f44000 */
[----:B---3--:R-:W-:-:S13]  /*26600*/  @!P3 PLOP3.LUT P2, PT, P6, PT, PT, 0x8, 0x80 ;  /* 0x000000000080b81c */ /* 0x008fda000374e170 */
.L_x_1982:
[----:B------:R-:W-:Y:S05]  /*26610*/  BSYNC.RECONVERGENT B1 ;  /* 0x0000000000017941 */ /* 0x000fea0003800200 */
.L_x_1981:
[----:B------:R-:W-:Y:S01]  /*26620*/  BSSY.RECONVERGENT B1, `(.L_x_1983) ;  /* 0x000000f000017945 */ /* 0x000fe20003800200 */
[----:B------:R3:W4:Y:S01]  /*26630*/  @P5 DSETP.NUM.OR P4, PT, R36, R36, !P4 ;  /* 0x000000242400522a */ /* 0x0007220006787400 */
[----:B01----:R-:W-:Y:S02]  /*26640*/  FSEL R8, R8, R32, P2 ;  /* 0x0000002008087208 */ /* 0x003fe40001000000 */
[----:B------:R-:W-:Y:S02]  /*26650*/  FSEL R9, R9, R33, P2 ;  /* 0x0000002109097208 */ /* 0x000fe40001000000 */
[----:B------:R-:W-:Y:S02]  /*26660*/  SEL R18, R18, R34, P2 ;  /* 0x0000002212127207 */ /* 0x000fe40001000000 */
[----:B------:R-:W-:Y:S01]  /*26670*/  SEL R19, R19, R35, P2 ;  /* 0x0000002313137207 */ /* 0x000fe20001000000 */
[----:B----4-:R-:W-:Y:S06]  /*26680*/  @P5 BRA `(.L_x_1984) ;  /* 0x0000000000205947 */ /* 0x010fec0003800000 */
        /* <DEDUP_REMOVED lines=8> */
.L_x_1984:
[----:B------:R-:W-:Y:S05]  /*26710*/  BSYNC.RECONVERGENT B1 ;  /* 0x0000000000017941 */ /* 0x000fea0003800200 */
.L_x_1983:
[----:B0-----:R-:W-:Y:S01]  /*26720*/  FSEL R4, R4, R36, P4 ;  /* 0x0000002404047208 */ /* 0x001fe20002000000 */
[----:B------:R-:W-:Y:S01]  /*26730*/  IMAD.MOV.U32 R10, RZ, RZ, R18 ;  /* 0x000000ffff0a7224 */ /* 0x000fe200078e0012 */
[----:B------:R-:W-:Y:S01]  /*26740*/  FSEL R5, R5, R37, P4 ;  /* 0x0000002505057208 */ /* 0x000fe20002000000 */
[----:B------:R-:W-:Y:S01]  /*26750*/  IMAD.MOV.U32 R11, RZ, RZ, R19 ;  /* 0x000000ffff0b7224 */ /* 0x000fe200078e0013 */
[----:B------:R-:W-:Y:S01]  /*26760*/  SEL R6, R6, R38, P4 ;  /* 0x0000002606067207 */ /* 0x000fe20002000000 */
[----:B------:R0:W-:Y:S01]  /*26770*/  STS.128 [R25+0x10], R12 ;  /* 0x0000100c19007388 */ /* 0x0001e20000000c00 */
[----:B------:R-:W-:-:S03]  /*26780*/  SEL R7, R7, R39, P4 ;  /* 0x0000002707077207 */ /* 0x000fc60002000000 */
[----:B------:R0:W-:Y:S04]  /*26790*/  STS.128 [R25+0x20], R8 ;  /* 0x0000200819007388 */ /* 0x0001e80000000c00 */
[----:B------:R0:W-:Y:S02]  /*267a0*/  STS.128 [R25+0x30], R4 ;  /* 0x0000300419007388 */ /* 0x0001e40000000c00 */
.L_x_1976:
[----:B------:R-:W-:Y:S05]  /*267b0*/  BSYNC.RECONVERGENT B0 ;  /* 0x0000000000007941 */ /* 0x000fea0003800200 */
.L_x_1975:
[----:B------:R-:W-:Y:S01]  /*267c0*/  ISETP.GT.U32.AND P2, PT, R0, 0x7f, PT ;  /* 0x0000007f0000780c */ /* 0x000fe20003f44070 */
[----:B------:R-:W-:-:S12]  /*267d0*/  IMAD.MOV.U32 R0, RZ, RZ, R24 ;  /* 0x000000ffff007224 */ /* 0x000fd800078e0018 */
[----:B------:R-:W-:Y:S05]  /*267e0*/  @P2 BRA `(.L_x_1985) ;  /* 0xfffffff800302947 */ /* 0x000fea000383ffff */
.L_x_1974:
[----:B------:R-:W-:Y:S01]  /*267f0*/  BAR.SYNC.DEFER_BLOCKING 0x0 ;  /* 0x0000000000007b1d */ /* 0x000fe20000010000 */
[----:B------:R-:W-:-:S09]  /*26800*/  UISETP.GE.U32.AND UP0, UPT, UR4, 0x2, UPT ;  /* 0x000000020400788c */ /* 0x000fd2000bf06070 */
[----:B------:R-:W-:Y:S05]  /*26810*/  BRA.U !UP0, `(.L_x_1973) ;  /* 0x0000000508b47547 */ /* 0x000fea000b800000 */
[----:B--2---:R-:W-:-:S07]  /*26820*/  IMAD.MOV.U32 R33, RZ, RZ, 0x1 ;  /* 0x00000001ff217424 */ /* 0x004fce00078e00ff */
.L_x_1994:
[----:B-1----:R-:W1:Y:S01]  /*26830*/  SHFL.DOWN PT, R35, R16, R33, 0x1f ;  /* 0x08001f2110237589 */ /* 0x002e6200000e0000 */
[----:B------:R-:W1:Y:S01]  /*26840*/  DSETP.NAN.AND P3, PT, R20, R20, PT ;  /* 0x000000141400722a */ /* 0x000e620003f68000 */
[----:B------:R-:W-:Y:S02]  /*26850*/  BSSY.RECONVERGENT B0, `(.L_x_1986) ;  /* 0x000001d000007945 */ /* 0x000fe40003800200 */
[----:B--2---:R-:W2:Y:S04]  /*26860*/  SHFL.DOWN PT, R0, R17, R33, 0x1f ;  /* 0x08001f2111007589 */ /* 0x004ea800000e0000 */
[----:B0--34-:R-:W-:Y:S04]  /*26870*/  SHFL.DOWN PT, R11, R21, R33, 0x1f ;  /* 0x08001f21150b7589 */ /* 0x019fe800000e0000 */
[----:B------:R-:W0:Y:S01]  /*26880*/  SHFL.DOWN PT, R10, R20, R33, 0x1f ;  /* 0x08001f21140a7589 */ /* 0x000e2200000e0000 */
        /* <DEDUP_REMOVED lines=15> */
[----:B0-----:R1:W0:Y:S02]  /*26980*/  @P3 DSETP.NUM.OR P2, PT, R10, R10, !P2 ;  /* 0x0000000a0a00322a */ /* 0x0012240005747400 */
[----:B0-23--:R-:W-:Y:S05]  /*26990*/  @P3 BRA `(.L_x_1987) ;  /* 0x0000000000203947 */ /* 0x00dfea0003800000 */
        /* <DEDUP_REMOVED lines=8> */
.L_x_1987:
[----:B------:R-:W-:Y:S05]  /*26a20*/  BSYNC.RECONVERGENT B0 ;  /* 0x0000000000007941 */ /* 0x000fea0003800200 */
.L_x_1986:
[----:B-----5:R-:W3:Y:S01]  /*26a30*/  SHFL.DOWN PT, R37, R14, R33, 0x1f ;  /* 0x08001f210e257589 */ /* 0x020ee200000e0000 */
        /* <DEDUP_REMOVED lines=16> */
.L_x_1989:
[----:B------:R-:W-:Y:S05]  /*26b40*/  BSYNC.RECONVERGENT B0 ;  /* 0x0000000000007941 */ /* 0x000fea0003800200 */
.L_x_1988:
[----:B------:R-:W4:Y:S01]  /*26b50*/  SHFL.DOWN PT, R39, R18, R33, 0x1f ;  /* 0x08001f2112277589 */ /* 0x000f2200000e0000 */
[----:B------:R-:W-:Y:S03]  /*26b60*/  BSSY.RECONVERGENT B0, `(.L_x_1990) ;  /* 0x0000010000007945 */ /* 0x000fe60003800200 */
[----:B------:R-:W5:Y:S04]  /*26b70*/  SHFL.DOWN PT, R34, R19, R33, 0x1f ;  /* 0x08001f2113227589 */ /* 0x000f6800000e0000 */
[----:B------:R-:W-:Y:S04]  /*26b80*/  SHFL.DOWN PT, R25, R9, R33, 0x1f ;  /* 0x08001f2109197589 */ /* 0x000fe800000e0000 */
[----:B------:R-:W0:Y:S01]  /*26b90*/  SHFL.DOWN PT, R24, R8, R33, 0x1f ;  /* 0x08001f2108187589 */ /* 0x000e2200000e0000 */
[----:B----4-:R-:W-:-:S04]  /*26ba0*/  @P5 ISETP.GE.U32.AND P4, PT, R18, R39, PT ;  /* 0x000000271200520c */ /* 0x010fc80003f86070 */
[----:B-----5:R-:W-:-:S13]  /*26bb0*/  @P5 ISETP.GE.AND.EX P4, PT, R19, R34, PT, P4 ;  /* 0x000000221300520c */ /* 0x020fda0003f86340 */
[----:B0-----:R0:W4:Y:S02]  /*26bc0*/  @P5 DSETP.NUM.OR P4, PT, R24, R24, !P4 ;  /* 0x000000181800522a */ /* 0x0011240006787400 */
        /* <DEDUP_REMOVED lines=9> */
.L_x_1991:
[----:B------:R-:W-:Y:S05]  /*26c60*/  BSYNC.RECONVERGENT B0 ;  /* 0x0000000000007941 */ /* 0x000fea0003800200 */
.L_x_1990:
[----:B------:R-:W5:Y:S01]  /*26c70*/  SHFL.DOWN PT, R41, R6, R33, 0x1f ;  /* 0x08001f2106297589 */ /* 0x000f6200000e0000 */
[----:B------:R-:W5:Y:S01]  /*26c80*/  DSETP.NAN.AND P5, PT, R4, R4, PT ;  /* 0x000000040400722a */ /* 0x000f620003fa8000 */
[----:B--2---:R-:W-:Y:S01]  /*26c90*/  FSEL R20, R20, R10, P2 ;  /* 0x0000000a14147208 */ /* 0x004fe20001000000 */
[----:B------:R-:W-:Y:S01]  /*26ca0*/  BSSY.RECONVERGENT B0, `(.L_x_1992) ;  /* 0x000001d000007945 */ /* 0x000fe20003800200 */
[----:B------:R-:W2:Y:S01]  /*26cb0*/  SHFL.DOWN PT, R36, R7, R33, 0x1f ;  /* 0x08001f2107247589 */ /* 0x000ea200000e0000 */
[----:B------:R-:W-:Y:S02]  /*26cc0*/  FSEL R21, R21, R11, P2 ;  /* 0x0000000b15157208 */ /* 0x000fe40001000000 */
[----:B------:R-:W-:Y:S01]  /*26cd0*/  SEL R16, R16, R35, P2 ;  /* 0x0000002310107207 */ /* 0x000fe20001000000 */
[----:B------:R-:W-:Y:S01]  /*26ce0*/  SHFL.DOWN PT, R31, R5, R33, 0x1f ;  /* 0x08001f21051f7589 */ /* 0x000fe200000e0000 */
[----:B------:R-:W-:Y:S02]  /*26cf0*/  SEL R17, R17, R0, P2 ;  /* 0x0000000011117207 */ /* 0x000fe40001000000 */
[----:B---3--:R-:W-:Y:S01]  /*26d00*/  FSEL R12, R12, R22, P3 ;  /* 0x000000160c0c7208 */ /* 0x008fe20001800000 */
[----:B------:R-:W3:Y:S01]  /*26d10*/  SHFL.DOWN PT, R30, R4, R33, 0x1f ;  /* 0x08001f21041e7589 */ /* 0x000ee200000e0000 */
[----:B------:R-:W-:-:S02]  /*26d20*/  FSEL R13, R13, R23, P3 ;  /* 0x000000170d0d7208 */ /* 0x000fc40001800000 */
[----:B------:R-:W-:Y:S02]  /*26d30*/  SEL R14, R14, R37, P3 ;  /* 0x000000250e0e7207 */ /* 0x000fe40001800000 */
[----:B------:R-:W-:Y:S02]  /*26d40*/  SEL R15, R15, R32, P3 ;  /* 0x000000200f0f7207 */ /* 0x000fe40001800000 */
[----:B----4-:R-:W-:Y:S02]  /*26d50*/  FSEL R8, R8, R24, P4 ;  /* 0x0000001808087208 */ /* 0x010fe40002000000 */
[----:B------:R-:W-:Y:S02]  /*26d60*/  FSEL R9, R9, R25, P4 ;  /* 0x0000001909097208 */ /* 0x000fe40002000000 */
[----:B------:R-:W-:Y:S02]  /*26d70*/  SEL R18, R18, R39, P4 ;  /* 0x0000002712127207 */ /* 0x000fe40002000000 */
[----:B-----5:R-:W-:-:S02]  /*26d80*/  @P5 ISETP.GE.U32.AND P6, PT, R6, R41, PT ;  /* 0x000000290600520c */ /* 0x020fc40003fc6070 */
[----:B------:R-:W-:Y:S02]  /*26d90*/  SEL R19, R19, R34, P4 ;  /* 0x0000002213137207 */ /* 0x000fe40002000000 */
[----:B--2---:R-:W-:-:S15]  /*26da0*/  @P5 ISETP.GE.AND.EX P2, PT, R7, R36, PT, P6 ;  /* 0x000000240700520c */ /* 0x004fde0003f46360 */
[----:B------:R-:W-:-:S15]  /*26db0*/  NOP ;  /* 0x0000000000007918 */ /* 0x000fde0000000000 */
[----:B------:R-:W-:-:S06]  /*26dc0*/  NOP ;  /* 0x0000000000007918 */ /* 0x000fcc0000000000 */
        /* <DEDUP_REMOVED lines=10> */
.L_x_1993:
[----:B------:R-:W-:Y:S05]  /*26e70*/  BSYNC.RECONVERGENT B0 ;  /* 0x0000000000007941 */ /* 0x000fea0003800200 */
.L_x_1992:
[----:B------:R-:W-:Y:S02]  /*26e80*/  SHF.L.U32 R33, R33, 0x1, RZ ;  /* 0x0000000121217819 */ /* 0x000fe400000006ff */
[----:B---3--:R-:W-:Y:S02]  /*26e90*/  FSEL R4, R4, R30, P2 ;  /* 0x0000001e04047208 */ /* 0x008fe40001000000 */
[----:B------:R-:W-:Y:S02]  /*26ea0*/  ISETP.GE.AND P3, PT, R33, UR4, PT ;  /* 0x0000000421007c0c */ /* 0x000fe4000bf66270 */
[----:B------:R-:W-:Y:S02]  /*26eb0*/  FSEL R5, R5, R31, P2 ;  /* 0x0000001f05057208 */ /* 0x000fe40001000000 */
[----:B------:R-:W-:Y:S02]  /*26ec0*/  SEL R6, R6, R41, P2 ;  /* 0x0000002906067207 */ /* 0x000fe40001000000 */
[----:B------:R-:W-:-:S07]  /*26ed0*/  SEL R7, R7, R36, P2 ;  /* 0x0000002407077207 */ /* 0x000fce0001000000 */
[----:B------:R-:W-:Y:S05]  /*26ee0*/  @!P3 BRA `(.L_x_1994) ;  /* 0xfffffff80050b947 */ /* 0x000fea000383ffff */
.L_x_1973:
[----:B------:R-:W-:Y:S05]  /*26ef0*/  @!P0 EXIT ;  /* 0x000000000000894d */ /* 0x000fea0003800000 */
[----:B------:R-:W0:Y:S02]  /*26f00*/  LDCU.U8 UR4, c[0x0][0x7a0] ;  /* 0x0000f400ff0477ac */ /* 0x000e240008000000 */
[----:B0-----:R-:W-:-:S09]  /*26f10*/  UISETP.NE.AND UP0, UPT, UR4, URZ, UPT ;  /* 0x000000ff0400728c */ /* 0x001fd2000bf05270 */
[----:B------:R-:W-:Y:S05]  /*26f20*/  BRA.U !UP0, `(.L_x_1995) ;  /* 0x0000000108247547 */ /* 0x000fea000b800000 */
[----:B------:R-:W0:Y:S02]  /*26f30*/  LDCU.64 UR4, c[0x0][0x798] ;  /* 0x0000f300ff0477ac */ /* 0x000e240008000a00 */
[----:B0-----:R-:W-:Y:S02]  /*26f40*/  IADD3 R16, P0, PT, R16, UR4, RZ ;  /* 0x0000000410107c10 */ /* 0x001fe4000ff1e0ff */
[----:B--234-:R-:W-:Y:S02]  /*26f50*/  IADD3 R14, P2, PT, R14, UR4, RZ ;  /* 0x000000040e0e7c10 */ /* 0x01cfe4000ff5e0ff */
[----:B------:R-:W-:Y:S02]  /*26f60*/  IADD3 R18, P3, PT, R18, UR4, RZ ;  /* 0x0000000412127c10 */ /* 0x000fe4000ff7e0ff */
[----:B------:R-:W-:Y:S02]  /*26f70*/  IADD3 R6, P4, PT, R6, UR4, RZ ;  /* 0x0000000406067c10 */ /* 0x000fe4000ff9e0ff */
[----:B------:R-:W-:-:S02]  /*26f80*/  IADD3.X R17, PT, PT, R17, UR5, RZ, P0, !PT ;  /* 0x0000000511117c10 */ /* 0x000fc400087fe4ff */
[----:B------:R-:W-:Y:S02]  /*26f90*/  IADD3.X R15, PT, PT, R15, UR5, RZ, P2, !PT ;  /* 0x000000050f0f7c10 */ /* 0x000fe400097fe4ff */
[----:B------:R-:W-:Y:S02]  /*26fa0*/  IADD3.X R19, PT, PT, R19, UR5, RZ, P3, !PT ;  /* 0x0000000513137c10 */ /* 0x000fe40009ffe4ff */
[----:B------:R-:W-:-:S07]  /*26fb0*/  IADD3.X R7, PT, PT, R7, UR5, RZ, P4, !PT ;  /* 0x0000000507077c10 */ /* 0x000fce000a7fe4ff */
.L_x_1995:
[----:B------:R-:W-:Y:S05]  /*26fc0*/  @!P1 BRA `(.L_x_1996) ;  /* 0x0000000800e09947 */ /* 0x000fea0003800000 */
[----:B------:R-:W-:Y:S05]  /*26fd0*/  BRA.U !UP0, `(.L_x_1997) ;  /* 0x0000000108507547 */ /* 0x000fea000b800000 */
[----:B------:R-:W-:Y:S01]  /*26fe0*/  MOV R0, 0x0 ;  /* 0x0000000000007802 */ /* 0x000fe20000000f00 */
[----:B------:R-:W0:Y:S01]  /*26ff0*/  LDCU.64 UR4, c[0x4][0x3c8] ;  /* 0x01007900ff0477ac */ /* 0x000e220008000a00 */
[----:B---34-:R-:W-:Y:S02]  /*27000*/  HFMA2 R8, -RZ, RZ, 0, 4.3690204620361328125e-05 ;  /* 0x000002ddff087431 */ /* 0x018fe400000001ff */
[----:B--2---:R-:W-:Y:S01]  /*27010*/  IMAD.MOV.U32 R12, RZ, RZ, 0x1 ;  /* 0x00000001ff0c7424 */ /* 0x004fe200078e00ff */
[----:B------:R2:W3:Y:S01]  /*27020*/  LDC.64 R2, c[0x4][R0] ;  /* 0x0100000000027b82 */ /* 0x0004e20000000a00 */
[----:B------:R-:W4:Y:S01]  /*27030*/  LDCU.64 UR8, c[0x4][0x3c0] ;  /* 0x01007800ff0877ac */ /* 0x000f220008000a00 */
[----:B------:R-:W-:Y:S01]  /*27040*/  IMAD.MOV.U32 R13, RZ, RZ, RZ ;  /* 0x000000ffff0d7224 */ /* 0x000fe200078e00ff */
[----:B------:R-:W1:Y:S01]  /*27050*/  LDCU.64 UR6, c[0x4][0x240] ;  /* 0x01004800ff0677ac */ /* 0x000e620008000a00 */
[----:B0-----:R-:W-:Y:S02]  /*27060*/  IMAD.U32 R4, RZ, RZ, UR4 ;  /* 0x00000004ff047e24 */ /* 0x001fe4000f8e00ff */
[----:B------:R-:W-:-:S02]  /*27070*/  IMAD.U32 R5, RZ, RZ, UR5 ;  /* 0x00000005ff057e24 */ /* 0x000fc4000f8e00ff */
[----:B----4-:R-:W-:Y:S02]  /*27080*/  IMAD.U32 R6, RZ, RZ, UR8 ;  /* 0x00000008ff067e24 */ /* 0x010fe4000f8e00ff */
[----:B------:R-:W-:Y:S02]  /*27090*/  IMAD.U32 R7, RZ, RZ, UR9 ;  /* 0x00000009ff077e24 */ /* 0x000fe4000f8e00ff */
[----:B-1----:R-:W-:Y:S02]  /*270a0*/  IMAD.U32 R10, RZ, RZ, UR6 ;  /* 0x00000006ff0a7e24 */ /* 0x002fe4000f8e00ff */
[----:B--2---:R-:W-:-:S07]  /*270b0*/  IMAD.U32 R11, RZ, RZ, UR7 ;  /* 0x00000007ff0b7e24 */ /* 0x004fce000f8e00ff */
[----:B------:R-:W-:-:S07]  /*270c0*/  LEPC R20, `(.L_x_1998) ;  /* 0x000000001014794e */ /* 0x000fce0000000000 */
[----:B---3-5:R-:W-:Y:S05]  /*270d0*/  CALL.ABS.NOINC R2 ;  /* 0x0000000002007343 */ /* 0x028fea0003c00000 */
.L_x_1998:
[----:B------:R-:W-:Y:S02]  /*270e0*/  CS2R R16, SRZ ;  /* 0x0000000000107805 */ /* 0x000fe4000001ff00 */
[----:B------:R-:W-:Y:S02]  /*270f0*/  CS2R R14, SRZ ;  /* 0x00000000000e7805 */ /* 0x000fe4000001ff00 */
[----:B------:R-:W-:Y:S02]  /*27100*/  CS2R R18, SRZ ;  /* 0x0000000000127805 */ /* 0x000fe4000001ff00 */
[----:B------:R-:W-:-:S07]  /*27110*/  CS2R R6, SRZ ;  /* 0x0000000000067805 */ /* 0x000fce000001ff00 */
.L_x_1997:
[----:B------:R-:W0:Y:S01]  /*27120*/  LDCU.U8 UR4, c[0x0][0x7a1] ;  /* 0x0000f420ff0477ac */ /* 0x000e220008000000 */
[----:B------:R-:W-:Y:S02]  /*27130*/  IMAD.MOV.U32 R24, RZ, RZ, R14 ;  /* 0x000000ffff187224 */ /* 0x000fe400078e000e */
[----:B--234-:R-:W-:Y:S02]  /*27140*/  IMAD.MOV.U32 R25, RZ, RZ, R15 ;  /* 0x000000ffff197224 */ /* 0x01cfe400078e000f */
[----:B------:R-:W-:Y:S02]  /*27150*/  IMAD.MOV.U32 R30, RZ, RZ, R6 ;  /* 0x000000ffff1e7224 */ /* 0x000fe400078e0006 */
[----:B------:R-:W-:Y:S01]  /*27160*/  IMAD.MOV.U32 R31, RZ, RZ, R7 ;  /* 0x000000ffff1f7224 */ /* 0x000fe200078e0007 */
[----:B0-----:R-:W-:-:S09]  /*27170*/  UISETP.NE.AND UP0, UPT, UR4, URZ, UPT ;  /* 0x000000ff0400728c */ /* 0x001fd2000bf05270 */
[----:B------:R-:W-:Y:S05]  /*27180*/  BRA.U !UP0, `(.L_x_1999) ;  /* 0x0000000508787547 */ /* 0x000fea000b800000 */
[----:B------:R-:W0:Y:S02]  /*27190*/  LDCU UR4, c[0x0][0x7a4] ;  /* 0x0000f480ff0477ac */ /* 0x000e240008000800 */
[----:B0-----:R-:W-:-:S09]  /*271a0*/  UISETP.NE.AND UP0, UPT, UR4, 0x1, UPT ;  /* 0x000000010400788c */ /* 0x001fd2000bf05270 */
[----:B------:R-:W-:Y:S05]  /*271b0*/  BRA.U !UP0, `(.L_x_2000) ;  /* 0x0000000108907547 */ /* 0x000fea000b800000 */
[----:B-1----:R-:W-:Y:S01]  /*271c0*/  MOV R22, 0x0 ;  /* 0x0000000000167802 */ /* 0x002fe20000000f00 */
        /* <DEDUP_REMOVED lines=14> */
[----:B--2--5:R-:W-:Y:S05]  /*272b0*/  CALL.ABS.NOINC R2 ;  /* 0x0000000002007343 */ /* 0x024fea0003c00000 */
.L_x_2001:
        /* <DEDUP_REMOVED lines=19> */
.L_x_2002:
[----:B------:R-:W-:Y:S05]  /*273f0*/  BRA `(.L_x_2003) ;  /* 0x0000000000107947 */ /* 0x000fea0003800000 */
.L_x_2000:
[----:B------:R-:W0:Y:S02]  /*27400*/  LDCU.64 UR4, c[0x0][0x770] ;  /* 0x0000ee00ff0477ac */ /* 0x000e240008000a00 */
[----:B0-----:R-:W-:-:S05]  /*27410*/  IADD3 R2, P0, PT, R29, UR4, RZ ;  /* 0x000000041d027c10 */ /* 0x001fca000ff1e0ff */
[----:B------:R-:W-:-:S05]  /*27420*/  IMAD.X R3, RZ, RZ, UR5, P0 ;  /* 0x00000005ff037e24 */ /* 0x000fca00080e06ff */
[----:B------:R0:W-:Y:S03]  /*27430*/  STG.E.64 desc[UR36][R2.64], R16 ;  /* 0x0000001002007986 */ /* 0x0001e6000c101b24 */
.L_x_2003:
[----:B------:R-:W2:Y:S01]  /*27440*/  LDCU.64 UR6, c[0x0][0x770] ;  /* 0x0000ee00ff0677ac */ /* 0x000ea20008000a00 */
[----:B------:R-:W3:Y:S01]  /*27450*/  LDCU UR4, c[0x0][0x7a4] ;  /* 0x0000f480ff0477ac */ /* 0x000ee20008000800 */
[----:B--2---:R-:W-:Y:S01]  /*27460*/  IADD3 R28, P0, PT, R28, UR6, RZ ;  /* 0x000000061c1c7c10 */ /* 0x004fe2000ff1e0ff */
[----:B---3--:R-:W-:-:S04]  /*27470*/  UISETP.NE.AND UP0, UPT, UR4, 0x1, UPT ;  /* 0x000000010400788c */ /* 0x008fc8000bf05270 */
[----:B------:R-:W-:-:S05]  /*27480*/  IMAD.X R29, RZ, RZ, UR7, P0 ;  /* 0x00000007ff1d7e24 */ /* 0x000fca00080e06ff */
[----:B------:R2:W-:Y:S01]  /*27490*/  STG.E.64 desc[UR36][R28.64], R24 ;  /* 0x000000181c007986 */ /* 0x0005e2000c101b24 */
[----:B------:R-:W-:Y:S05]  /*274a0*/  BRA.U !UP0, `(.L_x_2004) ;  /* 0x0000000108907547 */ /* 0x000fea000b800000 */
[----:B0-----:R-:W-:Y:S01]  /*274b0*/  MOV R16, 0x0 ;  /* 0x0000000000107802 */ /* 0x001fe20000000f00 */
[----:B------:R-:W0:Y:S01]  /*274c0*/  LDCU.64 UR4, c[0x4][0x3d8] ;  /* 0x01007b00ff0477ac */ /* 0x000e220008000a00 */
[----:B------:R-:W-:Y:S02]  /*274d0*/  HFMA2 R12, -RZ, RZ, 0, 5.9604644775390625e-08 ;  /* 0x00000001ff0c7431 */ /* 0x000fe400000001ff */
[----:B------:R-:W-:Y:S01]  /*274e0*/  IMAD.MOV.U32 R8, RZ, RZ, 0x2ef ;  /* 0x000002efff087424 */ /* 0x000fe200078e00ff */
[----:B------:R3:W4:Y:S01]  /*274f0*/  LDC.64 R2, c[0x4][R16] ;  /* 0x0100000010027b82 */ /* 0x0007220000000a00 */
[----:B------:R-:W1:Y:S01]  /*27500*/  LDCU.64 UR6, c[0x4][0x3c0] ;  /* 0x01007800ff0677ac */ /* 0x000e620008000a00 */
[----:B------:R-:W-:Y:S01]  /*27510*/  IMAD.MOV.U32 R13, RZ, RZ, RZ ;  /* 0x000000ffff0d7224 */ /* 0x000fe200078e00ff */
[----:B------:R-:W2:Y:S01]  /*27520*/  LDCU.64 UR8, c[0x4][0x250] ;  /* 0x01004a00ff0877ac */ /* 0x000ea20008000a00 */
[----:B0-----:R-:W-:Y:S01]  /*27530*/  MOV R4, UR4 ;  /* 0x0000000400047c02 */ /* 0x001fe20008000f00 */
[----:B------:R-:W-:-:S02]  /*27540*/  IMAD.U32 R5, RZ, RZ, UR5 ;  /* 0x00000005ff057e24 */ /* 0x000fc4000f8e00ff */
[----:B-1----:R-:W-:Y:S02]  /*27550*/  IMAD.U32 R6, RZ, RZ, UR6 ;  /* 0x00000006ff067e24 */ /* 0x002fe4000f8e00ff */
[----:B------:R-:W-:Y:S02]  /*27560*/  IMAD.U32 R7, RZ, RZ, UR7 ;  /* 0x00000007ff077e24 */ /* 0x000fe4000f8e00ff */
[----:B--2---:R-:W-:Y:S02]  /*27570*/  IMAD.U32 R10, RZ, RZ, UR8 ;  /* 0x00000008ff0a7e24 */ /* 0x004fe4000f8e00ff */
[----:B---3--:R-:W-:-:S07]  /*27580*/  IMAD.U32 R11, RZ, RZ, UR9 ;  /* 0x00000009ff0b7e24 */ /* 0x008fce000f8e00ff */
[----:B------:R-:W-:-:S07]  /*27590*/  LEPC R20, `(.L_x_2005) ;  /* 0x000000001014794e */ /* 0x000fce0000000000 */
[----:B----45:R-:W-:Y:S05]  /*275a0*/  CALL.ABS.NOINC R2 ;  /* 0x0000000002007343 */ /* 0x030fea0003c00000 */
.L_x_2005:
        /* <DEDUP_REMOVED lines=19> */
.L_x_2006:
[----:B------:R-:W-:Y:S05]  /*276e0*/  BRA `(.L_x_2007) ;  /* 0x00000000000c7947 */ /* 0x000fea0003800000 */
.L_x_2004:
[----:B0-----:R-:W-:-:S05]  /*276f0*/  IADD3 R2, P0, PT, R27, UR6, RZ ;  /* 0x000000061b027c10 */ /* 0x001fca000ff1e0ff */
[----:B------:R-:W-:-:S05]  /*27700*/  IMAD.X R3, RZ, RZ, UR7, P0 ;  /* 0x00000007ff037e24 */ /* 0x000fca00080e06ff */
[----:B------:R0:W-:Y:S03]  /*27710*/  STG.E.64 desc[UR36][R2.64], R18 ;  /* 0x0000001202007986 */ /* 0x0001e6000c101b24 */
.L_x_2007:
[----:B------:R-:W3:Y:S02]  /*27720*/  LDCU.64 UR4, c[0x0][0x770] ;  /* 0x0000ee00ff0477ac */ /* 0x000ee40008000a00 */
[----:B---3--:R-:W-:-:S05]  /*27730*/  IADD3 R26, P0, PT, R26, UR4, RZ ;  /* 0x000000041a1a7c10 */ /* 0x008fca000ff1e0ff */
[----:B------:R-:W-:-:S05]  /*27740*/  IMAD.X R27, RZ, RZ, UR5, P0 ;  /* 0x00000005ff1b7e24 */ /* 0x000fca00080e06ff */
[----:B------:R-:W-:Y:S01]  /*27750*/  STG.E.64 desc[UR36][R26.64], R30 ;  /* 0x0000001e1a007986 */ /* 0x000fe2000c101b24 */
[----:B------:R-:W-:Y:S05]  /*27760*/  EXIT ;  /* 0x000000000000794d */ /* 0x000fea0003800000 */
.L_x_1999:
[----:B------:R-:W-:Y:S01]  /*27770*/  MOV R2, 0x0 ;  /* 0x0000000000027802 */ /* 0x000fe20000000f00 */
[----:B------:R-:W0:Y:S01]  /*27780*/  LDCU.64 UR6, c[0x4][0x3c8] ;  /* 0x01007900ff0677ac */ /* 0x000e220008000a00 */
[----:B------:R-:W-:Y:S02]  /*27790*/  HFMA2 R12, -RZ, RZ, 0, 5.9604644775390625e-08 ;  /* 0x00000001ff0c7431 */ /* 0x000fe400000001ff */
[----:B------:R-:W-:Y:S01]  /*277a0*/  IMAD.MOV.U32 R8, RZ, RZ, 0x2e9 ;  /* 0x000002e9ff087424 */ /* 0x000fe200078e00ff */
[----:B------:R2:W3:Y:S01]  /*277b0*/  LDC.64 R14, c[0x4][R2] ;  /* 0x01000000020e7b82 */ /* 0x0004e20000000a00 */
[----:B------:R-:W4:Y:S01]  /*277c0*/  LDCU.64 UR8, c[0x4][0x3c0] ;  /* 0x01007800ff0877ac */ /* 0x000f220008000a00 */
[----:B------:R-:W-:Y:S01]  /*277d0*/  IMAD.MOV.U32 R13, RZ, RZ, RZ ;  /* 0x000000ffff0d7224 */ /* 0x000fe200078e00ff */
[----:B------:R-:W1:Y:S01]  /*277e0*/  LDCU.64 UR4, c[0x4][0x258] ;  /* 0x01004b00ff0477ac */ /* 0x000e620008000a00 */
[----:B0-----:R-:W-:Y:S01]  /*277f0*/  MOV R4, UR6 ;  /* 0x0000000600047c02 */ /* 0x001fe20008000f00 */
[----:B------:R-:W-:-:S02]  /*27800*/  IMAD.U32 R5, RZ, RZ, UR7 ;  /* 0x00000007ff057e24 */ /* 0x000fc4000f8e00ff */
[----:B----4-:R-:W-:Y:S02]  /*27810*/  IMAD.U32 R6, RZ, RZ, UR8 ;  /* 0x00000008ff067e24 */ /* 0x010fe4000f8e00ff */
[----:B------:R-:W-:Y:S02]  /*27820*/  IMAD.U32 R7, RZ, RZ, UR9 ;  /* 0x00000009ff077e24 */ /* 0x000fe4000f8e00ff */
[----:B-1----:R-:W-:Y:S02]  /*27830*/  IMAD.U32 R10, RZ, RZ, UR4 ;  /* 0x00000004ff0a7e24 */ /* 0x002fe4000f8e00ff */
[----:B--2---:R-:W-:-:S07]  /*27840*/  IMAD.U32 R11, RZ, RZ, UR5 ;  /* 0x00000005ff0b7e24 */ /* 0x004fce000f8e00ff */
[----:B------:R-:W-:-:S07]  /*27850*/  LEPC R20, `(.L_x_2008) ;  /* 0x000000001014794e */ /* 0x000fce0000000000 */
[----:B---3-5:R-:W-:Y:S05]  /*27860*/  CALL.ABS.NOINC R14 ;  /* 0x000000000e007343 */ /* 0x028fea0003c00000 */
.L_x_2008:
        /* <DEDUP_REMOVED lines=11> */
[----:B----4-:R-:W-:Y:S01]  /*27920*/  IMAD.U32 R10, RZ, RZ, UR8 ;  /* 0x00000008ff0a7e24 */ /* 0x010fe2000f8e00ff */
[----:B0-----:R-:W-:-:S07]  /*27930*/  MOV R11, UR9 ;  /* 0x00000009000b7c02 */ /* 0x001fce0008000f00 */
[----:B------:R-:W-:-:S07]  /*27940*/  LEPC R20, `(.L_x_2009) ;  /* 0x000000001014794e */ /* 0x000fce0000000000 */
[----:B-1----:R-:W-:Y:S05]  /*27950*/  CALL.ABS.NOINC R14 ;  /* 0x000000000e007343 */ /* 0x002fea0003c00000 */
.L_x_2009:
        /* <DEDUP_REMOVED lines=9> */
[----:B---3--:R-:W-:Y:S01]  /*279f0*/  IMAD.U32 R6, RZ, RZ, UR6 ;  /* 0x00000006ff067e24 */ /* 0x008fe2000f8e00ff */
[----:B------:R-:W-:Y:S01]  /*27a00*/  MOV R7, UR7 ;  /* 0x0000000700077c02 */ /* 0x000fe20008000f00 */
[----:B----4-:R-:W-:Y:S02]  /*27a10*/  IMAD.U32 R10, RZ, RZ, UR8 ;  /* 0x00000008ff0a7e24 */ /* 0x010fe4000f8e00ff */
[----:B0-----:R-:W-:-:S07]  /*27a20*/  IMAD.U32 R11, RZ, RZ, UR9 ;  /* 0x00000009ff0b7e24 */ /* 0x001fce000f8e00ff */
[----:B------:R-:W-:-:S07]  /*27a30*/  LEPC R20, `(.L_x_2010) ;  /* 0x000000001014794e */ /* 0x000fce0000000000 */
[----:B-1----:R-:W-:Y:S05]  /*27a40*/  CALL.ABS.NOINC R14 ;  /* 0x000000000e007343 */ /* 0x002fea0003c00000 */
.L_x_2010:
[----:B------:R-:W0:Y:S01]  /*27a50*/  LDC.64 R2, c[0x4][R2] ;  /* 0x0100000002027b82 */ /* 0x000e220000000a00 */
[----:B------:R-:W1:Y:S01]  /*27a60*/  LDCU.64 UR4, c[0x4][0x3c8] ;  /* 0x01007900ff0477ac */ /* 0x000e620008000a00 */
[----:B------:R-:W-:Y:S02]  /*27a70*/  HFMA2 R13, -RZ, RZ, 0, 0 ;  /* 0x00000000ff0d7431 */ /* 0x000fe400000001ff */
[----:B------:R-:W-:Y:S01]  /*27a80*/  IMAD.MOV.U32 R8, RZ, RZ, 0x2e9 ;  /* 0x000002e9ff087424 */ /* 0x000fe200078e00ff */
[----:B------:R-:W2:Y:S01]  /*27a90*/  LDCU.64 UR6, c[0x4][0x3c0] ;  /* 0x01007800ff0677ac */ /* 0x000ea20008000a00 */
[----:B------:R-:W-:Y:S01]  /*27aa0*/  IMAD.MOV.U32 R12, RZ, RZ, 0x1 ;  /* 0x00000001ff0c7424 */ /* 0x000fe200078e00ff */
[----:B------:R-:W3:Y:S01]  /*27ab0*/  LDCU.64 UR8, c[0x4][0x258] ;  /* 0x01004b00ff0877ac */ /* 0x000ee20008000a00 */
[----:B-1----:R-:W-:Y:S01]  /*27ac0*/  IMAD.U32 R4, RZ, RZ, UR4 ;  /* 0x00000004ff047e24 */ /* 0x002fe2000f8e00ff */
[----:B------:R-:W-:Y:S01]  /*27ad0*/  MOV R5, UR5 ;  /* 0x0000000500057c02 */ /* 0x000fe20008000f00 */
[----:B--2---:R-:W-:-:S02]  /*27ae0*/  IMAD.U32 R6, RZ, RZ, UR6 ;  /* 0x00000006ff067e24 */ /* 0x004fc4000f8e00ff */
[----:B------:R-:W-:Y:S02]  /*27af0*/  IMAD.U32 R7, RZ, RZ, UR7 ;  /* 0x00000007ff077e24 */ /* 0x000fe4000f8e00ff */
[----:B---3--:R-:W-:Y:S02]  /*27b00*/  IMAD.U32 R10, RZ, RZ, UR8 ;  /* 0x00000008ff0a7e24 */ /* 0x008fe4000f8e00ff */
[----:B------:R-:W-:-:S07]  /*27b10*/  IMAD.U32 R11, RZ, RZ, UR9 ;  /* 0x00000009ff0b7e24 */ /* 0x000fce000f8e00ff */
[----:B------:R-:W-:-:S07]  /*27b20*/  LEPC R20, `(.L_x_2011) ;  /* 0x000000001014794e */ /* 0x000fce0000000000 */
[----:B0-----:R-:W-:Y:S05]  /*27b30*/  CALL.ABS.NOINC R2 ;  /* 0x0000000002007343 */ /* 0x001fea0003c00000 */
.L_x_2011:
[----:B------:R-:W-:Y:S05]  /*27b40*/  EXIT ;  /* 0x000000000000794d */ /* 0x000fea0003800000 */
.L_x_1996:
[----:B------:R-:W-:Y:S05]  /*27b50*/  BRA.U !UP0, `(.L_x_2012) ;  /* 0x0000000508a47547 */ /* 0x000fea000b800000 */
[----:B---34-:R-:W3:Y:S04]  /*27b60*/  LDG.E.64 R10, desc[UR36][R2.64] ;  /* 0x00000024020a7981 */ /* 0x018ee8000c1e1b00 */
[----:B--2---:R-:W2:Y:S04]  /*27b70*/  LDG.E.64 R24, desc[UR36][R2.64+0x10] ;  /* 0x0000102402187981 */ /* 0x004ea8000c1e1b00 */
[----:B------:R-:W4:Y:S04]  /*27b80*/  LDG.E.64 R32, desc[UR36][R2.64+0x20] ;  /* 0x0000202402207981 */ /* 0x000f28000c1e1b00 */
[----:B-1----:R-:W2:Y:S04]  /*27b90*/  LDG.E.64 R22, desc[UR36][R2.64+0x8] ;  /* 0x0000082402167981 */ /* 0x002ea8000c1e1b00 */
[----:B------:R-:W4:Y:S04]  /*27ba0*/  LDG.E.64 R30, desc[UR36][R2.64+0x18] ;  /* 0x00001824021e7981 */ /* 0x000f28000c1e1b00 */
[----:B------:R-:W4:Y:S04]  /*27bb0*/  LDG.E.64 R34, desc[UR36][R2.64+0x28] ;  /* 0x0000282402227981 */ /* 0x000f28000c1e1b00 */
[----:B-----5:R-:W4:Y:S04]  /*27bc0*/  LDG.E.64 R36, desc[UR36][R2.64+0x30] ;  /* 0x0000302402247981 */ /* 0x020f28000c1e1b00 */
[----:B------:R0:W5:Y:S01]  /*27bd0*/  LDG.E.64 R38, desc[UR36][R2.64+0x38] ;  /* 0x0000382402267981 */ /* 0x000162000c1e1b00 */
[----:B------:R-:W-:Y:S01]  /*27be0*/  BSSY.RECONVERGENT B0, `(.L_x_2013) ;  /* 0x000002c000007945 */ /* 0x000fe20003800200 */
[----:B---3--:R-:W2:Y:S02]  /*27bf0*/  DSETP.NAN.AND P3, PT, R10, R10, PT ;  /* 0x0000000a0a00722a */ /* 0x008ea40003f68000 */
[----:B--2---:R-:W-:-:S04]  /*27c00*/  @P3 ISETP.GE.U32.AND P2, PT, R22, R16, PT ;  /* 0x000000101600320c */ /* 0x004fc80003f46070 */
        /* <DEDUP_REMOVED lines=41> */
.L_x_2014:
[----:B------:R-:W-:Y:S05]  /*27ea0*/  BSYNC.RECONVERGENT B0 ;  /* 0x0000000000007941 */ /* 0x000fea0003800200 */
.L_x_2013:
[----:B-----5:R-:W-:Y:S01]  /*27eb0*/  @P4 ISETP.GE.U32.AND P3, PT, R38, R6, PT ;  /* 0x000000062600420c */ /* 0x020fe20003f66070 */
[----:B------:R-:W-:Y:S01]  /*27ec0*/  BSSY.RECONVERGENT B0, `(.L_x_2015) ;  /* 0x000000f000007945 */ /* 0x000fe20003800200 */
[----:B012---:R-:W-:Y:S02]  /*27ed0*/  FSEL R20, R10, R20, P2 ;  /* 0x000000140a147208 */ /* 0x007fe40001000000 */
[----:B------:R-:W-:Y:S02]  /*27ee0*/  @P4 ISETP.GE.AND.EX P3, PT, R39, R7, PT, P3 ;  /* 0x000000072700420c */ /* 0x000fe40003f66330 */
        /* <DEDUP_REMOVED lines=12> */
.L_x_2016:
[----:B------:R-:W-:Y:S05]  /*27fb0*/  BSYNC.RECONVERGENT B0 ;  /* 0x0000000000007941 */ /* 0x000fea0003800200 */
.L_x_2015:
        /* <DEDUP_REMOVED lines=14> */
.L_x_2018:
[----:B------:R-:W-:Y:S05]  /*280a0*/  BSYNC.RECONVERGENT B0 ;  /* 0x0000000000007941 */ /* 0x000fea0003800200 */
.L_x_2017:
[----:B------:R-:W-:Y:S01]  /*280b0*/  BSSY.RECONVERGENT B0, `(.L_x_2019) ;  /* 0x000000f000007945 */ /* 0x000fe20003800200 */
[----:B------:R1:W2:Y:S01]  /*280c0*/  @P4 DSETP.NUM.OR P3, PT, R4, R4, !P3 ;  /* 0x000000040400422a */ /* 0x0002a20005f67400 */
[----:B0-----:R-:W-:Y:S02]  /*280d0*/  FSEL R8, R32, R8, P0 ;  /* 0x0000000820087208 */ /* 0x001fe40000000000 */
[----:B------:R-:W-:Y:S02]  /*280e0*/  FSEL R9, R33, R9, P0 ;  /* 0x0000000921097208 */ /* 0x000fe40000000000 */
[----:B------:R-:W-:Y:S02]  /*280f0*/  SEL R18, R34, R18, P0 ;  /* 0x0000001222127207 */ /* 0x000fe40000000000 */
[----:B------:R-:W-:Y:S01]  /*28100*/  SEL R19, R35, R19, P0 ;  /* 0x0000001323137207 */ /* 0x000fe20000000000 */
[----:B--2---:R-:W-:Y:S06]  /*28110*/  @P4 BRA `(.L_x_2020) ;  /* 0x0000000000204947 */ /* 0x004fec0003800000 */
        /* <DEDUP_REMOVED lines=8> */
.L_x_2020:
[----:B------:R-:W-:Y:S05]  /*281a0*/  BSYNC.RECONVERGENT B0 ;  /* 0x0000000000007941 */ /* 0x000fea0003800200 */
.L_x_2019:
[----:B01----:R-:W-:Y:S02]  /*281b0*/  FSEL R4, R36, R4, P3 ;  /* 0x0000000424047208 */ /* 0x003fe40001800000 */
[----:B------:R-:W-:Y:S02]  /*281c0*/  FSEL R5, R37, R5, P3 ;  /* 0x0000000525057208 */ /* 0x000fe40001800000 */
[----:B------:R-:W-:Y:S02]  /*281d0*/  SEL R6, R38, R6, P3 ;  /* 0x0000000626067207 */ /* 0x000fe40001800000 */
[----:B------:R-:W-:-:S07]  /*281e0*/  SEL R7, R39, R7, P3 ;  /* 0x0000000727077207 */ /* 0x000fce0001800000 */
.L_x_2012:
[----:B------:R-:W0:Y:S01]  /*281f0*/  LDCU.U8 UR4, c[0x0][0x7a1] ;  /* 0x0000f420ff0477ac */ /* 0x000e220008000000 */
[----:B-1234-:R-:W-:Y:S02]  /*28200*/  IMAD.MOV.U32 R22, RZ, RZ, R14 ;  /* 0x000000ffff167224 */ /* 0x01efe400078e000e */
        /* <DEDUP_REMOVED lines=17> */
[----:B------:R-:W-:Y:S01]  /*28320*/  IMAD.U32 R5, RZ, RZ, UR5 ;  /* 0x00000005ff057e24 */ /* 0x000fe2000f8e00ff */
[----:B---3--:R-:W-:Y:S01]  /*28330*/  MOV R6, UR6 ;  /* 0x0000000600067c02 */ /* 0x008fe20008000f00 */
[----:B------:R-:W-:Y:S02]  /*28340*/  IMAD.U32 R7, RZ, RZ, UR7 ;  /* 0x00000007ff077e24 */ /* 0x000fe4000f8e00ff */
[----:B----4-:R-:W-:Y:S02]  /*28350*/  IMAD.U32 R10, RZ, RZ, UR8 ;  /* 0x00000008ff0a7e24 */ /* 0x010fe4000f8e00ff */
[----:B-1----:R-:W-:-:S07]  /*28360*/  IMAD.U32 R11, RZ, RZ, UR9 ;  /* 0x00000009ff0b7e24 */ /* 0x002fce000f8e00ff */
[----:B------:R-:W-:-:S07]  /*28370*/  LEPC R20, `(.L_x_2023) ;  /* 0x000000001014794e */ /* 0x000fce0000000000 */
[----:B--2--5:R-:W-:Y:S05]  /*28380*/  CALL.ABS.NOINC R14 ;  /* 0x000000000e007343 */ /* 0x024fea0003c00000 */
.L_x_2023:
        /* <DEDUP_REMOVED lines=19> */
.L_x_2024:
[----:B------:R-:W-:Y:S05]  /*284c0*/  BRA `(.L_x_2025) ;  /* 0x0000000000107947 */ /* 0x000fea0003800000 */
.L_x_2022:
[----:B------:R-:W0:Y:S02]  /*284d0*/  LDCU.64 UR4, c[0x0][0x770] ;  /* 0x0000ee00ff0477ac */ /* 0x000e240008000a00 */
[----:B0-----:R-:W-:-:S05]  /*284e0*/  IADD3 R2, P0, PT, R29, UR4, RZ ;  /* 0x000000041d027c10 */ /* 0x001fca000ff1e0ff */
[----:B------:R-:W-:-:S05]  /*284f0*/  IMAD.X R3, RZ, RZ, UR5, P0 ;  /* 0x00000005ff037e24 */ /* 0x000fca00080e06ff */
[----:B------:R0:W-:Y:S03]  /*28500*/  STG.E.64 desc[UR36][R2.64], R16 ;  /* 0x0000001002007986 */ /* 0x0001e6000c101b24 */
.L_x_2025:
[----:B------:R-:W1:Y:S01]  /*28510*/  LDCU.64 UR6, c[0x0][0x770] ;  /* 0x0000ee00ff0677ac */ /* 0x000e620008000a00 */
[----:B------:R-:W2:Y:S01]  /*28520*/  LDCU UR4, c[0x0][0x7a4] ;  /* 0x0000f480ff0477ac */ /* 0x000ea20008000800 */
[----:B-1----:R-:W-:Y:S01]  /*28530*/  IADD3 R28, P0, PT, R28, UR6, RZ ;  /* 0x000000061c1c7c10 */ /* 0x002fe2000ff1e0ff */
[----:B--2---:R-:W-:-:S04]  /*28540*/  UISETP.NE.AND UP0, UPT, UR4, 0x1, UPT ;  /* 0x000000010400788c */ /* 0x004fc8000bf05270 */
[----:B------:R-:W-:-:S05]  /*28550*/  IMAD.X R29, RZ, RZ, UR7, P0 ;  /* 0x00000007ff1d7e24 */ /* 0x000fca00080e06ff */
[----:B------:R1:W-:Y:S01]  /*28560*/  STG.E.64 desc[UR36][R28.64], R22 ;  /* 0x000000161c007986 */ /* 0x0003e2000c101b24 */
[----:B------:R-:W-:Y:S05]  /*28570*/  BRA.U !UP0, `(.L_x_2026) ;  /* 0x0000000108907547 */ /* 0x000fea000b800000 */
[----:B0-----:R-:W-:Y:S01]  /*28580*/  MOV R2, 0x0 ;  /* 0x0000000000027802 */ /* 0x001fe20000000f00 */
[----:B------:R-:W0:Y:S01]  /*28590*/  LDCU.64 UR4, c[0x4][0x3d8] ;  /* 0x01007b00ff0477ac */ /* 0x000e220008000a00 */
[----:B------:R-:W-:Y:S02]  /*285a0*/  IMAD.MOV.U32 R8, RZ, RZ, 0x2ef ;  /* 0x000002efff087424 */ /* 0x000fe400078e00ff */
[----:B------:R2:W3:Y:S01]  /*285b0*/  LDC.64 R14, c[0x4][R2] ;  /* 0x01000000020e7b82 */ /* 0x0004e20000000a00 */
[----:B------:R-:W4:Y:S01]  /*285c0*/  LDCU.64 UR6, c[0x4][0x3c0] ;  /* 0x01007800ff0677ac */ /* 0x000f220008000a00 */
[----:B------:R-:W-:Y:S02]  /*285d0*/  IMAD.MOV.U32 R12, RZ, RZ, 0x1 ;  /* 0x00000001ff0c7424 */ /* 0x000fe400078e00ff */
[----:B------:R-:W-:Y:S01]  /*285e0*/  IMAD.MOV.U32 R13, RZ, RZ, RZ ;  /* 0x000000ffff0d7224 */ /* 0x000fe200078e00ff */
[----:B------:R-:W1:Y:S01]  /*285f0*/  LDCU.64 UR8, c[0x4][0x250] ;  /* 0x01004a00ff0877ac */ /* 0x000e620008000a00 */
[----:B0-----:R-:W-:-:S02]  /*28600*/  IMAD.U32 R4, RZ, RZ, UR4 ;  /* 0x00000004ff047e24 */ /* 0x001fc4000f8e00ff */
[----:B------:R-:W-:Y:S01]  /*28610*/  IMAD.U32 R5, RZ, RZ, UR5 ;  /* 0x00000005ff057e24 */ /* 0x000fe2000f8e00ff */
[----:B----4-:R-:W-:Y:S01]  /*28620*/  MOV R6, UR6 ;  /* 0x0000000600067c02 */ /* 0x010fe20008000f00 */
[----:B------:R-:W-:Y:S02]  /*28630*/  IMAD.U32 R7, RZ, RZ, UR7 ;  /* 0x00000007ff077e24 */ /* 0x000fe4000f8e00ff */
[----:B-1----:R-:W-:Y:S02]  /*28640*/  IMAD.U32 R10, RZ, RZ, UR8 ;  /* 0x00000008ff0a7e24 */ /* 0x002fe4000f8e00ff */
[----:B--2---:R-:W-:-:S07]  /*28650*/  IMAD.U32 R11, RZ, RZ, UR9 ;  /* 0x00000009ff0b7e24 */ /* 0x004fce000f8e00ff */
[----:B------:R-:W-:-:S07]  /*28660*/  LEPC R20, `(.L_x_2027) ;  /* 0x000000001014794e */ /* 0x000fce0000000000 */
[----:B---3-5:R-:W-:Y:S05]  /*28670*/  CALL.ABS.NOINC R14 ;  /* 0x000000000e007343 */ /* 0x028fea0003c00000 */
.L_x_2027:
        /* <DEDUP_REMOVED lines=19> */
.L_x_2028:
[----:B------:R-:W-:Y:S05]  /*287b0*/  BRA `(.L_x_2029) ;  /* 0x00000000000c7947 */ /* 0x000fea0003800000 */
.L_x_2026:
[----:B0-----:R-:W-:-:S05]  /*287c0*/  IADD3 R2, P0, PT, R27, UR6, RZ ;  /* 0x000000061b027c10 */ /* 0x001fca000ff1e0ff */
[----:B------:R-:W-:-:S05]  /*287d0*/  IMAD.X R3, RZ, RZ, UR7, P0 ;  /* 0x00000007ff037e24 */ /* 0x000fca00080e06ff */
[----:B------:R0:W-:Y:S03]  /*287e0*/  STG.E.64 desc[UR36][R2.64], R18 ;  /* 0x0000001202007986 */ /* 0x0001e6000c101b24 */
.L_x_2029:
[----:B------:R-:W2:Y:S02]  /*287f0*/  LDCU.64 UR4, c[0x0][0x770] ;  /* 0x0000ee00ff0477ac */ /* 0x000ea40008000a00 */
[----:B--2---:R-:W-:-:S05]  /*28800*/  IADD3 R26, P0, PT, R26, UR4, RZ ;  /* 0x000000041a1a7c10 */ /* 0x004fca000ff1e0ff */
[----:B------:R-:W-:-:S05]  /*28810*/  IMAD.X R27, RZ, RZ, UR5, P0 ;  /* 0x00000005ff1b7e24 */ /* 0x000fca00080e06ff */
[----:B------:R-:W-:Y:S01]  /*28820*/  STG.E.64 desc[UR36][R26.64], R24 ;  /* 0x000000181a007986 */ /* 0x000fe2000c101b24 */
[----:B------:R-:W-:Y:S05]  /*28830*/  EXIT ;  /* 0x000000000000794d */ /* 0x000fea0003800000 */
.L_x_2021:
[----:B------:R-:W-:Y:S04]  /*28840*/  STG.E.64 desc[UR36][R2.64], R20 ;  /* 0x0000001402007986 */ /* 0x000fe8000c101b24 */
[----:B------:R-:W-:Y:S04]  /*28850*/  STG.E.64 desc[UR36][R2.64+0x8], R16 ;  /* 0x0000081002007986 */ /* 0x000fe8000c101b24 */
[----:B------:R-:W-:Y:S04]  /*28860*/  STG.E.64 desc[UR36][R2.64+0x10], R12 ;  /* 0x0000100c02007986 */ /* 0x000fe8000c101b24 */
[----:B------:R-:W-:Y:S04]  /*28870*/  STG.E.64 desc[UR36][R2.64+0x18], R22 ;  /* 0x0000181602007986 */ /* 0x000fe8000c101b24 */
[----:B------:R-:W-:Y:S04]  /*28880*/  STG.E.64 desc[UR36][R2.64+0x20], R8 ;  /* 0x0000200802007986 */ /* 0x000fe8000c101b24 */
[----:B------:R-:W-:Y:S04]  /*28890*/  STG.E.64 desc[UR36][R2.64+0x28], R18 ;  /* 0x0000281202007986 */ /* 0x000fe8000c101b24 */
[----:B------:R-:W-:Y:S04]  /*288a0*/  STG.E.64 desc[UR36][R2.64+0x30], R4 ;  /* 0x0000300402007986 */ /* 0x000fe8000c101b24 */
[----:B------:R-:W-:Y:S01]  /*288b0*/  STG.E.64 desc[UR36][R2.64+0x38], R24 ;  /* 0x0000381802007986 */ /* 0x000fe2000c101b24 */
[----:B------:R-:W-:Y:S05]  /*288c0*/  EXIT ;  /* 0x000000000000794d */ /* 0x000fea0003800000 */
.L_x_1930:
[----:B------:R-:W0:Y:S02]  /*288d0*/  LDCU UR4, c[0x0][0x3a0] ;  /* 0x00007400ff0477ac */ /* 0x000e240008000800 */
[----:B0-----:R-:W-:-:S13]  /*288e0*/  ISETP.GE.AND P0, PT, R115, UR4, PT ;  /* 0x0000000473007c0c */ /* 0x001fda000bf06270 */
        /* <DEDUP_REMOVED lines=10> */
[----:B0-----:R-:W-:-:S09]  /*28990*/  UISETP.NE.AND UP0, UPT, UR4, URZ, UPT ;  /* 0x000000ff0400728c */ /* 0x001fd2000bf05270 */
[----:B------:R-:W-:Y:S05]  /*289a0*/  BRA.U !UP0, `(.L_x_2030) ;  /* 0x0000000108247547 */ /* 0x000fea000b800000 */
[----:B------:R-:W0:Y:S02]  /*289b0*/  LDCU.64 UR4, c[0x0][0x798] ;  /* 0x0000f300ff0477ac */ /* 0x000e240008000a00 */
[----:B0-----:R-:W-:Y:S02]  /*289c0*/  IADD3 R6, P0, PT, R6, UR4, RZ ;  /* 0x0000000406067c10 */ /* 0x001fe4000ff1e0ff */
[----:B------:R-:W-:Y:S02]  /*289d0*/  IADD3 R10, P2, PT, R10, UR4, RZ ;  /* 0x000000040a0a7c10 */ /* 0x000fe4000ff5e0ff */
[----:B------:R-:W-:Y:S02]  /*289e0*/  IADD3 R16, P3, PT, R16, UR4, RZ ;  /* 0x0000000410107c10 */ /* 0x000fe4000ff7e0ff */
[----:B------:R-:W-:Y:S02]  /*289f0*/  IADD3 R22, P4, PT, R22, UR4, RZ ;  /* 0x0000000416167c10 */ /* 0x000fe4000ff9e0ff */
[----:B------:R-:W-:-:S02]  /*28a00*/  IADD3.X R7, PT, PT, R7, UR5, RZ, P0, !PT ;  /* 0x0000000507077c10 */ /* 0x000fc400087fe4ff */
[----:B------:R-:W-:Y:S02]  /*28a10*/  IADD3.X R11, PT, PT, R11, UR5, RZ, P2, !PT ;  /* 0x000000050b0b7c10 */ /* 0x000fe400097fe4ff */
[----:B------:R-:W-:Y:S02]  /*28a20*/  IADD3.X R17, PT, PT, R17, UR5, RZ, P3, !PT ;  /* 0x0000000511117c10 */ /* 0x000fe40009ffe4ff */
[----:B------:R-:W-:-:S07]  /*28a30*/  IADD3.X R23, PT, PT, R23, UR5, RZ, P4, !PT ;  /* 0x0000000517177c10 */ /* 0x000fce000a7fe4ff */
.L_x_2030:
[----:B------:R-:W-:Y:S05]  /*28a40*/  @!P1 BRA `(.L_x_2031) ;  /* 0x0000000800e89947 */ /* 0x000fea0003800000 */
[----:B------:R-:W-:Y:S05]  /*28a50*/  BRA.U !UP0, `(.L_x_2032) ;  /* 0x0000000108507547 */ /* 0x000fea000b800000 */
[----:B------:R-:W-:Y:S01]  /*28a60*/  MOV R0, 0x0 ;  /* 0x0000000000007802 */ /* 0x000fe20000000f00 */
[----:B------:R-:W0:Y:S01]  /*28a70*/  LDCU.64 UR4, c[0x4][0x3c8] ;  /* 0x01007900ff0477ac */ /* 0x000e220008000a00 */
[----:B------:R-:W-:Y:S02]  /*28a80*/  IMAD.MOV.U32 R8, RZ, RZ, 0x2dd ;  /* 0x000002ddff087424 */ /* 0x000fe400078e00ff */
[----:B------:R1:W4:Y:S01]  /*28a90*/  LDC.64 R2, c[0x4][R0] ;  /* 0x0100000000027b82 */ /* 0x0003220000000a00 */
[----:B------:R-:W2:Y:S01]  /*28aa0*/  LDCU.64 UR6, c[0x4][0x3c0] ;  /* 0x01007800ff0677ac */ /* 0x000ea20008000a00 */
[----:B------:R-:W-:Y:S02]  /*28ab0*/  IMAD.MOV.U32 R12, RZ, RZ, 0x1 ;  /* 0x00000001ff0c7424 */ /* 0x000fe400078e00ff */
[----:B------:R-:W-:Y:S01]  /*28ac0*/  IMAD.MOV.U32 R13, RZ, RZ, RZ ;  /* 0x000000ffff0d7224 */ /* 0x000fe200078e00ff */
[----:B------:R-:W3:Y:S01]  /*28ad0*/  LDCU.64 UR8, c[0x4][0x240] ;  /* 0x01004800ff0877ac */ /* 0x000ee20008000a00 */
[----:B0-----:R-:W-:-:S02]  /*28ae0*/  IMAD.U32 R4, RZ, RZ, UR4 ;  /* 0x00000004ff047e24 */ /* 0x001fc4000f8e00ff */
[----:B------:R-:W-:Y:S01]  /*28af0*/  IMAD.U32 R5, RZ, RZ, UR5 ;  /* 0x00000005ff057e24 */ /* 0x000fe2000f8e00ff */
[----:B--2---:R-:W-:Y:S01]  /*28b00*/  MOV R6, UR6 ;  /* 0x0000000600067c02 */ /* 0x004fe20008000f00 */
[----:B------:R-:W-:Y:S02]  /*28b10*/  IMAD.U32 R7, RZ, RZ, UR7 ;  /* 0x00000007ff077e24 */ /* 0x000fe4000f8e00ff */
[----:B---3--:R-:W-:Y:S02]  /*28b20*/  IMAD.U32 R10, RZ, RZ, UR8 ;  /* 0x00000008ff0a7e24 */ /* 0x008fe4000f8e00ff */
[----:B-1----:R-:W-:-:S07]  /*28b30*/  IMAD.U32 R11, RZ, RZ, UR9 ;  /* 0x00000009ff0b7e24 */ /* 0x002fce000f8e00ff */
[----:B------:R-:W-:-:S07]  /*28b40*/  LEPC R20, `(.L_x_2033) ;  /* 0x000000001014794e */ /* 0x000fce0000000000 */
[----:B----45:R-:W-:Y:S05]  /*28b50*/  CALL.ABS.NOINC R2 ;  /* 0x0000000002007343 */ /* 0x030fea0003c00000 */
.L_x_2033:
[----:B------:R-:W-:Y:S02]  /*28b60*/  CS2R R22, SRZ ;  /* 0x0000000000167805 */ /* 0x000fe4000001ff00 */
[----:B------:R-:W-:Y:S02]  /*28b70*/  CS2R R16, SRZ ;  /* 0x0000000000107805 */ /* 0x000fe4000001ff00 */
[----:B------:R-:W-:Y:S02]  /*28b80*/  CS2R R10, SRZ ;  /* 0x00000000000a7805 */ /* 0x000fe4000001ff00 */
[----:B------:R-:W-:-:S07]  /*28b90*/  CS2R R6, SRZ ;  /* 0x0000000000067805 */ /* 0x000fce000001ff00 */
.L_x_2032:
[----:B------:R-:W0:Y:S01]  /*28ba0*/  LDCU.U8 UR4, c[0x0][0x7a1] ;  /* 0x0000f420ff0477ac */ /* 0x000e220008000000 */
[----:B------:R-:W-:Y:S01]  /*28bb0*/  MOV R24, R22 ;  /* 0x0000001600187202 */ /* 0x000fe20000000f00 */
[----:B------:R-:W-:Y:S02]  /*28bc0*/  IMAD.MOV.U32 R25, RZ, RZ, R23 ;  /* 0x000000ffff197224 */ /* 0x000fe400078e0017 */
        /* <DEDUP_REMOVED lines=13> */
[----:B------:R1:W4:Y:S01]  /*28ca0*/  LDC.64 R2, c[0x4][R22] ;  /* 0x0100000016027b82 */ /* 0x0003220000000a00 */
[----:B------:R-:W2:Y:S01]  /*28cb0*/  LDCU.64 UR6, c[0x4][0x3c0] ;  /* 0x01007800ff0677ac */ /* 0x000ea20008000a00 */
[----:B------:R-:W-:Y:S01]  /*28cc0*/  IMAD.MOV.U32 R12, RZ, RZ, 0x1 ;  /* 0x00000001ff0c7424 */ /* 0x000fe200078e00ff */
[----:B------:R-:W3:Y:S01]  /*28cd0*/  LDCU.64 UR8, c[0x4][0x250] ;  /* 0x01004a00ff0877ac */ /* 0x000ee20008000a00 */
[----:B0-----:R-:W-:Y:S01]  /*28ce0*/  IMAD.U32 R4, RZ, RZ, UR4 ;  /* 0x00000004ff047e24 */ /* 0x001fe2000f8e00ff */
[----:B------:R-:W-:Y:S01]  /*28cf0*/  MOV R5, UR5 ;  /* 0x0000000500057c02 */ /* 0x000fe20008000f00 */
[----:B--2---:R-:W-:-:S02]  /*28d00*/  IMAD.U32 R6, RZ, RZ, UR6 ;  /* 0x00000006ff067e24 */ /* 0x004fc4000f8e00ff */
[----:B------:R-:W-:Y:S02]  /*28d10*/  IMAD.U32 R7, RZ, RZ, UR7 ;  /* 0x00000007ff077e24 */ /* 0x000fe4000f8e00ff */
[----:B---3--:R-:W-:Y:S02]  /*28d20*/  IMAD.U32 R10, RZ, RZ, UR8 ;  /* 0x00000008ff0a7e24 */ /* 0x008fe4000f8e00ff */
[----:B-1----:R-:W-:-:S07]  /*28d30*/  IMAD.U32 R11, RZ, RZ, UR9 ;  /* 0x00000009ff0b7e24 */ /* 0x002fce000f8e00ff */
[----:B------:R-:W-:-:S07]  /*28d40*/  LEPC R20, `(.L_x_2036) ;  /* 0x000000001014794e */ /* 0x000fce0000000000 */
[----:B----45:R-:W-:Y:S05]  /*28d50*/  CALL.ABS.NOINC R2 ;  /* 0x0000000002007343 */ /* 0x030fea0003c00000 */
.L_x_2036:
        /* <DEDUP_REMOVED lines=15> */
[----:B0-----:R-:W-:Y:S01]  /*28e50*/  IMAD.U32 R10, RZ, RZ, UR4 ;  /* 0x00000004ff0a7e24 */ /* 0x001fe2000f8e00ff */
[----:B--2---:R-:W-:-:S07]  /*28e60*/  MOV R11, UR5 ;  /* 0x00000005000b7c02 */ /* 0x004fce0008000f00 */
[----:B------:R-:W-:-:S07]  /*28e70*/  LEPC R20, `(.L_x_2037) ;  /* 0x000000001014794e */ /* 0x000fce0000000000 */
[----:B-1----:R-:W-:Y:S05]  /*28e80*/  CALL.ABS.NOINC R22 ;  /* 0x0000000016007343 */ /* 0x002fea0003c00000 */
.L_x_2037:
[----:B------:R-:W-:Y:S05]  /*28e90*/  BRA `(.L_x_2038) ;  /* 0x0000000000107947 */ /* 0x000fea0003800000 */
.L_x_2035:
[----:B------:R-:W0:Y:S02]  /*28ea0*/  LDCU.64 UR4, c[0x0][0x770] ;  /* 0x0000ee00ff0477ac */ /* 0x000e240008000a00 */
[----:B0-----:R-:W-:-:S05]  /*28eb0*/  IADD3 R2, P0, PT, R29, UR4, RZ ;  /* 0x000000041d027c10 */ /* 0x001fca000ff1e0ff */
[----:B------:R-:W-:-:S05]  /*28ec0*/  IMAD.X R3, RZ, RZ, UR5, P0 ;  /* 0x00000005ff037e24 */ /* 0x000fca00080e06ff */
[----:B------:R0:W-:Y:S03]  /*28ed0*/  STG.E.64 desc[UR36][R2.64], R18 ;  /* 0x0000001202007986 */ /* 0x0001e6000c101b24 */
.L_x_2038:
[----:B------:R-:W1:Y:S01]  /*28ee0*/  LDCU.64 UR6, c[0x0][0x770] ;  /* 0x0000ee00ff0677ac */ /* 0x000e620008000a00 */
[----:B------:R-:W4:Y:S01]  /*28ef0*/  LDCU UR4, c[0x0][0x7a4] ;  /* 0x0000f480ff0477ac */ /* 0x000f220008000800 */
[----:B-1----:R-:W-:Y:S01]  /*28f00*/  IADD3 R28, P0, PT, R28, UR6, RZ ;  /* 0x000000061c1c7c10 */ /* 0x002fe2000ff1e0ff */
[----:B----4-:R-:W-:-:S04]  /*28f10*/  UISETP.NE.AND UP0, UPT, UR4, 0x1, UPT ;  /* 0x000000010400788c */ /* 0x010fc8000bf05270 */
[----:B------:R-:W-:-:S05]  /*28f20*/  IMAD.X R29, RZ, RZ, UR7, P0 ;  /* 0x00000007ff1d7e24 */ /* 0x000fca00080e06ff */
[----:B------:R1:W-:Y:S01]  /*28f30*/  STG.E.64 desc[UR36][R28.64], R30 ;  /* 0x0000001e1c007986 */ /* 0x0003e2000c101b24 */
[----:B------:R-:W-:Y:S05]  /*28f40*/  BRA.U !UP0, `(.L_x_2039) ;  /* 0x0000000108907547 */ /* 0x000fea000b800000 */
[----:B0-----:R-:W-:Y:S01]  /*28f50*/  MOV R18, 0x0 ;  /* 0x0000000000127802 */ /* 0x001fe20000000f00 */
[----:B------:R-:W0:Y:S01]  /*28f60*/  LDCU.64 UR4, c[0x4][0x3d8] ;  /* 0x01007b00ff0477ac */ /* 0x000e220008000a00 */
[----:B------:R-:W-:Y:S02]  /*28f70*/  HFMA2 R13, -RZ, RZ, 0, 0 ;  /* 0x00000000ff0d7431 */ /* 0x000fe400000001ff */
[----:B------:R-:W-:Y:S01]  /*28f80*/  IMAD.MOV.U32 R8, RZ, RZ, 0x2ef ;  /* 0x000002efff087424 */ /* 0x000fe200078e00ff */
[----:B------:R4:W1:Y:S01]  /*28f90*/  LDC.64 R2, c[0x4][R18] ;  /* 0x0100000012027b82 */ /* 0x0008620000000a00 */
        /* <DEDUP_REMOVED lines=8> */
[----:B----4-:R-:W-:-:S07]  /*29020*/  IMAD.U32 R11, RZ, RZ, UR9 ;  /* 0x00000009ff0b7e24 */ /* 0x010fce000f8e00ff */
[----:B------:R-:W-:-:S07]  /*29030*/  LEPC R20, `(.L_x_2040) ;  /* 0x000000001014794e */ /* 0x000fce0000000000 */
[----:B-1---5:R-:W-:Y:S05]  /*29040*/  CALL.ABS.NOINC R2 ;  /* 0x0000000002007343 */ /* 0x022fea0003c00000 */
.L_x_2040:
        /* <DEDUP_REMOVED lines=19> */
.L_x_2041:
[----:B------:R-:W-:Y:S05]  /*29180*/  BRA `(.L_x_2042) ;  /* 0x00000000000c7947 */ /* 0x000fea0003800000 */
.L_x_2039:
[----:B0-----:R-:W-:-:S05]  /*29190*/  IADD3 R2, P0, PT, R27, UR6, RZ ;  /* 0x000000061b027c10 */ /* 0x001fca000ff1e0ff */
[----:B------:R-:W-:-:S05]  /*291a0*/  IMAD.X R3, RZ, RZ, UR7, P0 ;  /* 0x00000007ff037e24 */ /* 0x000fca00080e06ff */
[----:B------:R0:W-:Y:S03]  /*291b0*/  STG.E.64 desc[UR36][R2.64], R16 ;  /* 0x0000001002007986 */ /* 0x0001e6000c101b24 */
.L_x_2042:
[----:B------:R-:W4:Y:S02]  /*291c0*/  LDCU.64 UR4, c[0x0][0x770] ;  /* 0x0000ee00ff0477ac */ /* 0x000f240008000a00 */
[----:B----4-:R-:W-:-:S05]  /*291d0*/  IADD3 R26, P0, PT, R26, UR4, RZ ;  /* 0x000000041a1a7c10 */ /* 0x010fca000ff1e0ff */
[----:B------:R-:W-:-:S05]  /*291e0*/  IMAD.X R27, RZ, RZ, UR5, P0 ;  /* 0x00000005ff1b7e24 */ /* 0x000fca00080e06ff */
[----:B------:R-:W-:Y:S01]  /*291f0*/  STG.E.64 desc[UR36][R26.64], R24 ;  /* 0x000000181a007986 */ /* 0x000fe2000c101b24 */
[----:B------:R-:W-:Y:S05]  /*29200*/  EXIT ;  /* 0x000000000000794d */ /* 0x000fea0003800000 */
.L_x_2034:
[----:B------:R-:W-:Y:S01]  /*29210*/  MOV R2, 0x0 ;  /* 0x0000000000027802 */ /* 0x000fe20000000f00 */
[----:B------:R-:W0:Y:S01]  /*29220*/  LDCU.64 UR4, c[0x4][0x3c8] ;  /* 0x01007900ff0477ac */ /* 0x000e220008000a00 */
[----:B------:R-:W-:Y:S02]  /*29230*/  HFMA2 R13, -RZ, RZ, 0, 0 ;  /* 0x00000000ff0d7431 */ /* 0x000fe400000001ff */
[----:B------:R-:W-:Y:S01]  /*29240*/  IMAD.MOV.U32 R8, RZ, RZ, 0x2e9 ;  /* 0x000002e9ff087424 */ /* 0x000fe200078e00ff */
[----:B---3--:R1:W3:Y:S01]  /*29250*/  LDC.64 R14, c[0x4][R2] ;  /* 0x01000000020e7b82 */ /* 0x0082e20000000a00 */
[----:B------:R-:W4:Y:S01]  /*29260*/  LDCU.64 UR6, c[0x4][0x3c0] ;  /* 0x01007800ff0677ac */ /* 0x000f220008000a00 */
[----:B------:R-:W-:Y:S01]  /*29270*/  IMAD.MOV.U32 R12, RZ, RZ, 0x1 ;  /* 0x00000001ff0c7424 */ /* 0x000fe200078e00ff */
[----:B------:R-:W2:Y:S01]  /*29280*/  LDCU.64 UR8, c[0x4][0x258] ;  /* 0x01004b00ff0877ac */ /* 0x000ea20008000a00 */
[----:B0-----:R-:W-:Y:S01]  /*29290*/  IMAD.U32 R4, RZ, RZ, UR4 ;  /* 0x00000004ff047e24 */ /* 0x001fe2000f8e00ff */
[----:B------:R-:W-:Y:S01]  /*292a0*/  MOV R5, UR5 ;  /* 0x0000000500057c02 */ /* 0x000fe20008000f00 */
[----:B----4-:R-:W-:-:S02]  /*292b0*/  IMAD.U32 R6, RZ, RZ, UR6 ;  /* 0x00000006ff067e24 */ /* 0x010fc4000f8e00ff */
[----:B------:R-:W-:Y:S02]  /*292c0*/  IMAD.U32 R7, RZ, RZ, UR7 ;  /* 0x00000007ff077e24 */ /* 0x000fe4000f8e00ff */
[----:B--2---:R-:W-:Y:S02]  /*292d0*/  IMAD.U32 R10, RZ, RZ, UR8 ;  /* 0x00000008ff0a7e24 */ /* 0x004fe4000f8e00ff */
[----:B-1----:R-:W-:-:S07]  /*292e0*/  IMAD.U32 R11, RZ, RZ, UR9 ;  /* 0x00000009ff0b7e24 */ /* 0x002fce000f8e00ff */
[----:B------:R-:W-:-:S07]  /*292f0*/  LEPC R20, `(.L_x_2043) ;  /* 0x000000001014794e */ /* 0x000fce0000000000 */
[----:B---3-5:R-:W-:Y:S05]  /*29300*/  CALL.ABS.NOINC R14 ;  /* 0x000000000e007343 */ /* 0x028fea0003c00000 */
.L_x_2043:
[----:B------:R0:W1:Y:S01]  /*29310*/  LDC.64 R14, c[0x4][R2] ;  /* 0x01000000020e7b82 */ /* 0x0000620000000a00 */
[----:B------:R-:W2:Y:S01]  /*29320*/  LDCU.64 UR4, c[0x4][0x3c8] ;  /* 0x01007900ff0477ac */ /* 0x000ea20008000a00 */
[----:B------:R-:W-:Y:S02]  /*29330*/  HFMA2 R8, -RZ, RZ, 0, 4.4405460357666015625e-05 ;  /* 0x000002e9ff087431 */ /* 0x000fe400000001ff */
        /* <DEDUP_REMOVED lines=12> */
.L_x_2044:
        /* <DEDUP_REMOVED lines=10> */
[----:B------:R-:W-:Y:S01]  /*294a0*/  IMAD.U32 R7, RZ, RZ, UR7 ;  /* 0x00000007ff077e24 */ /* 0x000fe2000f8e00ff */
[----:B----4-:R-:W-:Y:S01]  /*294b0*/  MOV R10, UR8 ;  /* 0x00000008000a7c02 */ /* 0x010fe20008000f00 */
[----:B0-----:R-:W-:-:S07]  /*294c0*/  IMAD.U32 R11, RZ, RZ, UR9 ;  /* 0x00000009ff0b7e24 */ /* 0x001fce000f8e00ff */
[----:B------:R-:W-:-:S07]  /*294d0*/  LEPC R20, `(.L_x_2045) ;  /* 0x000000001014794e */ /* 0x000fce0000000000 */
[----:B-1----:R-:W-:Y:S05]  /*294e0*/  CALL.ABS.NOINC R14 ;  /* 0x000000000e007343 */ /* 0x002fea0003c00000 */
.L_x_2045:
        /* <DEDUP_REMOVED lines=15> */
.L_x_2046:
[----:B------:R-:W-:Y:S05]  /*295e0*/  EXIT ;  /* 0x000000000000794d */ /* 0x000fea0003800000 */
.L_x_2031:
[----:B------:R-:W-:Y:S05]  /*295f0*/  BRA.U !UP0, `(.L_x_2047) ;  /* 0x0000000508a47547 */ /* 0x000fea000b800000 */
[----:B---3--:R-:W3:Y:S04]  /*29600*/  LDG.E.64 R14, desc[UR36][R2.64] ;  /* 0x00000024020e7981 */ /* 0x008ee8000c1e1b00 */
[----:B------:R-:W4:Y:S04]  /*29610*/  LDG.E.64 R20, desc[UR36][R2.64+0x10] ;  /* 0x0000102402147981 */ /* 0x000f28000c1e1b00 */
[----:B--2---:R-:W2:Y:S04]  /*29620*/  LDG.E.64 R32, desc[UR36][R2.64+0x20] ;  /* 0x0000202402207981 */ /* 0x004ea8000c1e1b00 */
[----:B------:R-:W4:Y:S04]  /*29630*/  LDG.E.64 R18, desc[UR36][R2.64+0x8] ;  /* 0x0000082402127981 */ /* 0x000f28000c1e1b00 */
[----:B------:R-:W2:Y:S04]  /*29640*/  LDG.E.64 R30, desc[UR36][R2.64+0x18] ;  /* 0x00001824021e7981 */ /* 0x000ea8000c1e1b00 */
[----:B------:R-:W2:Y:S04]  /*29650*/  LDG.E.64 R34, desc[UR36][R2.64+0x28] ;  /* 0x0000282402227981 */ /* 0x000ea8000c1e1b00 */
[----:B-----5:R-:W2:Y:S04]  /*29660*/  LDG.E.64 R36, desc[UR36][R2.64+0x30] ;  /* 0x0000302402247981 */ /* 0x020ea8000c1e1b00 */
[----:B------:R0:W5:Y:S01]  /*29670*/  LDG.E.64 R38, desc[UR36][R2.64+0x38] ;  /* 0x0000382402267981 */ /* 0x000162000c1e1b00 */
[----:B------:R-:W-:Y:S01]  /*29680*/  BSSY.RECONVERGENT B0, `(.L_x_2048) ;  /* 0x000002c000007945 */ /* 0x000fe20003800200 */
[----:B---3--:R-:W4:Y:S02]  /*29690*/  DSETP.NAN.AND P3, PT, R14, R14, PT ;  /* 0x0000000e0e00722a */ /* 0x008f240003f68000 */
[----:B----4-:R-:W-:-:S04]  /*296a0*/  @P3 ISETP.GE.U32.AND P2, PT, R18, R6, PT ;  /* 0x000000061200320c */ /* 0x010fc80003f46070 */
        /* <DEDUP_REMOVED lines=41> */
.L_x_2049:
[----:B------:R-:W-:Y:S05]  /*29940*/  BSYNC.RECONVERGENT B0 ;  /* 0x0000000000007941 */ /* 0x000fea0003800200 */
.L_x_2048:
        /* <DEDUP_REMOVED lines=16> */
.L_x_2051:
[----:B------:R-:W-:Y:S05]  /*29a50*/  BSYNC.RECONVERGENT B0 ;  /* 0x0000000000007941 */ /* 0x000fea0003800200 */
.L_x_2050:
        /* <DEDUP_REMOVED lines=14> */
.L_x_2053:
[----:B------:R-:W-:Y:S05]  /*29b40*/  BSYNC.RECONVERGENT B0 ;  /* 0x0000000000007941 */ /* 0x000fea0003800200 */
.L_x_2052:
        /* <DEDUP_REMOVED lines=15> */
.L_x_2055:
[----:B------:R-:W-:Y:S05]  /*29c40*/  BSYNC.RECONVERGENT B0 ;  /* 0x0000000000007941 */ /* 0x000fea0003800200 */
.L_x_2054:
[----:B01----:R-:W-:Y:S02]  /*29c50*/  FSEL R24, R36, R24, P3 ;  /* 0x0000001824187208 */ /* 0x003fe40001800000 */
[----:B------:R-:W-:Y:S02]  /*29c60*/  FSEL R25, R37, R25, P3 ;  /* 0x0000001925197208 */ /* 0x000fe40001800000 */
[----:B------:R-:W-:Y:S02]  /*29c70*/  SEL R22, R38, R22, P3 ;  /* 0x0000001626167207 */ /* 0x000fe40001800000 */
[----:B------:R-:W-:-:S07]  /*29c80*/  SEL R23, R39, R23, P3 ;  /* 0x0000001727177207 */ /* 0x000fce0001800000 */
.L_x_2047:
[----:B------:R-:W0:Y:S01]  /*29c90*/  LDCU.U8 UR4, c[0x0][0x7a1] ;  /* 0x0000f420ff0477ac */ /* 0x000e220008000000 */
[----:B------:R-:W-:Y:S01]  /*29ca0*/  MOV R30, R10 ;  /* 0x0000000a001e7202 */ /* 0x000fe20000000f00 */
        /* <DEDUP_REMOVED lines=11> */
[----:B---3--:R1:W3:Y:S01]  /*29d60*/  LDC.64 R14, c[0x4][R2] ;  /* 0x01000000020e7b82 */ /* 0x0082e20000000a00 */
[----:B------:R-:W4:Y:S01]  /*29d70*/  LDCU.64 UR6, c[0x4][0x3c0] ;  /* 0x01007800ff0677ac */ /* 0x000f220008000a00 */
[----:B------:R-:W-:Y:S02]  /*29d80*/  IMAD.MOV.U32 R12, RZ, RZ, 0x1 ;  /* 0x00000001ff0c7424 */ /* 0x000fe400078e00ff */
[----:B------:R-:W-:Y:S01]  /*29d90*/  IMAD.MOV.U32 R13, RZ, RZ, RZ ;  /* 0x000000ffff0d7224 */ /* 0x000fe200078e00ff */
[----:B------:R-:W2:Y:S01]  /*29da0*/  LDCU.64 UR8, c[0x4][0x250] ;  /* 0x01004a00ff0877ac */ /* 0x000ea20008000a00 */
[----:B0-----:R-:W-:-:S02]  /*29db0*/  IMAD.U32 R4, RZ, RZ, UR4 ;  /* 0x00000004ff047e24 */ /* 0x001fc4000f8e00ff */
[----:B------:R-:W-:Y:S02]  /*29dc0*/  IMAD.U32 R5, RZ, RZ, UR5 ;  /* 0x00000005ff057e24 */ /* 0x000fe4000f8e00ff */
[----:B----4-:R-:W-:Y:S01]  /*29dd0*/  IMAD.U32 R6, RZ, RZ, UR6 ;  /* 0x00000006ff067e24 */ /* 0x010fe2000f8e00ff */
[----:B------:R-:W-:Y:S01]  /*29de0*/  MOV R7, UR7 ;  /* 0x0000000700077c02 */ /* 0x000fe20008000f00 */
[----:B--2---:R-:W-:Y:S02]  /*29df0*/  IMAD.U32 R10, RZ, RZ, UR8 ;  /* 0x00000008ff0a7e24 */ /* 0x004fe4000f8e00ff */
[----:B-1----:R-:W-:-:S07]  /*29e00*/  IMAD.U32 R11, RZ, RZ, UR9 ;  /* 0x00000009ff0b7e24 */ /* 0x002fce000f8e00ff */
[----:B------:R-:W-:-:S07]  /*29e10*/  LEPC R20, `(.L_x_2058) ;  /* 0x000000001014794e */ /* 0x000fce0000000000 */
[----:B---3-5:R-:W-:Y:S05]  /*29e20*/  CALL.ABS.NOINC R14 ;  /* 0x000000000e007343 */ /* 0x028fea0003c00000 */
.L_x_2058:
[----:B------:R-:W0:Y:S01]  /*29e30*/  LDCU.64 UR4, c[0x0][0x770] ;  /* 0x0000ee00ff0477ac */ /* 0x000e220008000a00 */
[----:B------:R-:W1:Y:S01]  /*29e40*/  LDC.64 R2, c[0x4][R2] ;  /* 0x0100000002027b82 */ /* 0x000e620000000a00 */
[----:B------:R-:W-:Y:S02]  /*29e50*/  HFMA2 R12, -RZ, RZ, 0, 5.9604644775390625e-08 ;  /* 0x00000001ff0c7431 */ /* 0x000fe400000001ff */
[----:B------:R-:W-:Y:S01]  /*29e60*/  IMAD.MOV.U32 R8, RZ, RZ, 0x2ef ;  /* 0x000002efff087424 */ /* 0x000fe200078e00ff */
[----:B------:R-:W2:Y:S01]  /*29e70*/  LDCU.64 UR6, c[0x4][0x3d8] ;  /* 0x01007b00ff0677ac */ /* 0x000ea20008000a00 */
[----:B------:R-:W-:Y:S01]  /*29e80*/  IMAD.MOV.U32 R13, RZ, RZ, RZ ;  /* 0x000000ffff0d7224 */ /* 0x000fe200078e00ff */
[----:B------:R-:W3:Y:S01]  /*29e90*/  LDCU.64 UR8, c[0x4][0x3c0] ;  /* 0x01007800ff0877ac */ /* 0x000ee20008000a00 */
[----:B0-----:R-:W-:Y:S02]  /*29ea0*/  IADD3 R14, P0, PT, R29, UR4, RZ ;  /* 0x000000041d0e7c10 */ /* 0x001fe4000ff1e0ff */
[----:B--2---:R-:W-:-:S03]  /*29eb0*/  MOV R4, UR6 ;  /* 0x0000000600047c02 */ /* 0x004fc60008000f00 */
        /* <DEDUP_REMOVED lines=10> */
.L_x_2059:
[----:B------:R-:W-:Y:S05]  /*29f60*/  BRA `(.L_x_2060) ;  /* 0x0000000000107947 */ /* 0x000fea0003800000 */
.L_x_2057:
[----:B------:R-:W0:Y:S02]  /*29f70*/  LDCU.64 UR4, c[0x0][0x770] ;  /* 0x0000ee00ff0477ac */ /* 0x000e240008000a00 */
[----:B0-----:R-:W-:-:S05]  /*29f80*/  IADD3 R2, P0, PT, R29, UR4, RZ ;  /* 0x000000041d027c10 */ /* 0x001fca000ff1e0ff */
[----:B------:R-:W-:-:S05]  /*29f90*/  IMAD.X R3, RZ, RZ, UR5, P0 ;  /* 0x00000005ff037e24 */ /* 0x000fca00080e06ff */
[----:B------:R0:W-:Y:S03]  /*29fa0*/  STG.E.64 desc[UR36][R2.64], R18 ;  /* 0x0000001202007986 */ /* 0x0001e6000c101b24 */
.L_x_2060:
        /* <DEDUP_REMOVED lines=9> */
[----:B------:R-:W-:Y:S02]  /*2a040*/  IMAD.MOV.U32 R8, RZ, RZ, 0x2ef ;  /* 0x000002efff087424 */ /* 0x000fe400078e00ff */
[----:B---3--:R3:W4:Y:S01]  /*2a050*/  LDC.64 R14, c[0x4][R2] ;  /* 0x01000000020e7b82 */ /* 0x0087220000000a00 */
[----:B------:R-:W2:Y:S01]  /*2a060*/  LDCU.64 UR6, c[0x4][0x3c0] ;  /* 0x01007800ff0677ac */ /* 0x000ea20008000a00 */
[----:B------:R-:W-:Y:S02]  /*2a070*/  IMAD.MOV.U32 R12, RZ, RZ, 0x1 ;  /* 0x00000001ff0c7424 */ /* 0x000fe400078e00ff */
[----:B------:R-:W-:Y:S01]  /*2a080*/  IMAD.MOV.U32 R13, RZ, RZ, RZ ;  /* 0x000000ffff0d7224 */ /* 0x000fe200078e00ff */
[----:B------:R-:W1:Y:S01]  /*2a090*/  LDCU.64 UR8, c[0x4][0x250] ;  /* 0x01004a00ff0877ac */ /* 0x000e620008000a00 */
[----:B0-----:R-:W-:-:S02]  /*2a0a0*/  IMAD.U32 R4, RZ, RZ, UR4 ;  /* 0x00000004ff047e24 */ /* 0x001fc4000f8e00ff */
[----:B------:R-:W-:Y:S02]  /*2a0b0*/  IMAD.U32 R5, RZ, RZ, UR5 ;  /* 0x00000005ff057e24 */ /* 0x000fe4000f8e00ff */
[----:B--2---:R-:W-:Y:S01]  /*2a0c0*/  IMAD.U32 R6, RZ, RZ, UR6 ;  /* 0x00000006ff067e24 */ /* 0x004fe2000f8e00ff */
[----:B------:R-:W-:Y:S01]  /*2a0d0*/  MOV R7, UR7 ;  /* 0x0000000700077c02 */ /* 0x000fe20008000f00 */
[----:B-1----:R-:W-:Y:S02]  /*2a0e0*/  IMAD.U32 R10, RZ, RZ, UR8 ;  /* 0x00000008ff0a7e24 */ /* 0x002fe4000f8e00ff */
[----:B---3--:R-:W-:-:S07]  /*2a0f0*/  IMAD.U32 R11, RZ, RZ, UR9 ;  /* 0x00000009ff0b7e24 */ /* 0x008fce000f8e00ff */
[----:B------:R-:W-:-:S07]  /*2a100*/  LEPC R20, `(.L_x_2062) ;  /* 0x000000001014794e */ /* 0x000fce0000000000 */
[----:B----45:R-:W-:Y:S05]  /*2a110*/  CALL.ABS.NOINC R14 ;  /* 0x000000000e007343 */ /* 0x030fea0003c00000 */
.L_x_2062:
        /* <DEDUP_REMOVED lines=19> */
.L_x_2063:
[----:B------:R-:W-:Y:S05]  /*2a250*/  BRA `(.L_x_2064) ;  /* 0x00000000000c7947 */ /* 0x000fea0003800000 */
.L_x_2061:
[----:B0-----:R-:W-:-:S05]  /*2a260*/  IADD3 R2, P0, PT, R27, UR6, RZ ;  /* 0x000000061b027c10 */ /* 0x001fca000ff1e0ff */
[----:B------:R-:W-:-:S05]  /*2a270*/  IMAD.X R3, RZ, RZ, UR7, P0 ;  /* 0x00000007ff037e24 */ /* 0x000fca00080e06ff */
[----:B------:R0:W-:Y:S03]  /*2a280*/  STG.E.64 desc[UR36][R2.64], R16 ;  /* 0x0000001002007986 */ /* 0x0001e6000c101b24 */
.L_x_2064:
[----:B------:R-:W4:Y:S02]  /*2a290*/  LDCU.64 UR4, c[0x0][0x770] ;  /* 0x0000ee00ff0477ac */ /* 0x000f240008000a00 */
[----:B----4-:R-:W-:-:S05]  /*2a2a0*/  IADD3 R26, P0, PT, R26, UR4, RZ ;  /* 0x000000041a1a7c10 */ /* 0x010fca000ff1e0ff */
[----:B------:R-:W-:-:S05]  /*2a2b0*/  IMAD.X R27, RZ, RZ, UR5, P0 ;  /* 0x00000005ff1b7e24 */ /* 0x000fca00080e06ff */
[----:B------:R-:W-:Y:S01]  /*2a2c0*/  STG.E.64 desc[UR36][R26.64], R22 ;  /* 0x000000161a007986 */ /* 0x000fe2000c101b24 */
[----:B------:R-:W-:Y:S05]  /*2a2d0*/  EXIT ;  /* 0x000000000000794d */ /* 0x000fea0003800000 */
.L_x_2056:
        /* <DEDUP_REMOVED lines=9> */
        .weak           $__internal_5_$__cuda_sm20_div_u64
        .type           $__internal_5_$__cuda_sm20_div_u64,@function
        .size           $__internal_5_$__cuda_sm20_div_u64,(.L_x_6057 - $__internal_5_$__cuda_sm20_div_u64)
$__internal_5_$__cuda_sm20_div_u64:
        /* <DEDUP_REMOVED lines=41> */
[----:B------:R-:W-:-:S05]  /*2a600*/  IMAD.X R14, RZ, RZ, R21, P0 ;  /* 0x000000ffff0e7224 */ /* 0x000fca00000e0615 */
[----:B------:R-:W-:Y:S01]  /*2a610*/  IADD3.X R19, PT, PT, RZ, R14, RZ, P1, !PT ;  /* 0x0000000eff137210 */ /* 0x000fe20000ffe4ff */
[----:B------:R-:W-:-:S04]  /*2a620*/  IMAD.WIDE.U32 R14, R18, R37, RZ ;  /* 0x00000025120e7225 */ /* 0x000fc800078e00ff */
[----:B------:R-:W-:Y:S01]  /*2a630*/  IMAD R15, R19, R37, R15 ;  /* 0x00000025130f7224 */ /* 0x000fe200078e020f */
[----:B------:R-:W-:-:S04]  /*2a640*/  IADD3 R21, P0, PT, -R14, R2, RZ ;  /* 0x000000020e157210 */ /* 0x000fc80007f1e1ff */
[----:B------:R-:W-:Y:S01]  /*2a650*/  IADD3 R14, P1, PT, -R37, R21, RZ ;  /* 0x00000015250e7210 */ /* 0x000fe20007f3e1ff */
        /* <DEDUP_REMOVED lines=16> */
[----:B------:R-:W-:Y:S01]  /*2a760*/  IMAD.MOV.U32 R3, RZ, RZ, 0x0 ;  /* 0x00000000ff037424 */ /* 0x000fe200078e00ff */
[----:B------:R-:W-:Y:S02]  /*2a770*/  ISETP.NE.AND.EX P1, PT, RZ, RZ, PT, P1 ;  /* 0x000000ffff00720c */ /* 0x000fe40003f25310 */
[----:B------:R-:W-:Y:S01]  /*2a780*/  SEL R15, R15, R2, P0 ;  /* 0x000000020f0f7207 */ /* 0x000fe20000000000 */
[----:B------:R-:W-:Y:S01]  /*2a790*/  IMAD.MOV.U32 R2, RZ, RZ, R31 ;  /* 0x000000ffff027224 */ /* 0x000fe200078e001f */
[----:B------:R-:W-:Y:S02]  /*2a7a0*/  SEL R14, R14, 0xffffffff, P1 ;  /* 0xffffffff0e0e7807 */ /* 0x000fe40000800000 */
[----:B------:R-:W-:Y:S01]  /*2a7b0*/  SEL R15, R15, 0xffffffff, P1 ;  /* 0xffffffff0f0f7807 */ /* 0x000fe20000800000 */
[----:B------:R-:W-:Y:S06]  /*2a7c0*/  RET.REL.NODEC R2 `(_ZN2at6native13reduce_kernelILi128ELi4ENS0_8ReduceOpIdNS0_9ArgMaxOpsIdEEjlLi4ELi4EEEEEvT1_) ;  /* 0xfffffd58020c7950 */ /* 0x000fec0003c3ffff */
.L_x_2065:
        /* <DEDUP_REMOVED lines=11> */
.L_x_6057:


//--------------------- .text._ZN2at6native13reduce_kernelILi512ELi1ENS0_8ReduceOpIsNS0_9ArgMaxOpsIsEEjlLi4ELi4EEEEEvT1_ --------------------------
	.section	.text._ZN2at6native13reduce_kernelILi512ELi1ENS0_8ReduceOpIsNS0_9ArgMaxOpsIsEEjlLi4ELi4EEEEEvT1_,"ax",@progbits
	.align	128
        .global         _ZN2at6native13reduce_kernelILi512ELi1ENS0_8ReduceOpIsNS0_9ArgMaxOpsIsEEjlLi4ELi4EEEEEvT1_
        .type           _ZN2at6native13reduce_kernelILi512ELi1ENS0_8ReduceOpIsNS0_9ArgMaxOpsIsEEjlLi4ELi4EEEEEvT1_,@function
        .size           _ZN2at6native13reduce_kernelILi512ELi1ENS0_8ReduceOpIsNS0_9ArgMaxOpsIsEEjlLi4ELi4EEEEEvT1_,(.L_x_6058 - _ZN2at6native13reduce_kernelILi512ELi1ENS0_8ReduceOpIsNS0_9ArgMaxOpsIsEEjlLi4ELi4EEEEEvT1_)
        .other          _ZN2at6native13reduce_kernelILi512ELi1ENS0_8ReduceOpIsNS0_9ArgMaxOpsIsEEjlLi4ELi4EEEEEvT1_,@"STO_CUDA_ENTRY STV_DEFAULT"
_ZN2at6native13reduce_kernelILi512ELi1ENS0_8ReduceOpIsNS0_9ArgMaxOpsIsEEjlLi4ELi4EEEEEvT1_:
.text._ZN2at6native13reduce_kernelILi512ELi1ENS0_8ReduceOpIsNS0_9ArgMaxOpsIsEEjlLi4ELi4EEEEEvT1_:
[----:B------:R-:W0:Y:S01]  /*0000*/  LDC R1, c[0x0][0x37c] ;  /* 0x0000df00ff017b82 */ /* 0x000e220000000800 */
[----:B------:R-:W1:Y:S01]  /*0010*/  S2R R5, SR_TID.X ;  /* 0x0000000000057919 */ /* 0x000e620000002100 */
[----:B------:R-:W2:Y:S06]  /*0020*/  LDCU UR4, c[0x0][0x56c] ;  /* 0x0000ad80ff0477ac */ /* 0x000eac0008000800 */
[----:B------:R-:W3:Y:S01]  /*0030*/  S2UR UR5, SR_CTAID.X ;  /* 0x00000000000579c3 */ /* 0x000ee20000002500 */
[----:B0-----:R-:W-:Y:S01]  /*0040*/  VIADD R1, R1, 0xfffffff0 ;  /* 0xfffffff001017836 */ /* 0x001fe20000000000 */
[----:B------:R-:W0:Y:S01]  /*0050*/  S2R R12, SR_TID.Y ;  /* 0x00000000000c7919 */ /* 0x000e220000002200 */
[----:B------:R-:W1:Y:S01]  /*0060*/  LDCU.128 UR20, c[0x0][0x3b0] ;  /* 0x00007600ff1477ac */ /* 0x000e620008000c00 */
[----:B------:R-:W-:Y:S01]  /*0070*/  IMAD.MOV.U32 R21, RZ, RZ, RZ ;  /* 0x000000ffff157224 */ /* 0x000fe200078e00ff */
[----:B------:R-:W4:Y:S01]  /*0080*/  S2R R16, SR_CTAID.Y ;  /* 0x0000000000107919 */ /* 0x000f220000002600 */
[----:B------:R-:W0:Y:S02]  /*0090*/  LDCU UR6, c[0x0][0x3c0] ;  /* 0x00007800ff0677ac */ /* 0x000e240008000800 */
[----:B------:R-:W3:Y:S01]  /*00a0*/  LDC R28, c[0x0][0x3a8] ;  /* 0x0000ea00ff1c7b82 */ /* 0x000ee20000000800 */
[----:B--2---:R-:W-:Y:S01]  /*00b0*/  UISETP.NE.AND UP0, UPT, UR4, URZ, UPT ;  /* 0x000000ff0400728c */ /* 0x004fe2000bf05270 */
[----:B-1----:R-:W-:-:S02]  /*00c0*/  IMAD R3, R5, UR23, RZ ;  /* 0x0000001705037c24 */ /* 0x002fc4000f8e02ff */
[----:B------:R-:W-:Y:S02]  /*00d0*/  IMAD R7, R5, UR20, RZ ;  /* 0x0000001405077c24 */ /* 0x000fe4000f8e02ff */
[C---:B0-----:R-:W-:Y:S02]  /*00e0*/  IMAD R3, R12.reuse, UR6, R3 ;  /* 0x000000060c037c24 */ /* 0x041fe4000f8e0203 */
[----:B------:R-:W-:Y:S02]  /*00f0*/  IMAD R7, R12, UR21, R7 ;  /* 0x000000150c077c24 */ /* 0x000fe4000f8e0207 */
[----:B---3--:R-:W-:Y:S02]  /*0100*/  IMAD R29, R28, UR5, R3 ;  /* 0x000000051c1d7c24 */ /* 0x008fe4000f8e0203 */
[----:B----4-:R-:W-:Y:S01]  /*0110*/  IMAD R0, R16, UR22, R7 ;  /* 0x0000001610007c24 */ /* 0x010fe2000f8e0207 */
        /* <DEDUP_REMOVED lines=8> */
[----:B-1----:R-:W-:-:S04]  /*01a0*/  SHF.R.U32.HI R3, RZ, UR5, R2 ;  /* 0x00000005ff037c19 */ /* 0x002fc80008011602 */
[----:B------:R-:W-:-:S05]  /*01b0*/  IADD3 R21, PT, PT, -R3, RZ, RZ ;  /* 0x000000ff03157210 */ /* 0x000fca0007ffe1ff */
[----:B------:R-:W-:-:S04]  /*01c0*/  IMAD R21, R21, UR6, R29 ;  /* 0x0000000615157c24 */ /* 0x000fc8000f8e021d */
[----:B--2---:R-:W-:Y:S01]  /*01d0*/  IMAD R21, R21, UR8, RZ ;  /* 0x0000000815157c24 */ /* 0x004fe2000f8e02ff */
[----:B------:R-:W-:Y:S06]  /*01e0*/  BRA.U !UP0, `(.L_x_2066) ;  /* 0x0000001108247547 */ /* 0x000fec000b800000 */
[----:B------:R-:W0:Y:S01]  /*01f0*/  LDCU.64 UR6, c[0x0][0x580] ;  /* 0x0000b000ff0677ac */ /* 0x000e220008000a00 */
[----:B------:R-:W-:Y:S01]  /*0200*/  IMAD.MOV.U32 R2, RZ, RZ, RZ ;  /* 0x000000ffff027224 */ /* 0x000fe200078e00ff */
        /* <DEDUP_REMOVED lines=263> */
.L_x_2066:
[----:B------:R-:W0:Y:S01]  /*1280*/  LDCU UR5, c[0x0][0x39c] ;  /* 0x00007380ff0577ac */ /* 0x000e220008000800 */
[----:B------:R-:W-:Y:S01]  /*1290*/  BSSY.RECONVERGENT B0, `(.L_x_2067) ;  /* 0x0000bdd000007945 */ /* 0x000fe20003800200 */
[----:B------:R-:W-:Y:S02]  /*12a0*/  PRMT R7, RZ, 0x7610, R7 ;  /* 0x00007610ff077816 */ /* 0x000fe40000000007 */
[----:B------:R-:W-:Y:S01]  /*12b0*/  CS2R R8, SRZ ;  /* 0x0000000000087805 */ /* 0x000fe2000001ff00 */
[----:B------:R-:W1:Y:S01]  /*12c0*/  LDCU UR4, c[0x0][0x3a0] ;  /* 0x00007400ff0477ac */ /* 0x000e620008000800 */
[----:B------:R-:W2:Y:S01]  /*12d0*/  LDCU.64 UR36, c[0x0][0x358] ;  /* 0x00006b00ff2477ac */ /* 0x000ea20008000a00 */
[----:B0-----:R-:W-:-:S05]  /*12e0*/  IMAD.U32 R13, RZ, RZ, UR5 ;  /* 0x00000005ff0d7e24 */ /* 0x001fca000f8e00ff */
[----:B------:R-:W-:-:S04]  /*12f0*/  ISETP.GE.U32.AND P0, PT, R0, R13, PT ;  /* 0x0000000d0000720c */ /* 0x000fc80003f06070 */
[----:B-1----:R-:W-:-:S13]  /*1300*/  ISETP.GE.U32.OR P0, PT, R29, UR4, P0 ;  /* 0x000000041d007c0c */ /* 0x002fda0008706470 */
[----:B--2---:R-:W-:Y:S05]  /*1310*/  @P0 BRA `(.L_x_2068) ;  /* 0x000000bc00500947 */ /* 0x004fea0003800000 */
[----:B------:R-:W0:Y:S01]  /*1320*/  LDCU.U8 UR6, c[0x0][0x3d0] ;  /* 0x00007a00ff0677ac */ /* 0x000e220008000000 */
[----:B------:R-:W1:Y:S01]  /*1330*/  LDCU.64 UR4, c[0x0][0x768] ;  /* 0x0000ed00ff0477ac */ /* 0x000e620008000a00 */
[----:B0-----:R-:W-:Y:S01]  /*1340*/  UISETP.NE.AND UP0, UPT, UR6, URZ, UPT ;  /* 0x000000ff0600728c */ /* 0x001fe2000bf05270 */
[----:B-1----:R-:W-:-:S05]  /*1350*/  IADD3 R14, P0, PT, R21, UR4, RZ ;  /* 0x00000004150e7c10 */ /* 0x002fca000ff1e0ff */
[----:B------:R-:W-:Y:S02]  /*1360*/  IMAD.X R15, RZ, RZ, UR5, P0 ;  /* 0x00000005ff0f7e24 */ /* 0x000fe400080e06ff */
[----:B------:R-:W-:-:S03]  /*1370*/  IMAD.MOV.U32 R2, RZ, RZ, R14 ;  /* 0x000000ffff027224 */ /* 0x000fc600078e000e */
[----:B------:R-:W-:Y:S01]  /*1380*/  MOV R3, R15 ;  /* 0x0000000f00037202 */ /* 0x000fe20000000f00 */
[----:B------:R-:W-:Y:S06]  /*1390*/  BRA.U !UP0, `(.L_x_2069) ;  /* 0x0000000d084c7547 */ /* 0x000fec000b800000 */
[----:B------:R-:W0:Y:S01]  /*13a0*/  LDC.U16 R9, c[0x0][0x388] ;  /* 0x0000e200ff097b82 */ /* 0x000e220000000400 */
[----:B------:R-:W1:Y:S01]  /*13b0*/  LDCU UR4, c[0x0][0x39c] ;  /* 0x00007380ff0477ac */ /* 0x000e620008000800 */
[----:B------:R-:W-:Y:S01]  /*13c0*/  SHF.R.U32.HI R18, RZ, 0x1, R14 ;  /* 0x00000001ff127819 */ /* 0x000fe2000001160e */
[----:B------:R-:W-:Y:S01]  /*13d0*/  BSSY.RECONVERGENT B1, `(.L_x_2070) ;  /* 0x0000037000017945 */ /* 0x000fe20003800200 */
[----:B------:R-:W-:Y:S02]  /*13e0*/  IMAD.MOV.U32 R10, RZ, RZ, RZ ;  /* 0x000000ffff0a7224 */ /* 0x000fe400078e00ff */
[----:B------:R-:W-:Y:S02]  /*13f0*/  LOP3.LUT P0, R18, R18, 0x3, RZ, 0xc0, !PT ;  /* 0x0000000312127812 */ /* 0x000fe4000780c0ff */
[----:B------:R-:W2:Y:S08]  /*1400*/  LDC R8, c[0x0][0x390] ;  /* 0x0000e400ff087b82 */ /* 0x000eb00000000800 */
[----:B------:R-:W3:Y:S01]  /*1410*/  LDC R4, c[0x0][0x394] ;  /* 0x0000e500ff047b82 */ /* 0x000ee20000000800 */
[----:B-1----:R-:W-:-:S02]  /*1420*/  IMAD.U32 R14, RZ, RZ, UR4 ;  /* 0x00000004ff0e7e24 */ /* 0x002fc4000f8e00ff */
[----:B0-----:R-:W-:Y:S01]  /*1430*/  IMAD.MOV.U32 R11, RZ, RZ, R9 ;  /* 0x000000ffff0b7224 */ /* 0x001fe200078e0009 */
[----:B--2---:R-:W-:Y:S01]  /*1440*/  MOV R6, R8 ;  /* 0x0000000800067202 */ /* 0x004fe20000000f00 */
[----:B---3--:R-:W-:Y:S01]  /*1450*/  IMAD.MOV.U32 R7, RZ, RZ, R4 ;  /* 0x000000ffff077224 */ /* 0x008fe200078e0004 */
        /* <DEDUP_REMOVED lines=23> */
[----:B------:R-:W0:Y:S01]  /*15d0*/  LDCU.U16 UR4, c[0x0][0x388] ;  /* 0x00007100ff0477ac */ /* 0x000e220008000400 */
[----:B------:R-:W1:Y:S04]  /*15e0*/  LDC.64 R6, c[0x0][0x390] ;  /* 0x0000e400ff067b82 */ /* 0x000e680000000a00 */
[----:B------:R2:W3:Y:S01]  /*15f0*/  LDG.E.U16 R10, desc[UR36][R10.64] ;  /* 0x000000240a0a7981 */ /* 0x0004e2000c1e1500 */
[----:B------:R-:W-:Y:S01]  /*1600*/  IADD3 R15, PT, PT, -R18, R5, RZ ;  /* 0x00000005120f7210 */ /* 0x000fe20007ffe1ff */
[----:B0-----:R-:W-:-:S03]  /*1610*/  UPRMT UR4, UR4, 0x9910, URZ ;  /* 0x0000991004047896 */ /* 0x001fc600080000ff */
[----:B-1----:R-:W-:-:S04]  /*1620*/  ISETP.GT.U32.AND P0, PT, R15, R6, PT ;  /* 0x000000060f00720c */ /* 0x002fc80003f04070 */
[----:B------:R-:W-:-:S04]  /*1630*/  ISETP.GT.AND.EX P0, PT, RZ, R7, PT, P0 ;  /* 0x00000007ff00720c */ /* 0x000fc80003f04300 */
[----:B--2---:R-:W-:Y:S02]  /*1640*/  SEL R11, RZ, 0xffffffff, P0 ;  /* 0xffffffffff0b7807 */ /* 0x004fe40000000000 */
[----:B---3--:R-:W-:-:S04]  /*1650*/  PRMT R14, R10, 0x9910, RZ ;  /* 0x000099100a0e7816 */ /* 0x008fc800000000ff */
[C---:B------:R-:W-:Y:S02]  /*1660*/  ISETP.NE.AND P1, PT, R14.reuse, UR4, PT ;  /* 0x000000040e007c0c */ /* 0x040fe4000bf25270 */
[----:B------:R-:W-:-:S11]  /*1670*/  ISETP.LT.AND P0, PT, R14, UR4, PT ;  /* 0x000000040e007c0c */ /* 0x000fd6000bf01270 */
[----:B------:R-:W-:-:S04]  /*1680*/  @P1 SEL R11, RZ, 0xffffffff, P0 ;  /* 0xffffffffff0b1807 */ /* 0x000fc80000000000 */
[----:B------:R-:W-:-:S04]  /*1690*/  LOP3.LUT R11, R11, 0x1, RZ, 0xc0, !PT ;  /* 0x000000010b0b7812 */ /* 0x000fc800078ec0ff */
[----:B------:R-:W-:-:S04]  /*16a0*/  ISETP.NE.U32.AND P0, PT, R11, 0x1, PT ;  /* 0x000000010b00780c */ /* 0x000fc80003f05070 */
[----:B------:R-:W-:Y:S02]  /*16b0*/  SEL R10, R10, R9, !P0 ;  /* 0x000000090a0a7207 */ /* 0x000fe40004000000 */
[----:B------:R-:W-:Y:S02]  /*16c0*/  SEL R6, R15, R6, !P0 ;  /* 0x000000060f067207 */ /* 0x000fe40004000000 */
[----:B------:R-:W-:Y:S02]  /*16d0*/  SEL R7, R7, RZ, P0 ;  /* 0x000000ff07077207 */ /* 0x000fe40000000000 */
[----:B------:R-:W-:-:S07]  /*16e0*/  PRMT R11, R10, 0x7610, R11 ;  /* 0x000076100a0b7816 */ /* 0x000fce000000000b */
.L_x_2073:
[----:B------:R-:W-:Y:S05]  /*16f0*/  BSYNC.RECONVERGENT B2 ;  /* 0x0000000000027941 */ /* 0x000fea0003800200 */
.L_x_2072:
[----:B------:R-:W-:Y:S02]  /*1700*/  IADD3 R2, P0, PT, R2, 0x8, RZ ;  /* 0x0000000802027810 */ /* 0x000fe40007f1e0ff */
[C---:B------:R-:W-:Y:S02]  /*1710*/  IADD3 R14, PT, PT, R18.reuse, -0x4, R13 ;  /* 0xfffffffc120e7810 */ /* 0x040fe40007ffe00d */
[----:B------:R-:W-:Y:S01]  /*1720*/  IADD3 R10, PT, PT, -R18, 0x4, RZ ;  /* 0x00000004120a7810 */ /* 0x000fe20007ffe1ff */
[----:B------:R-:W-:-:S08]  /*1730*/  IMAD.X R3, RZ, RZ, R3, P0 ;  /* 0x000000ffff037224 */ /* 0x000fd000000e0603 */
.L_x_2071:
[----:B------:R-:W-:Y:S05]  /*1740*/  BSYNC.RECONVERGENT B1 ;  /* 0x0000000000017941 */ /* 0x000fea0003800200 */
.L_x_2070:
[----:B------:R-:W-:Y:S01]  /*1750*/  IMAD.SHL.U32 R21, R0, 0x4, RZ ;  /* 0x0000000400157824 */ /* 0x000fe200078e00ff */
[----:B------:R-:W-:Y:S01]  /*1760*/  ISETP.NE.AND P0, PT, RZ, UR21, PT ;  /* 0x00000015ff007c0c */ /* 0x000fe2000bf05270 */
[----:B------:R-:W-:Y:S01]  /*1770*/  BSSY.RECONVERGENT B1, `(.L_x_2074) ;  /* 0x0000054000017945 */ /* 0x000fe20003800200 */
[----:B------:R-:W-:Y:S01]  /*1780*/  ISETP.NE.AND P1, PT, RZ, UR22, PT ;  /* 0x00000016ff007c0c */ /* 0x000fe2000bf25270 */
[----:B------:R-:W-:Y:S01]  /*1790*/  VIADD R13, R21, 0x3 ;  /* 0x00000003150d7836 */ /* 0x000fe20000000000 */
[----:B------:R-:W-:Y:S01]  /*17a0*/  ISETP.NE.AND P0, PT, R12, RZ, P0 ;  /* 0x000000ff0c00720c */ /* 0x000fe20000705270 */
[----:B------:R-:W-:Y:S01]  /*17b0*/  IMAD.MOV.U32 R17, RZ, RZ, R4 ;  /* 0x000000ffff117224 */ /* 0x000fe200078e0004 */
[----:B------:R-:W-:Y:S01]  /*17c0*/  ISETP.NE.AND P1, PT, R16, RZ, P1 ;  /* 0x000000ff1000720c */ /* 0x000fe20000f25270 */
[--C-:B------:R-:W-:Y:S01]  /*17d0*/  IMAD.MOV.U32 R20, RZ, RZ, R9.reuse ;  /* 0x000000ffff147224 */ /* 0x100fe200078e0009 */
[----:B------:R-:W-:Y:S01]  /*17e0*/  ISETP.GE.U32.AND P2, PT, R13, R14, PT ;  /* 0x0000000e0d00720c */ /* 0x000fe20003f46070 */
[----:B------:R-:W-:Y:S01]  /*17f0*/  IMAD.MOV.U32 R15, RZ, RZ, R8 ;  /* 0x000000ffff0f7224 */ /* 0x000fe200078e0008 */
[----:B------:R-:W-:Y:S01]  /*1800*/  PLOP3.LUT P0, PT, P0, P1, PT, 0xf8, 0x8f ;  /* 0x00000000008f781c */ /* 0x000fe20000703f70 */
[----:B------:R-:W-:Y:S01]  /*1810*/  IMAD.MOV.U32 R16, RZ, RZ, R9 ;  /* 0x000000ffff107224 */ /* 0x000fe200078e0009 */
[----:B------:R-:W-:-:S02]  /*1820*/  MOV R19, R8 ;  /* 0x0000000800137202 */ /* 0x000fc40000000f00 */
[----:B------:R-:W-:-:S07]  /*1830*/  MOV R18, R4 ;  /* 0x0000000400127202 */ /* 0x000fce0000000f00 */
[----:B------:R-:W-:Y:S05]  /*1840*/  @P2 BRA `(.L_x_2075) ;  /* 0x0000000400182947 */ /* 0x000fea0003800000 */
[--C-:B------:R-:W-:Y:S01]  /*1850*/  IMAD.MOV.U32 R19, RZ, RZ, R8.reuse ;  /* 0x000000ffff137224 */ /* 0x100fe200078e0008 */
[----:B------:R-:W-:Y:S01]  /*1860*/  MOV R17, R4 ;  /* 0x0000000400117202 */ /* 0x000fe20000000f00 */
[----:B------:R-:W-:Y:S02]  /*1870*/  IMAD.MOV.U32 R15, RZ, RZ, R8 ;  /* 0x000000ffff0f7224 */ /* 0x000fe400078e0008 */
[----:B------:R-:W-:Y:S02]  /*1880*/  IMAD.MOV.U32 R18, RZ, RZ, R4 ;  /* 0x000000ffff127224 */ /* 0x000fe400078e0004 */
[--C-:B------:R-:W-:Y:S02]  /*1890*/  IMAD.MOV.U32 R20, RZ, RZ, R9.reuse ;  /* 0x000000ffff147224 */ /* 0x100fe400078e0009 */
[----:B------:R-:W-:-:S07]  /*18a0*/  IMAD.MOV.U32 R16, RZ, RZ, R9 ;  /* 0x000000ffff107224 */ /* 0x000fce00078e0009 */
.L_x_2076:
[----:B------:R-:W-:Y:S01]  /*18b0*/  IMAD.WIDE.U32 R12, R0, 0x8, R2 ;  /* 0x00000008000c7825 */ /* 0x000fe200078e0002 */
[----:B------:R-:W-:Y:S01]  /*18c0*/  PRMT R23, R11, 0x9910, RZ ;  /* 0x000099100b177816 */ /* 0x000fe200000000ff */
[----:B------:R-:W0:Y:S04]  /*18d0*/  LDCU UR4, c[0x0][0x3a4] ;  /* 0x00007480ff0477ac */ /* 0x000e280008000800 */
[----:B------:R-:W2:Y:S01]  /*18e0*/  LDG.E.64 R12, desc[UR36][R12.64] ;  /* 0x000000240c0c7981 */ /* 0x000ea2000c1e1b00 */
[----:B------:R-:W-:Y:S02]  /*18f0*/  IADD3 R21, PT, PT, R21, R10, RZ ;  /* 0x0000000a15157210 */ /* 0x000fe40007ffe0ff */
[----:B------:R-:W-:Y:S02]  /*1900*/  PRMT R24, R20, 0x9910, RZ ;  /* 0x0000991014187816 */ /* 0x000fe400000000ff */
[----:B------:R-:W-:-:S02]  /*1910*/  ISETP.GE.U32.AND P2, PT, R6, R21, PT ;  /* 0x000000150600720c */ /* 0x000fc40003f46070 */
[----:B------:R-:W-:Y:S02]  /*1920*/  PRMT R26, R9, 0x9910, RZ ;  /* 0x00009910091a7816 */ /* 0x000fe400000000ff */
[----:B------:R-:W-:Y:S02]  /*1930*/  ISETP.GE.AND.EX P2, PT, R7, RZ, PT, P2 ;  /* 0x000000ff0700720c */ /* 0x000fe40003f46320 */
[----:B0-----:R-:W-:Y:S02]  /*1940*/  IADD3 R0, PT, PT, R0, UR4, RZ ;  /* 0x0000000400007c10 */ /* 0x001fe4000fffe0ff */
[----:B--2---:R-:W-:-:S04]  /*1950*/  PRMT R22, R12, 0x9910, RZ ;  /* 0x000099100c167816 */ /* 0x004fc800000000ff */
[CC--:B------:R-:W-:Y:S02]  /*1960*/  ISETP.NE.AND P3, PT, R23.reuse, R22.reuse, PT ;  /* 0x000000161700720c */ /* 0x0c0fe40003f65270 */
[----:B------:R-:W-:Y:S02]  /*1970*/  ISETP.GT.AND P5, PT, R23, R22, PT ;  /* 0x000000161700720c */ /* 0x000fe40003fa4270 */
[----:B------:R-:W-:Y:S02]  /*1980*/  PRMT R23, R16, 0x9910, RZ ;  /* 0x0000991010177816 */ /* 0x000fe400000000ff */
[----:B------:R-:W-:-:S04]  /*1990*/  PRMT R22, R12, 0xbb32, RZ ;  /* 0x0000bb320c167816 */ /* 0x000fc800000000ff */
[CC--:B------:R-:W-:Y:S02]  /*19a0*/  ISETP.NE.AND P4, PT, R23.reuse, R22.reuse, PT ;  /* 0x000000161700720c */ /* 0x0c0fe40003f85270 */
[----:B------:R-:W-:Y:S02]  /*19b0*/  ISETP.GT.AND P1, PT, R23, R22, PT ;  /* 0x000000161700720c */ /* 0x000fe40003f24270 */
[----:B------:R-:W-:Y:S02]  /*19c0*/  PRMT R23, R13, 0x9910, RZ ;  /* 0x000099100d177816 */ /* 0x000fe400000000ff */
[----:B------:R-:W-:Y:S02]  /*19d0*/  SEL R22, RZ, 0xffffffff, !P2 ;  /* 0xffffffffff167807 */ /* 0x000fe40005000000 */
[----:B------:R-:W-:Y:S02]  /*19e0*/  @P3 SEL R22, RZ, 0xffffffff, P5 ;  /* 0xffffffffff163807 */ /* 0x000fe40002800000 */
[----:B------:R-:W-:-:S02]  /*19f0*/  ISETP.NE.AND P5, PT, R24, R23, PT ;  /* 0x000000171800720c */ /* 0x000fc40003fa5270 */
[----:B------:R-:W-:Y:S01]  /*1a00*/  ISETP.GT.AND P6, PT, R24, R23, PT ;  /* 0x000000171800720c */ /* 0x000fe20003fc4270 */
[C---:B------:R-:W-:Y:S01]  /*1a10*/  VIADD R24, R21.reuse, 0x2 ;  /* 0x0000000215187836 */ /* 0x040fe20000000000 */
[----:B------:R-:W-:Y:S01]  /*1a20*/  LOP3.LUT R23, R22, 0x1, RZ, 0xc0, !PT ;  /* 0x0000000116177812 */ /* 0x000fe200078ec0ff */
[----:B------:R-:W-:Y:S01]  /*1a30*/  VIADD R22, R21, 0x1 ;  /* 0x0000000115167836 */ /* 0x000fe20000000000 */
[----:B------:R-:W-:Y:S02]  /*1a40*/  SEL R25, RZ, 0xffffffff, P6 ;  /* 0xffffffffff197807 */ /* 0x000fe40003000000 */
[----:B------:R-:W-:Y:S02]  /*1a50*/  ISETP.NE.U32.AND P3, PT, R23, 0x1, PT ;  /* 0x000000011700780c */ /* 0x000fe40003f65070 */
[----:B------:R-:W-:Y:S02]  /*1a60*/  ISETP.GE.U32.AND P2, PT, R15, R22, PT ;  /* 0x000000160f00720c */ /* 0x000fe40003f46070 */
[----:B------:R-:W-:-:S02]  /*1a70*/  SEL R23, RZ, 0xffffffff, P1 ;  /* 0xffffffffff177807 */ /* 0x000fc40000800000 */
[----:B------:R-:W-:Y:S02]  /*1a80*/  ISETP.GE.AND.EX P2, PT, R18, RZ, PT, P2 ;  /* 0x000000ff1200720c */ /* 0x000fe40003f46320 */
[----:B------:R-:W-:Y:S02]  /*1a90*/  ISETP.GE.U32.AND P1, PT, R19, R24, PT ;  /* 0x000000181300720c */ /* 0x000fe40003f26070 */
[----:B------:R-:W-:Y:S02]  /*1aa0*/  @!P4 SEL R23, RZ, 0xffffffff, !P2 ;  /* 0xffffffffff17c807 */ /* 0x000fe40005000000 */
[----:B------:R-:W-:Y:S02]  /*1ab0*/  ISETP.GE.AND.EX P1, PT, R17, RZ, PT, P1 ;  /* 0x000000ff1100720c */ /* 0x000fe40003f26310 */
[----:B------:R-:W-:Y:S02]  /*1ac0*/  LOP3.LUT R23, R23, 0x1, RZ, 0xc0, !PT ;  /* 0x0000000117177812 */ /* 0x000fe400078ec0ff */
[----:B------:R-:W-:-:S02]  /*1ad0*/  @!P5 SEL R25, RZ, 0xffffffff, !P1 ;  /* 0xffffffffff19d807 */ /* 0x000fc40004800000 */
[----:B------:R-:W-:Y:S02]  /*1ae0*/  ISETP.NE.U32.AND P2, PT, R23, 0x1, PT ;  /* 0x000000011700780c */ /* 0x000fe40003f45070 */
[----:B------:R-:W-:Y:S02]  /*1af0*/  PRMT R23, R13, 0xbb32, RZ ;  /* 0x0000bb320d177816 */ /* 0x000fe400000000ff */
[C---:B------:R-:W-:Y:S02]  /*1b00*/  SEL R6, R21.reuse, R6, !P3 ;  /* 0x0000000615067207 */ /* 0x040fe40005800000 */
[CC--:B------:R-:W-:Y:S02]  /*1b10*/  ISETP.NE.AND P6, PT, R26.reuse, R23.reuse, PT ;  /* 0x000000171a00720c */ /* 0x0c0fe40003fc5270 */
[----:B------:R-:W-:Y:S01]  /*1b20*/  ISETP.GT.AND P5, PT, R26, R23, PT ;  /* 0x000000171a00720c */ /* 0x000fe20003fa4270 */
[----:B------:R-:W-:Y:S01]  /*1b30*/  VIADD R23, R21, 0x3 ;  /* 0x0000000315177836 */ /* 0x000fe20000000000 */
[----:B------:R-:W-:-:S02]  /*1b40*/  LOP3.LUT R25, R25, 0x1, RZ, 0xc0, !PT ;  /* 0x0000000119197812 */ /* 0x000fc400078ec0ff */
[----:B------:R-:W-:Y:S02]  /*1b50*/  SEL R21, RZ, 0xffffffff, P5 ;  /* 0xffffffffff157807 */ /* 0x000fe40002800000 */
[----:B------:R-:W-:Y:S02]  /*1b60*/  ISETP.GE.U32.AND P1, PT, R8, R23, PT ;  /* 0x000000170800720c */ /* 0x000fe40003f26070 */
[----:B------:R-:W-:Y:S02]  /*1b70*/  ISETP.NE.U32.AND P4, PT, R25, 0x1, PT ;  /* 0x000000011900780c */ /* 0x000fe40003f85070 */
[----:B------:R-:W-:Y:S02]  /*1b80*/  ISETP.GE.AND.EX P1, PT, R4, RZ, PT, P1 ;  /* 0x000000ff0400720c */ /* 0x000fe40003f26310 */
[----:B------:R-:W-:Y:S02]  /*1b90*/  SEL R11, R12, R11, !P3 ;  /* 0x0000000b0c0b7207 */ /* 0x000fe40005800000 */
[----:B------:R-:W-:-:S02]  /*1ba0*/  @!P6 SEL R21, RZ, 0xffffffff, !P1 ;  /* 0xffffffffff15e807 */ /* 0x000fc40004800000 */
[----:B------:R-:W-:Y:S02]  /*1bb0*/  @!P2 PRMT R16, R12, 0x7632, R16 ;  /* 0x000076320c10a816 */ /* 0x000fe40000000010 */
[----:B------:R-:W-:Y:S02]  /*1bc0*/  LOP3.LUT R21, R21, 0x1, RZ, 0xc0, !PT ;  /* 0x0000000115157812 */ /* 0x000fe400078ec0ff */
[----:B------:R-:W-:Y:S02]  /*1bd0*/  SEL R15, R22, R15, !P2 ;  /* 0x0000000f160f7207 */ /* 0x000fe40005000000 */
[----:B------:R-:W-:Y:S01]  /*1be0*/  ISETP.NE.U32.AND P1, PT, R21, 0x1, PT ;  /* 0x000000011500780c */ /* 0x000fe20003f25070 */
[----:B------:R-:W-:Y:S01]  /*1bf0*/  IMAD.SHL.U32 R21, R0, 0x4, RZ ;  /* 0x0000000400157824 */ /* 0x000fe200078e00ff */
[----:B------:R-:W-:Y:S02]  /*1c00*/  SEL R19, R24, R19, !P4 ;  /* 0x0000001318137207 */ /* 0x000fe40006000000 */
[----:B------:R-:W-:Y:S01]  /*1c10*/  SEL R20, R13, R20, !P4 ;  /* 0x000000140d147207 */ /* 0x000fe20006000000 */
[----:B------:R-:W-:Y:S01]  /*1c20*/  VIADD R25, R21, 0x3 ;  /* 0x0000000315197836 */ /* 0x000fe20000000000 */
[----:B------:R-:W-:-:S02]  /*1c30*/  SEL R8, R23, R8, !P1 ;  /* 0x0000000817087207 */ /* 0x000fc40004800000 */
[----:B------:R-:W-:Y:S02]  /*1c40*/  SEL R7, R7, RZ, P3 ;  /* 0x000000ff07077207 */ /* 0x000fe40001800000 */
[----:B------:R-:W-:Y:S02]  /*1c50*/  ISETP.GE.U32.AND P5, PT, R25, R14, PT ;  /* 0x0000000e1900720c */ /* 0x000fe40003fa6070 */
[----:B------:R-:W-:Y:S02]  /*1c60*/  SEL R18, R18, RZ, P2 ;  /* 0x000000ff12127207 */ /* 0x000fe40001000000 */
[----:B------:R-:W-:Y:S02]  /*1c70*/  @!P1 PRMT R9, R13, 0x7632, R9 ;  /* 0x000076320d099816 */ /* 0x000fe40000000009 */
[----:B------:R-:W-:Y:S02]  /*1c80*/  SEL R17, R17, RZ, P4 ;  /* 0x000000ff11117207 */ /* 0x000fe40002000000 */
[----:B------:R-:W-:-:S05]  /*1c90*/  SEL R4, R4, RZ, P1 ;  /* 0x000000ff04047207 */ /* 0x000fca0000800000 */
[----:B------:R-:W-:Y:S05]  /*1ca0*/  @!P5 BRA `(.L_x_2076) ;  /* 0xfffffffc0000d947 */ /* 0x000fea000383ffff */
.L_x_2075:
[----:B------:R-:W-:Y:S05]  /*1cb0*/  BSYNC.RECONVERGENT B1 ;  /* 0x0000000000017941 */ /* 0x000fea0003800200 */
.L_x_2074:
[----:B------:R-:W-:Y:S04]  /*1cc0*/  BSSY.RECONVERGENT B1, `(.L_x_2077) ;  /* 0x0000018000017945 */ /* 0x000fe80003800200 */
[----:B------:R-:W-:Y:S05]  /*1cd0*/  @P0 BRA `(.L_x_2078) ;  /* 0x0000000000580947 */ /* 0x000fea0003800000 */
[----:B------:R-:W-:-:S05]  /*1ce0*/  LOP3.LUT R0, R14, 0xfffffffc, RZ, 0xc0, !PT ;  /* 0xfffffffc0e007812 */ /* 0x000fca00078ec0ff */
[----:B------:R-:W-:-:S05]  /*1cf0*/  IMAD.IADD R5, R0, 0x1, R5 ;  /* 0x0000000100057824 */ /* 0x000fca00078e0205 */
[----:B------:R-:W-:-:S13]  /*1d00*/  ISETP.GE.U32.AND P0, PT, R5, R14, PT ;  /* 0x0000000e0500720c */ /* 0x000fda0003f06070 */
[----:B------:R-:W-:Y:S05]  /*1d10*/  @P0 BRA `(.L_x_2078) ;  /* 0x0000000000480947 */ /* 0x000fea0003800000 */
[----:B------:R-:W-:-:S06]  /*1d20*/  IMAD.WIDE R2, R5, 0x2, R2 ;  /* 0x0000000205027825 */ /* 0x000fcc00078e0202 */
[----:B------:R-:W2:Y:S01]  /*1d30*/  LDG.E.U16 R2, desc[UR36][R2.64] ;  /* 0x0000002402027981 */ /* 0x000ea2000c1e1500 */
[----:B------:R-:W-:Y:S02]  /*1d40*/  IADD3 R5, PT, PT, R5, R10, RZ ;  /* 0x0000000a05057210 */ /* 0x000fe40007ffe0ff */
[----:B------:R-:W-:Y:S02]  /*1d50*/  PRMT R13, R11, 0x9910, RZ ;  /* 0x000099100b0d7816 */ /* 0x000fe400000000ff */
[----:B------:R-:W-:Y:S02]  /*1d60*/  ISETP.GE.U32.AND P0, PT, R6, R5, PT ;  /* 0x000000050600720c */ /* 0x000fe40003f06070 */
[----:B------:R-:W-:-:S04]  /*1d70*/  SHF.R.S32.HI R12, RZ, 0x1f, R5 ;  /* 0x0000001fff0c7819 */ /* 0x000fc80000011405 */
[----:B------:R-:W-:Y:S02]  /*1d80*/  ISETP.GE.AND.EX P0, PT, R7, R12, PT, P0 ;  /* 0x0000000c0700720c */ /* 0x000fe40003f06300 */
[----:B--2---:R-:W-:-:S05]  /*1d90*/  PRMT R0, R2, 0x9910, RZ ;  /* 0x0000991002007816 */ /* 0x004fca00000000ff */
[----:B------:R-:W-:Y:S01]  /*1da0*/  IMAD.MOV.U32 R10, RZ, RZ, R0 ;  /* 0x000000ffff0a7224 */ /* 0x000fe200078e0000 */
[----:B------:R-:W-:-:S04]  /*1db0*/  SEL R0, RZ, 0xffffffff, !P0 ;  /* 0xffffffffff007807 */ /* 0x000fc80004000000 */
[CC--:B------:R-:W-:Y:S02]  /*1dc0*/  ISETP.NE.AND P1, PT, R13.reuse, R10.reuse, PT ;  /* 0x0000000a0d00720c */ /* 0x0c0fe40003f25270 */
[----:B------:R-:W-:-:S11]  /*1dd0*/  ISETP.GT.AND P0, PT, R13, R10, PT ;  /* 0x0000000a0d00720c */ /* 0x000fd60003f04270 */
[----:B------:R-:W-:-:S04]  /*1de0*/  @P1 SEL R0, RZ, 0xffffffff, P0 ;  /* 0xffffffffff001807 */ /* 0x000fc80000000000 */
[----:B------:R-:W-:-:S04]  /*1df0*/  LOP3.LUT R0, R0, 0x1, RZ, 0xc0, !PT ;  /* 0x0000000100007812 */ /* 0x000fc800078ec0ff */
[----:B------:R-:W-:-:S04]  /*1e00*/  ISETP.NE.U32.AND P0, PT, R0, 0x1, PT ;  /* 0x000000010000780c */ /* 0x000fc80003f05070 */
[----:B------:R-:W-:Y:S02]  /*1e10*/  SEL R11, R2, R11, !P0 ;  /* 0x0000000b020b7207 */ /* 0x000fe40004000000 */
[----:B------:R-:W-:Y:S02]  /*1e20*/  SEL R6, R5, R6, !P0 ;  /* 0x0000000605067207 */ /* 0x000fe40004000000 */
[----:B------:R-:W-:-:S07]  /*1e30*/  SEL R7, R12, R7, !P0 ;  /* 0x000000070c077207 */ /* 0x000fce0004000000 */
.L_x_2078:
[----:B------:R-:W-:Y:S05]  /*1e40*/  BSYNC.RECONVERGENT B1 ;  /* 0x0000000000017941 */ /* 0x000fea0003800200 */
.L_x_2077:
[----:B------:R-:W-:Y:S02]  /*1e50*/  PRMT R0, R16, 0x9910, RZ ;  /* 0x0000991010007816 */ /* 0x000fe400000000ff */
[----:B------:R-:W-:Y:S02]  /*1e60*/  PRMT R3, R11, 0x9910, RZ ;  /* 0x000099100b037816 */ /* 0x000fe400000000ff */
[----:B------:R-:W-:Y:S02]  /*1e70*/  ISETP.GE.U32.AND P0, PT, R6, R15, PT ;  /* 0x0000000f0600720c */ /* 0x000fe40003f06070 */
[CC--:B------:R-:W-:Y:S02]  /*1e80*/  ISETP.NE.AND P1, PT, R3.reuse, R0.reuse, PT ;  /* 0x000000000300720c */ /* 0x0c0fe40003f25270 */
[----:B------:R-:W-:Y:S02]  /*1e90*/  ISETP.GT.AND P2, PT, R3, R0, PT ;  /* 0x000000000300720c */ /* 0x000fe40003f44270 */
[----:B------:R-:W-:-:S02]  /*1ea0*/  ISETP.GE.AND.EX P0, PT, R7, R18, PT, P0 ;  /* 0x000000120700720c */ /* 0x000fc40003f06300 */
[----:B------:R-:W-:-:S07]  /*1eb0*/  SEL R0, RZ, 0xffffffff, P2 ;  /* 0xffffffffff007807 */ /* 0x000fce0001000000 */
[----:B------:R-:W-:-:S04]  /*1ec0*/  @!P1 SEL R0, RZ, 0xffffffff, !P0 ;  /* 0xffffffffff009807 */ /* 0x000fc80004000000 */
[----:B------:R-:W-:-:S04]  /*1ed0*/  LOP3.LUT R0, R0, 0x1, RZ, 0xc0, !PT ;  /* 0x0000000100007812 */ /* 0x000fc800078ec0ff */
[----:B------:R-:W-:Y:S02]  /*1ee0*/  ISETP.NE.U32.AND P0, PT, R0, 0x1, PT ;  /* 0x000000010000780c */ /* 0x000fe40003f05070 */
[----:B------:R-:W-:Y:S02]  /*1ef0*/  PRMT R0, R20, 0x9910, RZ ;  /* 0x0000991014007816 */ /* 0x000fe400000000ff */
[----:B------:R-:W-:Y:S02]  /*1f00*/  SEL R11, R16, R11, !P0 ;  /* 0x0000000b100b7207 */ /* 0x000fe40004000000 */
[----:B------:R-:W-:Y:S02]  /*1f10*/  SEL R6, R15, R6, !P0 ;  /* 0x000000060f067207 */ /* 0x000fe40004000000 */
[----:B------:R-:W-:Y:S02]  /*1f20*/  PRMT R3, R11, 0x9910, RZ ;  /* 0x000099100b037816 */ /* 0x000fe400000000ff */
[----:B------:R-:W-:-:S02]  /*1f30*/  SEL R18, R18, R7, !P0 ;  /* 0x0000000712127207 */ /* 0x000fc40004000000 */
[CC--:B------:R-:W-:Y:S02]  /*1f40*/  ISETP.NE.AND P1, PT, R3.reuse, R0.reuse, PT ;  /* 0x000000000300720c */ /* 0x0c0fe40003f25270 */
[----:B------:R-:W-:Y:S02]  /*1f50*/  ISETP.GE.U32.AND P0, PT, R6, R19, PT ;  /* 0x000000130600720c */ /* 0x000fe40003f06070 */
[----:B------:R-:W-:Y:S02]  /*1f60*/  ISETP.GT.AND P2, PT, R3, R0, PT ;  /* 0x000000000300720c */ /* 0x000fe40003f44270 */
[----:B------:R-:W-:Y:S02]  /*1f70*/  ISETP.GE.AND.EX P0, PT, R18, R17, PT, P0 ;  /* 0x000000111200720c */ /* 0x000fe40003f06300 */
[----:B------:R-:W-:-:S05]  /*1f80*/  SEL R0, RZ, 0xffffffff, P2 ;  /* 0xffffffffff007807 */ /* 0x000fca0001000000 */
        /* <DEDUP_REMOVED lines=8> */
[----:B------:R-:W-:Y:S02]  /*2010*/  ISETP.NE.AND P1, PT, R3, R0, PT ;  /* 0x000000000300720c */ /* 0x000fe40003f25270 */
[----:B------:R-:W-:Y:S02]  /*2020*/  ISETP.GE.U32.AND P0, PT, R19, R8, PT ;  /* 0x000000081300720c */ /* 0x000fe40003f06070 */
[----:B------:R-:W-:Y:S02]  /*2030*/  ISETP.GT.AND P2, PT, R3, R0, PT ;  /* 0x000000000300720c */ /* 0x000fe40003f44270 */
[----:B------:R-:W-:Y:S02]  /*2040*/  ISETP.GE.AND.EX P0, PT, R17, R4, PT, P0 ;  /* 0x000000041100720c */ /* 0x000fe40003f06300 */
[----:B------:R-:W-:-:S05]  /*2050*/  SEL R0, RZ, 0xffffffff, P2 ;  /* 0xffffffffff007807 */ /* 0x000fca0001000000 */
[----:B------:R-:W-:-:S04]  /*2060*/  @!P1 SEL R0, RZ, 0xffffffff, !P0 ;  /* 0xffffffffff009807 */ /* 0x000fc80004000000 */
[----:B------:R-:W-:-:S04]  /*2070*/  LOP3.LUT R0, R0, 0x1, RZ, 0xc0, !PT ;  /* 0x0000000100007812 */ /* 0x000fc800078ec0ff */
[----:B------:R-:W-:-:S04]  /*2080*/  ISETP.NE.U32.AND P0, PT, R0, 0x1, PT ;  /* 0x000000010000780c */ /* 0x000fc80003f05070 */
[----:B------:R-:W-:Y:S02]  /*2090*/  SEL R7, R9, R20, !P0 ;  /* 0x0000001409077207 */ /* 0x000fe40004000000 */
[----:B------:R-:W-:Y:S02]  /*20a0*/  SEL R8, R8, R19, !P0 ;  /* 0x0000001308087207 */ /* 0x000fe40004000000 */
[----:B------:R-:W-:Y:S01]  /*20b0*/  SEL R9, R4, R17, !P0 ;  /* 0x0000001104097207 */ /* 0x000fe20004000000 */
[----:B------:R-:W-:Y:S06]  /*20c0*/  BRA `(.L_x_2068) ;  /* 0x000000ac00e47947 */ /* 0x000fec0003800000 */
.L_x_2069:
[----:B------:R-:W0:Y:S08]  /*20d0*/  LDC R18, c[0x0][0x508] ;  /* 0x00014200ff127b82 */ /* 0x000e300000000800 */
[----:B------:R-:W1:Y:S01]  /*20e0*/  LDC R8, c[0x0][0x3d8] ;  /* 0x0000f600ff087b82 */ /* 0x000e620000000800 */
[----:B0-----:R-:W-:-:S04]  /*20f0*/  SHF.R.U32.HI R18, RZ, 0x1, R18 ;  /* 0x00000001ff127819 */ /* 0x001fc80000011612 */
[----:B------:R-:W-:-:S04]  /*2100*/  ISETP.NE.AND P0, PT, R18, 0x1, PT ;  /* 0x000000011200780c */ /* 0x000fc80003f05270 */
[----:B-1----:R-:W-:-:S13]  /*2110*/  ISETP.NE.OR P0, PT, R8, 0x1, P0 ;  /* 0x000000010800780c */ /* 0x002fda0000705670 */
[----:B------:R-:W-:Y:S05]  /*2120*/  @P0 BRA `(.L_x_2079) ;  /* 0x0000000c00700947 */ /* 0x000fea0003800000 */
[----:B------:R-:W0:Y:S01]  /*2130*/  LDC R19, c[0x0][0x3a4] ;  /* 0x0000e900ff137b82 */ /* 0x000e220000000800 */
[----:B------:R-:W-:Y:S07]  /*2140*/  BSSY.RECONVERGENT B1, `(.L_x_2080) ;  /* 0x000005d000017945 */ /* 0x000fee0003800200 */
[----:B------:R-:W1:Y:S08]  /*2150*/  LDC.U16 R5, c[0x0][0x388] ;  /* 0x0000e200ff057b82 */ /* 0x000e700000000400 */
[----:B------:R-:W2:Y:S08]  /*2160*/  LDC R9, c[0x0][0x390] ;  /* 0x0000e400ff097b82 */ /* 0x000eb00000000800 */
[----:B------:R-:W3:Y:S01]  /*2170*/  LDC R14, c[0x0][0x394] ;  /* 0x0000e500ff0e7b82 */ /* 0x000ee20000000800 */
[----:B0-----:R-:W-:-:S05]  /*2180*/  IMAD R4, R19, 0x3, R0 ;  /* 0x0000000313047824 */ /* 0x001fca00078e0200 */
[----:B------:R-:W-:Y:S01]  /*2190*/  ISETP.GE.U32.AND P0, PT, R4, R13, PT ;  /* 0x0000000d0400720c */ /* 0x000fe20003f06070 */
[--C-:B-1----:R-:W-:Y:S01]  /*21a0*/  IMAD.MOV.U32 R4, RZ, RZ, R5.reuse ;  /* 0x000000ffff047224 */ /* 0x102fe200078e0005 */
[----:B------:R-:W-:Y:S01]  /*21b0*/  MOV R7, R5 ;  /* 0x0000000500077202 */ /* 0x000fe20000000f00 */
[----:B------:R-:W-:Y:S02]  /*21c0*/  IMAD.MOV.U32 R6, RZ, RZ, R5 ;  /* 0x000000ffff067224 */ /* 0x000fe400078e0005 */
[--C-:B--2---:R-:W-:Y:S02]  /*21d0*/  IMAD.MOV.U32 R8, RZ, RZ, R9.reuse ;  /* 0x000000ffff087224 */ /* 0x104fe400078e0009 */
[--C-:B------:R-:W-:Y:S02]  /*21e0*/  IMAD.MOV.U32 R10, RZ, RZ, R9.reuse ;  /* 0x000000ffff0a7224 */ /* 0x100fe400078e0009 */
[----:B------:R-:W-:Y:S01]  /*21f0*/  IMAD.MOV.U32 R11, RZ, RZ, R9 ;  /* 0x000000ffff0b7224 */ /* 0x000fe200078e0009 */
[----:B---3--:R-:W-:Y:S01]  /*2200*/  MOV R12, R14 ;  /* 0x0000000e000c7202 */ /* 0x008fe20000000f00 */
[----:B------:R-:W-:-:S02]  /*2210*/  IMAD.MOV.U32 R15, RZ, RZ, R14 ;  /* 0x000000ffff0f7224 */ /* 0x000fc400078e000e */
[----:B------:R-:W-:Y:S01]  /*2220*/  IMAD.MOV.U32 R18, RZ, RZ, R14 ;  /* 0x000000ffff127224 */ /* 0x000fe200078e000e */
[----:B------:R-:W-:Y:S06]  /*2230*/  @P0 BRA `(.L_x_2081) ;  /* 0x0000000400340947 */ /* 0x000fec0003800000 */
[----:B------:R-:W-:Y:S01]  /*2240*/  BSSY.RECONVERGENT B2, `(.L_x_2082) ;  /* 0x000004a000027945 */ /* 0x000fe20003800200 */
[----:B------:R-:W-:Y:S01]  /*2250*/  IMAD.MOV.U32 R10, RZ, RZ, R9 ;  /* 0x000000ffff0a7224 */ /* 0x000fe200078e0009 */
[----:B------:R-:W-:Y:S01]  /*2260*/  MOV R11, R9 ;  /* 0x00000009000b7202 */ /* 0x000fe20000000f00 */
[--C-:B------:R-:W-:Y:S01]  /*2270*/  IMAD.MOV.U32 R15, RZ, RZ, R14.reuse ;  /* 0x000000ffff0f7224 */ /* 0x100fe200078e000e */
[----:B------:R-:W-:Y:S01]  /*2280*/  MOV R7, R5 ;  /* 0x0000000500077202 */ /* 0x000fe20000000f00 */
[----:B------:R-:W-:Y:S02]  /*2290*/  IMAD.MOV.U32 R18, RZ, RZ, R14 ;  /* 0x000000ffff127224 */ /* 0x000fe400078e000e */
[----:B------:R-:W-:-:S07]  /*22a0*/  IMAD.MOV.U32 R6, RZ, RZ, R5 ;  /* 0x000000ffff067224 */ /* 0x000fce00078e0005 */
.L_x_2083:
[----:B------:R-:W-:-:S04]  /*22b0*/  IMAD.WIDE.U32 R16, R0, 0x2, R2 ;  /* 0x0000000200107825 */ /* 0x000fc800078e0002 */
[--C-:B------:R-:W-:Y:S01]  /*22c0*/  IMAD.IADD R21, R0, 0x1, R19.reuse ;  /* 0x0000000100157824 */ /* 0x100fe200078e0213 */
[----:B------:R0:W2:Y:S03]  /*22d0*/  LDG.E.U16 R20, desc[UR36][R16.64] ;  /* 0x0000002410147981 */ /* 0x0000a6000c1e1500 */
[C---:B------:R-:W-:Y:S02]  /*22e0*/  IMAD.IADD R22, R21.reuse, 0x1, R19 ;  /* 0x0000000115167824 */ /* 0x040fe400078e0213 */
[----:B0-----:R-:W-:-:S05]  /*22f0*/  IMAD.WIDE.U32 R16, R21, 0x2, R2 ;  /* 0x0000000215107825 */ /* 0x001fca00078e0002 */
[----:B------:R0:W3:Y:S02]  /*2300*/  LDG.E.U16 R23, desc[UR36][R16.64] ;  /* 0x0000002410177981 */ /* 0x0000e4000c1e1500 */
[----:B0-----:R-:W-:-:S05]  /*2310*/  IMAD.WIDE.U32 R16, R22, 0x2, R2 ;  /* 0x0000000216107825 */ /* 0x001fca00078e0002 */
[----:B------:R0:W4:Y:S01]  /*2320*/  LDG.E.U16 R24, desc[UR36][R16.64] ;  /* 0x0000002410187981 */ /* 0x000122000c1e1500 */
[----:B------:R-:W-:Y:S02]  /*2330*/  PRMT R26, R7, 0x9910, RZ ;  /* 0x00009910071a7816 */ /* 0x000fe400000000ff */
[----:B------:R-:W-:-:S04]  /*2340*/  ISETP.GE.U32.AND P0, PT, R11, R0, PT ;  /* 0x000000000b00720c */ /* 0x000fc80003f06070 */
[----:B------:R-:W-:Y:S02]  /*2350*/  ISETP.GE.AND.EX P0, PT, R18, RZ, PT, P0 ;  /* 0x000000ff1200720c */ /* 0x000fe40003f06300 */
[----:B0-----:R-:W-:Y:S02]  /*2360*/  PRMT R17, R5, 0x9910, RZ ;  /* 0x0000991005117816 */ /* 0x001fe400000000ff */
[----:B--2---:R-:W-:-:S04]  /*2370*/  PRMT R25, R20, 0x9910, RZ ;  /* 0x0000991014197816 */ /* 0x004fc800000000ff */
[CC--:B------:R-:W-:Y:S02]  /*2380*/  ISETP.NE.AND P3, PT, R26.reuse, R25.reuse, PT ;  /* 0x000000191a00720c */ /* 0x0c0fe40003f65270 */
[----:B------:R-:W-:Y:S02]  /*2390*/  ISETP.GT.AND P6, PT, R26, R25, PT ;  /* 0x000000191a00720c */ /* 0x000fe40003fc4270 */
[----:B------:R-:W-:Y:S02]  /*23a0*/  PRMT R26, R6, 0x9910, RZ ;  /* 0x00009910061a7816 */ /* 0x000fe400000000ff */
[----:B---3--:R-:W-:-:S04]  /*23b0*/  PRMT R25, R23, 0x9910, RZ ;  /* 0x0000991017197816 */ /* 0x008fc800000000ff */
[CC--:B------:R-:W-:Y:S02]  /*23c0*/  ISETP.NE.AND P4, PT, R26.reuse, R25.reuse, PT ;  /* 0x000000191a00720c */ /* 0x0c0fe40003f85270 */
[----:B------:R-:W-:Y:S01]  /*23d0*/  ISETP.GT.AND P5, PT, R26, R25, PT ;  /* 0x000000191a00720c */ /* 0x000fe20003fa4270 */
[----:B------:R-:W-:Y:S01]  /*23e0*/  IMAD.IADD R25, R22, 0x1, R19 ;  /* 0x0000000116197824 */ /* 0x000fe200078e0213 */
[----:B----4-:R-:W-:-:S04]  /*23f0*/  PRMT R16, R24, 0x9910, RZ ;  /* 0x0000991018107816 */ /* 0x010fc800000000ff */
[CC--:B------:R-:W-:Y:S02]  /*2400*/  ISETP.NE.AND P2, PT, R17.reuse, R16.reuse, PT ;  /* 0x000000101100720c */ /* 0x0c0fe40003f45270 */
[----:B------:R-:W-:Y:S02]  /*2410*/  ISETP.GT.AND P1, PT, R17, R16, PT ;  /* 0x000000101100720c */ /* 0x000fe40003f24270 */
[----:B------:R-:W-:Y:S02]  /*2420*/  SEL R16, RZ, 0xffffffff, !P0 ;  /* 0xffffffffff107807 */ /* 0x000fe40004000000 */
[----:B------:R-:W-:-:S04]  /*2430*/  @P3 SEL R16, RZ, 0xffffffff, P6 ;  /* 0xffffffffff103807 */ /* 0x000fc80003000000 */
[----:B------:R-:W-:-:S04]  /*2440*/  LOP3.LUT R16, R16, 0x1, RZ, 0xc0, !PT ;  /* 0x0000000110107812 */ /* 0x000fc800078ec0ff */
[----:B------:R-:W-:Y:S01]  /*2450*/  ISETP.NE.U32.AND P3, PT, R16, 0x1, PT ;  /* 0x000000011000780c */ /* 0x000fe20003f65070 */
[----:B------:R-:W-:-:S06]  /*2460*/  IMAD.WIDE.U32 R16, R25, 0x2, R2 ;  /* 0x0000000219107825 */ /* 0x000fcc00078e0002 */
[----:B------:R-:W2:Y:S01]  /*2470*/  LDG.E.U16 R17, desc[UR36][R16.64] ;  /* 0x0000002410117981 */ /* 0x000ea2000c1e1500 */
[----:B------:R-:W-:Y:S02]  /*2480*/  ISETP.GE.U32.AND P0, PT, R10, R21, PT ;  /* 0x000000150a00720c */ /* 0x000fe40003f06070 */
[----:B------:R-:W-:Y:S02]  /*2490*/  SEL R11, R0, R11, !P3 ;  /* 0x0000000b000b7207 */ /* 0x000fe40005800000 */
[----:B------:R-:W-:Y:S02]  /*24a0*/  ISETP.GE.AND.EX P0, PT, R15, RZ, PT, P0 ;  /* 0x000000ff0f00720c */ /* 0x000fe40003f06300 */
[----:B------:R-:W-:Y:S02]  /*24b0*/  PRMT R27, R4, 0x9910, RZ ;  /* 0x00009910041b7816 */ /* 0x000fe400000000ff */
[----:B------:R-:W-:Y:S02]  /*24c0*/  SEL R0, RZ, 0xffffffff, !P0 ;  /* 0xffffffffff007807 */ /* 0x000fe40004000000 */
[----:B------:R-:W-:-:S02]  /*24d0*/  @P4 SEL R0, RZ, 0xffffffff, P5 ;  /* 0xffffffffff004807 */ /* 0x000fc40002800000 */
[----:B------:R-:W-:Y:S02]  /*24e0*/  ISETP.GE.U32.AND P0, PT, R9, R22, PT ;  /* 0x000000160900720c */ /* 0x000fe40003f06070 */
[----:B------:R-:W-:Y:S02]  /*24f0*/  LOP3.LUT R0, R0, 0x1, RZ, 0xc0, !PT ;  /* 0x0000000100007812 */ /* 0x000fe400078ec0ff */
[----:B------:R-:W-:Y:S02]  /*2500*/  ISETP.GE.AND.EX P0, PT, R14, RZ, PT, P0 ;  /* 0x000000ff0e00720c */ /* 0x000fe40003f06300 */
[----:B------:R-:W-:Y:S02]  /*2510*/  ISETP.NE.U32.AND P4, PT, R0, 0x1, PT ;  /* 0x000000010000780c */ /* 0x000fe40003f85070 */
[----:B------:R-:W-:Y:S02]  /*2520*/  SEL R7, R20, R7, !P3 ;  /* 0x0000000714077207 */ /* 0x000fe40005800000 */
[----:B------:R-:W-:-:S02]  /*2530*/  SEL R10, R21, R10, !P4 ;  /* 0x0000000a150a7207 */ /* 0x000fc40006000000 */
[----:B------:R-:W-:Y:S02]  /*2540*/  SEL R18, R18, RZ, P3 ;  /* 0x000000ff12127207 */ /* 0x000fe40001800000 */
[----:B------:R-:W-:Y:S02]  /*2550*/  SEL R6, R23, R6, !P4 ;  /* 0x0000000617067207 */ /* 0x000fe40006000000 */
[----:B------:R-:W-:Y:S02]  /*2560*/  SEL R15, R15, RZ, P4 ;  /* 0x000000ff0f0f7207 */ /* 0x000fe40002000000 */
[----:B--2---:R-:W-:-:S04]  /*2570*/  PRMT R0, R17, 0x9910, RZ ;  /* 0x0000991011007816 */ /* 0x004fc800000000ff */
[CC--:B------:R-:W-:Y:S02]  /*2580*/  ISETP.NE.AND P6, PT, R27.reuse, R0.reuse, PT ;  /* 0x000000001b00720c */ /* 0x0c0fe40003fc5270 */
[----:B------:R-:W-:Y:S02]  /*2590*/  ISETP.GT.AND P5, PT, R27, R0, PT ;  /* 0x000000001b00720c */ /* 0x000fe40003fa4270 */
[----:B------:R-:W-:Y:S02]  /*25a0*/  SEL R0, RZ, 0xffffffff, !P0 ;  /* 0xffffffffff007807 */ /* 0x000fe40004000000 */
[----:B------:R-:W-:Y:S02]  /*25b0*/  @P2 SEL R0, RZ, 0xffffffff, P1 ;  /* 0xffffffffff002807 */ /* 0x000fe40000800000 */
[----:B------:R-:W-:Y:S02]  /*25c0*/  ISETP.GE.U32.AND P0, PT, R8, R25, PT ;  /* 0x000000190800720c */ /* 0x000fe40003f06070 */
[----:B------:R-:W-:-:S02]  /*25d0*/  LOP3.LUT R0, R0, 0x1, RZ, 0xc0, !PT ;  /* 0x0000000100007812 */ /* 0x000fc400078ec0ff */
[----:B------:R-:W-:Y:S02]  /*25e0*/  ISETP.GE.AND.EX P0, PT, R12, RZ, PT, P0 ;  /* 0x000000ff0c00720c */ /* 0x000fe40003f06300 */
[----:B------:R-:W-:Y:S02]  /*25f0*/  ISETP.NE.U32.AND P1, PT, R0, 0x1, PT ;  /* 0x000000010000780c */ /* 0x000fe40003f25070 */
[----:B------:R-:W-:Y:S02]  /*2600*/  IADD3 R0, PT, PT, R25, R19, RZ ;  /* 0x0000001319007210 */ /* 0x000fe40007ffe0ff */
[----:B------:R-:W-:Y:S02]  /*2610*/  SEL R16, RZ, 0xffffffff, !P0 ;  /* 0xffffffffff107807 */ /* 0x000fe40004000000 */
[----:B------:R-:W-:Y:S01]  /*2620*/  @P6 SEL R16, RZ, 0xffffffff, P5 ;  /* 0xffffffffff106807 */ /* 0x000fe20002800000 */
[----:B------:R-:W-:Y:S01]  /*2630*/  IMAD R26, R19, 0x3, R0 ;  /* 0x00000003131a7824 */ /* 0x000fe200078e0200 */
[----:B------:R-:W-:-:S02]  /*2640*/  SEL R9, R22, R9, !P1 ;  /* 0x0000000916097207 */ /* 0x000fc40004800000 */
[----:B------:R-:W-:Y:S02]  /*2650*/  LOP3.LUT R16, R16, 0x1, RZ, 0xc0, !PT ;  /* 0x0000000110107812 */ /* 0x000fe400078ec0ff */
[----:B------:R-:W-:Y:S02]  /*2660*/  ISETP.GE.U32.AND P2, PT, R26, R13, PT ;  /* 0x0000000d1a00720c */ /* 0x000fe40003f46070 */
[----:B------:R-:W-:Y:S02]  /*2670*/  ISETP.NE.U32.AND P0, PT, R16, 0x1, PT ;  /* 0x000000011000780c */ /* 0x000fe40003f05070 */
[----:B------:R-:W-:Y:S02]  /*2680*/  SEL R5, R24, R5, !P1 ;  /* 0x0000000518057207 */ /* 0x000fe40004800000 */
[----:B------:R-:W-:Y:S02]  /*2690*/  SEL R8, R25, R8, !P0 ;  /* 0x0000000819087207 */ /* 0x000fe40004000000 */
[----:B------:R-:W-:-:S02]  /*26a0*/  SEL R4, R17, R4, !P0 ;  /* 0x0000000411047207 */ /* 0x000fc40004000000 */
[----:B------:R-:W-:Y:S02]  /*26b0*/  SEL R14, R14, RZ, P1 ;  /* 0x000000ff0e0e7207 */ /* 0x000fe40000800000 */
[----:B------:R-:W-:Y:S01]  /*26c0*/  SEL R12, R12, RZ, P0 ;  /* 0x000000ff0c0c7207 */ /* 0x000fe20000000000 */
[----:B------:R-:W-:Y:S06]  /*26d0*/  @!P2 BRA `(.L_x_2083) ;  /* 0xfffffff800f4a947 */ /* 0x000fec000383ffff */
[----:B------:R-:W-:Y:S05]  /*26e0*/  BSYNC.RECONVERGENT B2 ;  /* 0x0000000000027941 */ /* 0x000fea0003800200 */
.L_x_2082:
[----:B------:R-:W-:Y:S02]  /*26f0*/  PRMT R22, R24, 0x7610, R22 ;  /* 0x0000761018167816 */ /* 0x000fe40000000016 */
[----:B------:R-:W-:-:S07]  /*2700*/  PRMT R21, R17, 0x7610, R21 ;  /* 0x0000761011157816 */ /* 0x000fce0000000015 */
.L_x_2081:
[----:B------:R-:W-:Y:S05]  /*2710*/  BSYNC.RECONVERGENT B1 ;  /* 0x0000000000017941 */ /* 0x000fea0003800200 */
.L_x_2080:
[----:B------:R-:W-:Y:S01]  /*2720*/  ISETP.GE.U32.AND P0, PT, R0, R13, PT ;  /* 0x0000000d0000720c */ /* 0x000fe20003f06070 */
[----:B------:R-:W-:-:S12]  /*2730*/  BSSY.RECONVERGENT B1, `(.L_x_2084) ;  /* 0x0000012000017945 */ /* 0x000fd80003800200 */
[----:B------:R-:W-:Y:S05]  /*2740*/  @P0 BRA `(.L_x_2085) ;  /* 0x0000000000400947 */ /* 0x000fea0003800000 */
[----:B------:R-:W-:-:S05]  /*2750*/  IMAD.WIDE.U32 R16, R0, 0x2, R2 ;  /* 0x0000000200107825 */ /* 0x000fca00078e0002 */
[----:B------:R0:W5:Y:S01]  /*2760*/  LDG.E.U16 R20, desc[UR36][R16.64] ;  /* 0x0000002410147981 */ /* 0x000162000c1e1500 */
[----:B------:R-:W-:-:S05]  /*2770*/  IMAD.IADD R24, R0, 0x1, R19 ;  /* 0x0000000100187824 */ /* 0x000fca00078e0213 */
[----:B------:R-:W-:-:S13]  /*2780*/  ISETP.GE.U32.AND P1, PT, R24, R13, PT ;  /* 0x0000000d1800720c */ /* 0x000fda0003f26070 */
[----:B0-----:R-:W-:Y:S05]  /*2790*/  @P1 BRA `(.L_x_2085) ;  /* 0x00000000002c1947 */ /* 0x001fea0003800000 */
[----:B------:R-:W-:-:S05]  /*27a0*/  IMAD.WIDE.U32 R16, R24, 0x2, R2 ;  /* 0x0000000218107825 */ /* 0x000fca00078e0002 */
[----:B------:R0:W5:Y:S01]  /*27b0*/  LDG.E.U16 R23, desc[UR36][R16.64] ;  /* 0x0000002410177981 */ /* 0x000162000c1e1500 */
[----:B------:R-:W-:-:S05]  /*27c0*/  IMAD.IADD R24, R24, 0x1, R19 ;  /* 0x0000000118187824 */ /* 0x000fca00078e0213 */
[----:B------:R-:W-:-:S13]  /*27d0*/  ISETP.GE.U32.AND P1, PT, R24, R13, PT ;  /* 0x0000000d1800720c */ /* 0x000fda0003f26070 */
[----:B0-----:R-:W-:Y:S05]  /*27e0*/  @P1 BRA `(.L_x_2085) ;  /* 0x0000000000181947 */ /* 0x001fea0003800000 */
[C---:B------:R-:W-:Y:S02]  /*27f0*/  IMAD.IADD R22, R24.reuse, 0x1, R19 ;  /* 0x0000000118167824 */ /* 0x040fe400078e0213 */
[----:B------:R-:W-:-:S03]  /*2800*/  IMAD.WIDE.U32 R16, R24, 0x2, R2 ;  /* 0x0000000218107825 */ /* 0x000fc600078e0002 */
[----:B------:R-:W-:-:S13]  /*2810*/  ISETP.GE.U32.AND P1, PT, R22, R13, PT ;  /* 0x0000000d1600720c */ /* 0x000fda0003f26070 */
[----:B------:R-:W-:Y:S02]  /*2820*/  @!P1 IMAD.WIDE.U32 R2, R22, 0x2, R2 ;  /* 0x0000000216029825 */ /* 0x000fe400078e0002 */
[----:B------:R0:W5:Y:S04]  /*2830*/  LDG.E.U16 R22, desc[UR36][R16.64] ;  /* 0x0000002410167981 */ /* 0x000168000c1e1500 */
[----:B------:R0:W5:Y:S02]  /*2840*/  @!P1 LDG.E.U16 R21, desc[UR36][R2.64] ;  /* 0x0000002402159981 */ /* 0x000164000c1e1500 */
.L_x_2085:
[----:B------:R-:W-:Y:S05]  /*2850*/  BSYNC.RECONVERGENT B1 ;  /* 0x0000000000017941 */ /* 0x000fea0003800200 */
.L_x_2084:
[----:B------:R-:W-:Y:S04]  /*2860*/  BSSY.RECONVERGENT B1, `(.L_x_2086) ;  /* 0x000003f000017945 */ /* 0x000fe80003800200 */
[----:B------:R-:W-:Y:S05]  /*2870*/  @P0 BRA `(.L_x_2087) ;  /* 0x0000000000f40947 */ /* 0x000fea0003800000 */
[----:B0----5:R-:W-:Y:S02]  /*2880*/  PRMT R2, R20, 0x9910, RZ ;  /* 0x0000991014027816 */ /* 0x021fe400000000ff */
[----:B------:R-:W-:Y:S02]  /*2890*/  PRMT R3, R7, 0x9910, RZ ;  /* 0x0000991007037816 */ /* 0x000fe400000000ff */
[----:B------:R-:W-:Y:S02]  /*28a0*/  ISETP.GE.U32.AND P0, PT, R11, R0, PT ;  /* 0x000000000b00720c */ /* 0x000fe40003f06070 */
[CC--:B------:R-:W-:Y:S02]  /*28b0*/  ISETP.NE.AND P1, PT, R3.reuse, R2.reuse, PT ;  /* 0x000000020300720c */ /* 0x0c0fe40003f25270 */
[----:B------:R-:W-:Y:S02]  /*28c0*/  ISETP.GT.AND P2, PT, R3, R2, PT ;  /* 0x000000020300720c */ /* 0x000fe40003f44270 */
[----:B------:R-:W-:-:S02]  /*28d0*/  ISETP.GE.AND.EX P0, PT, R18, RZ, PT, P0 ;  /* 0x000000ff1200720c */ /* 0x000fc40003f06300 */
[----:B------:R-:W-:-:S07]  /*28e0*/  SEL R2, RZ, 0xffffffff, P2 ;  /* 0xffffffffff027807 */ /* 0x000fce0001000000 */
[----:B------:R-:W-:-:S04]  /*28f0*/  @!P1 SEL R2, RZ, 0xffffffff, !P0 ;  /* 0xffffffffff029807 */ /* 0x000fc80004000000 */
[----:B------:R-:W-:Y:S02]  /*2900*/  LOP3.LUT R3, R2, 0x1, RZ, 0xc0, !PT ;  /* 0x0000000102037812 */ /* 0x000fe400078ec0ff */
[----:B------:R-:W-:Y:S02]  /*2910*/  IADD3 R2, PT, PT, R0, R19, RZ ;  /* 0x0000001300027210 */ /* 0x000fe40007ffe0ff */
[----:B------:R-:W-:Y:S02]  /*2920*/  ISETP.NE.U32.AND P0, PT, R3, 0x1, PT ;  /* 0x000000010300780c */ /* 0x000fe40003f05070 */
[----:B------:R-:W-:Y:S02]  /*2930*/  ISETP.GE.U32.AND P1, PT, R2, R13, PT ;  /* 0x0000000d0200720c */ /* 0x000fe40003f26070 */
[----:B------:R-:W-:Y:S02]  /*2940*/  SEL R7, R20, R7, !P0 ;  /* 0x0000000714077207 */ /* 0x000fe40004000000 */
[----:B------:R-:W-:-:S02]  /*2950*/  SEL R11, R0, R11, !P0 ;  /* 0x0000000b000b7207 */ /* 0x000fc40004000000 */
[----:B------:R-:W-:-:S07]  /*2960*/  SEL R18, R18, RZ, P0 ;  /* 0x000000ff12127207 */ /* 0x000fce0000000000 */
[----:B------:R-:W-:Y:S05]  /*2970*/  @P1 BRA `(.L_x_2087) ;  /* 0x0000000000b41947 */ /* 0x000fea0003800000 */
[----:B------:R-:W-:Y:S02]  /*2980*/  PRMT R0, R23, 0x9910, RZ ;  /* 0x0000991017007816 */ /* 0x000fe400000000ff */
[----:B------:R-:W-:Y:S02]  /*2990*/  PRMT R3, R6, 0x9910, RZ ;  /* 0x0000991006037816 */ /* 0x000fe400000000ff */
[----:B------:R-:W-:Y:S02]  /*29a0*/  ISETP.GE.U32.AND P0, PT, R10, R2, PT ;  /* 0x000000020a00720c */ /* 0x000fe40003f06070 */
[CC--:B------:R-:W-:Y:S02]  /*29b0*/  ISETP.NE.AND P1, PT, R3.reuse, R0.reuse, PT ;  /* 0x000000000300720c */ /* 0x0c0fe40003f25270 */
[----:B------:R-:W-:Y:S02]  /*29c0*/  ISETP.GT.AND P2, PT, R3, R0, PT ;  /* 0x000000000300720c */ /* 0x000fe40003f44270 */
[----:B------:R-:W-:-:S02]  /*29d0*/  ISETP.GE.AND.EX P0, PT, R15, RZ, PT, P0 ;  /* 0x000000ff0f00720c */ /* 0x000fc40003f06300 */
[----:B------:R-:W-:-:S07]  /*29e0*/  SEL R0, RZ, 0xffffffff, P2 ;  /* 0xffffffffff007807 */ /* 0x000fce0001000000 */
[----:B------:R-:W-:-:S04]  /*29f0*/  @!P1 SEL R0, RZ, 0xffffffff, !P0 ;  /* 0xffffffffff009807 */ /* 0x000fc80004000000 */
[----:B------:R-:W-:Y:S01]  /*2a00*/  LOP3.LUT R3, R0, 0x1, RZ, 0xc0, !PT ;  /* 0x0000000100037812 */ /* 0x000fe200078ec0ff */
[----:B------:R-:W-:-:S03]  /*2a10*/  IMAD.IADD R0, R2, 0x1, R19 ;  /* 0x0000000102007824 */ /* 0x000fc600078e0213 */
[----:B------:R-:W-:Y:S02]  /*2a20*/  ISETP.NE.U32.AND P0, PT, R3, 0x1, PT ;  /* 0x000000010300780c */ /* 0x000fe40003f05070 */
[----:B------:R-:W-:Y:S02]  /*2a30*/  ISETP.GE.U32.AND P1, PT, R0, R13, PT ;  /* 0x0000000d0000720c */ /* 0x000fe40003f26070 */
[----:B------:R-:W-:Y:S02]  /*2a40*/  SEL R6, R23, R6, !P0 ;  /* 0x0000000617067207 */ /* 0x000fe40004000000 */
[----:B------:R-:W-:Y:S02]  /*2a50*/  SEL R10, R2, R10, !P0 ;  /* 0x0000000a020a7207 */ /* 0x000fe40004000000 */
[----:B------:R-:W-:-:S07]  /*2a60*/  SEL R15, R15, RZ, P0 ;  /* 0x000000ff0f0f7207 */ /* 0x000fce0000000000 */
[----:B------:R-:W-:Y:S05]  /*2a70*/  @P1 BRA `(.L_x_2087) ;  /* 0x0000000000741947 */ /* 0x000fea0003800000 */
[----:B------:R-:W-:Y:S01]  /*2a80*/  PRMT R2, R22, 0x9910, RZ ;  /* 0x0000991016027816 */ /* 0x000fe200000000ff */
[----:B------:R-:W-:Y:S01]  /*2a90*/  IMAD.IADD R19, R0, 0x1, R19 ;  /* 0x0000000100137824 */ /* 0x000fe200078e0213 */
[----:B------:R-:W-:Y:S02]  /*2aa0*/  PRMT R3, R5, 0x9910, RZ ;  /* 0x0000991005037816 */ /* 0x000fe400000000ff */
[----:B------:R-:W-:Y:S02]  /*2ab0*/  ISETP.GE.U32.AND P0, PT, R9, R0, PT ;  /* 0x000000000900720c */ /* 0x000fe40003f06070 */
[CC--:B------:R-:W-:Y:S02]  /*2ac0*/  ISETP.NE.AND P1, PT, R3.reuse, R2.reuse, PT ;  /* 0x000000020300720c */ /* 0x0c0fe40003f25270 */
[----:B------:R-:W-:Y:S02]  /*2ad0*/  ISETP.GT.AND P2, PT, R3, R2, PT ;  /* 0x000000020300720c */ /* 0x000fe40003f44270 */
[----:B------:R-:W-:-:S02]  /*2ae0*/  ISETP.GE.AND.EX P0, PT, R14, RZ, PT, P0 ;  /* 0x000000ff0e00720c */ /* 0x000fc40003f06300 */
[----:B------:R-:W-:-:S07]  /*2af0*/  SEL R2, RZ, 0xffffffff, P2 ;  /* 0xffffffffff027807 */ /* 0x000fce0001000000 */
[----:B------:R-:W-:Y:S02]  /*2b00*/  @!P1 SEL R2, RZ, 0xffffffff, !P0 ;  /* 0xffffffffff029807 */ /* 0x000fe40004000000 */
[----:B------:R-:W-:Y:S02]  /*2b10*/  ISETP.GE.U32.AND P1, PT, R19, R13, PT ;  /* 0x0000000d1300720c */ /* 0x000fe40003f26070 */
[----:B------:R-:W-:-:S04]  /*2b20*/  LOP3.LUT R2, R2, 0x1, RZ, 0xc0, !PT ;  /* 0x0000000102027812 */ /* 0x000fc800078ec0ff */
[----:B------:R-:W-:-:S04]  /*2b30*/  ISETP.NE.U32.AND P0, PT, R2, 0x1, PT ;  /* 0x000000010200780c */ /* 0x000fc80003f05070 */
[----:B------:R-:W-:Y:S02]  /*2b40*/  SEL R5, R22, R5, !P0 ;  /* 0x0000000516057207 */ /* 0x000fe40004000000 */
[----:B------:R-:W-:Y:S02]  /*2b50*/  SEL R9, R0, R9, !P0 ;  /* 0x0000000900097207 */ /* 0x000fe40004000000 */
[----:B------:R-:W-:Y:S01]  /*2b60*/  SEL R14, R14, RZ, P0 ;  /* 0x000000ff0e0e7207 */ /* 0x000fe20000000000 */
[----:B------:R-:W-:Y:S06]  /*2b70*/  @P1 BRA `(.L_x_2087) ;  /* 0x0000000000341947 */ /* 0x000fec0003800000 */
        /* <DEDUP_REMOVED lines=8> */
[----:B------:R-:W-:-:S04]  /*2c00*/  LOP3.LUT R0, R0, 0x1, RZ, 0xc0, !PT ;  /* 0x0000000100007812 */ /* 0x000fc800078ec0ff */
[----:B------:R-:W-:-:S04]  /*2c10*/  ISETP.NE.U32.AND P0, PT, R0, 0x1, PT ;  /* 0x000000010000780c */ /* 0x000fc80003f05070 */
[----:B------:R-:W-:Y:S02]  /*2c20*/  SEL R4, R21, R4, !P0 ;  /* 0x0000000415047207 */ /* 0x000fe40004000000 */
[----:B------:R-:W-:Y:S02]  /*2c30*/  SEL R8, R19, R8, !P0 ;  /* 0x0000000813087207 */ /* 0x000fe40004000000 */
[----:B------:R-:W-:-:S07]  /*2c40*/  SEL R12, R12, RZ, P0 ;  /* 0x000000ff0c0c7207 */ /* 0x000fce0000000000 */
.L_x_2087:
[----:B------:R-:W-:Y:S05]  /*2c50*/  BSYNC.RECONVERGENT B1 ;  /* 0x0000000000017941 */ /* 0x000fea0003800200 */
.L_x_2086:
[----:B------:R-:W-:Y:S02]  /*2c60*/  PRMT R0, R6, 0x9910, RZ ;  /* 0x0000991006007816 */ /* 0x000fe400000000ff */
[----:B0-----:R-:W-:Y:S02]  /*2c70*/  PRMT R3, R7, 0x9910, RZ ;  /* 0x0000991007037816 */ /* 0x001fe400000000ff */
[----:B------:R-:W-:Y:S02]  /*2c80*/  ISETP.GE.U32.AND P0, PT, R11, R10, PT ;  /* 0x0000000a0b00720c */ /* 0x000fe40003f06070 */
[CC--:B------:R-:W-:Y:S02]  /*2c90*/  ISETP.NE.AND P1, PT, R3.reuse, R0.reuse, PT ;  /* 0x000000000300720c */ /* 0x0c0fe40003f25270 */
[----:B------:R-:W-:Y:S02]  /*2ca0*/  ISETP.GT.AND P2, PT, R3, R0, PT ;  /* 0x000000000300720c */ /* 0x000fe40003f44270 */
[----:B------:R-:W-:-:S02]  /*2cb0*/  ISETP.GE.AND.EX P0, PT, R18, R15, PT, P0 ;  /* 0x0000000f1200720c */ /* 0x000fc40003f06300 */
[----:B------:R-:W-:-:S07]  /*2cc0*/  SEL R0, RZ, 0xffffffff, P2 ;  /* 0xffffffffff007807 */ /* 0x000fce0001000000 */
[----:B------:R-:W-:-:S04]  /*2cd0*/  @!P1 SEL R0, RZ, 0xffffffff, !P0 ;  /* 0xffffffffff009807 */ /* 0x000fc80004000000 */
[----:B------:R-:W-:-:S04]  /*2ce0*/  LOP3.LUT R0, R0, 0x1, RZ, 0xc0, !PT ;  /* 0x0000000100007812 */ /* 0x000fc800078ec0ff */
[----:B------:R-:W-:-:S04]  /*2cf0*/  ISETP.NE.U32.AND P0, PT, R0, 0x1, PT ;  /* 0x000000010000780c */ /* 0x000fc80003f05070 */
[----:B------:R-:W-:Y:S02]  /*2d00*/  SEL R6, R6, R7, !P0 ;  /* 0x0000000706067207 */ /* 0x000fe40004000000 */
[----:B------:R-:W-:Y:S02]  /*2d10*/  PRMT R7, R5, 0x9910, RZ ;  /* 0x0000991005077816 */ /* 0x000fe400000000ff */
[----:B------:R-:W-:Y:S02]  /*2d20*/  PRMT R0, R6, 0x9910, RZ ;  /* 0x0000991006007816 */ /* 0x000fe400000000ff */
[----:B------:R-:W-:Y:S02]  /*2d30*/  SEL R10, R10, R11, !P0 ;  /* 0x0000000b0a0a7207 */ /* 0x000fe40004000000 */
[----:B------:R-:W-:Y:S02]  /*2d40*/  ISETP.NE.AND P1, PT, R0, R7, PT ;  /* 0x000000070000720c */ /* 0x000fe40003f25270 */
[----:B------:R-:W-:-:S02]  /*2d50*/  SEL R3, R15, R18, !P0 ;  /* 0x000000120f037207 */ /* 0x000fc40004000000 */
[----:B------:R-:W-:Y:S02]  /*2d60*/  ISETP.GE.U32.AND P0, PT, R10, R9, PT ;  /* 0x000000090a00720c */ /* 0x000fe40003f06070 */
[----:B------:R-:W-:Y:S02]  /*2d70*/  ISETP.GT.AND P2, PT, R0, R7, PT ;  /* 0x000000070000720c */ /* 0x000fe40003f44270 */
[----:B------:R-:W-:Y:S02]  /*2d80*/  ISETP.GE.AND.EX P0, PT, R3, R14, PT, P0 ;  /* 0x0000000e0300720c */ /* 0x000fe40003f06300 */
[----:B------:R-:W-:Y:S02]  /*2d90*/  SEL R0, RZ, 0xffffffff, P2 ;  /* 0xffffffffff007807 */ /* 0x000fe40001000000 */
[----:B------:R-:W-:Y:S02]  /*2da0*/  PRMT R7, R4, 0x9910, RZ ;  /* 0x0000991004077816 */ /* 0x000fe400000000ff */
[----:B------:R-:W-:-:S04]  /*2db0*/  @!P1 SEL R0, RZ, 0xffffffff, !P0 ;  /* 0xffffffffff009807 */ /* 0x000fc80004000000 */
[----:B------:R-:W-:-:S04]  /*2dc0*/  LOP3.LUT R0, R0, 0x1, RZ, 0xc0, !PT ;  /* 0x0000000100007812 */ /* 0x000fc800078ec0ff */
[----:B------:R-:W-:-:S04]  /*2dd0*/  ISETP.NE.U32.AND P0, PT, R0, 0x1, PT ;  /* 0x000000010000780c */ /* 0x000fc80003f05070 */
[----:B------:R-:W-:Y:S02]  /*2de0*/  SEL R5, R5, R6, !P0 ;  /* 0x0000000605057207 */ /* 0x000fe40004000000 */
[----:B------:R-:W-:Y:S02]  /*2df0*/  SEL R9, R9, R10, !P0 ;  /* 0x0000000a09097207 */ /* 0x000fe40004000000 */
[----:B------:R-:W-:Y:S02]  /*2e00*/  PRMT R0, R5, 0x9910, RZ ;  /* 0x0000991005007816 */ /* 0x000fe400000000ff */
[----:B------:R-:W-:Y:S02]  /*2e10*/  SEL R3, R14, R3, !P0 ;  /* 0x000000030e037207 */ /* 0x000fe40004000000 */
[----:B------:R-:W-:Y:S02]  /*2e20*/  ISETP.NE.AND P1, PT, R0, R7, PT ;  /* 0x000000070000720c */ /* 0x000fe40003f25270 */
[----:B------:R-:W-:-:S02]  /*2e30*/  ISETP.GE.U32.AND P0, PT, R9, R8, PT ;  /* 0x000000080900720c */ /* 0x000fc40003f06070 */
        /* <DEDUP_REMOVED lines=8> */
[----:B------:R-:W-:Y:S02]  /*2ec0*/  SEL R9, R12, R3, !P0 ;  /* 0x000000030c097207 */ /* 0x000fe40004000000 */
[----:B------:R-:W-:Y:S01]  /*2ed0*/  PRMT R7, R4, 0x7610, R7 ;  /* 0x0000761004077816 */ /* 0x000fe20000000007 */
[----:B------:R-:W-:Y:S06]  /*2ee0*/  BRA `(.L_x_2068) ;  /* 0x000000a0005c7947 */ /* 0x000fec0003800000 */
.L_x_2079:
[----:B------:R-:W-:-:S13]  /*2ef0*/  ISETP.NE.AND P0, PT, R8, 0x1, PT ;  /* 0x000000010800780c */ /* 0x000fda0003f05270 */
[----:B------:R-:W-:Y:S05]  /*2f00*/  @P0 BRA `(.L_x_2088) ;  /* 0x0000000c009c0947 */ /* 0x000fea0003800000 */
[----:B------:R-:W0:Y:S01]  /*2f10*/  LDC R20, c[0x0][0x3a4] ;  /* 0x0000e900ff147b82 */ /* 0x000e220000000800 */
[----:B------:R-:W-:Y:S01]  /*2f20*/  BSSY.RECONVERGENT B1, `(.L_x_2089) ;  /* 0x0000064000017945 */ /* 0x000fe20003800200 */
[----:B------:R-:W-:-:S06]  /*2f30*/  IMAD.MOV.U32 R19, RZ, RZ, R0 ;  /* 0x000000ffff137224 */ /* 0x000fcc00078e0000 */
[----:B------:R-:W1:Y:S08]  /*2f40*/  LDC.U16 R5, c[0x0][0x388] ;  /* 0x0000e200ff057b82 */ /* 0x000e700000000400 */
[----:B------:R-:W2:Y:S08]  /*2f50*/  LDC R8, c[0x0][0x390] ;  /* 0x0000e400ff087b82 */ /* 0x000eb00000000800 */
[----:B------:R-:W3:Y:S01]  /*2f60*/  LDC R12, c[0x0][0x394] ;  /* 0x0000e500ff0c7b82 */ /* 0x000ee20000000800 */
[----:B0-----:R-:W-:-:S05]  /*2f70*/  IMAD R4, R20, 0x3, R0 ;  /* 0x0000000314047824 */ /* 0x001fca00078e0200 */
[----:B------:R-:W-:Y:S02]  /*2f80*/  ISETP.GE.U32.AND P0, PT, R4, R13, PT ;  /* 0x0000000d0400720c */ /* 0x000fe40003f06070 */
[----:B-1----:R-:W-:Y:S01]  /*2f90*/  MOV R0, R5 ;  /* 0x0000000500007202 */ /* 0x002fe20000000f00 */
[--C-:B------:R-:W-:Y:S02]  /*2fa0*/  IMAD.MOV.U32 R4, RZ, RZ, R5.reuse ;  /* 0x000000ffff047224 */ /* 0x100fe400078e0005 */
[----:B------:R-:W-:Y:S02]  /*2fb0*/  IMAD.MOV.U32 R6, RZ, RZ, R5 ;  /* 0x000000ffff067224 */ /* 0x000fe400078e0005 */
[--C-:B--2---:R-:W-:Y:S01]  /*2fc0*/  IMAD.MOV.U32 R7, RZ, RZ, R8.reuse ;  /* 0x000000ffff077224 */ /* 0x104fe200078e0008 */
[----:B------:R-:W-:Y:S01]  /*2fd0*/  MOV R9, R8 ;  /* 0x0000000800097202 */ /* 0x000fe20000000f00 */
[----:B------:R-:W-:Y:S02]  /*2fe0*/  IMAD.MOV.U32 R10, RZ, RZ, R8 ;  /* 0x000000ffff0a7224 */ /* 0x000fe400078e0008 */
[--C-:B---3--:R-:W-:Y:S01]  /*2ff0*/  IMAD.MOV.U32 R11, RZ, RZ, R12.reuse ;  /* 0x000000ffff0b7224 */ /* 0x108fe200078e000c */
[----:B------:R-:W-:Y:S01]  /*3000*/  MOV R15, R12 ;  /* 0x0000000c000f7202 */ /* 0x000fe20000000f00 */
[----:B------:R-:W-:Y:S01]  /*3010*/  IMAD.MOV.U32 R14, RZ, RZ, R12 ;  /* 0x000000ffff0e7224 */ /* 0x000fe200078e000c */
[----:B------:R-:W-:Y:S06]  /*3020*/  @P0 BRA `(.L_x_2090) ;  /* 0x00000004004c0947 */ /* 0x000fec0003800000 */
[----:B------:R-:W-:Y:S01]  /*3030*/  BSSY.RECONVERGENT B2, `(.L_x_2091) ;  /* 0x000004e000027945 */ /* 0x000fe20003800200 */
[--C-:B------:R-:W-:Y:S01]  /*3040*/  IMAD.MOV.U32 R9, RZ, RZ, R8.reuse ;  /* 0x000000ffff097224 */ /* 0x100fe200078e0008 */
[----:B------:R-:W-:Y:S01]  /*3050*/  MOV R15, R12 ;  /* 0x0000000c000f7202 */ /* 0x000fe20000000f00 */
[----:B------:R-:W-:Y:S02]  /*3060*/  IMAD.MOV.U32 R10, RZ, RZ, R8 ;  /* 0x000000ffff0a7224 */ /* 0x000fe400078e0008 */
[----:B------:R-:W-:Y:S02]  /*3070*/  IMAD.MOV.U32 R14, RZ, RZ, R12 ;  /* 0x000000ffff0e7224 */ /* 0x000fe400078e000c */
[--C-:B------:R-:W-:Y:S02]  /*3080*/  IMAD.MOV.U32 R4, RZ, RZ, R5.reuse ;  /* 0x000000ffff047224 */ /* 0x100fe400078e0005 */
[----:B------:R-:W-:-:S07]  /*3090*/  IMAD.MOV.U32 R6, RZ, RZ, R5 ;  /* 0x000000ffff067224 */ /* 0x000fce00078e0005 */
.L_x_2092:
[----:B------:R-:W-:Y:S02]  /*30a0*/  IMAD R17, R18, R19, RZ ;  /* 0x0000001312117224 */ /* 0x000fe400078e02ff */
[----:B------:R-:W-:Y:S02]  /*30b0*/  IMAD.IADD R21, R19, 0x1, R20 ;  /* 0x0000000113157824 */ /* 0x000fe400078e0214 */
[----:B------:R-:W-:-:S04]  /*30c0*/  IMAD.WIDE.U32 R16, R17, 0x2, R2 ;  /* 0x0000000211107825 */ /* 0x000fc800078e0002 */
[----:B------:R-:W-:Y:S01]  /*30d0*/  IMAD R25, R18, R21, RZ ;  /* 0x0000001512197224 */ /* 0x000fe200078e02ff */
[----:B------:R0:W2:Y:S03]  /*30e0*/  LDG.E.U16 R23, desc[UR36][R16.64] ;  /* 0x0000002410177981 */ /* 0x0000a6000c1e1500 */
[----:B0-----:R-:W-:-:S05]  /*30f0*/  IMAD.WIDE.U32 R16, R25, 0x2, R2 ;  /* 0x0000000219107825 */ /* 0x001fca00078e0002 */
[----:B------:R0:W3:Y:S01]  /*3100*/  LDG.E.U16 R24, desc[UR36][R16.64] ;  /* 0x0000002410187981 */ /* 0x0000e2000c1e1500 */
[----:B------:R-:W-:Y:S02]  /*3110*/  IADD3 R27, PT, PT, R21, R20, RZ ;  /* 0x00000014151b7210 */ /* 0x000fe40007ffe0ff */
[----:B------:R-:W-:-:S03]  /*3120*/  PRMT R25, R6, 0x9910, RZ ;  /* 0x0000991006197816 */ /* 0x000fc600000000ff */
[----:B0-----:R-:W-:-:S04]  /*3130*/  IMAD R17, R18, R27, RZ ;  /* 0x0000001b12117224 */ /* 0x001fc800078e02ff */
[----:B------:R-:W-:Y:S01]  /*3140*/  IMAD.WIDE.U32 R16, R17, 0x2, R2 ;  /* 0x0000000211107825 */ /* 0x000fe200078e0002 */
[----:B--2---:R-:W-:-:S04]  /*3150*/  PRMT R22, R23, 0x9910, RZ ;  /* 0x0000991017167816 */ /* 0x004fc800000000ff */
[CC--:B------:R-:W-:Y:S02]  /*3160*/  ISETP.NE.AND P1, PT, R25.reuse, R22.reuse, PT ;  /* 0x000000161900720c */ /* 0x0c0fe40003f25270 */
[----:B------:R-:W-:Y:S02]  /*3170*/  ISETP.GT.AND P4, PT, R25, R22, PT ;  /* 0x000000161900720c */ /* 0x000fe40003f84270 */
[----:B------:R-:W-:Y:S02]  /*3180*/  PRMT R25, R5, 0x9910, RZ ;  /* 0x0000991005197816 */ /* 0x000fe400000000ff */
[----:B---3--:R-:W-:-:S04]  /*3190*/  PRMT R22, R24, 0x9910, RZ ;  /* 0x0000991018167816 */ /* 0x008fc800000000ff */
[CC--:B------:R-:W-:Y:S02]  /*31a0*/  ISETP.NE.AND P3, PT, R25.reuse, R22.reuse, PT ;  /* 0x000000161900720c */ /* 0x0c0fe40003f65270 */
[----:B------:R-:W-:Y:S02]  /*31b0*/  ISETP.GT.AND P2, PT, R25, R22, PT ;  /* 0x000000161900720c */ /* 0x000fe40003f44270 */
[----:B------:R0:W2:Y:S01]  /*31c0*/  LDG.E.U16 R25, desc[UR36][R16.64] ;  /* 0x0000002410197981 */ /* 0x0000a2000c1e1500 */
[----:B------:R-:W-:Y:S02]  /*31d0*/  ISETP.GE.U32.AND P0, PT, R10, R19, PT ;  /* 0x000000130a00720c */ /* 0x000fe40003f06070 */
[----:B------:R-:W-:Y:S02]  /*31e0*/  PRMT R26, R4, 0x9910, RZ ;  /* 0x00009910041a7816 */ /* 0x000fe400000000ff */
[----:B------:R-:W-:-:S04]  /*31f0*/  ISETP.GE.AND.EX P0, PT, R15, RZ, PT, P0 ;  /* 0x000000ff0f00720c */ /* 0x000fc80003f06300 */
[----:B------:R-:W-:Y:S02]  /*3200*/  SEL R22, RZ, 0xffffffff, !P0 ;  /* 0xffffffffff167807 */ /* 0x000fe40004000000 */
[----:B------:R-:W-:Y:S02]  /*3210*/  @P1 SEL R22, RZ, 0xffffffff, P4 ;  /* 0xffffffffff161807 */ /* 0x000fe40002000000 */
[----:B------:R-:W-:Y:S02]  /*3220*/  ISETP.GE.U32.AND P0, PT, R9, R21, PT ;  /* 0x000000150900720c */ /* 0x000fe40003f06070 */
[----:B------:R-:W-:Y:S02]  /*3230*/  LOP3.LUT R22, R22, 0x1, RZ, 0xc0, !PT ;  /* 0x0000000116167812 */ /* 0x000fe400078ec0ff */
[----:B------:R-:W-:Y:S02]  /*3240*/  ISETP.GE.AND.EX P0, PT, R14, RZ, PT, P0 ;  /* 0x000000ff0e00720c */ /* 0x000fe40003f06300 */
[----:B------:R-:W-:-:S02]  /*3250*/  ISETP.NE.U32.AND P1, PT, R22, 0x1, PT ;  /* 0x000000011600780c */ /* 0x000fc40003f25070 */
[----:B0-----:R-:W-:Y:S02]  /*3260*/  SEL R16, RZ, 0xffffffff, !P0 ;  /* 0xffffffffff107807 */ /* 0x001fe40004000000 */
[----:B------:R-:W-:Y:S02]  /*3270*/  @P3 SEL R16, RZ, 0xffffffff, P2 ;  /* 0xffffffffff103807 */ /* 0x000fe40001000000 */
[----:B------:R-:W-:Y:S02]  /*3280*/  SEL R10, R19, R10, !P1 ;  /* 0x0000000a130a7207 */ /* 0x000fe40004800000 */
[----:B------:R-:W-:-:S04]  /*3290*/  LOP3.LUT R16, R16, 0x1, RZ, 0xc0, !PT ;  /* 0x0000000110107812 */ /* 0x000fc800078ec0ff */
[----:B------:R-:W-:Y:S02]  /*32a0*/  ISETP.NE.U32.AND P2, PT, R16, 0x1, PT ;  /* 0x000000011000780c */ /* 0x000fe40003f45070 */
[----:B--2---:R-:W-:-:S04]  /*32b0*/  PRMT R22, R25, 0x9910, RZ ;  /* 0x0000991019167816 */ /* 0x004fc800000000ff */
[CC--:B------:R-:W-:Y:S02]  /*32c0*/  ISETP.NE.AND P4, PT, R26.reuse, R22.reuse, PT ;  /* 0x000000161a00720c */ /* 0x0c0fe40003f85270 */
[----:B------:R-:W-:Y:S01]  /*32d0*/  ISETP.GT.AND P5, PT, R26, R22, PT ;  /* 0x000000161a00720c */ /* 0x000fe20003fa4270 */
[----:B------:R-:W-:-:S04]  /*32e0*/  IMAD.IADD R22, R27, 0x1, R20 ;  /* 0x000000011b167824 */ /* 0x000fc800078e0214 */
[----:B------:R-:W-:-:S04]  /*32f0*/  IMAD R17, R18, R22, RZ ;  /* 0x0000001612117224 */ /* 0x000fc800078e02ff */
[----:B------:R-:W-:-:S06]  /*3300*/  IMAD.WIDE.U32 R16, R17, 0x2, R2 ;  /* 0x0000000211107825 */ /* 0x000fcc00078e0002 */
[----:B------:R-:W2:Y:S01]  /*3310*/  LDG.E.U16 R17, desc[UR36][R16.64] ;  /* 0x0000002410117981 */ /* 0x000ea2000c1e1500 */
[----:B------:R-:W-:Y:S02]  /*3320*/  ISETP.GE.U32.AND P0, PT, R8, R27, PT ;  /* 0x0000001b0800720c */ /* 0x000fe40003f06070 */
[----:B------:R-:W-:Y:S02]  /*3330*/  SEL R9, R21, R9, !P2 ;  /* 0x0000000915097207 */ /* 0x000fe40005000000 */
[----:B------:R-:W-:Y:S02]  /*3340*/  ISETP.GE.AND.EX P0, PT, R12, RZ, PT, P0 ;  /* 0x000000ff0c00720c */ /* 0x000fe40003f06300 */
[----:B------:R-:W-:Y:S02]  /*3350*/  SEL R6, R23, R6, !P1 ;  /* 0x0000000617067207 */ /* 0x000fe40004800000 */
[----:B------:R-:W-:Y:S02]  /*3360*/  SEL R19, RZ, 0xffffffff, !P0 ;  /* 0xffffffffff137807 */ /* 0x000fe40004000000 */
[----:B------:R-:W-:-:S02]  /*3370*/  @P4 SEL R19, RZ, 0xffffffff, P5 ;  /* 0xffffffffff134807 */ /* 0x000fc40002800000 */
[----:B------:R-:W-:Y:S02]  /*3380*/  ISETP.GE.U32.AND P0, PT, R7, R22, PT ;  /* 0x000000160700720c */ /* 0x000fe40003f06070 */
[----:B------:R-:W-:Y:S02]  /*3390*/  LOP3.LUT R19, R19, 0x1, RZ, 0xc0, !PT ;  /* 0x0000000113137812 */ /* 0x000fe400078ec0ff */
[----:B------:R-:W-:Y:S02]  /*33a0*/  ISETP.GE.AND.EX P0, PT, R11, RZ, PT, P0 ;  /* 0x000000ff0b00720c */ /* 0x000fe40003f06300 */
[----:B------:R-:W-:Y:S02]  /*33b0*/  ISETP.NE.U32.AND P3, PT, R19, 0x1, PT ;  /* 0x000000011300780c */ /* 0x000fe40003f65070 */
[----:B------:R-:W-:Y:S02]  /*33c0*/  PRMT R19, R0, 0x9910, RZ ;  /* 0x0000991000137816 */ /* 0x000fe400000000ff */
[----:B------:R-:W-:-:S02]  /*33d0*/  SEL R8, R27, R8, !P3 ;  /* 0x000000081b087207 */ /* 0x000fc40005800000 */
[----:B------:R-:W-:Y:S02]  /*33e0*/  SEL R15, R15, RZ, P1 ;  /* 0x000000ff0f0f7207 */ /* 0x000fe40000800000 */
[----:B------:R-:W-:Y:S02]  /*33f0*/  SEL R5, R24, R5, !P2 ;  /* 0x0000000518057207 */ /* 0x000fe40005000000 */
[----:B------:R-:W-:Y:S02]  /*3400*/  SEL R14, R14, RZ, P2 ;  /* 0x000000ff0e0e7207 */ /* 0x000fe40001000000 */
[----:B------:R-:W-:Y:S02]  /*3410*/  SEL R4, R25, R4, !P3 ;  /* 0x0000000419047207 */ /* 0x000fe40005800000 */
[----:B------:R-:W-:Y:S02]  /*3420*/  SEL R12, R12, RZ, P3 ;  /* 0x000000ff0c0c7207 */ /* 0x000fe40001800000 */
[----:B--2---:R-:W-:-:S04]  /*3430*/  PRMT R16, R17, 0x9910, RZ ;  /* 0x0000991011107816 */ /* 0x004fc800000000ff */
[CC--:B------:R-:W-:Y:S02]  /*3440*/  ISETP.NE.AND P4, PT, R19.reuse, R16.reuse, PT ;  /* 0x000000101300720c */ /* 0x0c0fe40003f85270 */
[----:B------:R-:W-:Y:S01]  /*3450*/  ISETP.GT.AND P5, PT, R19, R16, PT ;  /* 0x000000101300720c */ /* 0x000fe20003fa4270 */
[----:B------:R-:W-:Y:S01]  /*3460*/  IMAD.IADD R19, R22, 0x1, R20 ;  /* 0x0000000116137824 */ /* 0x000fe200078e0214 */
[----:B------:R-:W-:-:S09]  /*3470*/  SEL R16, RZ, 0xffffffff, !P0 ;  /* 0xffffffffff107807 */ /* 0x000fd20004000000 */
[----:B------:R-:W-:-:S04]  /*3480*/  @P4 SEL R16, RZ, 0xffffffff, P5 ;  /* 0xffffffffff104807 */ /* 0x000fc80002800000 */
[----:B------:R-:W-:-:S04]  /*3490*/  LOP3.LUT R16, R16, 0x1, RZ, 0xc0, !PT ;  /* 0x0000000110107812 */ /* 0x000fc800078ec0ff */
[----:B------:R-:W-:Y:S01]  /*34a0*/  ISETP.NE.U32.AND P0, PT, R16, 0x1, PT ;  /* 0x000000011000780c */ /* 0x000fe20003f05070 */
[----:B------:R-:W-:-:S03]  /*34b0*/  IMAD R16, R20, 0x3, R19 ;  /* 0x0000000314107824 */ /* 0x000fc600078e0213 */
[----:B------:R-:W-:Y:S02]  /*34c0*/  SEL R7, R22, R7, !P0 ;  /* 0x0000000716077207 */ /* 0x000fe40004000000 */
[----:B------:R-:W-:Y:S02]  /*34d0*/  ISETP.GE.U32.AND P4, PT, R16, R13, PT ;  /* 0x0000000d1000720c */ /* 0x000fe40003f86070 */
[----:B------:R-:W-:Y:S02]  /*34e0*/  SEL R0, R17, R0, !P0 ;  /* 0x0000000011007207 */ /* 0x000fe40004000000 */
[----:B------:R-:W-:-:S09]  /*34f0*/  SEL R11, R11, RZ, P0 ;  /* 0x000000ff0b0b7207 */ /* 0x000fd20000000000 */
[----:B------:R-:W-:Y:S05]  /*3500*/  @!P4 BRA `(.L_x_2092) ;  /* 0xfffffff800e4c947 */ /* 0x000fea000383ffff */
[----:B------:R-:W-:Y:S05]  /*3510*/  BSYNC.RECONVERGENT B2 ;  /* 0x0000000000027941 */ /* 0x000fea0003800200 */
.L_x_2091:
[----:B------:R-:W-:Y:S02]  /*3520*/  PRMT R22, R23, 0x7610, R22 ;  /* 0x0000761017167816 */ /* 0x000fe40000000016 */
[----:B------:R-:W-:Y:S02]  /*3530*/  PRMT R23, R24, 0x7610, R23 ;  /* 0x0000761018177816 */ /* 0x000fe40000000017 */
[----:B------:R-:W-:Y:S02]  /*3540*/  PRMT R24, R25, 0x7610, R24 ;  /* 0x0000761019187816 */ /* 0x000fe40000000018 */
[----:B------:R-:W-:-:S07]  /*3550*/  PRMT R21, R17, 0x7610, R21 ;  /* 0x0000761011157816 */ /* 0x000fce0000000015 */
.L_x_2090:
[----:B------:R-:W-:Y:S05]  /*3560*/  BSYNC.RECONVERGENT B1 ;  /* 0x0000000000017941 */ /* 0x000fea0003800200 */
.L_x_2089:
[----:B------:R-:W-:Y:S01]  /*3570*/  ISETP.GE.U32.AND P0, PT, R19, R13, PT ;  /* 0x0000000d1300720c */ /* 0x000fe20003f06070 */
[----:B------:R-:W-:-:S12]  /*3580*/  BSSY.RECONVERGENT B1, `(.L_x_2093) ;  /* 0x0000016000017945 */ /* 0x000fd80003800200 */
[----:B------:R-:W-:Y:S05]  /*3590*/  @P0 BRA `(.L_x_2094) ;  /* 0x0000000000500947 */ /* 0x000fea0003800000 */
[----:B------:R-:W-:-:S04]  /*35a0*/  IMAD R17, R18, R19, RZ ;  /* 0x0000001312117224 */ /* 0x000fc800078e02ff */
[----:B------:R-:W-:-:S05]  /*35b0*/  IMAD.WIDE.U32 R16, R17, 0x2, R2 ;  /* 0x0000000211107825 */ /* 0x000fca00078e0002 */
[----:B------:R0:W5:Y:S01]  /*35c0*/  LDG.E.U16 R22, desc[UR36][R16.64] ;  /* 0x0000002410167981 */ /* 0x000162000c1e1500 */
[----:B------:R-:W-:-:S05]  /*35d0*/  IMAD.IADD R25, R19, 0x1, R20 ;  /* 0x0000000113197824 */ /* 0x000fca00078e0214 */
[----:B------:R-:W-:-:S13]  /*35e0*/  ISETP.GE.U32.AND P1, PT, R25, R13, PT ;  /* 0x0000000d1900720c */ /* 0x000fda0003f26070 */
[----:B0-----:R-:W-:Y:S05]  /*35f0*/  @P1 BRA `(.L_x_2094) ;  /* 0x0000000000381947 */ /* 0x001fea0003800000 */
[----:B------:R-:W-:-:S04]  /*3600*/  IMAD R17, R18, R25, RZ ;  /* 0x0000001912117224 */ /* 0x000fc800078e02ff */
[----:B------:R-:W-:-:S05]  /*3610*/  IMAD.WIDE.U32 R16, R17, 0x2, R2 ;  /* 0x0000000211107825 */ /* 0x000fca00078e0002 */
[----:B------:R0:W5:Y:S01]  /*3620*/  LDG.E.U16 R23, desc[UR36][R16.64] ;  /* 0x0000002410177981 */ /* 0x000162000c1e1500 */
        /* <DEDUP_REMOVED lines=9> */
[----:B------:R0:W5:Y:S04]  /*36c0*/  LDG.E.U16 R24, desc[UR36][R16.64] ;  /* 0x0000002410187981 */ /* 0x000168000c1e1500 */
[----:B------:R0:W5:Y:S02]  /*36d0*/  @!P1 LDG.E.U16 R21, desc[UR36][R2.64] ;  /* 0x0000002402159981 */ /* 0x000164000c1e1500 */
.L_x_2094:
[----:B------:R-:W-:Y:S05]  /*36e0*/  BSYNC.RECONVERGENT B1 ;  /* 0x0000000000017941 */ /* 0x000fea0003800200 */
.L_x_2093:
        /* <DEDUP_REMOVED lines=40> */
[----:B------:R-:W-:Y:S02]  /*3970*/  IADD3 R20, PT, PT, R3, R20, RZ ;  /* 0x0000001403147210 */ /* 0x000fe40007ffe0ff */
[----:B------:R-:W-:-:S05]  /*3980*/  SEL R2, RZ, 0xffffffff, P2 ;  /* 0xffffffffff027807 */ /* 0x000fca0001000000 */
        /* <DEDUP_REMOVED lines=21> */
.L_x_2096:
[----:B------:R-:W-:Y:S05]  /*3ae0*/  BSYNC.RECONVERGENT B1 ;  /* 0x0000000000017941 */ /* 0x000fea0003800200 */
.L_x_2095:
[----:B0-----:R-:W-:Y:S02]  /*3af0*/  PRMT R2, R5, 0x9910, RZ ;  /* 0x0000991005027816 */ /* 0x001fe400000000ff */
[----:B------:R-:W-:Y:S02]  /*3b00*/  PRMT R3, R6, 0x9910, RZ ;  /* 0x0000991006037816 */ /* 0x000fe400000000ff */
[----:B------:R-:W-:Y:S02]  /*3b10*/  ISETP.GE.U32.AND P0, PT, R10, R9, PT ;  /* 0x000000090a00720c */ /* 0x000fe40003f06070 */
[CC--:B------:R-:W-:Y:S02]  /*3b20*/  ISETP.NE.AND P1, PT, R3.reuse, R2.reuse, PT ;  /* 0x000000020300720c */ /* 0x0c0fe40003f25270 */
[----:B------:R-:W-:Y:S02]  /*3b30*/  ISETP.GT.AND P2, PT, R3, R2, PT ;  /* 0x000000020300720c */ /* 0x000fe40003f44270 */
[----:B------:R-:W-:-:S02]  /*3b40*/  ISETP.GE.AND.EX P0, PT, R15, R14, PT, P0 ;  /* 0x0000000e0f00720c */ /* 0x000fc40003f06300 */
[----:B------:R-:W-:Y:S02]  /*3b50*/  SEL R2, RZ, 0xffffffff, P2 ;  /* 0xffffffffff027807 */ /* 0x000fe40001000000 */
[----:B------:R-:W-:-:S05]  /*3b60*/  PRMT R3, R4, 0x9910, RZ ;  /* 0x0000991004037816 */ /* 0x000fca00000000ff */
        /* <DEDUP_REMOVED lines=11> */
[----:B------:R-:W-:Y:S02]  /*3c20*/  SEL R2, RZ, 0xffffffff, P2 ;  /* 0xffffffffff027807 */ /* 0x000fe40001000000 */
[----:B------:R-:W-:-:S03]  /*3c30*/  PRMT R3, R0, 0x9910, RZ ;  /* 0x0000991000037816 */ /* 0x000fc600000000ff */
        /* <DEDUP_REMOVED lines=20> */
.L_x_2088:
[----:B------:R-:W0:Y:S01]  /*3d80*/  LDCU UR4, c[0x0][0x3a4] ;  /* 0x00007480ff0477ac */ /* 0x000e220008000800 */
[----:B------:R-:W1:Y:S01]  /*3d90*/  LDC.U16 R3, c[0x0][0x388] ;  /* 0x0000e200ff037b82 */ /* 0x000e620000000400 */
[----:B------:R-:W-:Y:S07]  /*3da0*/  BSSY.RECONVERGENT B1, `(.L_x_2097) ;  /* 0x000043a000017945 */ /* 0x000fee0003800200 */
[----:B------:R-:W2:Y:S08]  /*3db0*/  LDC R6, c[0x0][0x390] ;  /* 0x0000e400ff067b82 */ /* 0x000eb00000000800 */
[----:B------:R-:W3:Y:S01]  /*3dc0*/  LDC R24, c[0x0][0x394] ;  /* 0x0000e500ff187b82 */ /* 0x000ee20000000800 */
[----:B0-----:R-:W-:-:S04]  /*3dd0*/  IMAD.U32 R12, RZ, RZ, UR4 ;  /* 0x00000004ff0c7e24 */ /* 0x001fc8000f8e00ff */
[----:B------:R-:W-:Y:S02]  /*3de0*/  IMAD R2, R12, 0x3, R0 ;  /* 0x000000030c027824 */ /* 0x000fe400078e0200 */
[--C-:B-1----:R-:W-:Y:S01]  /*3df0*/  IMAD.MOV.U32 R4, RZ, RZ, R3.reuse ;  /* 0x000000ffff047224 */ /* 0x102fe200078e0003 */
[----:B------:R-:W-:Y:S02]  /*3e00*/  MOV R5, R3 ;  /* 0x0000000300057202 */ /* 0x000fe40000000f00 */
[----:B------:R-:W-:Y:S01]  /*3e10*/  ISETP.GE.U32.AND P0, PT, R2, R13, PT ;  /* 0x0000000d0200720c */ /* 0x000fe20003f06070 */
[----:B------:R-:W-:Y:S02]  /*3e20*/  IMAD.MOV.U32 R2, RZ, RZ, R3 ;  /* 0x000000ffff027224 */ /* 0x000fe400078e0003 */
[--C-:B--2---:R-:W-:Y:S02]  /*3e30*/  IMAD.MOV.U32 R20, RZ, RZ, R6.reuse ;  /* 0x000000ffff147224 */ /* 0x104fe400078e0006 */
[----:B------:R-:W-:-:S02]  /*3e40*/  IMAD.MOV.U32 R22, RZ, RZ, R6 ;  /* 0x000000ffff167224 */ /* 0x000fc400078e0006 */
[----:B------:R-:W-:Y:S01]  /*3e50*/  IMAD.MOV.U32 R23, RZ, RZ, R6 ;  /* 0x000000ffff177224 */ /* 0x000fe200078e0006 */
[----:B---3--:R-:W-:Y:S01]  /*3e60*/  MOV R25, R24 ;  /* 0x0000001800197202 */ /* 0x008fe20000000f00 */
[--C-:B------:R-:W-:Y:S02]  /*3e70*/  IMAD.MOV.U32 R26, RZ, RZ, R24.reuse ;  /* 0x000000ffff1a7224 */ /* 0x100fe400078e0018 */
[----:B------:R-:W-:Y:S02]  /*3e80*/  IMAD.MOV.U32 R27, RZ, RZ, R24 ;  /* 0x000000ffff1b7224 */ /* 0x000fe400078e0018 */
[----:B------:R-:W-:Y:S05]  /*3e90*/  @P0 BRA `(.L_x_2098) ;  /* 0x0000004000a80947 */ /* 0x000fea0003800000 */
[----:B------:R-:W-:-:S13]  /*3ea0*/  ISETP.NE.AND P1, PT, R8, RZ, PT ;  /* 0x000000ff0800720c */ /* 0x000fda0003f25270 */
[----:B------:R0:W5:Y:S01]  /*3eb0*/  @!P1 LDG.E.U16 R7, desc[UR36][R14.64] ;  /* 0x000000240e079981 */ /* 0x000162000c1e1500 */
[----:B------:R-:W-:Y:S01]  /*3ec0*/  VIADD R8, R8, 0xffffffff ;  /* 0xffffffff08087836 */ /* 0x000fe20000000000 */
[----:B------:R-:W-:Y:S01]  /*3ed0*/  MOV R2, R3 ;  /* 0x0000000300027202 */ /* 0x000fe20000000f00 */
[--C-:B------:R-:W-:Y:S01]  /*3ee0*/  IMAD.MOV.U32 R4, RZ, RZ, R3.reuse ;  /* 0x000000ffff047224 */ /* 0x100fe200078e0003 */
[----:B------:R-:W-:Y:S01]  /*3ef0*/  MOV R22, R6 ;  /* 0x0000000600167202 */ /* 0x000fe20000000f00 */
[----:B------:R-:W-:Y:S01]  /*3f00*/  IMAD.MOV.U32 R5, RZ, RZ, R3 ;  /* 0x000000ffff057224 */ /* 0x000fe200078e0003 */
[----:B------:R-:W-:Y:S01]  /*3f10*/  VIMNMX.U32 R8, PT, PT, R8, 0x18, PT ;  /* 0x0000001808087848 */ /* 0x000fe20003fe0000 */
[--C-:B------:R-:W-:Y:S01]  /*3f20*/  IMAD.MOV.U32 R20, RZ, RZ, R6.reuse ;  /* 0x000000ffff147224 */ /* 0x100fe200078e0006 */
[----:B------:R-:W-:Y:S01]  /*3f30*/  MOV R27, R24 ;  /* 0x00000018001b7202 */ /* 0x000fe20000000f00 */
[----:B------:R-:W-:Y:S02]  /*3f40*/  IMAD.MOV.U32 R23, RZ, RZ, R6 ;  /* 0x000000ffff177224 */ /* 0x000fe400078e0006 */
[----:B------:R-:W-:-:S02]  /*3f50*/  IMAD.MOV.U32 R25, RZ, RZ, R24 ;  /* 0x000000ffff197224 */ /* 0x000fc400078e0018 */
[----:B------:R-:W-:Y:S02]  /*3f60*/  IMAD.MOV.U32 R26, RZ, RZ, R24 ;  /* 0x000000ffff1a7224 */ /* 0x000fe400078e0018 */
[----:B0-----:R-:W-:-:S07]  /*3f70*/  VIADD R8, R8, 0x1 ;  /* 0x0000000108087836 */ /* 0x001fce0000000000 */
.L_x_2104:
[----:B------:R-:W0:Y:S01]  /*3f80*/  LDCU UR4, c[0x0][0x3a4] ;  /* 0x00007480ff0477ac */ /* 0x000e220008000800 */
[C---:B-----5:R-:W-:Y:S02]  /*3f90*/  @!P1 PRMT R9, R7.reuse, 0x7610, R9 ;  /* 0x0000761007099816 */ /* 0x060fe40000000009 */
[C---:B------:R-:W-:Y:S02]  /*3fa0*/  @!P1 PRMT R10, R7.reuse, 0x7610, R10 ;  /* 0x00007610070a9816 */ /* 0x040fe4000000000a */
[C---:B------:R-:W-:Y:S02]  /*3fb0*/  @!P1 PRMT R11, R7.reuse, 0x7610, R11 ;  /* 0x00007610070b9816 */ /* 0x040fe4000000000b */
[----:B------:R-:W-:Y:S01]  /*3fc0*/  @!P1 PRMT R16, R7, 0x7610, R16 ;  /* 0x0000761007109816 */ /* 0x000fe20000000010 */
[----:B------:R-:W-:Y:S06]  /*3fd0*/  @!P1 BRA `(.L_x_2099) ;  /* 0x0000003c00609947 */ /* 0x000fec0003800000 */
[----:B------:R-:W1:Y:S01]  /*3fe0*/  LDCU.64 UR30, c[0x0][0x3e0] ;  /* 0x00007c00ff1e77ac */ /* 0x000e620008000a00 */
[----:B------:R-:W-:Y:S02]  /*3ff0*/  IMAD.MOV.U32 R10, RZ, RZ, RZ ;  /* 0x000000ffff0a7224 */ /* 0x000fe400078e00ff */
[----:B------:R-:W-:Y:S01]  /*4000*/  IMAD.MOV.U32 R11, RZ, RZ, R0 ;  /* 0x000000ffff0b7224 */ /* 0x000fe200078e0000 */
[----:B------:R-:W2:Y:S01]  /*4010*/  LDCU UR48, c[0x0][0x3d8] ;  /* 0x00007b00ff3077ac */ /* 0x000ea20008000800 */
[----:B------:R-:W3:Y:S01]  /*4020*/  LDCU UR52, c[0x0][0x3dc] ;  /* 0x00007b80ff3477ac */ /* 0x000ee20008000800 */
[----:B------:R-:W4:Y:S01]  /*4030*/  LDCU UR5, c[0x0][0x508] ;  /* 0x0000a100ff0577ac */ /* 0x000f220008000800 */
[----:B------:R-:W0:Y:S01]  /*4040*/  LDCU UR77, c[0x0][0x3f0] ;  /* 0x00007e00ff4d77ac */ /* 0x000e220008000800 */
[----:B-1----:R-:W-:Y:S01]  /*4050*/  IMAD.HI.U32 R9, R0, UR30, R10 ;  /* 0x0000001e00097c27 */ /* 0x002fe2000f8e000a */
[----:B------:R-:W1:Y:S04]  /*4060*/  LDCU UR76, c[0x0][0x50c] ;  /* 0x0000a180ff4c77ac */ /* 0x000e680008000800 */
[----:B------:R-:W-:Y:S01]  /*4070*/  SHF.R.U32.HI R11, RZ, UR31, R9 ;  /* 0x0000001fff0b7c19 */ /* 0x000fe20008011609 */
[----:B--2---:R-:W-:Y:S01]  /*4080*/  UIADD3 UR50, UPT, UPT, UR48, -0x1, URZ ;  /* 0xffffffff30327890 */ /* 0x004fe2000fffe0ff */
[----:B------:R-:W2:Y:S02]  /*4090*/  LDCU UR75, c[0x0][0x3f4] ;  /* 0x00007e80ff4b77ac */ /* 0x000ea40008000800 */
[----:B------:R-:W-:Y:S01]  /*40a0*/  IADD3 R9, PT, PT, -R11, RZ, RZ ;  /* 0x000000ff0b097210 */ /* 0x000fe20007ffe1ff */
[----:B------:R-:W-:-:S04]  /*40b0*/  UISETP.NE.AND UP0, UPT, UR50, URZ, UPT ;  /* 0x000000ff3200728c */ /* 0x000fc8000bf05270 */
[----:B---3--:R-:W-:Y:S01]  /*40c0*/  IMAD R9, R9, UR52, R0 ;  /* 0x0000003409097c24 */ /* 0x008fe2000f8e0200 */
[----:B------:R-:W3:Y:S03]  /*40d0*/  LDCU UR74, c[0x0][0x510] ;  /* 0x0000a200ff4a77ac */ /* 0x000ee60008000800 */
[----:B----4-:R-:W-:Y:S01]  /*40e0*/  IMAD R9, R9, UR5, RZ ;  /* 0x0000000509097c24 */ /* 0x010fe2000f8e02ff */
[----:B------:R-:W4:Y:S01]  /*40f0*/  LDCU UR73, c[0x0][0x408] ;  /* 0x00008100ff4977ac */ /* 0x000f220008000800 */
        /* <DEDUP_REMOVED lines=254> */
[----:B------:R-:W-:-:S13]  /*50e0*/  ISETP.NE.AND P0, PT, R8, 0x18, PT ;  /* 0x000000180800780c */ /* 0x000fda0003f05270 */
[----:B------:R-:W1:Y:S01]  /*50f0*/  @P0 LDC R17, c[0x0][0x4fc] ;  /* 0x00013f00ff110b82 */ /* 0x000e620000000800 */
[----:B0-----:R-:W-:-:S05]  /*5100*/  IMAD.HI.U32 R10, R13, UR53, R10 ;  /* 0x000000350d0a7c27 */ /* 0x001fca000f8e000a */
[----:B------:R-:W-:Y:S01]  /*5110*/  SHF.R.U32.HI R11, RZ, UR27, R10 ;  /* 0x0000001bff0b7c19 */ /* 0x000fe2000801160a */
[----:B------:R-:W-:-:S04]  /*5120*/  @P0 IMAD.MOV.U32 R10, RZ, RZ, RZ ;  /* 0x000000ffff0a0224 */ /* 0x000fc800078e00ff */
[----:B------:R-:W-:-:S04]  /*5130*/  IMAD.MOV R16, RZ, RZ, -R11 ;  /* 0x000000ffff107224 */ /* 0x000fc800078e0a0b */
[----:B------:R-:W-:Y:S02]  /*5140*/  IMAD R16, R16, UR52, R13 ;  /* 0x0000003410107c24 */ /* 0x000fe4000f8e020d */
[----:B------:R-:W0:Y:S02]  /*5150*/  @P0 LDC.64 R12, c[0x0][0x500] ;  /* 0x00014000ff0c0b82 */ /* 0x000e240000000a00 */
[----:B------:R-:W-:Y:S02]  /*5160*/  IMAD R9, R16, UR28, R9 ;  /* 0x0000001c10097c24 */ /* 0x000fe4000f8e0209 */
[----:B0-----:R-:W-:-:S04]  /*5170*/  @P0 IMAD.HI.U32 R12, R11, R12, R10 ;  /* 0x0000000c0b0c0227 */ /* 0x001fc800078e000a */
[----:B------:R-:W0:Y:S01]  /*5180*/  @P0 LDC R10, c[0x0][0x568] ;  /* 0x00015a00ff0a0b82 */ /* 0x000e220000000800 */
[----:B------:R-:W-:-:S04]  /*5190*/  @P0 SHF.R.U32.HI R12, RZ, R13, R12 ;  /* 0x0000000dff0c0219 */ /* 0x000fc8000001160c */
[----:B------:R-:W-:-:S05]  /*51a0*/  @P0 IADD3 R12, PT, PT, -R12, RZ, RZ ;  /* 0x000000ff0c0c0210 */ /* 0x000fca0007ffe1ff */
[----:B-1----:R-:W-:-:S04]  /*51b0*/  @P0 IMAD R17, R12, R17, R11 ;  /* 0x000000110c110224 */ /* 0x002fc800078e020b */
[----:B0-----:R-:W-:-:S07]  /*51c0*/  @P0 IMAD R9, R17, R10, R9 ;  /* 0x0000000a11090224 */ /* 0x001fce00078e0209 */
.L_x_2100:
[----:B------:R-:W-:Y:S01]  /*51d0*/  LOP3.LUT R9, R9, 0xfffffffe, RZ, 0xc0, !PT ;  /* 0xfffffffe09097812 */ /* 0x000fe200078ec0ff */
[----:B0-----:R-:W-:Y:S01]  /*51e0*/  VIADD R13, R0, UR4 ;  /* 0x00000004000d7c36 */ /* 0x001fe20008000000 */
[----:B------:R-:W0:Y:S02]  /*51f0*/  LDCU UR52, c[0x0][0x3dc] ;  /* 0x00007b80ff3477ac */ /* 0x000e240008000800 */
[----:B------:R-:W-:-:S05]  /*5200*/  IADD3 R10, P0, PT, R9, R14, RZ ;  /* 0x0000000e090a7210 */ /* 0x000fca0007f1e0ff */
[----:B------:R-:W-:-:S05]  /*5210*/  IMAD.X R11, RZ, RZ, R15, P0 ;  /* 0x000000ffff0b7224 */ /* 0x000fca00000e060f */
[----:B------:R1:W5:Y:S01]  /*5220*/  LDG.E.U16 R10, desc[UR36][R10.64] ;  /* 0x000000240a0a7981 */ /* 0x000362000c1e1500 */
[----:B------:R-:W-:-:S04]  /*5230*/  IMAD.MOV.U32 R12, RZ, RZ, RZ ;  /* 0x000000ffff0c7224 */ /* 0x000fc800078e00ff */
[----:B------:R-:W-:-:S05]  /*5240*/  IMAD.HI.U32 R17, R13, UR30, R12 ;  /* 0x0000001e0d117c27 */ /* 0x000fca000f8e000c */
[----:B------:R-:W-:-:S04]  /*5250*/  SHF.R.U32.HI R17, RZ, UR31, R17 ;  /* 0x0000001fff117c19 */ /* 0x000fc80008011611 */
[----:B------:R-:W-:-:S05]  /*5260*/  IADD3 R9, PT, PT, -R17, RZ, RZ ;  /* 0x000000ff11097210 */ /* 0x000fca0007ffe1ff */
[----:B0-----:R-:W-:-:S04]  /*5270*/  IMAD R9, R9, UR52, R13 ;  /* 0x0000003409097c24 */ /* 0x001fc8000f8e020d */
[----:B------:R-:W-:Y:S01]  /*5280*/  IMAD R9, R9, UR5, RZ ;  /* 0x0000000509097c24 */ /* 0x000fe2000f8e02ff */
[----:B-1----:R-:W-:Y:S06]  /*5290*/  BRA.U !UP0, `(.L_x_2101) ;  /* 0x0000000d08687547 */ /* 0x002fec000b800000 */
        /* <DEDUP_REMOVED lines=201> */
[----:B------:R-:W-:Y:S01]  /*5f30*/  ISETP.NE.AND P0, PT, R8, 0x18, PT ;  /* 0x000000180800780c */ /* 0x000fe20003f05270 */
[----:B------:R-:W-:Y:S01]  /*5f40*/  IMAD.MOV.U32 R17, RZ, RZ, R11 ;  /* 0x000000ffff117224 */ /* 0x000fe200078e000b */
[----:B------:R-:W-:-:S11]  /*5f50*/  MOV R16, RZ ;  /* 0x000000ff00107202 */ /* 0x000fd60000000f00 */
[----:B------:R-:W1:Y:S01]  /*5f60*/  @P0 LDC.64 R18, c[0x0][0x500] ;  /* 0x00014000ff120b82 */ /* 0x000e620000000a00 */
[----:B0-----:R-:W-:-:S05]  /*5f70*/  IMAD.HI.U32 R16, R11, UR53, R16 ;  /* 0x000000350b107c27 */ /* 0x001fca000f8e0010 */
[----:B------:R-:W-:-:S05]  /*5f80*/  SHF.R.U32.HI R17, RZ, UR27, R16 ;  /* 0x0000001bff117c19 */ /* 0x000fca0008011610 */
[----:B------:R-:W-:-:S04]  /*5f90*/  IMAD.MOV R16, RZ, RZ, -R17 ;  /* 0x000000ffff107224 */ /* 0x000fc800078e0a11 */
[----:B------:R-:W-:Y:S02]  /*5fa0*/  IMAD R16, R16, UR52, R11 ;  /* 0x0000003410107c24 */ /* 0x000fe4000f8e020b */
[----:B------:R-:W0:Y:S02]  /*5fb0*/  @P0 LDC R11, c[0x0][0x4fc] ;  /* 0x00013f00ff0b0b82 */ /* 0x000e240000000800 */
[----:B------:R-:W-:Y:S02]  /*5fc0*/  IMAD R9, R16, UR28, R9 ;  /* 0x0000001c10097c24 */ /* 0x000fe4000f8e0209 */
[----:B------:R-:W-:-:S04]  /*5fd0*/  @P0 IMAD.MOV.U32 R16, RZ, RZ, RZ ;  /* 0x000000ffff100224 */ /* 0x000fc800078e00ff */
[----:B-1----:R-:W-:Y:S02]  /*5fe0*/  @P0 IMAD.HI.U32 R18, R17, R18, R16 ;  /* 0x0000001211120227 */ /* 0x002fe400078e0010 */
[----:B------:R-:W1:Y:S03]  /*5ff0*/  @P0 LDC R16, c[0x0][0x568] ;  /* 0x00015a00ff100b82 */ /* 0x000e660000000800 */
[----:B------:R-:W-:-:S04]  /*6000*/  @P0 SHF.R.U32.HI R18, RZ, R19, R18 ;  /* 0x00000013ff120219 */ /* 0x000fc80000011612 */
[----:B------:R-:W-:-:S05]  /*6010*/  @P0 IADD3 R18, PT, PT, -R18, RZ, RZ ;  /* 0x000000ff12120210 */ /* 0x000fca0007ffe1ff */
[----:B0-----:R-:W-:-:S04]  /*6020*/  @P0 IMAD R11, R11, R18, R17 ;  /* 0x000000120b0b0224 */ /* 0x001fc800078e0211 */
[----:B-1----:R-:W-:-:S07]  /*6030*/  @P0 IMAD R9, R11, R16, R9 ;  /* 0x000000100b090224 */ /* 0x002fce00078e0209 */
.L_x_2101:
[----:B------:R-:W-:Y:S01]  /*6040*/  LOP3.LUT R9, R9, 0xfffffffe, RZ, 0xc0, !PT ;  /* 0xfffffffe09097812 */ /* 0x000fe200078ec0ff */
[----:B------:R-:W-:Y:S01]  /*6050*/  VIADD R13, R13, UR4 ;  /* 0x000000040d0d7c36 */ /* 0x000fe20008000000 */
        /* <DEDUP_REMOVED lines=216> */
[----:B------:R-:W-:-:S06]  /*6de0*/  SHF.R.U32.HI R17, RZ, UR27, R16 ;  /* 0x0000001bff117c19 */ /* 0x000fcc0008011610 */
[----:B------:R-:W-:Y:S02]  /*6df0*/  @P0 IMAD.MOV.U32 R16, RZ, RZ, RZ ;  /* 0x000000ffff100224 */ /* 0x000fe400078e00ff */
[----:B------:R-:W-:-:S04]  /*6e00*/  IMAD.MOV R19, RZ, RZ, -R17 ;  /* 0x000000ffff137224 */ /* 0x000fc800078e0a11 */
[----:B------:R-:W-:-:S04]  /*6e10*/  IMAD R18, R19, UR52, R18 ;  /* 0x0000003413127c24 */ /* 0x000fc8000f8e0212 */
[----:B------:R-:W-:Y:S02]  /*6e20*/  IMAD R11, R18, UR28, R11 ;  /* 0x0000001c120b7c24 */ /* 0x000fe4000f8e020b */
[----:B------:R-:W0:Y:S02]  /*6e30*/  @P0 LDC.64 R18, c[0x0][0x500] ;  /* 0x00014000ff120b82 */ /* 0x000e240000000a00 */
[----:B0-----:R-:W-:-:S06]  /*6e40*/  @P0 IMAD.HI.U32 R18, R17, R18, R16 ;  /* 0x0000001211120227 */ /* 0x001fcc00078e0010 */
[----:B------:R-:W0:Y:S01]  /*6e50*/  @P0 LDC R16, c[0x0][0x4fc] ;  /* 0x00013f00ff100b82 */ /* 0x000e220000000800 */
[----:B------:R-:W-:-:S04]  /*6e60*/  @P0 SHF.R.U32.HI R18, RZ, R19, R18 ;  /* 0x00000013ff120219 */ /* 0x000fc80000011612 */
[----:B------:R-:W-:-:S05]  /*6e70*/  @P0 IADD3 R19, PT, PT, -R18, RZ, RZ ;  /* 0x000000ff12130210 */ /* 0x000fca0007ffe1ff */
[----:B0-----:R-:W-:Y:S02]  /*6e80*/  @P0 IMAD R16, R16, R19, R17 ;  /* 0x0000001310100224 */ /* 0x001fe400078e0211 */
[----:B------:R-:W0:Y:S02]  /*6e90*/  @P0 LDC R17, c[0x0][0x568] ;  /* 0x00015a00ff110b82 */ /* 0x000e240000000800 */
[----:B0-----:R-:W-:-:S07]  /*6ea0*/  @P0 IMAD R11, R16, R17, R11 ;  /* 0x00000011100b0224 */ /* 0x001fce00078e020b */
.L_x_2102:
        /* <DEDUP_REMOVED lines=221> */
[----:B------:R-:W-:Y:S02]  /*7c80*/  @P0 IMAD.MOV.U32 R12, RZ, RZ, RZ ;  /* 0x000000ffff0c0224 */ /* 0x000fe400078e00ff */
[----:B------:R-:W-:Y:S02]  /*7c90*/  IMAD R18, R17, UR28, R18 ;  /* 0x0000001c11127c24 */ /* 0x000fe4000f8e0212 */
[----:B------:R-:W0:Y:S02]  /*7ca0*/  @P0 LDC.64 R16, c[0x0][0x500] ;  /* 0x00014000ff100b82 */ /* 0x000e240000000a00 */
[----:B0-----:R-:W-:-:S05]  /*7cb0*/  @P0 IMAD.HI.U32 R16, R13, R16, R12 ;  /* 0x000000100d100227 */ /* 0x001fca00078e000c */
[----:B------:R-:W-:Y:S02]  /*7cc0*/  @P0 SHF.R.U32.HI R16, RZ, R17, R16 ;  /* 0x00000011ff100219 */ /* 0x000fe40000011610 */
[----:B------:R-:W0:Y:S02]  /*7cd0*/  @P0 LDC R17, c[0x0][0x4fc] ;  /* 0x00013f00ff110b82 */ /* 0x000e240000000800 */
[----:B------:R-:W-:-:S05]  /*7ce0*/  @P0 IADD3 R12, PT, PT, -R16, RZ, RZ ;  /* 0x000000ff100c0210 */ /* 0x000fca0007ffe1ff */
[----:B0-----:R-:W-:Y:S02]  /*7cf0*/  @P0 IMAD R13, R17, R12, R13 ;  /* 0x0000000c110d0224 */ /* 0x001fe400078e020d */
[----:B------:R-:W0:Y:S02]  /*7d00*/  @P0 LDC R12, c[0x0][0x568] ;  /* 0x00015a00ff0c0b82 */ /* 0x000e240000000800 */
[----:B0-----:R-:W-:-:S07]  /*7d10*/  @P0 IMAD R18, R13, R12, R18 ;  /* 0x0000000c0d120224 */ /* 0x001fce00078e0212 */
.L_x_2103:
[----:B------:R-:W-:-:S04]  /*7d20*/  LOP3.LUT R13, R18, 0xfffffffe, RZ, 0xc0, !PT ;  /* 0xfffffffe120d7812 */ /* 0x000fc800078ec0ff */
[----:B------:R-:W-:-:S05]  /*7d30*/  IADD3 R12, P0, PT, R13, R14, RZ ;  /* 0x0000000e0d0c7210 */ /* 0x000fca0007f1e0ff */
[----:B------:R-:W-:-:S05]  /*7d40*/  IMAD.X R13, RZ, RZ, R15, P0 ;  /* 0x000000ffff0d7224 */ /* 0x000fca00000e060f */
[----:B------:R1:W5:Y:S03]  /*7d50*/  LDG.E.U16 R16, desc[UR36][R12.64] ;  /* 0x000000240c107981 */ /* 0x000366000c1e1500 */
.L_x_2099:
[----:B-1---5:R-:W-:Y:S02]  /*7d60*/  PRMT R12, R10, 0x9910, RZ ;  /* 0x000099100a0c7816 */ /* 0x022fe400000000ff */
[----:B------:R-:W-:Y:S02]  /*7d70*/  PRMT R13, R2, 0x9910, RZ ;  /* 0x00009910020d7816 */ /* 0x000fe400000000ff */
[----:B------:R-:W-:Y:S02]  /*7d80*/  ISETP.GE.U32.AND P0, PT, R6, R0, PT ;  /* 0x000000000600720c */ /* 0x000fe40003f06070 */
[CC--:B------:R-:W-:Y:S02]  /*7d90*/  ISETP.NE.AND P4, PT, R13.reuse, R12.reuse, PT ;  /* 0x0000000c0d00720c */ /* 0x0c0fe40003f85270 */
[----:B------:R-:W-:Y:S02]  /*7da0*/  ISETP.GT.AND P5, PT, R13, R12, PT ;  /* 0x0000000c0d00720c */ /* 0x000fe40003fa4270 */
[----:B------:R-:W-:-:S02]  /*7db0*/  PRMT R12, R9, 0x9910, RZ ;  /* 0x00009910090c7816 */ /* 0x000fc400000000ff */
[----:B------:R-:W-:Y:S02]  /*7dc0*/  PRMT R13, R3, 0x9910, RZ ;  /* 0x00009910030d7816 */ /* 0x000fe400000000ff */
[----:B------:R-:W-:Y:S02]  /*7dd0*/  ISETP.GE.AND.EX P0, PT, R24, RZ, PT, P0 ;  /* 0x000000ff1800720c */ /* 0x000fe40003f06300 */
[CC--:B------:R-:W-:Y:S02]  /*7de0*/  ISETP.NE.AND P3, PT, R13.reuse, R12.reuse, PT ;  /* 0x0000000c0d00720c */ /* 0x0c0fe40003f65270 */
[----:B------:R-:W-:Y:S01]  /*7df0*/  ISETP.GT.AND P2, PT, R13, R12, PT ;  /* 0x0000000c0d00720c */ /* 0x000fe20003f44270 */
[----:B0-----:R-:W-:Y:S01]  /*7e00*/  IMAD.U32 R12, RZ, RZ, UR4 ;  /* 0x00000004ff0c7e24 */ /* 0x001fe2000f8e00ff */
[----:B------:R-:W-:Y:S01]  /*7e10*/  SEL R17, RZ, 0xffffffff, P5 ;  /* 0xffffffffff117807 */ /* 0x000fe20002800000 */
[----:B------:R-:W0:Y:S01]  /*7e20*/  LDCU UR4, c[0x0][0x39c] ;  /* 0x00007380ff0477ac */ /* 0x000e220008000800 */
[----:B------:R-:W-:Y:S01]  /*7e30*/  @!P4 SEL R17, RZ, 0xffffffff, !P0 ;  /* 0xffffffffff11c807 */ /* 0x000fe20004000000 */
[----:B------:R-:W-:-:S03]  /*7e40*/  IMAD.IADD R13, R0, 0x1, R12 ;  /* 0x00000001000d7824 */ /* 0x000fc600078e020c */
[----:B------:R-:W-:Y:S02]  /*7e50*/  LOP3.LUT R17, R17, 0x1, RZ, 0xc0, !PT ;  /* 0x0000000111117812 */ /* 0x000fe400078ec0ff */
[----:B------:R-:W-:Y:S02]  /*7e60*/  ISETP.GE.U32.AND P0, PT, R20, R13, PT ;  /* 0x0000000d1400720c */ /* 0x000fe40003f06070 */
[----:B------:R-:W-:Y:S02]  /*7e70*/  ISETP.NE.U32.AND P4, PT, R17, 0x1, PT ;  /* 0x000000011100780c */ /* 0x000fe40003f85070 */
[----:B------:R-:W-:Y:S02]  /*7e80*/  ISETP.GE.AND.EX P0, PT, R25, RZ, PT, P0 ;  /* 0x000000ff1900720c */ /* 0x000fe40003f06300 */
[----:B------:R-:W-:Y:S02]  /*7e90*/  SEL R17, RZ, 0xffffffff, P2 ;  /* 0xffffffffff117807 */ /* 0x000fe40001000000 */
[----:B------:R-:W-:-:S02]  /*7ea0*/  @!P3 SEL R17, RZ, 0xffffffff, !P0 ;  /* 0xffffffffff11b807 */ /* 0x000fc40004000000 */
[----:B------:R-:W-:Y:S02]  /*7eb0*/  SEL R6, R0, R6, !P4 ;  /* 0x0000000600067207 */ /* 0x000fe40006000000 */
[----:B------:R-:W-:Y:S02]  /*7ec0*/  LOP3.LUT R17, R17, 0x1, RZ, 0xc0, !PT ;  /* 0x0000000111117812 */ /* 0x000fe400078ec0ff */
[----:B------:R-:W-:Y:S02]  /*7ed0*/  PRMT R0, R11, 0x9910, RZ ;  /* 0x000099100b007816 */ /* 0x000fe400000000ff */
[----:B------:R-:W-:Y:S02]  /*7ee0*/  ISETP.NE.U32.AND P2, PT, R17, 0x1, PT ;  /* 0x000000011100780c */ /* 0x000fe40003f45070 */
[----:B------:R-:W-:Y:S02]  /*7ef0*/  PRMT R17, R4, 0x9910, RZ ;  /* 0x0000991004117816 */ /* 0x000fe400000000ff */
[----:B------:R-:W-:-:S02]  /*7f00*/  SEL R20, R13, R20, !P2 ;  /* 0x000000140d147207 */ /* 0x000fc40005000000 */
[CC--:B------:R-:W-:Y:S02]  /*7f10*/  ISETP.NE.AND P3, PT, R17.reuse, R0.reuse, PT ;  /* 0x000000001100720c */ /* 0x0c0fe40003f65270 */
[----:B------:R-:W-:Y:S02]  /*7f20*/  IADD3 R13, PT, PT, R12, R13, RZ ;  /* 0x0000000d0c0d7210 */ /* 0x000fe40007ffe0ff */
[----:B------:R-:W-:Y:S02]  /*7f30*/  ISETP.GT.AND P5, PT, R17, R0, PT ;  /* 0x000000001100720c */ /* 0x000fe40003fa4270 */
[----:B------:R-:W-:Y:S01]  /*7f40*/  ISETP.GE.U32.AND P0, PT, R22, R13, PT ;  /* 0x0000000d1600720c */ /* 0x000fe20003f06070 */
[----:B------:R-:W-:Y:S01]  /*7f50*/  IMAD.IADD R18, R13, 0x1, R12 ;  /* 0x000000010d127824 */ /* 0x000fe200078e020c */
[----:B------:R-:W-:Y:S02]  /*7f60*/  SEL R0, RZ, 0xffffffff, P5 ;  /* 0xffffffffff007807 */ /* 0x000fe40002800000 */
[----:B------:R-:W-:-:S02]  /*7f70*/  ISETP.GE.AND.EX P0, PT, R26, RZ, PT, P0 ;  /* 0x000000ff1a00720c */ /* 0x000fc40003f06300 */
[----:B------:R-:W-:Y:S02]  /*7f80*/  PRMT R17, R5, 0x9910, RZ ;  /* 0x0000991005117816 */ /* 0x000fe400000000ff */
[----:B------:R-:W-:Y:S02]  /*7f90*/  @!P3 SEL R0, RZ, 0xffffffff, !P0 ;  /* 0xffffffffff00b807 */ /* 0x000fe40004000000 */
[----:B------:R-:W-:Y:S02]  /*7fa0*/  ISETP.GE.U32.AND P0, PT, R23, R18, PT ;  /* 0x000000121700720c */ /* 0x000fe40003f06070 */
[----:B------:R-:W-:Y:S02]  /*7fb0*/  LOP3.LUT R0, R0, 0x1, RZ, 0xc0, !PT ;  /* 0x0000000100007812 */ /* 0x000fe400078ec0ff */
[----:B------:R-:W-:Y:S02]  /*7fc0*/  ISETP.GE.AND.EX P0, PT, R27, RZ, PT, P0 ;  /* 0x000000ff1b00720c */ /* 0x000fe40003f06300 */
[----:B------:R-:W-:-:S02]  /*7fd0*/  ISETP.NE.U32.AND P3, PT, R0, 0x1, PT ;  /* 0x000000010000780c */ /* 0x000fc40003f65070 */
[----:B------:R-:W-:Y:S02]  /*7fe0*/  PRMT R0, R16, 0x9910, RZ ;  /* 0x0000991010007816 */ /* 0x000fe400000000ff */
[----:B------:R-:W-:Y:S01]  /*7ff0*/  SEL R22, R13, R22, !P3 ;  /* 0x000000160d167207 */ /* 0x000fe20005800000 */
[----:B0-----:R-:W-:Y:S01]  /*8000*/  IMAD.U32 R13, RZ, RZ, UR4 ;  /* 0x00000004ff0d7e24 */ /* 0x001fe2000f8e00ff */
[CC--:B------:R-:W-:Y:S02]  /*8010*/  ISETP.NE.AND P6, PT, R17.reuse, R0.reuse, PT ;  /* 0x000000001100720c */ /* 0x0c0fe40003fc5270 */
[----:B------:R-:W-:Y:S02]  /*8020*/  ISETP.GT.AND P5, PT, R17, R0, PT ;  /* 0x000000001100720c */ /* 0x000fe40003fa4270 */
[----:B------:R-:W-:Y:S02]  /*8030*/  SEL R2, R10, R2, !P4 ;  /* 0x000000020a027207 */ /* 0x000fe40006000000 */
[----:B------:R-:W-:-:S02]  /*8040*/  SEL R0, RZ, 0xffffffff, P5 ;  /* 0xffffffffff007807 */ /* 0x000fc40002800000 */
[----:B------:R-:W-:Y:S02]  /*8050*/  SEL R24, R24, RZ, P4 ;  /* 0x000000ff18187207 */ /* 0x000fe40002000000 */
[----:B------:R-:W-:Y:S02]  /*8060*/  SEL R3, R9, R3, !P2 ;  /* 0x0000000309037207 */ /* 0x000fe40005000000 */
[----:B------:R-:W-:Y:S02]  /*8070*/  SEL R25, R25, RZ, P2 ;  /* 0x000000ff19197207 */ /* 0x000fe40001000000 */
[----:B------:R-:W-:Y:S02]  /*8080*/  @!P6 SEL R0, RZ, 0xffffffff, !P0 ;  /* 0xffffffffff00e807 */ /* 0x000fe40004000000 */
[----:B------:R-:W-:Y:S02]  /*8090*/  SEL R4, R11, R4, !P3 ;  /* 0x000000040b047207 */ /* 0x000fe40005800000 */
[----:B------:R-:W-:-:S02]  /*80a0*/  LOP3.LUT R0, R0, 0x1, RZ, 0xc0, !PT ;  /* 0x0000000100007812 */ /* 0x000fc400078ec0ff */
[----:B------:R-:W-:Y:S02]  /*80b0*/  SEL R26, R26, RZ, P3 ;  /* 0x000000ff1a1a7207 */ /* 0x000fe40001800000 */
[----:B------:R-:W-:Y:S01]  /*80c0*/  ISETP.NE.U32.AND P0, PT, R0, 0x1, PT ;  /* 0x000000010000780c */ /* 0x000fe20003f05070 */
[----:B------:R-:W-:-:S03]  /*80d0*/  IMAD.IADD R0, R18, 0x1, R12 ;  /* 0x0000000112007824 */ /* 0x000fc600078e020c */
[----:B------:R-:W-:Y:S01]  /*80e0*/  SEL R23, R18, R23, !P0 ;  /* 0x0000001712177207 */ /* 0x000fe20004000000 */
[----:B------:R-:W-:Y:S01]  /*80f0*/  IMAD R18, R12, 0x3, R0 ;  /* 0x000000030c127824 */ /* 0x000fe200078e0200 */
[----:B------:R-:W-:Y:S02]  /*8100*/  SEL R5, R16, R5, !P0 ;  /* 0x0000000510057207 */ /* 0x000fe40004000000 */
[----:B------:R-:W-:Y:S02]  /*8110*/  SEL R27, R27, RZ, P0 ;  /* 0x000000ff1b1b7207 */ /* 0x000fe40000000000 */
[----:B------:R-:W-:-:S13]  /*8120*/  ISETP.GE.U32.AND P5, PT, R18, R13, PT ;  /* 0x0000000d1200720c */ /* 0x000fda0003fa6070 */
[----:B------:R-:W-:Y:S05]  /*8130*/  @!P5 BRA `(.L_x_2104) ;  /* 0xffffffbc0090d947 */ /* 0x000fea000383ffff */
.L_x_2098:
[----:B------:R-:W-:Y:S05]  /*8140*/  BSYNC.RECONVERGENT B1 ;  /* 0x0000000000017941 */ /* 0x000fea0003800200 */
.L_x_2097:
[----:B------:R-:W-:Y:S01]  /*8150*/  PRMT R8, R10, 0x7610, R8 ;  /* 0x000076100a087816 */ /* 0x000fe20000000008 */
[----:B------:R0:W-:Y:S01]  /*8160*/  STL.S16 [R1], R9 ;  /* 0x0000000901007387 */ /* 0x0001e20000100600 */
[----:B------:R-:W-:Y:S01]  /*8170*/  PRMT R7, R16, 0x7610, R7 ;  /* 0x0000761010077816 */ /* 0x000fe20000000007 */
[----:B------:R-:W-:Y:S01]  /*8180*/  BSSY.RECONVERGENT B1, `(.L_x_2105) ;  /* 0x0000481000017945 */ /* 0x000fe20003800200 */
[----:B------:R-:W-:Y:S01]  /*8190*/  ISETP.GE.U32.AND P0, PT, R0, R13, PT ;  /* 0x0000000d0000720c */ /* 0x000fe20003f06070 */
[----:B------:R0:W-:Y:S01]  /*81a0*/  STL.S16 [R1+0x4], R8 ;  /* 0x0000040801007387 */ /* 0x0001e20000100600 */
[----:B------:R-:W-:-:S03]  /*81b0*/  PRMT R19, R11, 0x7610, R19 ;  /* 0x000076100b137816 */ /* 0x000fc60000000013 */
[----:B------:R0:W-:Y:S08]  /*81c0*/  STL.S16 [R1+0x8], R7 ;  /* 0x0000080701007387 */ /* 0x0001f00000100600 */
[----:B------:R-:W-:Y:S05]  /*81d0*/  @P0 BRA `(.L_x_2106) ;  /* 0x0000004400ec0947 */ /* 0x000fea0003800000 */
[----:B0-----:R-:W0:Y:S01]  /*81e0*/  LDC R7, c[0x0][0x3d8] ;  /* 0x0000f600ff077b82 */ /* 0x001e220000000800 */
[----:B------:R-:W-:Y:S02]  /*81f0*/  CS2R R8, SRZ ;  /* 0x0000000000087805 */ /* 0x000fe4000001ff00 */
[C---:B0-----:R-:W-:Y:S02]  /*8200*/  ISETP.NE.AND P0, PT, R7.reuse, RZ, PT ;  /* 0x000000ff0700720c */ /* 0x041fe40003f05270 */
[----:B------:R-:W-:-:S04]  /*8210*/  IADD3 R10, PT, PT, R7, -0x1, RZ ;  /* 0xffffffff070a7810 */ /* 0x000fc80007ffe0ff */
[----:B------:R-:W-:-:S05]  /*8220*/  VIMNMX.U32 R7, PT, PT, R10, 0x18, PT ;  /* 0x000000180a077848 */ /* 0x000fca0003fe0000 */
[----:B------:R-:W-:Y:S02]  /*8230*/  VIADD R7, R7, 0x1 ;  /* 0x0000000107077836 */ /* 0x000fe40000000000 */
[----:B------:R-:W-:Y:S05]  /*8240*/  @!P0 BRA `(.L_x_2107) ;  /* 0x0000001000508947 */ /* 0x000fea0003800000 */
[----:B------:R-:W0:Y:S01]  /*8250*/  LDCU.64 UR4, c[0x0][0x3e0] ;  /* 0x00007c00ff0477ac */ /* 0x000e220008000a00 */
[----:B------:R-:W-:Y:S01]  /*8260*/  IMAD.MOV.U32 R8, RZ, RZ, RZ ;  /* 0x000000ffff087224 */ /* 0x000fe200078e00ff */
[----:B------:R-:W-:Y:S01]  /*8270*/  ISETP.NE.AND P1, PT, R10, RZ, PT ;  /* 0x000000ff0a00720c */ /* 0x000fe20003f25270 */
[----:B------:R-:W-:Y:S01]  /*8280*/  IMAD.MOV.U32 R9, RZ, RZ, R0 ;  /* 0x000000ffff097224 */ /* 0x000fe200078e0000 */
[----:B------:R-:W1:Y:S01]  /*8290*/  LDCU UR6, c[0x0][0x3dc] ;  /* 0x00007b80ff0677ac */ /* 0x000e620008000800 */
[----:B------:R-:W2:Y:S01]  /*82a0*/  LDCU UR7, c[0x0][0x508] ;  /* 0x0000a100ff0777ac */ /* 0x000ea20008000800 */
[----:B0-----:R-:W-:-:S05]  /*82b0*/  IMAD.HI.U32 R14, R0, UR4, R8 ;  /* 0x00000004000e7c27 */ /* 0x001fca000f8e0008 */
[----:B------:R-:W-:-:S04]  /*82c0*/  SHF.R.U32.HI R15, RZ, UR5, R14 ;  /* 0x00000005ff0f7c19 */ /* 0x000fc8000801160e */
[----:B------:R-:W-:-:S05]  /*82d0*/  IADD3 R9, PT, PT, -R15, RZ, RZ ;  /* 0x000000ff0f097210 */ /* 0x000fca0007ffe1ff */
        /* <DEDUP_REMOVED lines=265> */
.L_x_2108:
[----:B------:R-:W-:Y:S01]  /*9370*/  SHF.R.U32.HI R8, RZ, 0x1, R8 ;  /* 0x00000001ff087819 */ /* 0x000fe20000011608 */
[----:B------:R-:W-:-:S07]  /*9380*/  IMAD.MOV.U32 R9, RZ, RZ, RZ ;  /* 0x000000ffff097224 */ /* 0x000fce00078e00ff */
.L_x_2107:
[----:B------:R-:W0:Y:S02]  /*9390*/  LDCU.64 UR4, c[0x0][0x768] ;  /* 0x0000ed00ff0477ac */ /* 0x000e240008000a00 */
[----:B0-----:R-:W-:-:S05]  /*93a0*/  IADD3 R21, P1, PT, R21, UR4, RZ ;  /* 0x0000000415157c10 */ /* 0x001fca000ff3e0ff */
[----:B------:R-:W-:Y:S01]  /*93b0*/  IMAD.X R18, RZ, RZ, UR5, P1 ;  /* 0x00000005ff127e24 */ /* 0x000fe200088e06ff */
[----:B------:R-:W-:-:S04]  /*93c0*/  LEA R10, P1, R8, R21, 0x1 ;  /* 0x00000015080a7211 */ /* 0x000fc800078208ff */
[----:B------:R-:W-:-:S05]  /*93d0*/  LEA.HI.X R11, R8, R18, R9, 0x1, P1 ;  /* 0x00000012080b7211 */ /* 0x000fca00008f0c09 */
[----:B------:R0:W2:Y:S02]  /*93e0*/  LDG.E.U16 R8, desc[UR36][R10.64] ;  /* 0x000000240a087981 */ /* 0x0000a4000c1e1500 */
[----:B0-----:R-:W-:-:S05]  /*93f0*/  IMAD.IADD R11, R0, 0x1, R12 ;  /* 0x00000001000b7824 */ /* 0x001fca00078e020c */
[----:B------:R-:W-:Y:S01]  /*9400*/  ISETP.GE.U32.AND P1, PT, R11, R13, PT ;  /* 0x0000000d0b00720c */ /* 0x000fe20003f26070 */
[----:B--2---:R1:W-:-:S12]  /*9410*/  STL [R1+0x4], R8 ;  /* 0x0000040801007387 */ /* 0x0043d80000100800 */
[----:B------:R-:W-:Y:S05]  /*9420*/  @P1 BRA `(.L_x_2106) ;  /* 0x0000003400581947 */ /* 0x000fea0003800000 */
[----:B-1----:R-:W-:Y:S01]  /*9430*/  CS2R R8, SRZ ;  /* 0x0000000000087805 */ /* 0x002fe2000001ff00 */
[----:B------:R-:W-:Y:S06]  /*9440*/  @!P0 BRA `(.L_x_2109) ;  /* 0x0000001000548947 */ /* 0x000fec0003800000 */
[----:B------:R-:W0:Y:S01]  /*9450*/  LDC R14, c[0x0][0x3d8] ;  /* 0x0000f600ff0e7b82 */ /* 0x000e220000000800 */
[----:B------:R-:W1:Y:S01]  /*9460*/  LDCU.64 UR4, c[0x0][0x3e0] ;  /* 0x00007c00ff0477ac */ /* 0x000e620008000a00 */
[----:B------:R-:W-:Y:S01]  /*9470*/  MOV R10, RZ ;  /* 0x000000ff000a7202 */ /* 0x000fe20000000f00 */
        /* <DEDUP_REMOVED lines=272> */
.L_x_2110:
[----:B------:R-:W-:Y:S01]  /*a580*/  SHF.R.U32.HI R8, RZ, 0x1, R8 ;  /* 0x00000001ff087819 */ /* 0x000fe20000011608 */
[----:B------:R-:W-:-:S07]  /*a590*/  IMAD.MOV.U32 R9, RZ, RZ, RZ ;  /* 0x000000ffff097224 */ /* 0x000fce00078e00ff */
.L_x_2109:
[----:B------:R-:W-:-:S04]  /*a5a0*/  LEA R14, P1, R8, R21, 0x1 ;  /* 0x00000015080e7211 */ /* 0x000fc800078208ff */
[----:B------:R-:W-:-:S05]  /*a5b0*/  LEA.HI.X R15, R8, R18, R9, 0x1, P1 ;  /* 0x00000012080f7211 */ /* 0x000fca00008f0c09 */
[----:B------:R-:W2:Y:S01]  /*a5c0*/  LDG.E.U16 R8, desc[UR36][R14.64] ;  /* 0x000000240e087981 */ /* 0x000ea2000c1e1500 */
[----:B------:R-:W-:-:S04]  /*a5d0*/  IADD3 R11, PT, PT, R11, R12, RZ ;  /* 0x0000000c0b0b7210 */ /* 0x000fc80007ffe0ff */
[----:B------:R-:W-:Y:S01]  /*a5e0*/  ISETP.GE.U32.AND P1, PT, R11, R13, PT ;  /* 0x0000000d0b00720c */ /* 0x000fe20003f26070 */
[----:B--2---:R2:W-:-:S12]  /*a5f0*/  STL [R1], R8 ;  /* 0x0000000801007387 */ /* 0x0045d80000100800 */
[----:B------:R-:W-:Y:S05]  /*a600*/  @P1 BRA `(.L_x_2106) ;  /* 0x0000002000e01947 */ /* 0x000fea0003800000 */
[----:B--2---:R-:W-:Y:S01]  /*a610*/  CS2R R8, SRZ ;  /* 0x0000000000087805 */ /* 0x004fe2000001ff00 */
        /* <DEDUP_REMOVED lines=276> */
.L_x_2112:
[----:B------:R-:W-:Y:S02]  /*b760*/  SHF.R.U32.HI R8, RZ, 0x1, R8 ;  /* 0x00000001ff087819 */ /* 0x000fe40000011608 */
[----:B------:R-:W-:-:S07]  /*b770*/  MOV R9, RZ ;  /* 0x000000ff00097202 */ /* 0x000fce0000000f00 */
.L_x_2111:
[----:B------:R-:W-:-:S04]  /*b780*/  LEA R14, P1, R8, R21, 0x1 ;  /* 0x00000015080e7211 */ /* 0x000fc800078208ff */
[----:B------:R-:W-:-:S05]  /*b790*/  LEA.HI.X R15, R8, R18, R9, 0x1, P1 ;  /* 0x00000012080f7211 */ /* 0x000fca00008f0c09 */
[----:B------:R3:W5:Y:S01]  /*b7a0*/  LDG.E.U16 R19, desc[UR36][R14.64] ;  /* 0x000000240e137981 */ /* 0x000762000c1e1500 */
[----:B------:R-:W-:-:S05]  /*b7b0*/  IMAD.IADD R11, R11, 0x1, R12 ;  /* 0x000000010b0b7824 */ /* 0x000fca00078e020c */
[----:B------:R-:W-:-:S13]  /*b7c0*/  ISETP.GE.U32.AND P1, PT, R11, R13, PT ;  /* 0x0000000d0b00720c */ /* 0x000fda0003f26070 */
[----:B---3--:R-:W-:Y:S05]  /*b7d0*/  @P1 BRA `(.L_x_2106) ;  /* 0x00000010006c1947 */ /* 0x008fea0003800000 */
        /* <DEDUP_REMOVED lines=277> */
.L_x_2114:
[----:B------:R-:W-:Y:S01]  /*c930*/  SHF.R.U32.HI R8, RZ, 0x1, R8 ;  /* 0x00000001ff087819 */ /* 0x000fe20000011608 */
[----:B------:R-:W-:-:S07]  /*c940*/  IMAD.MOV.U32 R9, RZ, RZ, RZ ;  /* 0x000000ffff097224 */ /* 0x000fce00078e00ff */
.L_x_2113:
[----:B------:R-:W-:-:S04]  /*c950*/  LEA R10, P0, R8, R21, 0x1 ;  /* 0x00000015080a7211 */ /* 0x000fc800078008ff */
[----:B------:R-:W-:-:S05]  /*c960*/  LEA.HI.X R11, R8, R18, R9, 0x1, P0 ;  /* 0x00000012080b7211 */ /* 0x000fca00000f0c09 */
[----:B------:R-:W2:Y:S04]  /*c970*/  LDG.E.U16 R7, desc[UR36][R10.64] ;  /* 0x000000240a077981 */ /* 0x000ea8000c1e1500 */
[----:B--2---:R3:W-:Y:S02]  /*c980*/  STL [R1+0x8], R7 ;  /* 0x0000080701007387 */ /* 0x0047e40000100800 */
.L_x_2106:
[----:B------:R-:W-:Y:S05]  /*c990*/  BSYNC.RECONVERGENT B1 ;  /* 0x0000000000017941 */ /* 0x000fea0003800200 */
.L_x_2105:
[----:B------:R-:W-:Y:S01]  /*c9a0*/  ISETP.GE.U32.AND P0, PT, R0, R13, PT ;  /* 0x0000000d0000720c */ /* 0x000fe20003f06070 */
[----:B------:R-:W-:-:S12]  /*c9b0*/  BSSY.RECONVERGENT B1, `(.L_x_2115) ;  /* 0x0000042000017945 */ /* 0x000fd80003800200 */
[----:B------:R-:W-:Y:S05]  /*c9c0*/  @P0 BRA `(.L_x_2116) ;  /* 0x0000000400000947 */ /* 0x000fea0003800000 */
[----:B0-----:R-:W3:Y:S01]  /*c9d0*/  LDL.LU R9, [R1+0x4] ;  /* 0x0000040001097983 */ /* 0x001ee20000300800 */
[----:B-12---:R-:W-:Y:S02]  /*c9e0*/  PRMT R8, R2, 0x9910, RZ ;  /* 0x0000991002087816 */ /* 0x006fe400000000ff */
[----:B------:R-:W-:-:S04]  /*c9f0*/  ISETP.GE.U32.AND P0, PT, R6, R0, PT ;  /* 0x000000000600720c */ /* 0x000fc80003f06070 */
[----:B------:R-:W-:Y:S02]  /*ca00*/  ISETP.GE.AND.EX P0, PT, R24, RZ, PT, P0 ;  /* 0x000000ff1800720c */ /* 0x000fe40003f06300 */
[----:B---3--:R-:W-:-:S04]  /*ca10*/  PRMT R7, R9, 0x9910, RZ ;  /* 0x0000991009077816 */ /* 0x008fc800000000ff */
[CC--:B------:R-:W-:Y:S02]  /*ca20*/  ISETP.NE.AND P1, PT, R8.reuse, R7.reuse, PT ;  /* 0x000000070800720c */ /* 0x0c0fe40003f25270 */
[----:B------:R-:W-:-:S04]  /*ca30*/  ISETP.GT.AND P2, PT, R8, R7, PT ;  /* 0x000000070800720c */ /* 0x000fc80003f44270 */
        /* <DEDUP_REMOVED lines=10> */
[----:B------:R-:W2:Y:S01]  /*cae0*/  LDL.LU R10, [R1] ;  /* 0x00000000010a7983 */ /* 0x000ea20000300800 */
[----:B------:R-:W-:Y:S02]  /*caf0*/  PRMT R9, R3, 0x9910, RZ ;  /* 0x0000991003097816 */ /* 0x000fe400000000ff */
[----:B------:R-:W-:-:S04]  /*cb00*/  ISETP.GE.U32.AND P0, PT, R20, R7, PT ;  /* 0x000000071400720c */ /* 0x000fc80003f06070 */
[----:B------:R-:W-:Y:S02]  /*cb10*/  ISETP.GE.AND.EX P0, PT, R25, RZ, PT, P0 ;  /* 0x000000ff1900720c */ /* 0x000fe40003f06300 */
[----:B--2---:R-:W-:-:S04]  /*cb20*/  PRMT R0, R10, 0x9910, RZ ;  /* 0x000099100a007816 */ /* 0x004fc800000000ff */
[CC--:B------:R-:W-:Y:S02]  /*cb30*/  ISETP.NE.AND P1, PT, R9.reuse, R0.reuse, PT ;  /* 0x000000000900720c */ /* 0x0c0fe40003f25270 */
[----:B------:R-:W-:Y:S01]  /*cb40*/  ISETP.GT.AND P2, PT, R9, R0, PT ;  /* 0x000000000900720c */ /* 0x000fe20003f44270 */
[----:B------:R-:W-:-:S03]  /*cb50*/  IMAD.IADD R9, R7, 0x1, R12 ;  /* 0x0000000107097824 */ /* 0x000fc600078e020c */
        /* <DEDUP_REMOVED lines=9> */
[----:B-----5:R-:W-:Y:S02]  /*cbf0*/  PRMT R0, R19, 0x9910, RZ ;  /* 0x0000991013007816 */ /* 0x020fe400000000ff */
        /* <DEDUP_REMOVED lines=15> */
[----:B------:R-:W2:Y:S01]  /*ccf0*/  LDL.LU R10, [R1+0x8] ;  /* 0x00000800010a7983 */ /* 0x000ea20000300800 */
[----:B------:R-:W-:Y:S02]  /*cd00*/  PRMT R7, R5, 0x9910, RZ ;  /* 0x0000991005077816 */ /* 0x000fe400000000ff */
[----:B------:R-:W-:-:S04]  /*cd10*/  ISETP.GE.U32.AND P0, PT, R23, R12, PT ;  /* 0x0000000c1700720c */ /* 0x000fc80003f06070 */
[----:B------:R-:W-:Y:S02]  /*cd20*/  ISETP.GE.AND.EX P0, PT, R27, RZ, PT, P0 ;  /* 0x000000ff1b00720c */ /* 0x000fe40003f06300 */
[----:B--2---:R-:W-:-:S04]  /*cd30*/  PRMT R0, R10, 0x9910, RZ ;  /* 0x000099100a007816 */ /* 0x004fc800000000ff */
[CC--:B------:R-:W-:Y:S02]  /*cd40*/  ISETP.NE.AND P1, PT, R7.reuse, R0.reuse, PT ;  /* 0x000000000700720c */ /* 0x0c0fe40003f25270 */
[----:B------:R-:W-:-:S04]  /*cd50*/  ISETP.GT.AND P2, PT, R7, R0, PT ;  /* 0x000000000700720c */ /* 0x000fc80003f44270 */
[----:B------:R-:W-:-:S07]  /*cd60*/  SEL R0, RZ, 0xffffffff, P2 ;  /* 0xffffffffff007807 */ /* 0x000fce0001000000 */
[----:B------:R-:W-:-:S04]  /*cd70*/  @!P1 SEL R0, RZ, 0xffffffff, !P0 ;  /* 0xffffffffff009807 */ /* 0x000fc80004000000 */
[----:B------:R-:W-:-:S04]  /*cd80*/  LOP3.LUT R0, R0, 0x1, RZ, 0xc0, !PT ;  /* 0x0000000100007812 */ /* 0x000fc800078ec0ff */
[----:B------:R-:W-:-:S04]  /*cd90*/  ISETP.NE.U32.AND P0, PT, R0, 0x1, PT ;  /* 0x000000010000780c */ /* 0x000fc80003f05070 */
[----:B------:R-:W-:Y:S02]  /*cda0*/  SEL R5, R10, R5, !P0 ;  /* 0x000000050a057207 */ /* 0x000fe40004000000 */
[----:B------:R-:W-:Y:S02]  /*cdb0*/  SEL R23, R12, R23, !P0 ;  /* 0x000000170c177207 */ /* 0x000fe40004000000 */
[----:B------:R-:W-:-:S07]  /*cdc0*/  SEL R27, R27, RZ, P0 ;  /* 0x000000ff1b1b7207 */ /* 0x000fce0000000000 */
.L_x_2116:
[----:B------:R-:W-:Y:S05]  /*cdd0*/  BSYNC.RECONVERGENT B1 ;  /* 0x0000000000017941 */ /* 0x000fea0003800200 */
.L_x_2115:
[----:B------:R-:W-:Y:S02]  /*cde0*/  PRMT R0, R3, 0x9910, RZ ;  /* 0x0000991003007816 */ /* 0x000fe400000000ff */
[----:B0--3--:R-:W-:Y:S02]  /*cdf0*/  PRMT R7, R2, 0x9910, RZ ;  /* 0x0000991002077816 */ /* 0x009fe400000000ff */
        /* <DEDUP_REMOVED lines=23> */
[----:B-12---:R-:W-:Y:S02]  /*cf70*/  SEL R8, R22, R9, !P0 ;  /* 0x0000000916087207 */ /* 0x006fe40004000000 */
        /* <DEDUP_REMOVED lines=13> */
[----:B------:R-:W-:-:S07]  /*d050*/  PRMT R7, R4, 0x7610, R7 ;  /* 0x0000761004077816 */ /* 0x000fce0000000007 */
.L_x_2068:
[----:B------:R-:W-:Y:S05]  /*d060*/  BSYNC.RECONVERGENT B0 ;  /* 0x0000000000007941 */ /* 0x000fea0003800200 */
.L_x_2067:
[----:B------:R-:W0:Y:S01]  /*d070*/  LDCU UR4, c[0x0][0x3b4] ;  /* 0x00007680ff0477ac */ /* 0x000e220008000800 */
[----:B------:R-:W1:Y:S01]  /*d080*/  S2R R0, SR_TID.X ;  /* 0x0000000000007919 */ /* 0x000e620000002100 */
[----:B------:R-:W2:Y:S01]  /*d090*/  S2R R5, SR_TID.Y ;  /* 0x0000000000057919 */ /* 0x000ea20000002200 */
[----:B0-----:R-:W-:-:S09]  /*d0a0*/  UISETP.NE.AND UP0, UPT, UR4, URZ, UPT ;  /* 0x000000ff0400728c */ /* 0x001fd2000bf05270 */
[----:B------:R-:W-:Y:S05]  /*d0b0*/  BRA.U !UP0, `(.L_x_2117) ;  /* 0x0000000108b07547 */ /* 0x000fea000b800000 */
[----:B------:R-:W0:Y:S01]  /*d0c0*/  S2UR UR5, SR_CgaCtaId ;  /* 0x00000000000579c3 */ /* 0x000e220000008800 */
[----:B------:R-:W1:Y:S01]  /*d0d0*/  LDCU UR8, c[0x0][0x360] ;  /* 0x00006c00ff0877ac */ /* 0x000e620008000800 */
[----:B------:R-:W-:Y:S01]  /*d0e0*/  UMOV UR4, 0x400 ;  /* 0x0000040000047882 */ /* 0x000fe20000000000 */
[----:B------:R-:W3:Y:S01]  /*d0f0*/  LDCU UR6, c[0x0][0x364] ;  /* 0x00006c80ff0677ac */ /* 0x000ee20008000800 */
[----:B------:R-:W-:Y:S01]  /*d100*/  UIADD3 UR4, UPT, UPT, UR4, 0x10, URZ ;  /* 0x0000001004047890 */ /* 0x000fe2000fffe0ff */
[----:B-12---:R-:W-:-:S03]  /*d110*/  IMAD R2, R5, UR8, R0 ;  /* 0x0000000805027c24 */ /* 0x006fc6000f8e0200 */
[----:B0-----:R-:W-:Y:S02]  /*d120*/  ULEA UR4, UR5, UR4, 0x18 ;  /* 0x0000000405047291 */ /* 0x001fe4000f8ec0ff */
[----:B---3--:R-:W-:-:S04]  /*d130*/  UISETP.GE.U32.AND UP0, UPT, UR6, 0x2, UPT ;  /* 0x000000020600788c */ /* 0x008fc8000bf06070 */
[----:B------:R-:W-:-:S05]  /*d140*/  LEA R11, R2, UR4, 0x4 ;  /* 0x00000004020b7c11 */ /* 0x000fca000f8e20ff */
[----:B------:R0:W-:Y:S04]  /*d150*/  STS.64 [R11+0x8], R8 ;  /* 0x000008080b007388 */ /* 0x0001e80000000a00 */
[----:B------:R0:W-:Y:S01]  /*d160*/  STS.U16 [R11], R7 ;  /* 0x000000070b007388 */ /* 0x0001e20000000400 */
[----:B------:R-:W-:Y:S05]  /*d170*/  BRA.U !UP0, `(.L_x_2117) ;  /* 0x0000000108807547 */ /* 0x000fea000b800000 */
[----:B------:R-:W-:-:S05]  /*d180*/  UMOV UR5, UR6 ;  /* 0x0000000600057c82 */ /* 0x000fca0008000000 */
.L_x_2120:
[----:B------:R-:W-:Y:S01]  /*d190*/  USHF.R.U32.HI UR7, URZ, 0x1, UR5 ;  /* 0x00000001ff077899 */ /* 0x000fe20008011605 */
[----:B------:R-:W-:Y:S05]  /*d1a0*/  BAR.SYNC.DEFER_BLOCKING 0x0 ;  /* 0x0000000000007b1d */ /* 0x000fea0000010000 */
[----:B------:R-:W-:Y:S01]  /*d1b0*/  VIADD R3, R5, UR7 ;  /* 0x0000000705037c36 */ /* 0x000fe20008000000 */
[----:B------:R-:W-:Y:S04]  /*d1c0*/  BSSY.RECONVERGENT B0, `(.L_x_2118) ;  /* 0x0000018000007945 */ /* 0x000fe80003800200 */
[----:B------:R-:W-:-:S04]  /*d1d0*/  ISETP.GE.U32.AND P0, PT, R3, UR6, PT ;  /* 0x0000000603007c0c */ /* 0x000fc8000bf06070 */
[----:B------:R-:W-:-:S13]  /*d1e0*/  ISETP.GE.U32.OR P0, PT, R5, UR7, P0 ;  /* 0x0000000705007c0c */ /* 0x000fda0008706470 */
[----:B-1----:R-:W-:Y:S05]  /*d1f0*/  @P0 BRA `(.L_x_2119) ;  /* 0x0000000000500947 */ /* 0x002fea0003800000 */
[----:B------:R-:W-:Y:S01]  /*d200*/  IMAD R2, R3, UR8, R0 ;  /* 0x0000000803027c24 */ /* 0x000fe2000f8e0200 */
[----:B------:R-:W-:-:S04]  /*d210*/  PRMT R13, R7, 0x9910, RZ ;  /* 0x00009910070d7816 */ /* 0x000fc800000000ff */
[----:B------:R-:W-:-:S05]  /*d220*/  LEA R4, R2, UR4, 0x4 ;  /* 0x0000000402047c11 */ /* 0x000fca000f8e20ff */
[----:B------:R-:W1:Y:S04]  /*d230*/  LDS.U16 R6, [R4] ;  /* 0x0000000004067984 */ /* 0x000e680000000400 */
[----:B------:R-:W2:Y:S01]  /*d240*/  LDS.64 R2, [R4+0x8] ;  /* 0x0000080004027984 */ /* 0x000ea20000000a00 */
[----:B-1----:R-:W-:-:S04]  /*d250*/  PRMT R10, R6, 0x9910, RZ ;  /* 0x00009910060a7816 */ /* 0x002fc800000000ff */
[C---:B------:R-:W-:Y:S02]  /*d260*/  ISETP.NE.AND P1, PT, R13.reuse, R10, PT ;  /* 0x0000000a0d00720c */ /* 0x040fe40003f25270 */
[----:B--2---:R-:W-:Y:S02]  /*d270*/  ISETP.GE.U32.AND P0, PT, R8, R2, PT ;  /* 0x000000020800720c */ /* 0x004fe40003f06070 */
[----:B------:R-:W-:Y:S02]  /*d280*/  ISETP.GT.AND P2, PT, R13, R10, PT ;  /* 0x0000000a0d00720c */ /* 0x000fe40003f44270 */
[----:B------:R-:W-:Y:S02]  /*d290*/  ISETP.GE.AND.EX P0, PT, R9, R3, PT, P0 ;  /* 0x000000030900720c */ /* 0x000fe40003f06300 */
[----:B------:R-:W-:-:S05]  /*d2a0*/  SEL R10, RZ, 0xffffffff, P2 ;  /* 0xffffffffff0a7807 */ /* 0x000fca0001000000 */
[----:B------:R-:W-:-:S04]  /*d2b0*/  @!P1 SEL R10, RZ, 0xffffffff, !P0 ;  /* 0xffffffffff0a9807 */ /* 0x000fc80004000000 */
[----:B------:R-:W-:-:S04]  /*d2c0*/  LOP3.LUT R10, R10, 0x1, RZ, 0xc0, !PT ;  /* 0x000000010a0a7812 */ /* 0x000fc800078ec0ff */
[----:B------:R-:W-:-:S04]  /*d2d0*/  ISETP.NE.U32.AND P0, PT, R10, 0x1, PT ;  /* 0x000000010a00780c */ /* 0x000fc80003f05070 */
[----:B------:R-:W-:Y:S02]  /*d2e0*/  SEL R6, R6, R7, !P0 ;  /* 0x0000000706067207 */ /* 0x000fe40004000000 */
[----:B0-----:R-:W-:Y:S02]  /*d2f0*/  SEL R8, R2, R8, !P0 ;  /* 0x0000000802087207 */ /* 0x001fe40004000000 */
[----:B------:R-:W-:Y:S01]  /*d300*/  SEL R9, R3, R9, !P0 ;  /* 0x0000000903097207 */ /* 0x000fe20004000000 */
[----:B------:R1:W-:Y:S01]  /*d310*/  STS.U16 [R11], R6 ;  /* 0x000000060b007388 */ /* 0x0003e20000000400 */
[----:B------:R-:W-:-:S03]  /*d320*/  PRMT R7, R6, 0x7610, R7 ;  /* 0x0000761006077816 */ /* 0x000fc60000000007 */
[----:B------:R1:W-:Y:S04]  /*d330*/  STS.64 [R11+0x8], R8 ;  /* 0x000008080b007388 */ /* 0x0003e80000000a00 */
.L_x_2119:
[----:B------:R-:W-:Y:S05]  /*d340*/  BSYNC.RECONVERGENT B0 ;  /* 0x0000000000007941 */ /* 0x000fea0003800200 */
.L_x_2118:
[----:B------:R-:W-:-:S03]  /*d350*/  UISETP.GT.U32.AND UP0, UPT, UR5, 0x3, UPT ;  /* 0x000000030500788c */ /* 0x000fc6000bf04070 */
[----:B------:R-:W-:-:S06]  /*d360*/  UMOV UR5, UR7 ;  /* 0x0000000700057c82 */ /* 0x000fcc0008000000 */
[----:B------:R-:W-:Y:S05]  /*d370*/  BRA.U UP0, `(.L_x_2120) ;  /* 0xfffffffd00847547 */ /* 0x000fea000b83ffff */
.L_x_2117:
[----:B------:R-:W3:Y:S02]  /*d380*/  LDCU UR4, c[0x0][0x3b0] ;  /* 0x00007600ff0477ac */ /* 0x000ee40008000800 */
[----:B---3--:R-:W-:-:S09]  /*d390*/  UISETP.NE.AND UP0, UPT, UR4, URZ, UPT ;  /* 0x000000ff0400728c */ /* 0x008fd2000bf05270 */
[----:B------:R-:W-:Y:S05]  /*d3a0*/  BRA.U !UP0, `(.L_x_2121) ;  /* 0x0000000508147547 */ /* 0x000fea000b800000 */
[----:B------:R-:W3:Y:S02]  /*d3b0*/  LDCU UR5, c[0x0][0x360] ;  /* 0x00006c00ff0577ac */ /* 0x000ee40008000800 */
[----:B---3--:R-:W-:Y:S02]  /*d3c0*/  UISETP.GE.U32.AND UP0, UPT, UR5, 0x21, UPT ;  /* 0x000000210500788c */ /* 0x008fe4000bf06070 */
[----:B------:R-:W-:-:S07]  /*d3d0*/  UMOV UR4, UR5 ;  /* 0x0000000500047c82 */ /* 0x000fce0008000000 */
[----:B------:R-:W-:Y:S05]  /*d3e0*/  BRA.U !UP0, `(.L_x_2122) ;  /* 0x0000000108a87547 */ /* 0x000fea000b800000 */
[----:B------:R-:W3:Y:S01]  /*d3f0*/  S2UR UR6, SR_CgaCtaId ;  /* 0x00000000000679c3 */ /* 0x000ee20000008800 */
[----:B------:R-:W-:Y:S01]  /*d400*/  UMOV UR4, 0x400 ;  /* 0x0000040000047882 */ /* 0x000fe20000000000 */
[----:B-12---:R-:W-:Y:S01]  /*d410*/  IMAD R2, R5, UR5, R0 ;  /* 0x0000000505027c24 */ /* 0x006fe2000f8e0200 */
[----:B------:R-:W-:Y:S02]  /*d420*/  UIADD3 UR4, UPT, UPT, UR4, 0x10, URZ ;  /* 0x0000001004047890 */ /* 0x000fe4000fffe0ff */
[----:B------:R-:W-:Y:S02]  /*d430*/  UISETP.GE.U32.AND UP0, UPT, UR5, 0x40, UPT ;  /* 0x000000400500788c */ /* 0x000fe4000bf06070 */
[----:B---3--:R-:W-:-:S06]  /*d440*/  ULEA UR4, UR6, UR4, 0x18 ;  /* 0x0000000406047291 */ /* 0x008fcc000f8ec0ff */
[----:B0-----:R-:W-:Y:S01]  /*d450*/  LEA R11, R2, UR4, 0x4 ;  /* 0x00000004020b7c11 */ /* 0x001fe2000f8e20ff */
[----:B------:R-:W-:-:S04]  /*d460*/  UMOV UR4, 0x20 ;  /* 0x0000002000047882 */ /* 0x000fc80000000000 */
[----:B------:R3:W-:Y:S04]  /*d470*/  STS.64 [R11+0x8], R8 ;  /* 0x000008080b007388 */ /* 0x0007e80000000a00 */
[----:B------:R3:W-:Y:S01]  /*d480*/  STS.U16 [R11], R7 ;  /* 0x000000070b007388 */ /* 0x0007e20000000400 */
[----:B------:R-:W-:Y:S05]  /*d490*/  BRA.U !UP0, `(.L_x_2122) ;  /* 0x00000001087c7547 */ /* 0x000fea000b800000 */
[----:B------:R-:W-:-:S07]  /*d4a0*/  IMAD.U32 R2, RZ, RZ, UR5 ;  /* 0x00000005ff027e24 */ /* 0x000fce000f8e00ff */
.L_x_2125:
[----:B------:R-:W-:Y:S01]  /*d4b0*/  SHF.R.U32.HI R13, RZ, 0x1, R2 ;  /* 0x00000001ff0d7819 */ /* 0x000fe20000011602 */
[----:B------:R-:W-:Y:S01]  /*d4c0*/  BAR.SYNC.DEFER_BLOCKING 0x0 ;  /* 0x0000000000007b1d */ /* 0x000fe20000010000 */
[----:B------:R-:W-:-:S03]  /*d4d0*/  ISETP.GT.U32.AND P3, PT, R2, 0x7f, PT ;  /* 0x0000007f0200780c */ /* 0x000fc60003f64070 */
[----:B------:R-:W-:Y:S02]  /*d4e0*/  IMAD.IADD R3, R13, 0x1, R0 ;  /* 0x000000010d037824 */ /* 0x000fe400078e0200 */
[----:B------:R-:W-:Y:S03]  /*d4f0*/  BSSY.RECONVERGENT B0, `(.L_x_2123) ;  /* 0x0000017000007945 */ /* 0x000fe60003800200 */
[----:B------:R-:W-:-:S04]  /*d500*/  ISETP.GE.U32.AND P0, PT, R3, UR5, PT ;  /* 0x0000000503007c0c */ /* 0x000fc8000bf06070 */
[----:B------:R-:W-:-:S13]  /*d510*/  ISETP.GE.U32.OR P0, PT, R0, R13, P0 ;  /* 0x0000000d0000720c */ /* 0x000fda0000706470 */
[----:B0-----:R-:W-:Y:S05]  /*d520*/  @P0 BRA `(.L_x_2124) ;  /* 0x00000000004c0947 */ /* 0x001fea0003800000 */
[----:B------:R-:W-:Y:S02]  /*d530*/  LEA R4, R13, R11, 0x4 ;  /* 0x0000000b0d047211 */ /* 0x000fe400078e20ff */
[----:B------:R-:W-:-:S03]  /*d540*/  PRMT R15, R7, 0x9910, RZ ;  /* 0x00009910070f7816 */ /* 0x000fc600000000ff */
[----:B------:R-:W0:Y:S04]  /*d550*/  LDS.U16 R6, [R4] ;  /* 0x0000000004067984 */ /* 0x000e280000000400 */
[----:B------:R-:W1:Y:S01]  /*d560*/  LDS.64 R2, [R4+0x8] ;  /* 0x0000080004027984 */ /* 0x000e620000000a00 */
[----:B0-----:R-:W-:-:S04]  /*d570*/  PRMT R10, R6, 0x9910, RZ ;  /* 0x00009910060a7816 */ /* 0x001fc800000000ff */
[C---:B------:R-:W-:Y:S02]  /*d580*/  ISETP.NE.AND P1, PT, R15.reuse, R10, PT ;  /* 0x0000000a0f00720c */ /* 0x040fe40003f25270 */
[----:B-1----:R-:W-:Y:S02]  /*d590*/  ISETP.GE.U32.AND P0, PT, R8, R2, PT ;  /* 0x000000020800720c */ /* 0x002fe40003f06070 */
[----:B------:R-:W-:Y:S02]  /*d5a0*/  ISETP.GT.AND P2, PT, R15, R10, PT ;  /* 0x0000000a0f00720c */ /* 0x000fe40003f44270 */
[----:B------:R-:W-:Y:S02]  /*d5b0*/  ISETP.GE.AND.EX P0, PT, R9, R3, PT, P0 ;  /* 0x000000030900720c */ /* 0x000fe40003f06300 */
[----:B------:R-:W-:-:S05]  /*d5c0*/  SEL R10, RZ, 0xffffffff, P2 ;  /* 0xffffffffff0a7807 */ /* 0x000fca0001000000 */
[----:B------:R-:W-:-:S04]  /*d5d0*/  @!P1 SEL R10, RZ, 0xffffffff, !P0 ;  /* 0xffffffffff0a9807 */ /* 0x000fc80004000000 */
[----:B------:R-:W-:-:S04]  /*d5e0*/  LOP3.LUT R10, R10, 0x1, RZ, 0xc0, !PT ;  /* 0x000000010a0a7812 */ /* 0x000fc800078ec0ff */
[----:B------:R-:W-:-:S04]  /*d5f0*/  ISETP.NE.U32.AND P0, PT, R10, 0x1, PT ;  /* 0x000000010a00780c */ /* 0x000fc80003f05070 */
[----:B------:R-:W-:Y:S02]  /*d600*/  SEL R6, R6, R7, !P0 ;  /* 0x0000000706067207 */ /* 0x000fe40004000000 */
[----:B---3--:R-:W-:Y:S02]  /*d610*/  SEL R8, R2, R8, !P0 ;  /* 0x0000000802087207 */ /* 0x008fe40004000000 */
[----:B------:R-:W-:Y:S01]  /*d620*/  SEL R9, R3, R9, !P0 ;  /* 0x0000000903097207 */ /* 0x000fe20004000000 */
[----:B------:R0:W-:Y:S01]  /*d630*/  STS.U16 [R11], R6 ;  /* 0x000000060b007388 */ /* 0x0001e20000000400 */
[----:B------:R-:W-:-:S03]  /*d640*/  PRMT R7, R6, 0x7610, R7 ;  /* 0x0000761006077816 */ /* 0x000fc60000000007 */
[----:B------:R0:W-:Y:S04]  /*d650*/  STS.64 [R11+0x8], R8 ;  /* 0x000008080b007388 */ /* 0x0001e80000000a00 */
.L_x_2124:
[----:B------:R-:W-:Y:S05]  /*d660*/  BSYNC.RECONVERGENT B0 ;  /* 0x0000000000007941 */ /* 0x000fea0003800200 */
.L_x_2123:
[----:B------:R-:W-:Y:S01]  /*d670*/  IMAD.MOV.U32 R2, RZ, RZ, R13 ;  /* 0x000000ffff027224 */ /* 0x000fe200078e000d */
[----:B------:R-:W-:Y:S06]  /*d680*/  @P3 BRA `(.L_x_2125) ;  /* 0xfffffffc00883947 */ /* 0x000fec000383ffff */
.L_x_2122:
[----:B------:R-:W-:Y:S01]  /*d690*/  BAR.SYNC.DEFER_BLOCKING 0x0 ;  /* 0x0000000000007b1d */ /* 0x000fe20000010000 */
[----:B------:R-:W-:-:S09]  /*d6a0*/  UISETP.GE.U32.AND UP0, UPT, UR4, 0x2, UPT ;  /* 0x000000020400788c */ /* 0x000fd2000bf06070 */
[----:B------:R-:W-:Y:S05]  /*d6b0*/  BRA.U !UP0, `(.L_x_2121) ;  /* 0x0000000108507547 */ /* 0x000fea000b800000 */
[----:B------:R-:W-:-:S07]  /*d6c0*/  IMAD.MOV.U32 R2, RZ, RZ, 0x1 ;  /* 0x00000001ff027424 */ /* 0x000fce00078e00ff */
.L_x_2126:
[----:B------:R-:W-:Y:S01]  /*d6d0*/  PRMT R3, R7, 0x9910, RZ ;  /* 0x0000991007037816 */ /* 0x000fe200000000ff */
[----:B01-3--:R-:W0:Y:S04]  /*d6e0*/  SHFL.DOWN PT, R11, R8, R2, 0x1f ;  /* 0x08001f02080b7589 */ /* 0x00be2800000e0000 */
[----:B------:R-:W1:Y:S04]  /*d6f0*/  SHFL.DOWN PT, R4, R3, R2, 0x1f ;  /* 0x08001f0203047589 */ /* 0x000e6800000e0000 */
[----:B------:R3:W4:Y:S02]  /*d700*/  SHFL.DOWN PT, R6, R9, R2, 0x1f ;  /* 0x08001f0209067589 */ /* 0x00072400000e0000 */
[----:B---3--:R-:W-:Y:S01]  /*d710*/  IMAD.SHL.U32 R2, R2, 0x2, RZ ;  /* 0x0000000202027824 */ /* 0x008fe200078e00ff */
[----:B0-----:R-:W-:-:S02]  /*d720*/  ISETP.GE.U32.AND P0, PT, R8, R11, PT ;  /* 0x0000000b0800720c */ /* 0x001fc40003f06070 */
[----:B-1----:R-:W-:-:S04]  /*d730*/  PRMT R12, R4, 0x9910, RZ ;  /* 0x00009910040c7816 */ /* 0x002fc800000000ff */
[----:B------:R-:W-:Y:S02]  /*d740*/  ISETP.NE.AND P1, PT, R3, R12, PT ;  /* 0x0000000c0300720c */ /* 0x000fe40003f25270 */
[----:B----4-:R-:W-:-:S04]  /*d750*/  ISETP.GE.AND.EX P0, PT, R9, R6, PT, P0 ;  /* 0x000000060900720c */ /* 0x010fc80003f06300 */
[----:B------:R-:W-:Y:S02]  /*d760*/  SEL R10, RZ, 0xffffffff, !P0 ;  /* 0xffffffffff0a7807 */ /* 0x000fe40004000000 */
[----:B------:R-:W-:-:S05]  /*d770*/  ISETP.GT.AND P0, PT, R3, R12, PT ;  /* 0x0000000c0300720c */ /* 0x000fca0003f04270 */
[----:B------:R-:W-:Y:S02]  /*d780*/  @P1 SEL R10, RZ, 0xffffffff, P0 ;  /* 0xffffffffff0a1807 */ /* 0x000fe40000000000 */
[----:B------:R-:W-:Y:S02]  /*d790*/  ISETP.GE.AND P1, PT, R2, UR4, PT ;  /* 0x0000000402007c0c */ /* 0x000fe4000bf26270 */
[----:B------:R-:W-:-:S04]  /*d7a0*/  LOP3.LUT R10, R10, 0x1, RZ, 0xc0, !PT ;  /* 0x000000010a0a7812 */ /* 0x000fc800078ec0ff */
[----:B------:R-:W-:-:S04]  /*d7b0*/  ISETP.NE.U32.AND P0, PT, R10, 0x1, PT ;  /* 0x000000010a00780c */ /* 0x000fc80003f05070 */
[----:B------:R-:W-:Y:S02]  /*d7c0*/  SEL R7, R4, R7, !P0 ;  /* 0x0000000704077207 */ /* 0x000fe40004000000 */
[----:B------:R-:W-:Y:S02]  /*d7d0*/  SEL R8, R11, R8, !P0 ;  /* 0x000000080b087207 */ /* 0x000fe40004000000 */
[----:B------:R-:W-:Y:S01]  /*d7e0*/  SEL R9, R6, R9, !P0 ;  /* 0x0000000906097207 */ /* 0x000fe20004000000 */
[----:B------:R-:W-:Y:S06]  /*d7f0*/  @!P1 BRA `(.L_x_2126) ;  /* 0xfffffffc00b49947 */ /* 0x000fec000383ffff */
.L_x_2121:
[----:B------:R-:W4:Y:S01]  /*d800*/  LDCU UR4, c[0x0][0x56c] ;  /* 0x0000ad80ff0477ac */ /* 0x000f220008000800 */
[----:B------:R-:W-:Y:S01]  /*d810*/  HFMA2 R18, -RZ, RZ, 0, 0 ;  /* 0x00000000ff127431 */ /* 0x000fe200000001ff */
[----:B----4-:R-:W-:-:S09]  /*d820*/  UISETP.NE.AND UP0, UPT, UR4, URZ, UPT ;  /* 0x000000ff0400728c */ /* 0x010fd2000bf05270 */
[----:B------:R-:W-:Y:S05]  /*d830*/  BRA.U !UP0, `(.L_x_2127) ;  /* 0x0000001108587547 */ /* 0x000fea000b800000 */
[----:B------:R-:W4:Y:S01]  /*d840*/  LDCU.64 UR8, c[0x0][0x570] ;  /* 0x0000ae00ff0877ac */ /* 0x000f220008000a00 */
[----:B------:R-:W-:Y:S02]  /*d850*/  IMAD.MOV.U32 R2, RZ, RZ, RZ ;  /* 0x000000ffff027224 */ /* 0x000fe400078e00ff */
[----:B------:R-:W-:Y:S01]  /*d860*/  IMAD.MOV.U32 R3, RZ, RZ, R29 ;  /* 0x000000ffff037224 */ /* 0x000fe200078e001d */
[----:B------:R-:W0:Y:S01]  /*d870*/  LDCU UR6, c[0x0][0x578] ;  /* 0x0000af00ff0677ac */ /* 0x000e220008000800 */
[----:B------:R-:W2:Y:S01]  /*d880*/  LDCU UR5, c[0x0][0x69c] ;  /* 0x0000d380ff0577ac */ /* 0x000ea20008000800 */
[----:B------:R-:W-:-:S04]  /*d890*/  UIADD3 UR4, UPT, UPT, UR4, -0x1, URZ ;  /* 0xffffffff04047890 */ /* 0x000fc8000fffe0ff */
[----:B------:R-:W-:Y:S01]  /*d8a0*/  UISETP.NE.AND UP0, UPT, UR4, URZ, UPT ;  /* 0x000000ff0400728c */ /* 0x000fe2000bf05270 */
[----:B----4-:R-:W-:-:S05]  /*d8b0*/  IMAD.HI.U32 R2, R29, UR9, R2 ;  /* 0x000000091d027c27 */ /* 0x010fca000f8e0002 */
[----:B0-----:R-:W-:-:S05]  /*d8c0*/  SHF.R.U32.HI R3, RZ, UR6, R2 ;  /* 0x00000006ff037c19 */ /* 0x001fca0008011602 */
[----:B-1-3--:R-:W-:-:S04]  /*d8d0*/  IMAD.MOV R11, RZ, RZ, -R3 ;  /* 0x000000ffff0b7224 */ /* 0x00afc800078e0a03 */
[----:B------:R-:W-:-:S04]  /*d8e0*/  IMAD R11, R11, UR8, R29 ;  /* 0x000000080b0b7c24 */ /* 0x000fc8000f8e021d */
[----:B--2---:R-:W-:Y:S01]  /*d8f0*/  IMAD R18, R11, UR5, RZ ;  /* 0x000000050b127c24 */ /* 0x004fe2000f8e02ff */
[----:B------:R-:W-:Y:S06]  /*d900*/  BRA.U !UP0, `(.L_x_2127) ;  /* 0x0000001108247547 */ /* 0x000fec000b800000 */
[----:B------:R-:W0:Y:S01]  /*d910*/  LDCU.64 UR6, c[0x0][0x580] ;  /* 0x0000b000ff0677ac */ /* 0x000e220008000a00 */
[----:B------:R-:W-:Y:S01]  /*d920*/  MOV R2, RZ ;  /* 0x000000ff00027202 */ /* 0x000fe20000000f00 */
        /* <DEDUP_REMOVED lines=263> */
.L_x_2127:
[----:B------:R-:W4:Y:S01]  /*e9a0*/  LDCU.64 UR4, c[0x0][0x780] ;  /* 0x0000f000ff0477ac */ /* 0x000f220008000a00 */
[----:B------:R-:W-:Y:S01]  /*e9b0*/  CS2R R2, SRZ ;  /* 0x0000000000027805 */ /* 0x000fe2000001ff00 */
[----:B------:R-:W-:Y:S02]  /*e9c0*/  UPLOP3.LUT UP0, UPT, UPT, UPT, UPT, 0x80, 0x8 ;  /* 0x000000000008789c */ /* 0x000fe40003f0f070 */
[----:B----4-:R-:W-:-:S04]  /*e9d0*/  UISETP.NE.U32.AND UP1, UPT, UR4, URZ, UPT ;  /* 0x000000ff0400728c */ /* 0x010fc8000bf25070 */
[----:B------:R-:W-:-:S09]  /*e9e0*/  UISETP.NE.AND.EX UP1, UPT, UR5, URZ, UPT, UP1 ;  /* 0x000000ff0500728c */ /* 0x000fd2000bf25310 */
[----:B------:R-:W-:Y:S05]  /*e9f0*/  BRA.U !UP1, `(.L_x_2128) ;  /* 0x0000000509387547 */ /* 0x000fea000b800000 */
[----:B01-3--:R-:W-:Y:S01]  /*ea00*/  MOV R11, 0x8 ;  /* 0x00000008000b7802 */ /* 0x00bfe20000000f00 */
[----:B------:R-:W-:-:S07]  /*ea10*/  IMAD.MOV.U32 R4, RZ, RZ, 0x10 ;  /* 0x00000010ff047424 */ /* 0x000fce00078e00ff */
.L_x_2129:
[----:B------:R-:W0:Y:S08]  /*ea20*/  I2F.U32.RP R6, R4 ;  /* 0x0000000400067306 */ /* 0x000e300000209000 */
[----:B0-----:R-:W0:Y:S02]  /*ea30*/  MUFU.RCP R6, R6 ;  /* 0x0000000600067308 */ /* 0x001e240000001000 */
[----:B0-----:R-:W-:Y:S01]  /*ea40*/  VIADD R2, R6, 0xffffffe ;  /* 0x0ffffffe06027836 */ /* 0x001fe20000000000 */
[----:B------:R-:W-:-:S05]  /*ea50*/  LOP3.LUT R6, RZ, R4, RZ, 0x33, !PT ;  /* 0x00000004ff067212 */ /* 0x000fca00078e33ff */
[----:B------:R0:W1:Y:S02]  /*ea60*/  F2I.FTZ.U32.TRUNC.NTZ R3, R2 ;  /* 0x0000000200037305 */ /* 0x000064000021f000 */
[----:B0-----:R-:W-:Y:S02]  /*ea70*/  HFMA2 R2, -RZ, RZ, 0, 0 ;  /* 0x00000000ff027431 */ /* 0x001fe400000001ff */
[----:B-1----:R-:W-:-:S04]  /*ea80*/  IMAD.MOV R13, RZ, RZ, -R3 ;  /* 0x000000ffff0d7224 */ /* 0x002fc800078e0a03 */
[----:B------:R-:W-:-:S04]  /*ea90*/  IMAD R13, R13, R4, RZ ;  /* 0x000000040d0d7224 */ /* 0x000fc800078e02ff */
[----:B------:R-:W-:-:S06]  /*eaa0*/  IMAD.HI.U32 R3, R3, R13, R2 ;  /* 0x0000000d03037227 */ /* 0x000fcc00078e0002 */
[----:B------:R-:W-:-:S04]  /*eab0*/  IMAD.HI.U32 R10, R3, R11, RZ ;  /* 0x0000000b030a7227 */ /* 0x000fc800078e00ff */
[----:B------:R-:W-:-:S04]  /*eac0*/  IMAD.MOV R10, RZ, RZ, -R10 ;  /* 0x000000ffff0a7224 */ /* 0x000fc800078e0a0a */
        /* <DEDUP_REMOVED lines=20> */
[----:B------:R-:W-:Y:S01]  /*ec10*/  @P1 IADD3 R2, PT, PT, R2, -R10, RZ ;  /* 0x8000000a02021210 */ /* 0x000fe20007ffe0ff */
[----:B------:R-:W-:-:S03]  /*ec20*/  @P1 VIADD R11, R11, 0x1 ;  /* 0x000000010b0b1836 */ /* 0x000fc60000000000 */
[----:B------:R-:W-:Y:S02]  /*ec30*/  ISETP.GE.U32.AND P2, PT, R2, R10, PT ;  /* 0x0000000a0200720c */ /* 0x000fe40003f46070 */
[----:B------:R-:W-:Y:S01]  /*ec40*/  @P3 IMAD.IADD R3, R3, 0x1, -R10 ;  /* 0x0000000103033824 */ /* 0x000fe200078e0a0a */
[----:B------:R-:W-:-:S04]  /*ec50*/  @P3 IADD3 R13, PT, PT, R13, 0x1, RZ ;  /* 0x000000010d0d3810 */ /* 0x000fc80007ffe0ff */
[----:B------:R-:W-:-:S06]  /*ec60*/  ISETP.GE.U32.AND P1, PT, R3, R10, PT ;  /* 0x0000000a0300720c */ /* 0x000fcc0003f26070 */
[----:B------:R-:W-:-:S05]  /*ec70*/  @P2 VIADD R11, R11, 0x1 ;  /* 0x000000010b0b2836 */ /* 0x000fca0000000000 */
[----:B------:R-:W-:Y:S02]  /*ec80*/  SEL R3, R6, R11, !P0 ;  /* 0x0000000b06037207 */ /* 0x000fe40004000000 */
[----:B------:R-:W-:-:S03]  /*ec90*/  @P1 VIADD R13, R13, 0x1 ;  /* 0x000000010d0d1836 */ /* 0x000fc60000000000 */
[----:B------:R-:W-:Y:S02]  /*eca0*/  IMAD.WIDE.U32 R2, R3, R18, RZ ;  /* 0x0000001203027225 */ /* 0x000fe400078e00ff */
[----:B------:R-:W-:-:S03]  /*ecb0*/  SEL R13, R6, R13, !P0 ;  /* 0x0000000d060d7207 */ /* 0x000fc60004000000 */
        /* <DEDUP_REMOVED lines=23> */
.L_x_2131:
[----:B------:R-:W-:-:S07]  /*ee30*/  MOV R4, 0xee50 ;  /* 0x0000ee5000047802 */ /* 0x000fce0000000f00 */
[----:B--2--5:R-:W-:Y:S05]  /*ee40*/  CALL.REL.NOINC `($__internal_6_$__cuda_sm20_div_u64) ;  /* 0x0000003000907944 */ /* 0x024fea0003c00000 */
[----:B------:R-:W-:Y:S01]  /*ee50*/  IMAD.MOV.U32 R2, RZ, RZ, R6 ;  /* 0x000000ffff027224 */ /* 0x000fe200078e0006 */
[----:B------:R-:W-:-:S07]  /*ee60*/  MOV R3, R11 ;  /* 0x0000000b00037202 */ /* 0x000fce0000000f00 */
.L_x_2132:
[----:B------:R-:W-:Y:S05]  /*ee70*/  BSYNC.RECONVERGENT B0 ;  /* 0x0000000000007941 */ /* 0x000fea0003800200 */
.L_x_2130:
[----:B------:R-:W0:Y:S02]  /*ee80*/  LDCU.64 UR4, c[0x0][0x780] ;  /* 0x0000f000ff0477ac */ /* 0x000e240008000a00 */
[----:B0-----:R-:W-:Y:S02]  /*ee90*/  UISETP.NE.U32.AND UP0, UPT, UR4, URZ, UPT ;  /* 0x000000ff0400728c */ /* 0x001fe4000bf05070 */
[----:B------:R-:W-:Y:S02]  /*eea0*/  IADD3 R2, P0, PT, R2, UR4, RZ ;  /* 0x0000000402027c10 */ /* 0x000fe4000ff1e0ff */
[----:B------:R-:W-:Y:S02]  /*eeb0*/  UISETP.NE.AND.EX UP0, UPT, UR5, URZ, UPT, UP0 ;  /* 0x000000ff0500728c */ /* 0x000fe4000bf05300 */
[----:B------:R-:W-:Y:S02]  /*eec0*/  IADD3.X R3, PT, PT, R3, UR5, RZ, P0, !PT ;  /* 0x0000000503037c10 */ /* 0x000fe400087fe4ff */
[----:B------:R-:W-:-:S11]  /*eed0*/  UPLOP3.LUT UP0, UPT, UPT, UPT, UP0, 0x40, 0x4 ;  /* 0x000000000004789c */ /* 0x000fd60003f0e800 */
.L_x_2128:
[----:B------:R-:W4:Y:S02]  /*eee0*/  LDCU UR4, c[0x0][0x3b8] ;  /* 0x00007700ff0477ac */ /* 0x000f240008000800 */
[----:B----4-:R-:W-:-:S09]  /*eef0*/  UISETP.NE.AND UP1, UPT, UR4, URZ, UPT ;  /* 0x000000ff0400728c */ /* 0x010fd2000bf25270 */
[----:B------:R-:W-:Y:S05]  /*ef00*/  BRA.U !UP1, `(.L_x_2133) ;  /* 0x0000002909647547 */ /* 0x000fea000b800000 */
[----:B------:R-:W4:Y:S01]  /*ef10*/  S2R R4, SR_CTAID.X ;  /* 0x0000000000047919 */ /* 0x000f220000002500 */
[----:B------:R-:W0:Y:S01]  /*ef20*/  LDCU UR4, c[0x0][0x56c] ;  /* 0x0000ad80ff0477ac */ /* 0x000e220008000800 */
[----:B------:R-:W-:Y:S01]  /*ef30*/  IMAD.MOV.U32 R18, RZ, RZ, RZ ;  /* 0x000000ffff127224 */ /* 0x000fe200078e00ff */
[----:B------:R-:W1:Y:S01]  /*ef40*/  LDCU UR5, c[0x0][0x3bc] ;  /* 0x00007780ff0577ac */ /* 0x000e620008000800 */
[----:B------:R-:W2:Y:S01]  /*ef50*/  LDCU UR6, c[0x0][0x3c0] ;  /* 0x00007800ff0677ac */ /* 0x000ea20008000800 */
[----:B------:R-:W4:Y:S01]  /*ef60*/  LDCU UR7, c[0x0][0x3a8] ;  /* 0x00007500ff0777ac */ /* 0x000f220008000800 */
[----:B0-----:R-:W-:Y:S01]  /*ef70*/  UISETP.NE.AND UP1, UPT, UR4, URZ, UPT ;  /* 0x000000ff0400728c */ /* 0x001fe2000bf25270 */
[----:B-1----:R-:W-:-:S04]  /*ef80*/  IMAD R6, R0, UR5, RZ ;  /* 0x0000000500067c24 */ /* 0x002fc8000f8e02ff */
[----:B--23--:R-:W-:-:S04]  /*ef90*/  IMAD R11, R5, UR6, R6 ;  /* 0x00000006050b7c24 */ /* 0x00cfc8000f8e0206 */
        /* <DEDUP_REMOVED lines=15> */
[----:B------:R-:W-:Y:S01]  /*f090*/  HFMA2 R12, -RZ, RZ, 0, 0 ;  /* 0x00000000ff0c7431 */ /* 0x000fe200000001ff */
        /* <DEDUP_REMOVED lines=263> */
.L_x_2134:
[----:B------:R-:W0:Y:S01]  /*10110*/  LDCU UR4, c[0x0][0x3a0] ;  /* 0x00007400ff0477ac */ /* 0x000e220008000800 */
[----:B------:R-:W1:Y:S01]  /*10120*/  S2UR UR8, SR_CgaCtaId ;  /* 0x00000000000879c3 */ /* 0x000e620000008800 */
[----:B------:R-:W-:Y:S01]  /*10130*/  BSSY.RECONVERGENT B0, `(.L_x_2135) ;  /* 0x0000017000007945 */ /* 0x000fe20003800200 */
[----:B------:R-:W-:Y:S02]  /*10140*/  LOP3.LUT P3, RZ, R0, R5, RZ, 0xfc, !PT ;  /* 0x0000000500ff7212 */ /* 0x000fe4000786fcff */
[----:B------:R-:W-:Y:S02]  /*10150*/  PLOP3.LUT P0, PT, PT, PT, PT, 0x8, 0x80 ;  /* 0x000000000080781c */ /* 0x000fe40003f0e170 */
[----:B0-----:R-:W-:-:S13]  /*10160*/  ISETP.GE.AND P1, PT, R11, UR4, PT ;  /* 0x000000040b007c0c */ /* 0x001fda000bf26270 */
[----:B-1----:R-:W-:Y:S05]  /*10170*/  @P1 BRA `(.L_x_2136) ;  /* 0x0000000000481947 */ /* 0x002fea0003800000 */
        /* <DEDUP_REMOVED lines=17> */
[----:B------:R0:W-:Y:S02]  /*10290*/  STG.E.U16 desc[UR36][R10.64], R7 ;  /* 0x000000070a007986 */ /* 0x0001e4000c101524 */
.L_x_2136:
[----:B------:R-:W-:Y:S05]  /*102a0*/  BSYNC.RECONVERGENT B0 ;  /* 0x0000000000007941 */ /* 0x000fea0003800200 */
.L_x_2135:
[----:B------:R-:W-:Y:S01]  /*102b0*/  UMOV UR7, 0x400 ;  /* 0x0000040000077882 */ /* 0x000fe20000000000 */
        /* <DEDUP_REMOVED lines=34> */
.L_x_2138:
[----:B------:R-:W-:Y:S05]  /*104e0*/  BSYNC.RECONVERGENT B0 ;  /* 0x0000000000007941 */ /* 0x000fea0003800200 */
.L_x_2137:
[----:B------:R-:W-:Y:S01]  /*104f0*/  BAR.SYNC.DEFER_BLOCKING 0x0 ;  /* 0x0000000000007b1d */ /* 0x000fe20000010000 */
[----:B------:R-:W-:-:S09]  /*10500*/  ULEA UR4, UR8, UR7, 0x18 ;  /* 0x0000000708047291 */ /* 0x000fd2000f8ec0ff */
        /* <DEDUP_REMOVED lines=14> */
[----:B------:R-:W2:Y:S01]  /*105f0*/  LDCU.64 UR10, c[0x0][0x390] ;  /* 0x00007200ff0a77ac */ /* 0x000ea20008000a00 */
[----:B------:R-:W3:Y:S01]  /*10600*/  LDCU.U16 UR5, c[0x0][0x388] ;  /* 0x00007100ff0577ac */ /* 0x000ee20008000400 */
[----:B-1----:R-:W-:Y:S01]  /*10610*/  UISETP.NE.AND UP1, UPT, UR4, URZ, UPT ;  /* 0x000000ff0400728c */ /* 0x002fe2000bf25270 */
[----:B--2---:R-:W-:-:S02]  /*10620*/  IMAD.U32 R6, RZ, RZ, UR10 ;  /* 0x0000000aff067e24 */ /* 0x004fc4000f8e00ff */
[----:B0-----:R-:W-:Y:S02]  /*10630*/  IMAD.U32 R9, RZ, RZ, UR11 ;  /* 0x0000000bff097e24 */ /* 0x001fe4000f8e00ff */
[----:B---3--:R-:W-:-:S04]  /*10640*/  IMAD.U32 R7, RZ, RZ, UR5 ;  /* 0x00000005ff077e24 */ /* 0x008fc8000f8e00ff */
[----:B------:R-:W-:Y:S05]  /*10650*/  BRA.U !UP1, `(.L_x_2140) ;  /* 0x0000000109847547 */ /* 0x000fea000b800000 */
[----:B------:R-:W0:Y:S01]  /*10660*/  LDCU UR4, c[0x0][0x360] ;  /* 0x00006c00ff0477ac */ /* 0x000e220008000800 */
[----:B------:R-:W1:Y:S01]  /*10670*/  LDCU UR6, c[0x0][0x3ac] ;  /* 0x00007580ff0677ac */ /* 0x000e620008000800 */
[----:B0-----:R-:W-:-:S05]  /*10680*/  IMAD R8, R5, UR4, R0 ;  /* 0x0000000405087c24 */ /* 0x001fca000f8e0200 */
[----:B-1----:R-:W-:-:S13]  /*10690*/  ISETP.GE.U32.AND P1, PT, R8, UR6, PT ;  /* 0x0000000608007c0c */ /* 0x002fda000bf26070 */
[----:B------:R-:W-:Y:S05]  /*106a0*/  @P1 BRA `(.L_x_2141) ;  /* 0x0000000000e81947 */ /* 0x000fea0003800000 */
[----:B------:R-:W0:Y:S01]  /*106b0*/  LDCU UR5, c[0x0][0x374] ;  /* 0x00006e80ff0577ac */ /* 0x000e220008000800 */
[----:B-----5:R-:W1:Y:S01]  /*106c0*/  LDC R19, c[0x0][0x364] ;  /* 0x0000d900ff137b82 */ /* 0x020e620000000800 */
[----:B------:R-:W-:Y:S07]  /*106d0*/  BSSY.RECONVERGENT B1, `(.L_x_2142) ;  /* 0x0000018000017945 */ /* 0x000fee0003800200 */
[----:B------:R-:W2:Y:S01]  /*106e0*/  LDC.64 R10, c[0x0][0x788] ;  /* 0x0001e200ff0a7b82 */ /* 0x000ea20000000a00 */
[----:B0-----:R-:W-:-:S02]  /*106f0*/  IMAD R17, R4, UR5, RZ ;  /* 0x0000000504117c24 */ /* 0x001fc4000f8e02ff */
[----:B-1----:R-:W-:-:S07]  /*10700*/  IMAD R19, R19, UR4, RZ ;  /* 0x0000000413137c24 */ /* 0x002fce000f8e02ff */
.L_x_2143:
[----:B------:R-:W-:-:S05]  /*10710*/  IADD3 R15, PT, PT, R17, R8, RZ ;  /* 0x00000008110f7210 */ /* 0x000fca0007ffe0ff */
[----:B--2---:R-:W-:-:S05]  /*10720*/  IMAD.WIDE.U32 R14, R15, 0x10, R10 ;  /* 0x000000100f0e7825 */ /* 0x004fca00078e000a */
[----:B------:R-:W2:Y:S04]  /*10730*/  LDG.E.U16 R4, desc[UR36][R14.64] ;  /* 0x000000240e047981 */ /* 0x000ea8000c1e1500 */
[----:B------:R-:W3:Y:S01]  /*10740*/  LDG.E.64 R12, desc[UR36][R14.64+0x8] ;  /* 0x000008240e0c7981 */ /* 0x000ee2000c1e1b00 */
[----:B------:R-:W-:Y:S01]  /*10750*/  PRMT R21, R7, 0x9910, RZ ;  /* 0x0000991007157816 */ /* 0x000fe200000000ff */
[----:B------:R-:W-:Y:S01]  /*10760*/  IMAD.IADD R8, R19, 0x1, R8 ;  /* 0x0000000113087824 */ /* 0x000fe200078e0208 */
[----:B--2---:R-:W-:-:S04]  /*10770*/  PRMT R16, R4, 0x9910, RZ ;  /* 0x0000991004107816 */ /* 0x004fc800000000ff */
[C---:B------:R-:W-:Y:S02]  /*10780*/  ISETP.NE.AND P2, PT, R21.reuse, R16, PT ;  /* 0x000000101500720c */ /* 0x040fe40003f45270 */
[----:B---3--:R-:W-:Y:S02]  /*10790*/  ISETP.GE.U32.AND P1, PT, R6, R12, PT ;  /* 0x0000000c0600720c */ /* 0x008fe40003f26070 */
[----:B------:R-:W-:Y:S02]  /*107a0*/  ISETP.GT.AND P3, PT, R21, R16, PT ;  /* 0x000000101500720c */ /* 0x000fe40003f64270 */
[----:B------:R-:W-:Y:S02]  /*107b0*/  ISETP.GE.AND.EX P1, PT, R9, R13, PT, P1 ;  /* 0x0000000d0900720c */ /* 0x000fe40003f26310 */
[----:B------:R-:W-:-:S05]  /*107c0*/  SEL R16, RZ, 0xffffffff, P3 ;  /* 0xffffffffff107807 */ /* 0x000fca0001800000 */
[----:B------:R-:W-:Y:S02]  /*107d0*/  @!P2 SEL R16, RZ, 0xffffffff, !P1 ;  /* 0xffffffffff10a807 */ /* 0x000fe40004800000 */
[----:B------:R-:W-:Y:S02]  /*107e0*/  ISETP.GE.U32.AND P2, PT, R8, UR6, PT ;  /* 0x0000000608007c0c */ /* 0x000fe4000bf46070 */
[----:B------:R-:W-:-:S04]  /*107f0*/  LOP3.LUT R16, R16, 0x1, RZ, 0xc0, !PT ;  /* 0x0000000110107812 */ /* 0x000fc800078ec0ff */
[----:B------:R-:W-:-:S04]  /*10800*/  ISETP.NE.U32.AND P1, PT, R16, 0x1, PT ;  /* 0x000000011000780c */ /* 0x000fc80003f25070 */
[----:B------:R-:W-:Y:S02]  /*10810*/  SEL R7, R4, R7, !P1 ;  /* 0x0000000704077207 */ /* 0x000fe40004800000 */
[----:B------:R-:W-:Y:S02]  /*10820*/  SEL R6, R12, R6, !P1 ;  /* 0x000000060c067207 */ /* 0x000fe40004800000 */
[----:B------:R-:W-:Y:S01]  /*10830*/  SEL R9, R13, R9, !P1 ;  /* 0x000000090d097207 */ /* 0x000fe20004800000 */
[----:B------:R-:W-:Y:S06]  /*10840*/  @!P2 BRA `(.L_x_2143) ;  /* 0xfffffffc00b0a947 */ /* 0x000fec000383ffff */
[----:B------:R-:W-:Y:S05]  /*10850*/  BSYNC.RECONVERGENT B1 ;  /* 0x0000000000017941 */ /* 0x000fea0003800200 */
.L_x_2142:
[----:B------:R-:W-:Y:S05]  /*10860*/  BRA `(.L_x_2141) ;  /* 0x0000000000787947 */ /* 0x000fea0003800000 */
.L_x_2140:
[----:B------:R-:W0:Y:S02]  /*10870*/  LDCU UR5, c[0x0][0x3ac] ;  /* 0x00007580ff0577ac */ /* 0x000e240008000800 */
[----:B0-----:R-:W-:-:S13]  /*10880*/  ISETP.GE.U32.AND P1, PT, R5, UR5, PT ;  /* 0x0000000505007c0c */ /* 0x001fda000bf26070 */
[----:B------:R-:W-:Y:S05]  /*10890*/  @P1 BRA `(.L_x_2141) ;  /* 0x00000000006c1947 */ /* 0x000fea0003800000 */
[----:B------:R-:W0:Y:S01]  /*108a0*/  LDCU UR4, c[0x0][0x374] ;  /* 0x00006e80ff0477ac */ /* 0x000e220008000800 */
[----:B-----5:R-:W1:Y:S01]  /*108b0*/  LDC R19, c[0x0][0x360] ;  /* 0x0000d800ff137b82 */ /* 0x020e620000000800 */
[----:B------:R-:W-:-:S07]  /*108c0*/  IMAD.MOV.U32 R17, RZ, RZ, R5 ;  /* 0x000000ffff117224 */ /* 0x000fce00078e0005 */
[----:B------:R-:W2:Y:S08]  /*108d0*/  LDC.64 R10, c[0x0][0x788] ;  /* 0x0001e200ff0a7b82 */ /* 0x000eb00000000a00 */
[----:B------:R-:W3:Y:S01]  /*108e0*/  LDC R20, c[0x0][0x364] ;  /* 0x0000d900ff147b82 */ /* 0x000ee20000000800 */
[----:B0-----:R-:W-:-:S07]  /*108f0*/  IMAD R4, R4, UR4, RZ ;  /* 0x0000000404047c24 */ /* 0x001fce000f8e02ff */
.L_x_2144:
[----:B------:R-:W-:-:S04]  /*10900*/  IMAD.IADD R13, R4, 0x1, R17 ;  /* 0x00000001040d7824 */ /* 0x000fc800078e0211 */
[----:B-1----:R-:W-:-:S04]  /*10910*/  IMAD R13, R13, R19, R0 ;  /* 0x000000130d0d7224 */ /* 0x002fc800078e0200 */
[----:B--2---:R-:W-:-:S05]  /*10920*/  IMAD.WIDE.U32 R14, R13, 0x10, R10 ;  /* 0x000000100d0e7825 */ /* 0x004fca00078e000a */
[----:B------:R-:W2:Y:S04]  /*10930*/  LDG.E.U16 R8, desc[UR36][R14.64] ;  /* 0x000000240e087981 */ /* 0x000ea8000c1e1500 */
[----:B------:R-:W4:Y:S01]  /*10940*/  LDG.E.64 R12, desc[UR36][R14.64+0x8] ;  /* 0x000008240e0c7981 */ /* 0x000f22000c1e1b00 */
[----:B------:R-:W-:Y:S02]  /*10950*/  PRMT R21, R7, 0x9910, RZ ;  /* 0x0000991007157816 */ /* 0x000fe400000000ff */
[----:B---3--:R-:W-:Y:S02]  /*10960*/  IADD3 R17, PT, PT, R20, R17, RZ ;  /* 0x0000001114117210 */ /* 0x008fe40007ffe0ff */
[----:B--2---:R-:W-:-:S04]  /*10970*/  PRMT R16, R8, 0x9910, RZ ;  /* 0x0000991008107816 */ /* 0x004fc800000000ff */
[C---:B------:R-:W-:Y:S02]  /*10980*/  ISETP.NE.AND P2, PT, R21.reuse, R16, PT ;  /* 0x000000101500720c */ /* 0x040fe40003f45270 */
[----:B----4-:R-:W-:Y:S02]  /*10990*/  ISETP.GE.U32.AND P1, PT, R6, R12, PT ;  /* 0x0000000c0600720c */ /* 0x010fe40003f26070 */
        /* <DEDUP_REMOVED lines=11> */
.L_x_2141:
[----:B------:R-:W-:Y:S05]  /*10a50*/  BSYNC.RECONVERGENT B0 ;  /* 0x0000000000007941 */ /* 0x000fea0003800200 */
.L_x_2139:
[----:B------:R-:W0:Y:S01]  /*10a60*/  LDCU UR5, c[0x0][0x360] ;  /* 0x00006c00ff0577ac */ /* 0x000e220008000800 */
[----:B------:R-:W-:Y:S01]  /*10a70*/  IMAD.MOV.U32 R8, RZ, RZ, R6 ;  /* 0x000000ffff087224 */ /* 0x000fe200078e0006 */
[----:B------:R-:W-:Y:S01]  /*10a80*/  UIADD3 UR7, UPT, UPT, UR7, 0x10, URZ ;  /* 0x0000001007077890 */ /* 0x000fe2000fffe0ff */
[----:B------:R-:W1:Y:S03]  /*10a90*/  LDCU UR6, c[0x0][0x364] ;  /* 0x00006c80ff0677ac */ /* 0x000e660008000800 */
[----:B------:R-:W-:Y:S01]  /*10aa0*/  ULEA UR8, UR8, UR7, 0x18 ;  /* 0x0000000708087291 */ /* 0x000fe2000f8ec0ff */
[----:B0-----:R-:W-:-:S05]  /*10ab0*/  IMAD R4, R5, UR5, R0 ;  /* 0x0000000505047c24 */ /* 0x001fca000f8e0200 */
[----:B------:R-:W-:Y:S01]  /*10ac0*/  LEA R4, R4, UR8, 0x4 ;  /* 0x0000000804047c11 */ /* 0x000fe2000f8e20ff */
[----:B-1----:R-:W-:-:S04]  /*10ad0*/  UISETP.GE.U32.AND UP1, UPT, UR6, 0x2, UPT ;  /* 0x000000020600788c */ /* 0x002fc8000bf26070 */
[----:B------:R0:W-:Y:S04]  /*10ae0*/  STS.64 [R4+0x8], R8 ;  /* 0x0000080804007388 */ /* 0x0001e80000000a00 */
[----:B------:R0:W-:Y:S01]  /*10af0*/  STS.U16 [R4], R7 ;  /* 0x0000000704007388 */ /* 0x0001e20000000400 */
[----:B------:R-:W-:Y:S05]  /*10b00*/  BRA.U !UP1, `(.L_x_2145) ;  /* 0x0000000109847547 */ /* 0x000fea000b800000 */
[----:B------:R-:W-:-:S05]  /*10b10*/  UMOV UR4, UR6 ;  /* 0x0000000600047c82 */ /* 0x000fca0008000000 */
.L_x_2148:
[----:B------:R-:W-:Y:S01]  /*10b20*/  USHF.R.U32.HI UR7, URZ, 0x1, UR4 ;  /* 0x00000001ff077899 */ /* 0x000fe20008011604 */
[----:B------:R-:W-:Y:S05]  /*10b30*/  BAR.SYNC.DEFER_BLOCKING 0x0 ;  /* 0x0000000000007b1d */ /* 0x000fea0000010000 */
[----:B------:R-:W-:Y:S01]  /*10b40*/  VIADD R11, R5, UR7 ;  /* 0x00000007050b7c36 */ /* 0x000fe20008000000 */
[----:B------:R-:W-:Y:S04]  /*10b50*/  BSSY.RECONVERGENT B0, `(.L_x_2146) ;  /* 0x0000019000007945 */ /* 0x000fe80003800200 */
[----:B------:R-:W-:-:S04]  /*10b60*/  ISETP.GE.U32.AND P1, PT, R11, UR6, PT ;  /* 0x000000060b007c0c */ /* 0x000fc8000bf26070 */
[----:B------:R-:W-:-:S13]  /*10b70*/  ISETP.GE.U32.OR P1, PT, R5, UR7, P1 ;  /* 0x0000000705007c0c */ /* 0x000fda0008f26470 */
[----:B-1----:R-:W-:Y:S05]  /*10b80*/  @P1 BRA `(.L_x_2147) ;  /* 0x0000000000541947 */ /* 0x002fea0003800000 */
[----:B0-----:R-:W-:Y:S01]  /*10b90*/  IMAD R8, R11, UR5, R0 ;  /* 0x000000050b087c24 */ /* 0x001fe2000f8e0200 */
[----:B------:R-:W-:-:S04]  /*10ba0*/  PRMT R14, R7, 0x9910, RZ ;  /* 0x00009910070e7816 */ /* 0x000fc800000000ff */
[----:B------:R-:W-:-:S05]  /*10bb0*/  LEA R8, R8, UR8, 0x4 ;  /* 0x0000000808087c11 */ /* 0x000fca000f8e20ff */
[----:B------:R-:W0:Y:S04]  /*10bc0*/  LDS.U16 R12, [R8] ;  /* 0x00000000080c7984 */ /* 0x000e280000000400 */
[----:B------:R-:W1:Y:S01]  /*10bd0*/  LDS.64 R10, [R8+0x8] ;  /* 0x00000800080a7984 */ /* 0x000e620000000a00 */
[----:B0-----:R-:W-:-:S04]  /*10be0*/  PRMT R13, R12, 0x9910, RZ ;  /* 0x000099100c0d7816 */ /* 0x001fc800000000ff */
[-C--:B------:R-:W-:Y:S02]  /*10bf0*/  ISETP.NE.AND P2, PT, R14, R13.reuse, PT ;  /* 0x0000000d0e00720c */ /* 0x080fe40003f45270 */
        /* <DEDUP_REMOVED lines=10> */
[----:B------:R-:W-:Y:S01]  /*10ca0*/  IMAD.MOV.U32 R8, RZ, RZ, R6 ;  /* 0x000000ffff087224 */ /* 0x000fe200078e0006 */
[----:B------:R-:W-:Y:S01]  /*10cb0*/  PRMT R7, R13, 0x7610, R7 ;  /* 0x000076100d077816 */ /* 0x000fe20000000007 */
[----:B------:R1:W-:Y:S04]  /*10cc0*/  STS.U16 [R4], R13 ;  /* 0x0000000d04007388 */ /* 0x0003e80000000400 */
[----:B------:R1:W-:Y:S02]  /*10cd0*/  STS.64 [R4+0x8], R8 ;  /* 0x0000080804007388 */ /* 0x0003e40000000a00 */
.L_x_2147:
[----:B------:R-:W-:Y:S05]  /*10ce0*/  BSYNC.RECONVERGENT B0 ;  /* 0x0000000000007941 */ /* 0x000fea0003800200 */
.L_x_2146:
[----:B------:R-:W-:-:S03]  /*10cf0*/  UISETP.GT.U32.AND UP1, UPT, UR4, 0x3, UPT ;  /* 0x000000030400788c */ /* 0x000fc6000bf24070 */
[----:B------:R-:W-:-:S06]  /*10d00*/  UMOV UR4, UR7 ;  /* 0x0000000700047c82 */ /* 0x000fcc0008000000 */
[----:B------:R-:W-:Y:S05]  /*10d10*/  BRA.U UP1, `(.L_x_2148) ;  /* 0xfffffffd01807547 */ /* 0x000fea000b83ffff */
.L_x_2145:
[----:B------:R-:W2:Y:S02]  /*10d20*/  LDCU UR4, c[0x0][0x3b0] ;  /* 0x00007600ff0477ac */ /* 0x000ea40008000800 */
[----:B--2---:R-:W-:-:S09]  /*10d30*/  UISETP.NE.AND UP1, UPT, UR4, URZ, UPT ;  /* 0x000000ff0400728c */ /* 0x004fd2000bf25270 */
[----:B------:R-:W-:Y:S05]  /*10d40*/  BRA.U !UP1, `(.L_x_2149) ;  /* 0x0000000509007547 */ /* 0x000fea000b800000 */
[----:B------:R-:W-:Y:S02]  /*10d50*/  UISETP.GE.U32.AND UP1, UPT, UR5, 0x21, UPT ;  /* 0x000000210500788c */ /* 0x000fe4000bf26070 */
[----:B------:R-:W-:-:S07]  /*10d60*/  UMOV UR4, UR5 ;  /* 0x0000000500047c82 */ /* 0x000fce0008000000 */
[----:B------:R-:W-:Y:S05]  /*10d70*/  BRA.U !UP1, `(.L_x_2150) ;  /* 0x0000000109987547 */ /* 0x000fea000b800000 */
[----:B01----:R-:W-:Y:S01]  /*10d80*/  MOV R8, R6 ;  /* 0x0000000600087202 */ /* 0x003fe20000000f00 */
[----:B------:R2:W-:Y:S01]  /*10d90*/  STS.U16 [R4], R7 ;  /* 0x0000000704007388 */ /* 0x0005e20000000400 */
[----:B------:R-:W-:Y:S01]  /*10da0*/  UISETP.GE.U32.AND UP1, UPT, UR5, 0x40, UPT ;  /* 0x000000400500788c */ /* 0x000fe2000bf26070 */
[----:B------:R-:W-:Y:S02]  /*10db0*/  UMOV UR4, 0x20 ;  /* 0x0000002000047882 */ /* 0x000fe40000000000 */
[----:B------:R2:W-:Y:S06]  /*10dc0*/  STS.64 [R4+0x8], R8 ;  /* 0x0000080804007388 */ /* 0x0005ec0000000a00 */
[----:B------:R-:W-:Y:S05]  /*10dd0*/  BRA.U !UP1, `(.L_x_2150) ;  /* 0x0000000109807547 */ /* 0x000fea000b800000 */
[----:B------:R-:W-:-:S07]  /*10de0*/  IMAD.U32 R5, RZ, RZ, UR5 ;  /* 0x00000005ff057e24 */ /* 0x000fce000f8e00ff */
.L_x_2153:
[----:B------:R-:W-:Y:S01]  /*10df0*/  SHF.R.U32.HI R13, RZ, 0x1, R5 ;  /* 0x00000001ff0d7819 */ /* 0x000fe20000011605 */
[----:B------:R-:W-:Y:S01]  /*10e00*/  BAR.SYNC.DEFER_BLOCKING 0x0 ;  /* 0x0000000000007b1d */ /* 0x000fe20000010000 */
[----:B------:R-:W-:-:S03]  /*10e10*/  ISETP.GT.U32.AND P2, PT, R5, 0x7f, PT ;  /* 0x0000007f0500780c */ /* 0x000fc60003f44070 */
[----:B--2---:R-:W-:Y:S02]  /*10e20*/  IMAD.IADD R8, R13, 0x1, R0 ;  /* 0x000000010d087824 */ /* 0x004fe400078e0200 */
[----:B------:R-:W-:Y:S03]  /*10e30*/  BSSY.RECONVERGENT B0, `(.L_x_2151) ;  /* 0x0000018000007945 */ /* 0x000fe60003800200 */
[----:B------:R-:W-:-:S04]  /*10e40*/  ISETP.GE.U32.AND P1, PT, R8, UR5, PT ;  /* 0x0000000508007c0c */ /* 0x000fc8000bf26070 */
[----:B------:R-:W-:-:S13]  /*10e50*/  ISETP.GE.U32.OR P1, PT, R0, R13, P1 ;  /* 0x0000000d0000720c */ /* 0x000fda0000f26470 */
[----:B------:R-:W-:Y:S05]  /*10e60*/  @P1 BRA `(.L_x_2152) ;  /* 0x0000000000501947 */ /* 0x000fea0003800000 */
[----:B------:R-:W-:Y:S01]  /*10e70*/  IMAD R5, R13, 0x10, R4 ;  /* 0x000000100d057824 */ /* 0x000fe200078e0204 */
[----:B------:R-:W-:-:S04]  /*10e80*/  PRMT R15, R7, 0x9910, RZ ;  /* 0x00009910070f7816 */ /* 0x000fc800000000ff */
        /* <DEDUP_REMOVED lines=14> */
[----:B------:R-:W-:Y:S01]  /*10f70*/  MOV R8, R6 ;  /* 0x0000000600087202 */ /* 0x000fe20000000f00 */
[----:B------:R0:W-:Y:S01]  /*10f80*/  STS.U16 [R4], R5 ;  /* 0x0000000504007388 */ /* 0x0001e20000000400 */
[----:B------:R-:W-:-:S03]  /*10f90*/  PRMT R7, R5, 0x7610, R7 ;  /* 0x0000761005077816 */ /* 0x000fc60000000007 */
[----:B------:R0:W-:Y:S04]  /*10fa0*/  STS.64 [R4+0x8], R8 ;  /* 0x0000080804007388 */ /* 0x0001e80000000a00 */
.L_x_2152:
[----:B------:R-:W-:Y:S05]  /*10fb0*/  BSYNC.RECONVERGENT B0 ;  /* 0x0000000000007941 */ /* 0x000fea0003800200 */
.L_x_2151:
[----:B0-----:R-:W-:Y:S01]  /*10fc0*/  IMAD.MOV.U32 R5, RZ, RZ, R13 ;  /* 0x000000ffff057224 */ /* 0x001fe200078e000d */
[----:B------:R-:W-:Y:S06]  /*10fd0*/  @P2 BRA `(.L_x_2153) ;  /* 0xfffffffc00842947 */ /* 0x000fec000383ffff */
.L_x_2150:
[----:B------:R-:W-:Y:S01]  /*10fe0*/  BAR.SYNC.DEFER_BLOCKING 0x0 ;  /* 0x0000000000007b1d */ /* 0x000fe20000010000 */
[----:B------:R-:W-:-:S09]  /*10ff0*/  UISETP.GE.U32.AND UP1, UPT, UR4, 0x2, UPT ;  /* 0x000000020400788c */ /* 0x000fd2000bf26070 */
[----:B------:R-:W-:Y:S05]  /*11000*/  BRA.U !UP1, `(.L_x_2149) ;  /* 0x0000000109507547 */ /* 0x000fea000b800000 */
[----:B------:R-:W-:-:S07]  /*11010*/  IMAD.MOV.U32 R0, RZ, RZ, 0x1 ;  /* 0x00000001ff007424 */ /* 0x000fce00078e00ff */
.L_x_2154:
[----:B------:R-:W-:Y:S01]  /*11020*/  PRMT R12, R7, 0x9910, RZ ;  /* 0x00009910070c7816 */ /* 0x000fe200000000ff */
[----:B------:R-:W3:Y:S04]  /*11030*/  SHFL.DOWN PT, R5, R6, R0, 0x1f ;  /* 0x08001f0006057589 */ /* 0x000ee800000e0000 */
[----:B012---:R-:W0:Y:S04]  /*11040*/  SHFL.DOWN PT, R4, R12, R0, 0x1f ;  /* 0x08001f000c047589 */ /* 0x007e2800000e0000 */
[----:B------:R1:W2:Y:S02]  /*11050*/  SHFL.DOWN PT, R8, R9, R0, 0x1f ;  /* 0x08001f0009087589 */ /* 0x0002a400000e0000 */
[----:B-1----:R-:W-:Y:S01]  /*11060*/  IMAD.SHL.U32 R0, R0, 0x2, RZ ;  /* 0x0000000200007824 */ /* 0x002fe200078e00ff */
[----:B---3--:R-:W-:-:S02]  /*11070*/  ISETP.GE.U32.AND P1, PT, R6, R5, PT ;  /* 0x000000050600720c */ /* 0x008fc40003f26070 */
[----:B0-----:R-:W-:-:S04]  /*11080*/  PRMT R11, R4, 0x9910, RZ ;  /* 0x00009910040b7816 */ /* 0x001fc800000000ff */
[----:B------:R-:W-:Y:S02]  /*11090*/  ISETP.NE.AND P2, PT, R12, R11, PT ;  /* 0x0000000b0c00720c */ /* 0x000fe40003f45270 */
[----:B--2---:R-:W-:-:S04]  /*110a0*/  ISETP.GE.AND.EX P1, PT, R9, R8, PT, P1 ;  /* 0x000000080900720c */ /* 0x004fc80003f26310 */
        /* <DEDUP_REMOVED lines=10> */
.L_x_2149:
[----:B------:R-:W-:Y:S05]  /*11150*/  @!P0 EXIT ;  /* 0x000000000000894d */ /* 0x000fea0003800000 */
[----:B------:R-:W3:Y:S01]  /*11160*/  LDCU.U8 UR6, c[0x0][0x7a0] ;  /* 0x0000f400ff0677ac */ /* 0x000ee20008000000 */
[----:B------:R-:W4:Y:S01]  /*11170*/  LDCU.64 UR4, c[0x0][0x798] ;  /* 0x0000f300ff0477ac */ /* 0x000f220008000a00 */
[----:B---3--:R-:W-:-:S04]  /*11180*/  UISETP.NE.AND UP1, UPT, UR6, URZ, UPT ;  /* 0x000000ff0600728c */ /* 0x008fc8000bf25270 */
[----:B----4-:R-:W-:Y:S02]  /*11190*/  USEL UR4, UR4, URZ, UP1 ;  /* 0x000000ff04047287 */ /* 0x010fe40008800000 */
[----:B------:R-:W-:-:S04]  /*111a0*/  USEL UR5, UR5, URZ, UP1 ;  /* 0x000000ff05057287 */ /* 0x000fc80008800000 */
[----:B------:R-:W-:-:S04]  /*111b0*/  IADD3 R16, P0, PT, R6, UR4, RZ ;  /* 0x0000000406107c10 */ /* 0x000fc8000ff1e0ff */
[----:B------:R-:W-:Y:S01]  /*111c0*/  IADD3.X R17, PT, PT, R9, UR5, RZ, P0, !PT ;  /* 0x0000000509117c10 */ /* 0x000fe200087fe4ff */
[----:B------:R-:W-:Y:S08]  /*111d0*/  BRA.U !UP0, `(.L_x_2155) ;  /* 0x0000000108f87547 */ /* 0x000ff0000b800000 */
[----:B------:R-:W-:Y:S05]  /*111e0*/  BRA.U !UP1, `(.L_x_2156) ;  /* 0x0000000109447547 */ /* 0x000fea000b800000 */
[----:B------:R-:W-:Y:S01]  /*111f0*/  MOV R0, 0x0 ;  /* 0x0000000000007802 */ /* 0x000fe20000000f00 */
[----:B------:R-:W3:Y:S01]  /*11200*/  LDCU.64 UR4, c[0x4][0x3c8] ;  /* 0x01007900ff0477ac */ /* 0x000ee20008000a00 */
[----:B-1----:R-:W-:Y:S02]  /*11210*/  HFMA2 R13, -RZ, RZ, 0, 0 ;  /* 0x00000000ff0d7431 */ /* 0x002fe400000001ff */
[----:B0-2---:R-:W-:Y:S01]  /*11220*/  IMAD.MOV.U32 R8, RZ, RZ, 0x2dd ;  /* 0x000002ddff087424 */ /* 0x005fe200078e00ff */
[----:B------:R0:W1:Y:S01]  /*11230*/  LDC.64 R2, c[0x4][R0] ;  /* 0x0100000000027b82 */ /* 0x0000620000000a00 */
[----:B------:R-:W2:Y:S01]  /*11240*/  LDCU.64 UR6, c[0x4][0x3c0] ;  /* 0x01007800ff0677ac */ /* 0x000ea20008000a00 */
[----:B------:R-:W-:Y:S01]  /*11250*/  IMAD.MOV.U32 R12, RZ, RZ, 0x1 ;  /* 0x00000001ff0c7424 */ /* 0x000fe200078e00ff */
[----:B------:R-:W4:Y:S01]  /*11260*/  LDCU.64 UR8, c[0x4][0x228] ;  /* 0x01004500ff0877ac */ /* 0x000f220008000a00 */
[----:B---3--:R-:W-:Y:S01]  /*11270*/  MOV R4, UR4 ;  /* 0x0000000400047c02 */ /* 0x008fe20008000f00 */
[----:B------:R-:W-:-:S02]  /*11280*/  IMAD.U32 R5, RZ, RZ, UR5 ;  /* 0x00000005ff057e24 */ /* 0x000fc4000f8e00ff */
[----:B--2---:R-:W-:Y:S02]  /*11290*/  IMAD.U32 R6, RZ, RZ, UR6 ;  /* 0x00000006ff067e24 */ /* 0x004fe4000f8e00ff */
[----:B------:R-:W-:Y:S01]  /*112a0*/  IMAD.U32 R7, RZ, RZ, UR7 ;  /* 0x00000007ff077e24 */ /* 0x000fe2000f8e00ff */
[----:B----4-:R-:W-:Y:S01]  /*112b0*/  MOV R10, UR8 ;  /* 0x00000008000a7c02 */ /* 0x010fe20008000f00 */
[----:B0-----:R-:W-:-:S07]  /*112c0*/  IMAD.U32 R11, RZ, RZ, UR9 ;  /* 0x00000009ff0b7e24 */ /* 0x001fce000f8e00ff */
[----:B-----5:R-:W-:-:S07]  /*112d0*/  LEPC R20, `(.L_x_2157) ;  /* 0x000000001014794e */ /* 0x020fce0000000000 */
[----:B-1----:R-:W-:Y:S05]  /*112e0*/  CALL.ABS.NOINC R2 ;  /* 0x0000000002007343 */ /* 0x002fea0003c00000 */
.L_x_2157:
[----:B------:R-:W-:-:S07]  /*112f0*/  CS2R R16, SRZ ;  /* 0x0000000000107805 */ /* 0x000fce000001ff00 */
.L_x_2156:
[----:B------:R-:W3:Y:S02]  /*11300*/  LDCU.U8 UR4, c[0x0][0x7a1] ;  /* 0x0000f420ff0477ac */ /* 0x000ee40008000000 */
[----:B---3--:R-:W-:-:S09]  /*11310*/  UISETP.NE.AND UP0, UPT, UR4, URZ, UPT ;  /* 0x000000ff0400728c */ /* 0x008fd2000bf05270 */
[----:B------:R-:W-:Y:S05]  /*11320*/  BRA.U !UP0, `(.L_x_2158) ;  /* 0x0000000108607547 */ /* 0x000fea000b800000 */
[----:B------:R-:W3:Y:S02]  /*11330*/  LDCU UR4, c[0x0][0x7a4] ;  /* 0x0000f480ff0477ac */ /* 0x000ee40008000800 */
[----:B---3--:R-:W-:-:S09]  /*11340*/  UISETP.NE.AND UP0, UPT, UR4, 0x1, UPT ;  /* 0x000000010400788c */ /* 0x008fd2000bf05270 */
[----:B------:R-:W-:Y:S05]  /*11350*/  BRA.U !UP0, `(.L_x_2159) ;  /* 0x0000000108407547 */ /* 0x000fea000b800000 */
[----:B------:R-:W-:Y:S01]  /*11360*/  MOV R2, 0x0 ;  /* 0x0000000000027802 */ /* 0x000fe20000000f00 */
[----:B------:R-:W3:Y:S01]  /*11370*/  LDCU.64 UR4, c[0x4][0x3d8] ;  /* 0x01007b00ff0477ac */ /* 0x000ee20008000a00 */
[----:B------:R-:W-:Y:S02]  /*11380*/  HFMA2 R12, -RZ, RZ, 0, 5.9604644775390625e-08 ;  /* 0x00000001ff0c7431 */ /* 0x000fe400000001ff */
[----:B012---:R-:W-:Y:S01]  /*11390*/  IMAD.MOV.U32 R8, RZ, RZ, 0x2ef ;  /* 0x000002efff087424 */ /* 0x007fe200078e00ff */
[----:B------:R-:W0:Y:S01]  /*113a0*/  LDCU.64 UR8, c[0x4][0x3c0] ;  /* 0x01007800ff0877ac */ /* 0x000e220008000a00 */
[----:B------:R-:W1:Y:S01]  /*113b0*/  LDC.64 R2, c[0x4][R2] ;  /* 0x0100000002027b82 */ /* 0x000e620000000a00 */
[----:B------:R-:W-:Y:S01]  /*113c0*/  IMAD.MOV.U32 R13, RZ, RZ, RZ ;  /* 0x000000ffff0d7224 */ /* 0x000fe200078e00ff */
[----:B------:R-:W2:Y:S01]  /*113d0*/  LDCU.64 UR6, c[0x4][0x200] ;  /* 0x01004000ff0677ac */ /* 0x000ea20008000a00 */
[----:B---3--:R-:W-:Y:S02]  /*113e0*/  IMAD.U32 R4, RZ, RZ, UR4 ;  /* 0x00000004ff047e24 */ /* 0x008fe4000f8e00ff */
[----:B------:R-:W-:-:S02]  /*113f0*/  IMAD.U32 R5, RZ, RZ, UR5 ;  /* 0x00000005ff057e24 */ /* 0x000fc4000f8e00ff */
[----:B0-----:R-:W-:Y:S01]  /*11400*/  IMAD.U32 R6, RZ, RZ, UR8 ;  /* 0x00000008ff067e24 */ /* 0x001fe2000f8e00ff */
[----:B------:R-:W-:Y:S01]  /*11410*/  MOV R7, UR9 ;  /* 0x0000000900077c02 */ /* 0x000fe20008000f00 */
[----:B--2---:R-:W-:Y:S02]  /*11420*/  IMAD.U32 R10, RZ, RZ, UR6 ;  /* 0x00000006ff0a7e24 */ /* 0x004fe4000f8e00ff */
[----:B------:R-:W-:-:S07]  /*11430*/  IMAD.U32 R11, RZ, RZ, UR7 ;  /* 0x00000007ff0b7e24 */ /* 0x000fce000f8e00ff */
[----:B-----5:R-:W-:-:S07]  /*11440*/  LEPC R20, `(.L_x_2159) ;  /* 0x000000001014794e */ /* 0x020fce0000000000 */
[----:B-1----:R-:W-:Y:S05]  /*11450*/  CALL.ABS.NOINC R2 ;  /* 0x0000000002007343 */ /* 0x002fea0003c00000 */
.L_x_2159:
[----:B------:R-:W3:Y:S02]  /*11460*/  LDCU.64 UR4, c[0x0][0x770] ;  /* 0x0000ee00ff0477ac */ /* 0x000ee40008000a00 */
[----:B---3--:R-:W-:-:S05]  /*11470*/  IADD3 R18, P0, PT, R18, UR4, RZ ;  /* 0x0000000412127c10 */ /* 0x008fca000ff1e0ff */
[----:B-----5:R-:W-:-:S05]  /*11480*/  IMAD.X R19, RZ, RZ, UR5, P0 ;  /* 0x00000005ff137e24 */ /* 0x020fca00080e06ff */
[----:B------:R-:W-:Y:S01]  /*11490*/  STG.E.64 desc[UR36][R18.64], R16 ;  /* 0x0000001012007986 */ /* 0x000fe2000c101b24 */
[----:B------:R-:W-:Y:S05]  /*114a0*/  EXIT ;  /* 0x000000000000794d */ /* 0x000fea0003800000 */
.L_x_2158:
[----:B------:R-:W-:Y:S01]  /*114b0*/  MOV R0, 0x0 ;  /* 0x0000000000007802 */ /* 0x000fe20000000f00 */
[----:B------:R-:W3:Y:S01]  /*114c0*/  LDCU.64 UR6, c[0x4][0x3c8] ;  /* 0x01007900ff0677ac */ /* 0x000ee20008000a00 */
[----:B012---:R-:W-:Y:S02]  /*114d0*/  IMAD.MOV.U32 R8, RZ, RZ, 0x2e9 ;  /* 0x000002e9ff087424 */ /* 0x007fe400078e00ff */
[----:B------:R0:W1:Y:S01]  /*114e0*/  LDC.64 R2, c[0x4][R0] ;  /* 0x0100000000027b82 */ /* 0x0000620000000a00 */
[----:B------:R-:W2:Y:S01]  /*114f0*/  LDCU.64 UR8, c[0x4][0x3c0] ;  /* 0x01007800ff0877ac */ /* 0x000ea20008000a00 */
[----:B------:R-:W-:Y:S02]  /*11500*/  IMAD.MOV.U32 R12, RZ, RZ, 0x1 ;  /* 0x00000001ff0c7424 */ /* 0x000fe400078e00ff */
[----:B------:R-:W-:Y:S01]  /*11510*/  IMAD.MOV.U32 R13, RZ, RZ, RZ ;  /* 0x000000ffff0d7224 */ /* 0x000fe200078e00ff */
[----:B------:R-:W4:Y:S01]  /*11520*/  LDCU.64 UR4, c[0x4][0x208] ;  /* 0x01004100ff0477ac */ /* 0x000f220008000a00 */
[----:B---3--:R-:W-:Y:S01]  /*11530*/  IMAD.U32 R4, RZ, RZ, UR6 ;  /* 0x00000006ff047e24 */ /* 0x008fe2000f8e00ff */
[----:B------:R-:W-:Y:S01]  /*11540*/  MOV R5, UR7 ;  /* 0x0000000700057c02 */ /* 0x000fe20008000f00 */
[----:B--2---:R-:W-:-:S02]  /*11550*/  IMAD.U32 R6, RZ, RZ, UR8 ;  /* 0x00000008ff067e24 */ /* 0x004fc4000f8e00ff */
[----:B------:R-:W-:Y:S02]  /*11560*/  IMAD.U32 R7, RZ, RZ, UR9 ;  /* 0x00000009ff077e24 */ /* 0x000fe4000f8e00ff */
[----:B----4-:R-:W-:Y:S01]  /*11570*/  IMAD.U32 R10, RZ, RZ, UR4 ;  /* 0x00000004ff0a7e24 */ /* 0x010fe2000f8e00ff */
[----:B0-----:R-:W-:-:S07]  /*11580*/  MOV R11, UR5 ;  /* 0x00000005000b7c02 */ /* 0x001fce0008000f00 */
[----:B-----5:R-:W-:-:S07]  /*11590*/  LEPC R20, `(.L_x_2160) ;  /* 0x000000001014794e */ /* 0x020fce0000000000 */
[----:B-1----:R-:W-:Y:S05]  /*115a0*/  CALL.ABS.NOINC R2 ;  /* 0x0000000002007343 */ /* 0x002fea0003c00000 */
.L_x_2160:
[----:B------:R-:W-:Y:S05]  /*115b0*/  EXIT ;  /* 0x000000000000794d */ /* 0x000fea0003800000 */
.L_x_2155:
[----:B------:R-:W3:Y:S02]  /*115c0*/  LDCU.U8 UR4, c[0x0][0x7a1] ;  /* 0x0000f420ff0477ac */ /* 0x000ee40008000000 */
[----:B---3--:R-:W-:Y:S01]  /*115d0*/  UISETP.NE.AND UP0, UPT, UR4, URZ, UPT ;  /* 0x000000ff0400728c */ /* 0x008fe2000bf05270 */
[----:B------:R-:W-:Y:S10]  /*115e0*/  BRA.U !UP1, `(.L_x_2161) ;  /* 0x00000001093c7547 */ /* 0x000ff4000b800000 */
[----:B------:R-:W3:Y:S04]  /*115f0*/  LDG.E.U16 R0, desc[UR36][R2.64] ;  /* 0x0000002402007981 */ /* 0x000ee8000c1e1500 */
[----:B012---:R-:W2:Y:S01]  /*11600*/  LDG.E.64 R4, desc[UR36][R2.64+0x8] ;  /* 0x0000082402047981 */ /* 0x007ea2000c1e1b00 */
[----:B------:R-:W-:Y:S02]  /*11610*/  PRMT R9, R7, 0x9910, RZ ;  /* 0x0000991007097816 */ /* 0x000fe400000000ff */
[----:B---3--:R-:W-:-:S04]  /*11620*/  PRMT R6, R0, 0x9910, RZ ;  /* 0x0000991000067816 */ /* 0x008fc800000000ff */
[-C--:B------:R-:W-:Y:S02]  /*11630*/  ISETP.NE.AND P1, PT, R6, R9.reuse, PT ;  /* 0x000000090600720c */ /* 0x080fe40003f25270 */
        /* <DEDUP_REMOVED lines=9> */
[----:B------:R-:W-:-:S07]  /*116d0*/  SEL R17, R17, R5, !P0 ;  /* 0x0000000511117207 */ /* 0x000fce0004000000 */
.L_x_2161:
[----:B------:R-:W-:Y:S05]  /*116e0*/  BRA.U !UP0, `(.L_x_2162) ;  /* 0x0000000108607547 */ /* 0x000fea000b800000 */
[----:B------:R-:W3:Y:S02]  /*116f0*/  LDCU UR4, c[0x0][0x7a4] ;  /* 0x0000f480ff0477ac */ /* 0x000ee40008000800 */
[----:B---3--:R-:W-:-:S09]  /*11700*/  UISETP.NE.AND UP0, UPT, UR4, 0x1, UPT ;  /* 0x000000010400788c */ /* 0x008fd2000bf05270 */
[----:B------:R-:W-:Y:S05]  /*11710*/  BRA.U !UP0, `(.L_x_2163) ;  /* 0x0000000108407547 */ /* 0x000fea000b800000 */
[----:B------:R-:W-:Y:S01]  /*11720*/  MOV R2, 0x0 ;  /* 0x0000000000027802 */ /* 0x000fe20000000f00 */
[----:B------:R-:W3:Y:S01]  /*11730*/  LDCU.64 UR4, c[0x4][0x3d8] ;  /* 0x01007b00ff0477ac */ /* 0x000ee20008000a00 */
[----:B-1----:R-:W-:Y:S02]  /*11740*/  HFMA2 R13, -RZ, RZ, 0, 0 ;  /* 0x00000000ff0d7431 */ /* 0x002fe400000001ff */
[----:B0-2---:R-:W-:Y:S01]  /*11750*/  IMAD.MOV.U32 R8, RZ, RZ, 0x2ef ;  /* 0x000002efff087424 */ /* 0x005fe200078e00ff */
[----:B------:R-:W0:Y:S01]  /*11760*/  LDCU.64 UR6, c[0x4][0x3c0] ;  /* 0x01007800ff0677ac */ /* 0x000e220008000a00 */
[----:B------:R-:W1:Y:S01]  /*11770*/  LDC.64 R2, c[0x4][R2] ;  /* 0x0100000002027b82 */ /* 0x000e620000000a00 */
[----:B------:R-:W-:Y:S01]  /*11780*/  IMAD.MOV.U32 R12, RZ, RZ, 0x1 ;  /* 0x00000001ff0c7424 */ /* 0x000fe200078e00ff */
[----:B------:R-:W2:Y:S01]  /*11790*/  LDCU.64 UR8, c[0x4][0x200] ;  /* 0x01004000ff0877ac */ /* 0x000ea20008000a00 */
[----:B---3--:R-:W-:Y:S01]  /*117a0*/  MOV R4, UR4 ;  /* 0x0000000400047c02 */ /* 0x008fe20008000f00 */
[----:B------:R-:W-:-:S02]  /*117b0*/  IMAD.U32 R5, RZ, RZ, UR5 ;  /* 0x00000005ff057e24 */ /* 0x000fc4000f8e00ff */
[----:B0-----:R-:W-:Y:S02]  /*117c0*/  IMAD.U32 R6, RZ, RZ, UR6 ;  /* 0x00000006ff067e24 */ /* 0x001fe4000f8e00ff */
[----:B------:R-:W-:Y:S01]  /*117d0*/  IMAD.U32 R7, RZ, RZ, UR7 ;  /* 0x00000007ff077e24 */ /* 0x000fe2000f8e00ff */
[----:B--2---:R-:W-:Y:S01]  /*117e0*/  MOV R10, UR8 ;  /* 0x00000008000a7c02 */ /* 0x004fe20008000f00 */
[----:B------:R-:W-:-:S07]  /*117f0*/  IMAD.U32 R11, RZ, RZ, UR9 ;  /* 0x00000009ff0b7e24 */ /* 0x000fce000f8e00ff */
[----:B-----5:R-:W-:-:S07]  /*11800*/  LEPC R20, `(.L_x_2163) ;  /* 0x000000001014794e */ /* 0x020fce0000000000 */
[----:B-1----:R-:W-:Y:S05]  /*11810*/  CALL.ABS.NOINC R2 ;  /* 0x0000000002007343 */ /* 0x002fea0003c00000 */
.L_x_2163:
[----:B------:R-:W3:Y:S02]  /*11820*/  LDCU.64 UR4, c[0x0][0x770] ;  /* 0x0000ee00ff0477ac */ /* 0x000ee40008000a00 */
[----:B---3--:R-:W-:-:S05]  /*11830*/  IADD3 R18, P0, PT, R18, UR4, RZ ;  /* 0x0000000412127c10 */ /* 0x008fca000ff1e0ff */
[----:B-----5:R-:W-:-:S05]  /*11840*/  IMAD.X R19, RZ, RZ, UR5, P0 ;  /* 0x00000005ff137e24 */ /* 0x020fca00080e06ff */
[----:B------:R-:W-:Y:S01]  /*11850*/  STG.E.64 desc[UR36][R18.64], R16 ;  /* 0x0000001012007986 */ /* 0x000fe2000c101b24 */
[----:B------:R-:W-:Y:S05]  /*11860*/  EXIT ;  /* 0x000000000000794d */ /* 0x000fea0003800000 */
.L_x_2162:
[----:B------:R-:W-:Y:S04]  /*11870*/  STG.E.64 desc[UR36][R2.64+0x8], R16 ;  /* 0x0000081002007986 */ /* 0x000fe8000c101b24 */
[----:B------:R-:W-:Y:S01]  /*11880*/  STG.E.U16 desc[UR36][R2.64], R7 ;  /* 0x0000000702007986 */ /* 0x000fe2000c101524 */
[----:B------:R-:W-:Y:S05]  /*11890*/  EXIT ;  /* 0x000000000000794d */ /* 0x000fea0003800000 */
.L_x_2133:
[----:B------:R-:W4:Y:S02]  /*118a0*/  LDCU UR4, c[0x0][0x3a0] ;  /* 0x00007400ff0477ac */ /* 0x000f240008000800 */
[----:B----4-:R-:W-:-:S13]  /*118b0*/  ISETP.GE.AND P0, PT, R29, UR4, PT ;  /* 0x000000041d007c0c */ /* 0x010fda000bf06270 */
[----:B------:R-:W-:Y:S05]  /*118c0*/  @P0 EXIT ;  /* 0x000000000000094d */ /* 0x000fea0003800000 */
[----:B------:R-:W4:Y:S01]  /*118d0*/  LDCU UR4, c[0x0][0x3b0] ;  /* 0x00007600ff0477ac */ /* 0x000f220008000800 */
[----:B-1----:R-:W-:Y:S02]  /*118e0*/  ISETP.NE.AND P1, PT, R0, RZ, PT ;  /* 0x000000ff0000720c */ /* 0x002fe40003f25270 */
[----:B----4-:R-:W-:-:S13]  /*118f0*/  ISETP.NE.AND P0, PT, RZ, UR4, PT ;  /* 0x00000004ff007c0c */ /* 0x010fda000bf05270 */
[----:B------:R-:W-:Y:S05]  /*11900*/  @P0 EXIT P1 ;  /* 0x000000000000094d */ /* 0x000fea0000800000 */
[----:B------:R-:W1:Y:S01]  /*11910*/  LDCU UR4, c[0x0][0x3b4] ;  /* 0x00007680ff0477ac */ /* 0x000e620008000800 */
[----:B--2---:R-:W-:Y:S02]  /*11920*/  ISETP.NE.AND P1, PT, R5, RZ, PT ;  /* 0x000000ff0500720c */ /* 0x004fe40003f25270 */
[----:B-1----:R-:W-:-:S13]  /*11930*/  ISETP.NE.AND P0, PT, RZ, UR4, PT ;  /* 0x00000004ff007c0c */ /* 0x002fda000bf05270 */
[----:B------:R-:W-:Y:S05]  /*11940*/  @P0 EXIT P1 ;  /* 0x000000000000094d */ /* 0x000fea0000800000 */
[----:B------:R-:W1:Y:S01]  /*11950*/  LDCU.U8 UR6, c[0x0][0x7a0] ;  /* 0x0000f400ff0677ac */ /* 0x000e620008000000 */
[----:B------:R-:W2:Y:S01]  /*11960*/  LDCU.64 UR4, c[0x0][0x798] ;  /* 0x0000f300ff0477ac */ /* 0x000ea20008000a00 */
[----:B-1----:R-:W-:-:S04]  /*11970*/  UISETP.NE.AND UP1, UPT, UR6, URZ, UPT ;  /* 0x000000ff0600728c */ /* 0x002fc8000bf25270 */
[----:B--2---:R-:W-:Y:S02]  /*11980*/  USEL UR4, UR4, URZ, UP1 ;  /* 0x000000ff04047287 */ /* 0x004fe40008800000 */
[----:B------:R-:W-:-:S04]  /*11990*/  USEL UR5, UR5, URZ, UP1 ;  /* 0x000000ff05057287 */ /* 0x000fc80008800000 */
[----:B------:R-:W-:-:S04]  /*119a0*/  IADD3 R16, P0, PT, R8, UR4, RZ ;  /* 0x0000000408107c10 */ /* 0x000fc8000ff1e0ff */
[----:B------:R-:W-:Y:S01]  /*119b0*/  IADD3.X R17, PT, PT, R9, UR5, RZ, P0, !PT ;  /* 0x0000000509117c10 */ /* 0x000fe200087fe4ff */
[----:B------:R-:W-:Y:S08]  /*119c0*/  BRA.U !UP0, `(.L_x_2164) ;  /* 0x0000000108f87547 */ /* 0x000ff0000b800000 */
[----:B------:R-:W-:Y:S05]  /*119d0*/  BRA.U !UP1, `(.L_x_2165) ;  /* 0x0000000109447547 */ /* 0x000fea000b800000 */
[----:B------:R-:W-:Y:S01]  /*119e0*/  MOV R0, 0x0 ;  /* 0x0000000000007802 */ /* 0x000fe20000000f00 */
[----:B------:R-:W1:Y:S01]  /*119f0*/  LDCU.64 UR4, c[0x4][0x3c8] ;  /* 0x01007900ff0477ac */ /* 0x000e620008000a00 */
[----:B------:R-:W-:Y:S02]  /*11a00*/  HFMA2 R12, -RZ, RZ, 0, 5.9604644775390625e-08 ;  /* 0x00000001ff0c7431 */ /* 0x000fe400000001ff */
[----:B0--3--:R-:W-:Y:S01]  /*11a10*/  IMAD.MOV.U32 R8, RZ, RZ, 0x2dd ;  /* 0x000002ddff087424 */ /* 0x009fe200078e00ff */
[----:B------:R0:W2:Y:S01]  /*11a20*/  LDC.64 R2, c[0x4][R0] ;  /* 0x0100000000027b82 */ /* 0x0000a20000000a00 */
[----:B------:R-:W3:Y:S01]  /*11a30*/  LDCU.64 UR6, c[0x4][0x3c0] ;  /* 0x01007800ff0677ac */ /* 0x000ee20008000a00 */
[----:B------:R-:W-:Y:S01]  /*11a40*/  IMAD.MOV.U32 R13, RZ, RZ, RZ ;  /* 0x000000ffff0d7224 */ /* 0x000fe200078e00ff */
[----:B------:R-:W4:Y:S01]  /*11a50*/  LDCU.64 UR8, c[0x4][0x228] ;  /* 0x01004500ff0877ac */ /* 0x000f220008000a00 */
[----:B-1----:R-:W-:Y:S01]  /*11a60*/  IMAD.U32 R4, RZ, RZ, UR4 ;  /* 0x00000004ff047e24 */ /* 0x002fe2000f8e00ff */
[----:B------:R-:W-:Y:S01]  /*11a70*/  MOV R5, UR5 ;  /* 0x0000000500057c02 */ /* 0x000fe20008000f00 */
[----:B---3--:R-:W-:-:S02]  /*11a80*/  IMAD.U32 R6, RZ, RZ, UR6 ;  /* 0x00000006ff067e24 */ /* 0x008fc4000f8e00ff */
[----:B------:R-:W-:Y:S01]  /*11a90*/  IMAD.U32 R7, RZ, RZ, UR7 ;  /* 0x00000007ff077e24 */ /* 0x000fe2000f8e00ff */
[----:B----4-:R-:W-:Y:S01]  /*11aa0*/  MOV R10, UR8 ;  /* 0x00000008000a7c02 */ /* 0x010fe20008000f00 */
[----:B0-----:R-:W-:-:S07]  /*11ab0*/  IMAD.U32 R11, RZ, RZ, UR9 ;  /* 0x00000009ff0b7e24 */ /* 0x001fce000f8e00ff */
[----:B-----5:R-:W-:-:S07]  /*11ac0*/  LEPC R20, `(.L_x_2166) ;  /* 0x000000001014794e */ /* 0x020fce0000000000 */
[----:B--2---:R-:W-:Y:S05]  /*11ad0*/  CALL.ABS.NOINC R2 ;  /* 0x0000000002007343 */ /* 0x004fea0003c00000 */
.L_x_2166:
[----:B------:R-:W-:-:S07]  /*11ae0*/  CS2R R16, SRZ ;  /* 0x0000000000107805 */ /* 0x000fce000001ff00 */
.L_x_2165:
[----:B------:R-:W1:Y:S02]  /*11af0*/  LDCU.U8 UR4, c[0x0][0x7a1] ;  /* 0x0000f420ff0477ac */ /* 0x000e640008000000 */
[----:B-1----:R-:W-:-:S09]  /*11b00*/  UISETP.NE.AND UP0, UPT, UR4, URZ, UPT ;  /* 0x000000ff0400728c */ /* 0x002fd2000bf05270 */
[----:B------:R-:W-:Y:S05]  /*11b10*/  BRA.U !UP0, `(.L_x_2167) ;  /* 0x0000000108607547 */ /* 0x000fea000b800000 */
[----:B------:R-:W1:Y:S02]  /*11b20*/  LDCU UR4, c[0x0][0x7a4] ;  /* 0x0000f480ff0477ac */ /* 0x000e640008000800 */
[----:B-1----:R-:W-:-:S09]  /*11b30*/  UISETP.NE.AND UP0, UPT, UR4, 0x1, UPT ;  /* 0x000000010400788c */ /* 0x002fd2000bf05270 */
[----:B------:R-:W-:Y:S05]  /*11b40*/  BRA.U !UP0, `(.L_x_2168) ;  /* 0x0000000108407547 */ /* 0x000fea000b800000 */
[----:B------:R-:W-:Y:S01]  /*11b50*/  MOV R2, 0x0 ;  /* 0x0000000000027802 */ /* 0x000fe20000000f00 */
[----:B------:R-:W1:Y:S01]  /*11b60*/  LDCU.64 UR4, c[0x4][0x3d8] ;  /* 0x01007b00ff0477ac */ /* 0x000e620008000a00 */
[----:B------:R-:W-:Y:S02]  /*11b70*/  HFMA2 R12, -RZ, RZ, 0, 5.9604644775390625e-08 ;  /* 0x00000001ff0c7431 */ /* 0x000fe400000001ff */
[----:B0--3--:R-:W-:Y:S01]  /*11b80*/  IMAD.MOV.U32 R8, RZ, RZ, 0x2ef ;  /* 0x000002efff087424 */ /* 0x009fe200078e00ff */
[----:B------:R-:W0:Y:S01]  /*11b90*/  LDCU.64 UR6, c[0x4][0x3c0] ;  /* 0x01007800ff0677ac */ /* 0x000e220008000a00 */
[----:B------:R-:W2:Y:S01]  /*11ba0*/  LDC.64 R2, c[0x4][R2] ;  /* 0x0100000002027b82 */ /* 0x000ea20000000a00 */
[----:B------:R-:W-:Y:S01]  /*11bb0*/  IMAD.MOV.U32 R13, RZ, RZ, RZ ;  /* 0x000000ffff0d7224 */ /* 0x000fe200078e00ff */
[----:B------:R-:W3:Y:S01]  /*11bc0*/  LDCU.64 UR8, c[0x4][0x200] ;  /* 0x01004000ff0877ac */ /* 0x000ee20008000a00 */
[----:B-1----:R-:W-:Y:S01]  /*11bd0*/  IMAD.U32 R4, RZ, RZ, UR4 ;  /* 0x00000004ff047e24 */ /* 0x002fe2000f8e00ff */
[----:B------:R-:W-:Y:S01]  /*11be0*/  MOV R5, UR5 ;  /* 0x0000000500057c02 */ /* 0x000fe20008000f00 */
[----:B0-----:R-:W-:-:S02]  /*11bf0*/  IMAD.U32 R6, RZ, RZ, UR6 ;  /* 0x00000006ff067e24 */ /* 0x001fc4000f8e00ff */
[----:B------:R-:W-:Y:S01]  /*11c00*/  IMAD.U32 R7, RZ, RZ, UR7 ;  /* 0x00000007ff077e24 */ /* 0x000fe2000f8e00ff */
[----:B---3--:R-:W-:Y:S01]  /*11c10*/  MOV R10, UR8 ;  /* 0x00000008000a7c02 */ /* 0x008fe20008000f00 */
[----:B------:R-:W-:-:S07]  /*11c20*/  IMAD.U32 R11, RZ, RZ, UR9 ;  /* 0x00000009ff0b7e24 */ /* 0x000fce000f8e00ff */
[----:B-----5:R-:W-:-:S07]  /*11c30*/  LEPC R20, `(.L_x_2168) ;  /* 0x000000001014794e */ /* 0x020fce0000000000 */
[----:B--2---:R-:W-:Y:S05]  /*11c40*/  CALL.ABS.NOINC R2 ;  /* 0x0000000002007343 */ /* 0x004fea0003c00000 */
.L_x_2168:
[----:B------:R-:W1:Y:S02]  /*11c50*/  LDCU.64 UR4, c[0x0][0x770] ;  /* 0x0000ee00ff0477ac */ /* 0x000e640008000a00 */
[----:B-1----:R-:W-:-:S05]  /*11c60*/  IADD3 R18, P0, PT, R18, UR4, RZ ;  /* 0x0000000412127c10 */ /* 0x002fca000ff1e0ff */
[----:B-----5:R-:W-:-:S05]  /*11c70*/  IMAD.X R19, RZ, RZ, UR5, P0 ;  /* 0x00000005ff137e24 */ /* 0x020fca00080e06ff */
[----:B------:R-:W-:Y:S01]  /*11c80*/  STG.E.64 desc[UR36][R18.64], R16 ;  /* 0x0000001012007986 */ /* 0x000fe2000c101b24 */
[----:B------:R-:W-:Y:S05]  /*11c90*/  EXIT ;  /* 0x000000000000794d */ /* 0x000fea0003800000 */
.L_x_2167:
[----:B------:R-:W-:Y:S01]  /*11ca0*/  MOV R0, 0x0 ;  /* 0x0000000000007802 */ /* 0x000fe20000000f00 */
[----:B------:R-:W1:Y:S01]  /*11cb0*/  LDCU.64 UR4, c[0x4][0x3c8] ;  /* 0x01007900ff0477ac */ /* 0x000e620008000a00 */
[----:B0--3--:R-:W-:Y:S02]  /*11cc0*/  HFMA2 R8, -RZ, RZ, 0, 4.4405460357666015625e-05 ;  /* 0x000002e9ff087431 */ /* 0x009fe400000001ff */
[----:B------:R-:W-:Y:S01]  /*11cd0*/  IMAD.MOV.U32 R12, RZ, RZ, 0x1 ;  /* 0x00000001ff0c7424 */ /* 0x000fe200078e00ff */
[----:B------:R0:W2:Y:S01]  /*11ce0*/  LDC.64 R2, c[0x4][R0] ;  /* 0x0100000000027b82 */ /* 0x0000a20000000a00 */
[----:B------:R-:W3:Y:S01]  /*11cf0*/  LDCU.64 UR6, c[0x4][0x3c0] ;  /* 0x01007800ff0677ac */ /* 0x000ee20008000a00 */
[----:B------:R-:W-:Y:S01]  /*11d00*/  IMAD.MOV.U32 R13, RZ, RZ, RZ ;  /* 0x000000ffff0d7224 */ /* 0x000fe200078e00ff */
[----:B------:R-:W4:Y:S01]  /*11d10*/  LDCU.64 UR8, c[0x4][0x208] ;  /* 0x01004100ff0877ac */ /* 0x000f220008000a00 */
[----:B-1----:R-:W-:Y:S01]  /*11d20*/  MOV R4, UR4 ;  /* 0x0000000400047c02 */ /* 0x002fe20008000f00 */
[----:B------:R-:W-:-:S02]  /*11d30*/  IMAD.U32 R5, RZ, RZ, UR5 ;  /* 0x00000005ff057e24 */ /* 0x000fc4000f8e00ff */
[----:B---3--:R-:W-:Y:S01]  /*11d40*/  IMAD.U32 R6, RZ, RZ, UR6 ;  /* 0x00000006ff067e24 */ /* 0x008fe2000f8e00ff */
[----:B------:R-:W-:Y:S01]  /*11d50*/  MOV R7, UR7 ;  /* 0x0000000700077c02 */ /* 0x000fe20008000f00 */
[----:B----4-:R-:W-:Y:S02]  /*11d60*/  IMAD.U32 R10, RZ, RZ, UR8 ;  /* 0x00000008ff0a7e24 */ /* 0x010fe4000f8e00ff */
[----:B0-----:R-:W-:-:S07]  /*11d70*/  IMAD.U32 R11, RZ, RZ, UR9 ;  /* 0x00000009ff0b7e24 */ /* 0x001fce000f8e00ff */
[----:B-----5:R-:W-:-:S07]  /*11d80*/  LEPC R20, `(.L_x_2169) ;  /* 0x000000001014794e */ /* 0x020fce0000000000 */
[----:B--2---:R-:W-:Y:S05]  /*11d90*/  CALL.ABS.NOINC R2 ;  /* 0x0000000002007343 */ /* 0x004fea0003c00000 */
.L_x_2169:
[----:B------:R-:W-:Y:S05]  /*11da0*/  EXIT ;  /* 0x000000000000794d */ /* 0x000fea0003800000 */
.L_x_2164:
[----:B------:R-:W1:Y:S02]  /*11db0*/  LDCU.U8 UR4, c[0x0][0x7a1] ;  /* 0x0000f420ff0477ac */ /* 0x000e640008000000 */
[----:B-1----:R-:W-:Y:S01]  /*11dc0*/  UISETP.NE.AND UP0, UPT, UR4, URZ, UPT ;  /* 0x000000ff0400728c */ /* 0x002fe2000bf05270 */
[----:B------:R-:W-:Y:S10]  /*11dd0*/  BRA.U !UP1, `(.L_x_2170) ;  /* 0x00000001093c7547 */ /* 0x000ff4000b800000 */
[----:B------:R-:W2:Y:S04]  /*11de0*/  LDG.E.U16 R0, desc[UR36][R2.64] ;  /* 0x0000002402007981 */ /* 0x000ea8000c1e1500 */
[----:B------:R-:W4:Y:S01]  /*11df0*/  LDG.E.64 R4, desc[UR36][R2.64+0x8] ;  /* 0x0000082402047981 */ /* 0x000f22000c1e1b00 */
[----:B0--3--:R-:W-:Y:S02]  /*11e00*/  PRMT R9, R7, 0x9910, RZ ;  /* 0x0000991007097816 */ /* 0x009fe400000000ff */
[----:B--2---:R-:W-:-:S04]  /*11e10*/  PRMT R6, R0, 0x9910, RZ ;  /* 0x0000991000067816 */ /* 0x004fc800000000ff */
[-C--:B------:R-:W-:Y:S02]  /*11e20*/  ISETP.NE.AND P1, PT, R6, R9.reuse, PT ;  /* 0x000000090600720c */ /* 0x080fe40003f25270 */
[----:B----4-:R-:W-:Y:S02]  /*11e30*/  ISETP.GE.U32.AND P0, PT, R4, R16, PT ;  /* 0x000000100400720c */ /* 0x010fe40003f06070 */
        /* <DEDUP_REMOVED lines=9> */
.L_x_2170:
[----:B------:R-:W-:Y:S05]  /*11ed0*/  BRA.U !UP0, `(.L_x_2171) ;  /* 0x0000000108607547 */ /* 0x000fea000b800000 */
[----:B------:R-:W1:Y:S02]  /*11ee0*/  LDCU UR4, c[0x0][0x7a4] ;  /* 0x0000f480ff0477ac */ /* 0x000e640008000800 */
[----:B-1----:R-:W-:-:S09]  /*11ef0*/  UISETP.NE.AND UP0, UPT, UR4, 0x1, UPT ;  /* 0x000000010400788c */ /* 0x002fd2000bf05270 */
[----:B------:R-:W-:Y:S05]  /*11f00*/  BRA.U !UP0, `(.L_x_2172) ;  /* 0x0000000108407547 */ /* 0x000fea000b800000 */
[----:B------:R-:W-:Y:S01]  /*11f10*/  MOV R2, 0x0 ;  /* 0x0000000000027802 */ /* 0x000fe20000000f00 */
[----:B------:R-:W1:Y:S01]  /*11f20*/  LDCU.64 UR4, c[0x4][0x3d8] ;  /* 0x01007b00ff0477ac */ /* 0x000e620008000a00 */
[----:B0--3--:R-:W-:Y:S02]  /*11f30*/  HFMA2 R8, -RZ, RZ, 0, 4.4763088226318359375e-05 ;  /* 0x000002efff087431 */ /* 0x009fe400000001ff */
[----:B------:R-:W-:Y:S01]  /*11f40*/  IMAD.MOV.U32 R12, RZ, RZ, 0x1 ;  /* 0x00000001ff0c7424 */ /* 0x000fe200078e00ff */
[----:B------:R-:W0:Y:S01]  /*11f50*/  LDCU.64 UR6, c[0x4][0x3c0] ;  /* 0x01007800ff0677ac */ /* 0x000e220008000a00 */
[----:B------:R-:W2:Y:S01]  /*11f60*/  LDC.64 R2, c[0x4][R2] ;  /* 0x0100000002027b82 */ /* 0x000ea20000000a00 */
[----:B------:R-:W-:Y:S01]  /*11f70*/  IMAD.MOV.U32 R13, RZ, RZ, RZ ;  /* 0x000000ffff0d7224 */ /* 0x000fe200078e00ff */
[----:B------:R-:W3:Y:S01]  /*11f80*/  LDCU.64 UR8, c[0x4][0x200] ;  /* 0x01004000ff0877ac */ /* 0x000ee20008000a00 */
[----:B-1----:R-:W-:Y:S01]  /*11f90*/  MOV R4, UR4 ;  /* 0x0000000400047c02 */ /* 0x002fe20008000f00 */
[----:B------:R-:W-:-:S02]  /*11fa0*/  IMAD.U32 R5, RZ, RZ, UR5 ;  /* 0x00000005ff057e24 */ /* 0x000fc4000f8e00ff */
[----:B0-----:R-:W-:Y:S01]  /*11fb0*/  IMAD.U32 R6, RZ, RZ, UR6 ;  /* 0x00000006ff067e24 */ /* 0x001fe2000f8e00ff */
[----:B------:R-:W-:Y:S01]  /*11fc0*/  MOV R7, UR7 ;  /* 0x0000000700077c02 */ /* 0x000fe20008000f00 */
[----:B---3--:R-:W-:Y:S02]  /*11fd0*/  IMAD.U32 R10, RZ, RZ, UR8 ;  /* 0x00000008ff0a7e24 */ /* 0x008fe4000f8e00ff */
[----:B------:R-:W-:-:S07]  /*11fe0*/  IMAD.U32 R11, RZ, RZ, UR9 ;  /* 0x00000009ff0b7e24 */ /* 0x000fce000f8e00ff */
[----:B-----5:R-:W-:-:S07]  /*11ff0*/  LEPC R20, `(.L_x_2172) ;  /* 0x000000001014794e */ /* 0x020fce0000000000 */
[----:B--2---:R-:W-:Y:S05]  /*12000*/  CALL.ABS.NOINC R2 ;  /* 0x0000000002007343 */ /* 0x004fea0003c00000 */
.L_x_2172:
[----:B------:R-:W1:Y:S02]  /*12010*/  LDCU.64 UR4, c[0x0][0x770] ;  /* 0x0000ee00ff0477ac */ /* 0x000e640008000a00 */
[----:B-1----:R-:W-:-:S04]  /*12020*/  IADD3 R18, P0, PT, R18, UR4, RZ ;  /* 0x0000000412127c10 */ /* 0x002fc8000ff1e0ff */
[----:B-----5:R-:W-:-:S05]  /*12030*/  IADD3.X R19, PT, PT, RZ, UR5, RZ, P0, !PT ;  /* 0x00000005ff137c10 */ /* 0x020fca00087fe4ff */
[----:B------:R-:W-:Y:S01]  /*12040*/  STG.E.64 desc[UR36][R18.64], R16 ;  /* 0x0000001012007986 */ /* 0x000fe2000c101b24 */
[----:B------:R-:W-:Y:S05]  /*12050*/  EXIT ;  /* 0x000000000000794d */ /* 0x000fea0003800000 */
.L_x_2171:
[----:B------:R-:W-:Y:S04]  /*12060*/  STG.E.64 desc[UR36][R2.64+0x8], R16 ;  /* 0x0000081002007986 */ /* 0x000fe8000c101b24 */
[----:B------:R-:W-:Y:S01]  /*12070*/  STG.E.U16 desc[UR36][R2.64], R7 ;  /* 0x0000000702007986 */ /* 0x000fe2000c101524 */
[----:B------:R-:W-:Y:S05]  /*12080*/  EXIT ;  /* 0x000000000000794d */ /* 0x000fea0003800000 */
        .weak           $__internal_6_$__cuda_sm20_div_u64
        .type           $__internal_6_$__cuda_sm20_div_u64,@function
        .size           $__internal_6_$__cuda_sm20_div_u64,(.L_x_6058 - $__internal_6_$__cuda_sm20_div_u64)
$__internal_6_$__cuda_sm20_div_u64:
        /* <DEDUP_REMOVED lines=69> */
[----:B------:R-:W-:Y:S06]  /*124e0*/  RET.REL.NODEC R2 `(_ZN2at6native13reduce_kernelILi512ELi1ENS0_8ReduceOpIsNS0_9ArgMaxOpsIsEEjlLi4ELi4EEEEEvT1_) ;  /* 0xfffffed802c47950 */ /* 0x000fec0003c3ffff */
.L_x_2173:
        /* <DEDUP_REMOVED lines=9> */
.L_x_6058:


//--------------------- .text._ZN2at6native13reduce_kernelILi256ELi2ENS0_8ReduceOpIsNS0_9ArgMaxOpsIsEEjlLi4ELi4EEEEEvT1_ --------------------------
	.section	.text._ZN2at6native13reduce_kernelILi256ELi2ENS0_8ReduceOpIsNS0_9ArgMaxOpsIsEEjlLi4ELi4EEEEEvT1_,"ax",@progbits
	.align	128
        .global         _ZN2at6native13reduce_kernelILi256ELi2ENS0_8ReduceOpIsNS0_9ArgMaxOpsIsEEjlLi4ELi4EEEEEvT1_
        .type           _ZN2at6native13reduce_kernelILi256ELi2ENS0_8ReduceOpIsNS0_9ArgMaxOpsIsEEjlLi4ELi4EEEEEvT1_,@function
        .size           _ZN2at6native13reduce_kernelILi256ELi2ENS0_8ReduceOpIsNS0_9ArgMaxOpsIsEEjlLi4ELi4EEEEEvT1_,(.L_x_6059 - _ZN2at6native13reduce_kernelILi256ELi2ENS0_8ReduceOpIsNS0_9ArgMaxOpsIsEEjlLi4ELi4EEEEEvT1_)
        .other          _ZN2at6native13reduce_kernelILi256ELi2ENS0_8ReduceOpIsNS0_9ArgMaxOpsIsEEjlLi4ELi4EEEEEvT1_,@"STO_CUDA_ENTRY STV_DEFAULT"
_ZN2at6native13reduce_kernelILi256ELi2ENS0_8ReduceOpIsNS0_9ArgMaxOpsIsEEjlLi4ELi4EEEEEvT1_:
.text._ZN2at6native13reduce_kernelILi256ELi2ENS0_8ReduceOpIsNS0_9ArgMaxOpsIsEEjlLi4ELi4EEEEEvT1_:
[----:B------:R-:W0:Y:S01]  /*0000*/  LDC R1, c[0x0][0x37c] ;  /* 0x0000df00ff017b82 */ /* 0x000e220000000800 */
[----:B------:R-:W1:Y:S01]  /*0010*/  S2R R17, SR_TID.X ;  /* 0x0000000000117919 */ /* 0x000e620000002100 */
[----:B------:R-:W1:Y:S06]  /*0020*/  LDCU.128 UR8, c[0x0][0x3b0] ;  /* 0x00007600ff0877ac */ /* 0x000e6c0008000c00 */
[----:B------:R-:W2:Y:S01]  /*0030*/  S2UR UR5, SR_CTAID.X ;  /* 0x00000000000579c3 */ /* 0x000ea20000002500 */
[----:B------:R-:W-:Y:S01]  /*0040*/  IMAD.MOV.U32 R40, RZ, RZ, RZ ;  /* 0x000000ffff287224 */ /* 0x000fe200078e00ff */
[----:B------:R-:W3:Y:S01]  /*0050*/  S2R R2, SR_TID.Y ;  /* 0x0000000000027919 */ /* 0x000ee20000002200 */
[----:B------:R-:W4:Y:S01]  /*0060*/  LDCU UR4, c[0x0][0x56c] ;  /* 0x0000ad80ff0477ac */ /* 0x000f220008000800 */
[----:B------:R-:W5:Y:S01]  /*0070*/  S2R R16, SR_CTAID.Y ;  /* 0x0000000000107919 */ /* 0x000f620000002600 */
[----:B------:R-:W3:Y:S03]  /*0080*/  LDCU UR6, c[0x0][0x3c0] ;  /* 0x00007800ff0677ac */ /* 0x000ee60008000800 */
[----:B------:R-:W2:Y:S01]  /*0090*/  LDC R0, c[0x0][0x3a8] ;  /* 0x0000ea00ff007b82 */ /* 0x000ea20000000800 */
[----:B----4-:R-:W-:Y:S01]  /*00a0*/  UISETP.NE.AND UP0, UPT, UR4, URZ, UPT ;  /* 0x000000ff0400728c */ /* 0x010fe2000bf05270 */
[----:B-1----:R-:W-:-:S02]  /*00b0*/  IMAD R3, R17, UR11, RZ ;  /* 0x0000000b11037c24 */ /* 0x002fc4000f8e02ff */
[----:B------:R-:W-:Y:S02]  /*00c0*/  IMAD R5, R17, UR8, RZ ;  /* 0x0000000811057c24 */ /* 0x000fe4000f8e02ff */
[C---:B---3--:R-:W-:Y:S02]  /*00d0*/  IMAD R3, R2.reuse, UR6, R3 ;  /* 0x0000000602037c24 */ /* 0x048fe4000f8e0203 */
[----:B------:R-:W-:Y:S02]  /*00e0*/  IMAD R5, R2, UR9, R5 ;  /* 0x0000000902057c24 */ /* 0x000fe4000f8e0205 */
[----:B--2---:R-:W-:Y:S02]  /*00f0*/  IMAD R3, R0, UR5, R3 ;  /* 0x0000000500037c24 */ /* 0x004fe4000f8e0203 */
[----:B-----5:R-:W-:Y:S02]  /*0100*/  IMAD R21, R16, UR10, R5 ;  /* 0x0000000a10157c24 */ /* 0x020fe4000f8e0205 */
[----:B------:R-:W-:Y:S01]  /*0110*/  IMAD.SHL.U32 R23, R3, 0x2, RZ ;  /* 0x0000000203177824 */ /* 0x000fe200078e00ff */
[----:B0-----:R-:W-:Y:S06]  /*0120*/  BRA.U !UP0, `(.L_x_2174) ;  /* 0x0000001108547547 */ /* 0x001fec000b800000 */
        /* <DEDUP_REMOVED lines=277> */
.L_x_2174:
[----:B------:R-:W0:Y:S01]  /*1280*/  LDCU UR5, c[0x0][0x39c] ;  /* 0x00007380ff0577ac */ /* 0x000e220008000800 */
[----:B------:R-:W-:Y:S01]  /*1290*/  BSSY.RECONVERGENT B6, `(.L_x_2175) ;  /* 0x0000e2a000067945 */ /* 0x000fe20003800200 */
[----:B------:R-:W-:Y:S02]  /*12a0*/  PRMT R24, RZ, 0x7610, R24 ;  /* 0x00007610ff187816 */ /* 0x000fe40000000018 */
[----:B------:R-:W-:Y:S01]  /*12b0*/  CS2R R26, SRZ ;  /* 0x00000000001a7805 */ /* 0x000fe2000001ff00 */
[----:B------:R-:W1:Y:S01]  /*12c0*/  LDCU UR4, c[0x0][0x3a0] ;  /* 0x00007400ff0477ac */ /* 0x000e620008000800 */
[----:B------:R-:W-:Y:S02]  /*12d0*/  CS2R R6, SRZ ;  /* 0x0000000000067805 */ /* 0x000fe4000001ff00 */
[----:B------:R-:W-:Y:S01]  /*12e0*/  PRMT R3, RZ, 0x7610, R3 ;  /* 0x00007610ff037816 */ /* 0x000fe20000000003 */
[----:B------:R-:W2:Y:S01]  /*12f0*/  LDCU.64 UR36, c[0x0][0x358] ;  /* 0x00006b00ff2477ac */ /* 0x000ea20008000a00 */
[----:B0-----:R-:W-:-:S04]  /*1300*/  MOV R8, UR5 ;  /* 0x0000000500087c02 */ /* 0x001fc80008000f00 */
[----:B------:R-:W-:-:S04]  /*1310*/  ISETP.GE.U32.AND P0, PT, R21, R8, PT ;  /* 0x000000081500720c */ /* 0x000fc80003f06070 */
[----:B-1----:R-:W-:-:S13]  /*1320*/  ISETP.GE.U32.OR P0, PT, R23, UR4, P0 ;  /* 0x0000000417007c0c */ /* 0x002fda0008706470 */
[----:B--2---:R-:W-:Y:S05]  /*1330*/  @P0 BRA `(.L_x_2176) ;  /* 0x000000e0007c0947 */ /* 0x004fea0003800000 */
[----:B------:R-:W0:Y:S01]  /*1340*/  LDCU.U8 UR6, c[0x0][0x3d0] ;  /* 0x00007a00ff0677ac */ /* 0x000e220008000000 */
[----:B------:R-:W1:Y:S01]  /*1350*/  LDCU.64 UR4, c[0x0][0x768] ;  /* 0x0000ed00ff0477ac */ /* 0x000e620008000a00 */
[----:B0-----:R-:W-:Y:S01]  /*1360*/  UISETP.NE.AND UP0, UPT, UR6, URZ, UPT ;  /* 0x000000ff0600728c */ /* 0x001fe2000bf05270 */
[----:B-1----:R-:W-:-:S05]  /*1370*/  IADD3 R18, P0, PT, R40, UR4, RZ ;  /* 0x0000000428127c10 */ /* 0x002fca000ff1e0ff */
[----:B------:R-:W-:-:S03]  /*1380*/  IMAD.X R19, RZ, RZ, UR5, P0 ;  /* 0x00000005ff137e24 */ /* 0x000fc600080e06ff */
        /* <DEDUP_REMOVED lines=9> */
[----:B------:R-:W5:Y:S01]  /*1420*/  LDCU UR4, c[0x0][0x39c] ;  /* 0x00007380ff0477ac */ /* 0x000f620008000800 */
[----:B0-----:R-:W-:-:S02]  /*1430*/  IMAD.U32 R4, RZ, RZ, UR6 ;  /* 0x00000006ff047e24 */ /* 0x001fc4000f8e00ff */
[----:B------:R-:W-:Y:S02]  /*1440*/  IMAD.U32 R5, RZ, RZ, UR7 ;  /* 0x00000007ff057e24 */ /* 0x000fe4000f8e00ff */
[----:B---3--:R-:W-:Y:S02]  /*1450*/  IMAD.U32 R6, RZ, RZ, UR8 ;  /* 0x00000008ff067e24 */ /* 0x008fe4000f8e00ff */
[----:B------:R-:W-:Y:S02]  /*1460*/  IMAD.U32 R7, RZ, RZ, UR9 ;  /* 0x00000009ff077e24 */ /* 0x000fe4000f8e00ff */
[----:B----4-:R-:W-:Y:S02]  /*1470*/  IMAD.U32 R10, RZ, RZ, UR10 ;  /* 0x0000000aff0a7e24 */ /* 0x010fe4000f8e00ff */
[----:B------:R-:W-:Y:S02]  /*1480*/  IMAD.U32 R11, RZ, RZ, UR11 ;  /* 0x0000000bff0b7e24 */ /* 0x000fe4000f8e00ff */
[----:B-1---5:R-:W-:-:S07]  /*1490*/  IMAD.U32 R25, RZ, RZ, UR4 ;  /* 0x00000004ff197e24 */ /* 0x022fce000f8e00ff */
[----:B------:R-:W-:-:S07]  /*14a0*/  LEPC R20, `(.L_x_2178) ;  /* 0x000000001014794e */ /* 0x000fce0000000000 */
[----:B--2---:R-:W-:Y:S05]  /*14b0*/  CALL.ABS.NOINC R14 ;  /* 0x000000000e007343 */ /* 0x004fea0003c00000 */
.L_x_2178:
[----:B------:R-:W0:Y:S01]  /*14c0*/  LDC.U16 R28, c[0x0][0x388] ;  /* 0x0000e200ff1c7b82 */ /* 0x000e220000000400 */
        /* <DEDUP_REMOVED lines=37> */
[----:B------:R-:W0:Y:S01]  /*1720*/  LDCU.U16 UR4, c[0x0][0x388] ;  /* 0x00007100ff0477ac */ /* 0x000e220008000400 */
[----:B------:R-:W1:Y:S04]  /*1730*/  LDC.64 R10, c[0x0][0x390] ;  /* 0x0000e400ff0a7b82 */ /* 0x000e680000000a00 */
[----:B------:R2:W3:Y:S01]  /*1740*/  LDG.E.U16 R5, desc[UR36][R4.64] ;  /* 0x0000002404057981 */ /* 0x0004e2000c1e1500 */
[----:B------:R-:W-:Y:S01]  /*1750*/  IMAD.IADD R3, R17, 0x1, -R12 ;  /* 0x0000000111037824 */ /* 0x000fe200078e0a0c */
[----:B0-----:R-:W-:-:S04]  /*1760*/  UPRMT UR4, UR4, 0x9910, URZ ;  /* 0x0000991004047896 */ /* 0x001fc800080000ff */
        /* <DEDUP_REMOVED lines=13> */
.L_x_2182:
[----:B------:R-:W-:Y:S05]  /*1840*/  BSYNC.RECONVERGENT B1 ;  /* 0x0000000000017941 */ /* 0x000fea0003800200 */
.L_x_2181:
[----:B------:R-:W0:Y:S01]  /*1850*/  LDC R25, c[0x0][0x39c] ;  /* 0x0000e700ff197b82 */ /* 0x000e220000000800 */
[----:B------:R-:W-:Y:S02]  /*1860*/  IADD3 R18, P0, PT, R18, 0x8, RZ ;  /* 0x0000000812127810 */ /* 0x000fe40007f1e0ff */
[----:B------:R-:W-:-:S03]  /*1870*/  IADD3 R15, PT, PT, -R12, 0x4, RZ ;  /* 0x000000040c0f7810 */ /* 0x000fc60007ffe1ff */
[----:B------:R-:W-:Y:S01]  /*1880*/  IMAD.X R19, RZ, RZ, R19, P0 ;  /* 0x000000ffff137224 */ /* 0x000fe200000e0613 */
[----:B0-----:R-:W-:-:S07]  /*1890*/  IADD3 R25, PT, PT, R12, -0x4, R25 ;  /* 0xfffffffc0c197810 */ /* 0x001fce0007ffe019 */
.L_x_2180:
[----:B------:R-:W-:Y:S05]  /*18a0*/  BSYNC.RECONVERGENT B0 ;  /* 0x0000000000007941 */ /* 0x000fea0003800200 */
.L_x_2179:
[----:B------:R-:W0:Y:S01]  /*18b0*/  LDC.64 R4, c[0x0][0x3b0] ;  /* 0x0000ec00ff047b82 */ /* 0x000e220000000a00 */
[----:B------:R-:W-:Y:S01]  /*18c0*/  BSSY.RECONVERGENT B0, `(.L_x_2183) ;  /* 0x0000057000007945 */ /* 0x000fe20003800200 */
[----:B------:R-:W-:-:S06]  /*18d0*/  IMAD.MOV.U32 R12, RZ, RZ, R28 ;  /* 0x000000ffff0c7224 */ /* 0x000fcc00078e001c */
[----:B------:R-:W1:Y:S01]  /*18e0*/  LDC R10, c[0x0][0x3b8] ;  /* 0x0000ee00ff0a7b82 */ /* 0x000e620000000800 */
[----:B0-----:R-:W-:Y:S01]  /*18f0*/  IMAD R4, R17, R4, RZ ;  /* 0x0000000411047224 */ /* 0x001fe200078e02ff */
[----:B------:R-:W-:-:S03]  /*1900*/  ISETP.NE.AND P0, PT, R5, RZ, PT ;  /* 0x000000ff0500720c */ /* 0x000fc60003f05270 */
[C---:B------:R-:W-:Y:S01]  /*1910*/  IMAD R13, R2.reuse, R5, R4 ;  /* 0x00000005020d7224 */ /* 0x040fe200078e0204 */
[----:B------:R-:W-:-:S03]  /*1920*/  ISETP.NE.AND P0, PT, R2, RZ, P0 ;  /* 0x000000ff0200720c */ /* 0x000fc60000705270 */
[----:B-1----:R-:W-:Y:S01]  /*1930*/  IMAD R21, R16, R10, R13 ;  /* 0x0000000a10157224 */ /* 0x002fe200078e020d */
[----:B------:R-:W-:Y:S01]  /*1940*/  ISETP.NE.AND P1, PT, R10, RZ, PT ;  /* 0x000000ff0a00720c */ /* 0x000fe20003f25270 */
[----:B------:R-:W-:Y:S02]  /*1950*/  IMAD.MOV.U32 R13, RZ, RZ, R9 ;  /* 0x000000ffff0d7224 */ /* 0x000fe400078e0009 */
[----:B------:R-:W-:Y:S01]  /*1960*/  IMAD.SHL.U32 R4, R21, 0x4, RZ ;  /* 0x0000000415047824 */ /* 0x000fe200078e00ff */
[----:B------:R-:W-:Y:S01]  /*1970*/  ISETP.NE.AND P1, PT, R16, RZ, P1 ;  /* 0x000000ff1000720c */ /* 0x000fe20000f25270 */
[----:B------:R-:W-:Y:S02]  /*1980*/  IMAD.MOV.U32 R16, RZ, RZ, R28 ;  /* 0x000000ffff107224 */ /* 0x000fe400078e001c */
[----:B------:R-:W-:Y:S01]  /*1990*/  VIADD R10, R4, 0x3 ;  /* 0x00000003040a7836 */ /* 0x000fe20000000000 */
[----:B------:R-:W-:-:S04]  /*19a0*/  PLOP3.LUT P0, PT, P0, P1, PT, 0xf8, 0x8f ;  /* 0x00000000008f781c */ /* 0x000fc80000703f70 */
[----:B------:R-:W-:Y:S01]  /*19b0*/  ISETP.GE.U32.AND P2, PT, R10, R25, PT ;  /* 0x000000190a00720c */ /* 0x000fe20003f46070 */
[----:B------:R-:W-:-:S12]  /*19c0*/  IMAD.MOV.U32 R10, RZ, RZ, R14 ;  /* 0x000000ffff0a7224 */ /* 0x000fd800078e000e */
[----:B------:R-:W-:Y:S05]  /*19d0*/  @P2 BRA `(.L_x_2184) ;  /* 0x0000000400142947 */ /* 0x000fea0003800000 */
[----:B------:R-:W-:Y:S02]  /*19e0*/  IMAD.MOV.U32 R20, RZ, RZ, R4 ;  /* 0x000000ffff147224 */ /* 0x000fe400078e0004 */
[----:B------:R-:W-:Y:S02]  /*19f0*/  IMAD.MOV.U32 R13, RZ, RZ, R9 ;  /* 0x000000ffff0d7224 */ /* 0x000fe400078e0009 */
[----:B------:R-:W-:Y:S02]  /*1a00*/  IMAD.MOV.U32 R10, RZ, RZ, R14 ;  /* 0x000000ffff0a7224 */ /* 0x000fe400078e000e */
[--C-:B------:R-:W-:Y:S02]  /*1a10*/  IMAD.MOV.U32 R12, RZ, RZ, R28.reuse ;  /* 0x000000ffff0c7224 */ /* 0x100fe400078e001c */
[----:B------:R-:W-:-:S07]  /*1a20*/  IMAD.MOV.U32 R16, RZ, RZ, R28 ;  /* 0x000000ffff107224 */ /* 0x000fce00078e001c */
.L_x_2185:
[----:B------:R-:W-:Y:S01]  /*1a30*/  IMAD.WIDE.U32 R4, R21, 0x8, R18 ;  /* 0x0000000815047825 */ /* 0x000fe200078e0012 */
[----:B------:R-:W-:Y:S01]  /*1a40*/  PRMT R29, R11, 0x9910, RZ ;  /* 0x000099100b1d7816 */ /* 0x000fe200000000ff */
[----:B------:R-:W0:Y:S04]  /*1a50*/  LDCU UR4, c[0x0][0x3a4] ;  /* 0x00007480ff0477ac */ /* 0x000e280008000800 */
[----:B------:R-:W2:Y:S01]  /*1a60*/  LDG.E.64 R4, desc[UR36][R4.64] ;  /* 0x0000002404047981 */ /* 0x000ea2000c1e1b00 */
[----:B------:R-:W-:Y:S02]  /*1a70*/  PRMT R31, R16, 0x9910, RZ ;  /* 0x00009910101f7816 */ /* 0x000fe400000000ff */
[----:B------:R-:W-:Y:S02]  /*1a80*/  PRMT R35, R0, 0x9910, RZ ;  /* 0x0000991000237816 */ /* 0x000fe400000000ff */
[----:B------:R-:W-:Y:S01]  /*1a90*/  PRMT R32, R12, 0x9910, RZ ;  /* 0x000099100c207816 */ /* 0x000fe200000000ff */
[----:B0-----:R-:W-:Y:S01]  /*1aa0*/  VIADD R21, R21, UR4 ;  /* 0x0000000415157c36 */ /* 0x001fe20008000000 */
[----:B--2---:R-:W-:-:S02]  /*1ab0*/  PRMT R28, R4, 0x9910, RZ ;  /* 0x00009910041c7816 */ /* 0x004fc400000000ff */
[----:B------:R-:W-:Y:S02]  /*1ac0*/  PRMT R30, R4, 0xbb32, RZ ;  /* 0x0000bb32041e7816 */ /* 0x000fe400000000ff */
[CC--:B------:R-:W-:Y:S02]  /*1ad0*/  ISETP.NE.AND P3, PT, R29.reuse, R28.reuse, PT ;  /* 0x0000001c1d00720c */ /* 0x0c0fe40003f65270 */
[----:B------:R-:W-:Y:S01]  /*1ae0*/  ISETP.GT.AND P4, PT, R29, R28, PT ;  /* 0x0000001c1d00720c */ /* 0x000fe20003f84270 */
[----:B------:R-:W-:Y:S01]  /*1af0*/  IMAD.IADD R29, R20, 0x1, R15 ;  /* 0x00000001141d7824 */ /* 0x000fe200078e020f */
[CC--:B------:R-:W-:Y:S02]  /*1b00*/  ISETP.NE.AND P6, PT, R31.reuse, R30.reuse, PT ;  /* 0x0000001e1f00720c */ /* 0x0c0fe40003fc5270 */
[----:B------:R-:W-:Y:S01]  /*1b10*/  ISETP.GT.AND P5, PT, R31, R30, PT ;  /* 0x0000001e1f00720c */ /* 0x000fe20003fa4270 */
[----:B------:R-:W-:Y:S01]  /*1b20*/  VIADD R30, R29, 0x1 ;  /* 0x000000011d1e7836 */ /* 0x000fe20000000000 */
[----:B------:R-:W-:Y:S01]  /*1b30*/  PRMT R28, R5, 0xbb32, RZ ;  /* 0x0000bb32051c7816 */ /* 0x000fe200000000ff */
[----:B------:R-:W-:Y:S01]  /*1b40*/  VIADD R33, R29, 0x3 ;  /* 0x000000031d217836 */ /* 0x000fe20000000000 */
[----:B------:R-:W-:-:S02]  /*1b50*/  SEL R20, RZ, 0xffffffff, P5 ;  /* 0xffffffffff147807 */ /* 0x000fc40002800000 */
[----:B------:R-:W-:Y:S02]  /*1b60*/  ISETP.GE.U32.AND P2, PT, R13, R30, PT ;  /* 0x0000001e0d00720c */ /* 0x000fe40003f46070 */
[----:B------:R-:W-:Y:S02]  /*1b70*/  ISETP.NE.AND P5, PT, R35, R28, PT ;  /* 0x0000001c2300720c */ /* 0x000fe40003fa5270 */
[----:B------:R-:W-:Y:S02]  /*1b80*/  ISETP.GE.AND.EX P2, PT, R14, RZ, PT, P2 ;  /* 0x000000ff0e00720c */ /* 0x000fe40003f46320 */
[----:B------:R-:W-:Y:S02]  /*1b90*/  ISETP.GE.U32.AND P1, PT, R8, R29, PT ;  /* 0x0000001d0800720c */ /* 0x000fe40003f26070 */
[----:B------:R-:W-:Y:S02]  /*1ba0*/  @!P6 SEL R20, RZ, 0xffffffff, !P2 ;  /* 0xffffffffff14e807 */ /* 0x000fe40005000000 */
[----:B------:R-:W-:-:S02]  /*1bb0*/  ISETP.GE.AND.EX P1, PT, R3, RZ, PT, P1 ;  /* 0x000000ff0300720c */ /* 0x000fc40003f26310 */
[----:B------:R-:W-:Y:S02]  /*1bc0*/  ISETP.GT.AND P6, PT, R35, R28, PT ;  /* 0x0000001c2300720c */ /* 0x000fe40003fc4270 */
[----:B------:R-:W-:Y:S02]  /*1bd0*/  ISETP.GE.U32.AND P2, PT, R6, R33, PT ;  /* 0x000000210600720c */ /* 0x000fe40003f46070 */
[----:B------:R-:W-:Y:S02]  /*1be0*/  PRMT R31, R5, 0x9910, RZ ;  /* 0x00009910051f7816 */ /* 0x000fe400000000ff */
[----:B------:R-:W-:Y:S02]  /*1bf0*/  SEL R28, RZ, 0xffffffff, !P1 ;  /* 0xffffffffff1c7807 */ /* 0x000fe40004800000 */
[----:B------:R-:W-:Y:S02]  /*1c00*/  SEL R34, RZ, 0xffffffff, P6 ;  /* 0xffffffffff227807 */ /* 0x000fe40003000000 */
[----:B------:R-:W-:-:S02]  /*1c10*/  ISETP.GE.AND.EX P2, PT, R7, RZ, PT, P2 ;  /* 0x000000ff0700720c */ /* 0x000fc40003f46320 */
[CC--:B------:R-:W-:Y:S02]  /*1c20*/  ISETP.NE.AND P1, PT, R32.reuse, R31.reuse, PT ;  /* 0x0000001f2000720c */ /* 0x0c0fe40003f25270 */
[----:B------:R-:W-:Y:S01]  /*1c30*/  ISETP.GT.AND P6, PT, R32, R31, PT ;  /* 0x0000001f2000720c */ /* 0x000fe20003fc4270 */
[----:B------:R-:W-:Y:S01]  /*1c40*/  VIADD R32, R29, 0x2 ;  /* 0x000000021d207836 */ /* 0x000fe20000000000 */
[----:B------:R-:W-:Y:S02]  /*1c50*/  LOP3.LUT R20, R20, 0x1, RZ, 0xc0, !PT ;  /* 0x0000000114147812 */ /* 0x000fe400078ec0ff */
[----:B------:R-:W-:Y:S02]  /*1c60*/  @!P5 SEL R34, RZ, 0xffffffff, !P2 ;  /* 0xffffffffff22d807 */ /* 0x000fe40005000000 */
[----:B------:R-:W-:Y:S02]  /*1c70*/  @P3 SEL R28, RZ, 0xffffffff, P4 ;  /* 0xffffffffff1c3807 */ /* 0x000fe40002000000 */
[----:B------:R-:W-:-:S02]  /*1c80*/  ISETP.GE.U32.AND P4, PT, R9, R32, PT ;  /* 0x000000200900720c */ /* 0x000fc40003f86070 */
[----:B------:R-:W-:Y:S01]  /*1c90*/  ISETP.NE.U32.AND P3, PT, R20, 0x1, PT ;  /* 0x000000011400780c */ /* 0x000fe20003f65070 */
[----:B------:R-:W-:Y:S01]  /*1ca0*/  IMAD.SHL.U32 R20, R21, 0x4, RZ ;  /* 0x0000000415147824 */ /* 0x000fe200078e00ff */
[----:B------:R-:W-:Y:S02]  /*1cb0*/  LOP3.LUT R34, R34, 0x1, RZ, 0xc0, !PT ;  /* 0x0000000122227812 */ /* 0x000fe400078ec0ff */
[----:B------:R-:W-:Y:S02]  /*1cc0*/  ISETP.GE.AND.EX P2, PT, R10, RZ, PT, P4 ;  /* 0x000000ff0a00720c */ /* 0x000fe40003f46340 */
[----:B------:R-:W-:Y:S01]  /*1cd0*/  ISETP.NE.U32.AND P4, PT, R34, 0x1, PT ;  /* 0x000000012200780c */ /* 0x000fe20003f85070 */
[----:B------:R-:W-:Y:S01]  /*1ce0*/  VIADD R34, R20, 0x3 ;  /* 0x0000000314227836 */ /* 0x000fe20000000000 */
[----:B------:R-:W-:Y:S02]  /*1cf0*/  SEL R31, RZ, 0xffffffff, P6 ;  /* 0xffffffffff1f7807 */ /* 0x000fe40003000000 */
[----:B------:R-:W-:-:S02]  /*1d00*/  @!P1 SEL R31, RZ, 0xffffffff, !P2 ;  /* 0xffffffffff1f9807 */ /* 0x000fc40005000000 */
[----:B------:R-:W-:Y:S02]  /*1d10*/  ISETP.GE.U32.AND P5, PT, R34, R25, PT ;  /* 0x000000192200720c */ /* 0x000fe40003fa6070 */
[----:B------:R-:W-:Y:S02]  /*1d20*/  LOP3.LUT R28, R28, 0x1, RZ, 0xc0, !PT ;  /* 0x000000011c1c7812 */ /* 0x000fe400078ec0ff */
[----:B------:R-:W-:Y:S02]  /*1d30*/  LOP3.LUT R31, R31, 0x1, RZ, 0xc0, !PT ;  /* 0x000000011f1f7812 */ /* 0x000fe400078ec0ff */
[----:B------:R-:W-:Y:S02]  /*1d40*/  ISETP.NE.U32.AND P1, PT, R28, 0x1, PT ;  /* 0x000000011c00780c */ /* 0x000fe40003f25070 */
[----:B------:R-:W-:Y:S02]  /*1d50*/  ISETP.NE.U32.AND P2, PT, R31, 0x1, PT ;  /* 0x000000011f00780c */ /* 0x000fe40003f45070 */
[----:B------:R-:W-:-:S02]  /*1d60*/  SEL R8, R29, R8, !P1 ;  /* 0x000000081d087207 */ /* 0x000fc40004800000 */
[C---:B------:R-:W-:Y:S02]  /*1d70*/  SEL R11, R4.reuse, R11, !P1 ;  /* 0x0000000b040b7207 */ /* 0x040fe40004800000 */
[----:B------:R-:W-:Y:S02]  /*1d80*/  @!P3 PRMT R16, R4, 0x7632, R16 ;  /* 0x000076320410b816 */ /* 0x000fe40000000010 */
[----:B------:R-:W-:Y:S02]  /*1d90*/  SEL R13, R30, R13, !P3 ;  /* 0x0000000d1e0d7207 */ /* 0x000fe40005800000 */
[----:B------:R-:W-:Y:S02]  /*1da0*/  SEL R9, R32, R9, !P2 ;  /* 0x0000000920097207 */ /* 0x000fe40005000000 */
[C---:B------:R-:W-:Y:S02]  /*1db0*/  SEL R12, R5.reuse, R12, !P2 ;  /* 0x0000000c050c7207 */ /* 0x040fe40005000000 */
[----:B------:R-:W-:-:S02]  /*1dc0*/  @!P4 PRMT R0, R5, 0x7632, R0 ;  /* 0x000076320500c816 */ /* 0x000fc40000000000 */
[----:B------:R-:W-:Y:S02]  /*1dd0*/  SEL R6, R33, R6, !P4 ;  /* 0x0000000621067207 */ /* 0x000fe40006000000 */
[----:B------:R-:W-:Y:S02]  /*1de0*/  SEL R3, R3, RZ, P1 ;  /* 0x000000ff03037207 */ /* 0x000fe40000800000 */
[----:B------:R-:W-:Y:S02]  /*1df0*/  SEL R14, R14, RZ, P3 ;  /* 0x000000ff0e0e7207 */ /* 0x000fe40001800000 */
[----:B------:R-:W-:Y:S02]  /*1e00*/  SEL R10, R10, RZ, P2 ;  /* 0x000000ff0a0a7207 */ /* 0x000fe40001000000 */
[----:B------:R-:W-:Y:S01]  /*1e10*/  SEL R7, R7, RZ, P4 ;  /* 0x000000ff07077207 */ /* 0x000fe20002000000 */
[----:B------:R-:W-:Y:S06]  /*1e20*/  @!P5 BRA `(.L_x_2185) ;  /* 0xfffffffc0000d947 */ /* 0x000fec000383ffff */
.L_x_2184:
[----:B------:R-:W-:Y:S05]  /*1e30*/  BSYNC.RECONVERGENT B0 ;  /* 0x0000000000007941 */ /* 0x000fea0003800200 */
.L_x_2183:
        /* <DEDUP_REMOVED lines=8> */
[----:B------:R-:W-:Y:S01]  /*1ec0*/  IMAD.IADD R15, R4, 0x1, R15 ;  /* 0x00000001040f7824 */ /* 0x000fe200078e020f */
[----:B------:R-:W-:-:S04]  /*1ed0*/  PRMT R20, R11, 0x9910, RZ ;  /* 0x000099100b147816 */ /* 0x000fc800000000ff */
[----:B------:R-:W-:Y:S02]  /*1ee0*/  ISETP.GE.U32.AND P0, PT, R8, R15, PT ;  /* 0x0000000f0800720c */ /* 0x000fe40003f06070 */
[----:B------:R-:W-:-:S04]  /*1ef0*/  SHF.R.S32.HI R28, RZ, 0x1f, R15 ;  /* 0x0000001fff1c7819 */ /* 0x000fc8000001140f */
[----:B------:R-:W-:-:S04]  /*1f00*/  ISETP.GE.AND.EX P0, PT, R3, R28, PT, P0 ;  /* 0x0000001c0300720c */ /* 0x000fc80003f06300 */
[----:B------:R-:W-:Y:S02]  /*1f10*/  SEL R4, RZ, 0xffffffff, !P0 ;  /* 0xffffffffff047807 */ /* 0x000fe40004000000 */
[----:B--2---:R-:W-:-:S04]  /*1f20*/  PRMT R5, R18, 0x9910, RZ ;  /* 0x0000991012057816 */ /* 0x004fc800000000ff */
        /* <DEDUP_REMOVED lines=8> */
.L_x_2187:
[----:B------:R-:W-:Y:S05]  /*1fb0*/  BSYNC.RECONVERGENT B0 ;  /* 0x0000000000007941 */ /* 0x000fea0003800200 */
.L_x_2186:
        /* <DEDUP_REMOVED lines=41> */
.L_x_2177:
[----:B------:R-:W0:Y:S08]  /*2250*/  LDC R32, c[0x0][0x508] ;  /* 0x00014200ff207b82 */ /* 0x000e300000000800 */
[----:B------:R-:W1:Y:S01]  /*2260*/  LDC R33, c[0x0][0x3d8] ;  /* 0x0000f600ff217b82 */ /* 0x000e620000000800 */
[----:B0-----:R-:W-:-:S04]  /*2270*/  SHF.R.U32.HI R32, RZ, 0x1, R32 ;  /* 0x00000001ff207819 */ /* 0x001fc80000011620 */
[----:B------:R-:W-:-:S04]  /*2280*/  ISETP.NE.AND P0, PT, R32, 0x1, PT ;  /* 0x000000012000780c */ /* 0x000fc80003f05270 */
[----:B-1----:R-:W-:-:S13]  /*2290*/  ISETP.NE.OR P0, PT, R33, 0x1, P0 ;  /* 0x000000012100780c */ /* 0x002fda0000705670 */
        /* <DEDUP_REMOVED lines=11> */
[--C-:B------:R-:W-:Y:S02]  /*2350*/  IMAD.MOV.U32 R38, RZ, RZ, R14.reuse ;  /* 0x000000ffff267224 */ /* 0x100fe400078e000e */
[--C-:B------:R-:W-:Y:S02]  /*2360*/  IMAD.MOV.U32 R29, RZ, RZ, R14.reuse ;  /* 0x000000ffff1d7224 */ /* 0x100fe400078e000e */
[--C-:B------:R-:W-:Y:S02]  /*2370*/  IMAD.MOV.U32 R32, RZ, RZ, R14.reuse ;  /* 0x000000ffff207224 */ /* 0x100fe400078e000e */
[----:B------:R-:W-:-:S02]  /*2380*/  IMAD.MOV.U32 R33, RZ, RZ, R14 ;  /* 0x000000ffff217224 */ /* 0x000fc400078e000e */
[----:B------:R-:W-:Y:S02]  /*2390*/  IMAD.MOV.U32 R39, RZ, RZ, R14 ;  /* 0x000000ffff277224 */ /* 0x000fe400078e000e */
[--C-:B--2---:R-:W-:Y:S02]  /*23a0*/  IMAD.MOV.U32 R9, RZ, RZ, R15.reuse ;  /* 0x000000ffff097224 */ /* 0x104fe400078e000f */
        /* <DEDUP_REMOVED lines=12> */
[----:B------:R-:W-:Y:S01]  /*2470*/  IMAD.MOV.U32 R20, RZ, RZ, R13 ;  /* 0x000000ffff147224 */ /* 0x000fe200078e000d */
[----:B------:R-:W-:Y:S06]  /*2480*/  @P0 BRA `(.L_x_2190) ;  /* 0x0000000800880947 */ /* 0x000fec0003800000 */
[----:B------:R-:W-:Y:S01]  /*2490*/  BSSY.RECONVERGENT B1, `(.L_x_2191) ;  /* 0x000009a000017945 */ /* 0x000fe20003800200 */
[--C-:B------:R-:W-:Y:S01]  /*24a0*/  IMAD.MOV.U32 R21, RZ, RZ, R15.reuse ;  /* 0x000000ffff157224 */ /* 0x100fe200078e000f */
[----:B------:R-:W-:Y:S01]  /*24b0*/  MOV R36, R15 ;  /* 0x0000000f00247202 */ /* 0x000fe20000000f00 */
        /* <DEDUP_REMOVED lines=15> */
[----:B------:R-:W-:-:S07]  /*25b0*/  IMAD.MOV.U32 R39, RZ, RZ, R14 ;  /* 0x000000ffff277224 */ /* 0x000fce00078e000e */
.L_x_2192:
[----:B------:R-:W-:-:S05]  /*25c0*/  SHF.R.U32.HI R7, RZ, 0x1, R27 ;  /* 0x00000001ff077819 */ /* 0x000fca000001161b */
[----:B------:R-:W-:-:S05]  /*25d0*/  IMAD.WIDE.U32 R4, R7, 0x4, R18 ;  /* 0x0000000407047825 */ /* 0x000fca00078e0012 */
[----:B------:R0:W2:Y:S01]  /*25e0*/  LDG.E R41, desc[UR36][R4.64] ;  /* 0x0000002404297981 */ /* 0x0000a2000c1e1900 */
[--C-:B------:R-:W-:Y:S02]  /*25f0*/  IMAD.IADD R43, R27, 0x1, R12.reuse ;  /* 0x000000011b2b7824 */ /* 0x100fe400078e020c */
[----:B------:R-:W-:-:S03]  /*2600*/  IMAD.IADD R10, R7, 0x1, R12 ;  /* 0x00000001070a7824 */ /* 0x000fc600078e020c */
[----:B------:R-:W-:-:S05]  /*2610*/  SHF.R.U32.HI R11, RZ, 0x1, R43 ;  /* 0x00000001ff0b7819 */ /* 0x000fca000001162b */
[----:B------:R-:W-:-:S04]  /*2620*/  IMAD.WIDE.U32 R6, R11, 0x4, R18 ;  /* 0x000000040b067825 */ /* 0x000fc800078e0012 */
[----:B------:R-:W-:Y:S01]  /*2630*/  IMAD.SHL.U32 R11, R10, 0x4, RZ ;  /* 0x000000040a0b7824 */ /* 0x000fe200078e00ff */
[----:B------:R-:W-:Y:S01]  /*2640*/  SHF.R.U32.HI R10, RZ, 0x1e, R10 ;  /* 0x0000001eff0a7819 */ /* 0x000fe2000001160a */
[----:B------:R-:W3:Y:S03]  /*2650*/  LDG.E R6, desc[UR36][R6.64] ;  /* 0x0000002406067981 */ /* 0x000ee6000c1e1900 */
[----:B------:R-:W-:Y:S02]  /*2660*/  LOP3.LUT R11, R11, 0xfffffffc, RZ, 0xc0, !PT ;  /* 0xfffffffc0b0b7812 */ /* 0x000fe400078ec0ff */
[----:B------:R-:W-:Y:S02]  /*2670*/  LOP3.LUT R45, R10, 0x1, RZ, 0xc0, !PT ;  /* 0x000000010a2d7812 */ /* 0x000fe400078ec0ff */
[----:B------:R-:W-:Y:S01]  /*2680*/  IADD3 R10, P0, PT, R18, R11, RZ ;  /* 0x0000000b120a7210 */ /* 0x000fe20007f1e0ff */
[----:B------:R-:W-:-:S04]  /*2690*/  IMAD R40, R12, 0x2, R43 ;  /* 0x000000020c287824 */ /* 0x000fc800078e022b */
[----:B------:R-:W-:Y:S01]  /*26a0*/  IMAD.X R11, R19, 0x1, R45, P0 ;  /* 0x00000001130b7824 */ /* 0x000fe200000e062d */
[----:B0-----:R-:W-:-:S04]  /*26b0*/  SHF.R.U32.HI R5, RZ, 0x1, R40 ;  /* 0x00000001ff057819 */ /* 0x001fc80000011628 */
[----:B------:R-:W4:Y:S01]  /*26c0*/  LDG.E R10, desc[UR36][R10.64] ;  /* 0x000000240a0a7981 */ /* 0x000f22000c1e1900 */
[----:B------:R-:W-:-:S06]  /*26d0*/  IMAD.WIDE.U32 R4, R5, 0x4, R18 ;  /* 0x0000000405047825 */ /* 0x000fcc00078e0012 */
[----:B------:R0:W5:Y:S01]  /*26e0*/  LDG.E R5, desc[UR36][R4.64] ;  /* 0x0000002404057981 */ /* 0x000162000c1e1900 */
[----:B------:R-:W-:Y:S02]  /*26f0*/  PRMT R42, R14, 0x9910, RZ ;  /* 0x000099100e2a7816 */ /* 0x000fe400000000ff */
[----:B------:R-:W-:Y:S02]  /*2700*/  PRMT R44, R39, 0x9910, RZ ;  /* 0x00009910272c7816 */ /* 0x000fe400000000ff */
[-C--:B------:R-:W-:Y:S02]  /*2710*/  ISETP.GE.U32.AND P0, PT, R36, R27.reuse, PT ;  /* 0x0000001b2400720c */ /* 0x080fe40003f06070 */
[----:B------:R-:W-:Y:S02]  /*2720*/  ISETP.GE.U32.AND P1, PT, R34, R27, PT ;  /* 0x0000001b2200720c */ /* 0x000fe40003f26070 */
[----:B------:R-:W-:Y:S02]  /*2730*/  ISETP.GE.AND.EX P0, PT, R20, RZ, PT, P0 ;  /* 0x000000ff1400720c */ /* 0x000fe40003f06300 */
[----:B------:R-:W-:-:S02]  /*2740*/  ISETP.GE.AND.EX P1, PT, R16, RZ, PT, P1 ;  /* 0x000000ff1000720c */ /* 0x000fc40003f26310 */
[----:B0-----:R-:W-:Y:S02]  /*2750*/  SEL R4, RZ, 0xffffffff, !P0 ;  /* 0xffffffffff047807 */ /* 0x001fe40004000000 */
[----:B------:R-:W-:Y:S02]  /*2760*/  ISETP.GE.U32.AND P0, PT, R25, R43, PT ;  /* 0x0000002b1900720c */ /* 0x000fe40003f06070 */
[----:B------:R-:W-:Y:S02]  /*2770*/  PRMT R46, R30, 0x9910, RZ ;  /* 0x000099101e2e7816 */ /* 0x000fe400000000ff */
[----:B------:R-:W-:Y:S02]  /*2780*/  ISETP.GE.AND.EX P0, PT, R37, RZ, PT, P0 ;  /* 0x000000ff2500720c */ /* 0x000fe40003f06300 */
[----:B------:R-:W-:Y:S02]  /*2790*/  PRMT R49, R3, 0x9910, RZ ;  /* 0x0000991003317816 */ /* 0x000fe400000000ff */
[----:B--2---:R-:W-:-:S02]  /*27a0*/  PRMT R7, R41, 0x9910, RZ ;  /* 0x0000991029077816 */ /* 0x004fc400000000ff */
[----:B------:R-:W-:Y:S02]  /*27b0*/  PRMT R11, R41, 0xbb32, RZ ;  /* 0x0000bb32290b7816 */ /* 0x000fe400000000ff */
[----:B------:R-:W-:Y:S02]  /*27c0*/  ISETP.NE.AND P3, PT, R42, R7, PT ;  /* 0x000000072a00720c */ /* 0x000fe40003f65270 */
[----:B------:R-:W-:Y:S02]  /*27d0*/  ISETP.NE.AND P2, PT, R44, R11, PT ;  /* 0x0000000b2c00720c */ /* 0x000fe40003f45270 */
[----:B------:R-:W-:Y:S02]  /*27e0*/  ISETP.GT.AND P4, PT, R42, R7, PT ;  /* 0x000000072a00720c */ /* 0x000fe40003f84270 */
[----:B------:R-:W-:Y:S02]  /*27f0*/  ISETP.GT.AND P5, PT, R44, R11, PT ;  /* 0x0000000b2c00720c */ /* 0x000fe40003fa4270 */
[----:B------:R-:W-:-:S02]  /*2800*/  SEL R7, RZ, 0xffffffff, !P1 ;  /* 0xffffffffff077807 */ /* 0x000fc40004800000 */
[----:B------:R-:W-:Y:S02]  /*2810*/  PRMT R42, R32, 0x9910, RZ ;  /* 0x00009910202a7816 */ /* 0x000fe400000000ff */
[----:B------:R-:W-:Y:S02]  /*2820*/  PRMT R44, R38, 0x9910, RZ ;  /* 0x00009910262c7816 */ /* 0x000fe400000000ff */
[----:B------:R-:W-:Y:S02]  /*2830*/  @P3 SEL R4, RZ, 0xffffffff, P4 ;  /* 0xffffffffff043807 */ /* 0x000fe40002000000 */
[----:B------:R-:W-:Y:S02]  /*2840*/  @P2 SEL R7, RZ, 0xffffffff, P5 ;  /* 0xffffffffff072807 */ /* 0x000fe40002800000 */
[----:B------:R-:W-:Y:S02]  /*2850*/  LOP3.LUT R4, R4, 0x1, RZ, 0xc0, !PT ;  /* 0x0000000104047812 */ /* 0x000fe400078ec0ff */
[----:B------:R-:W-:-:S02]  /*2860*/  LOP3.LUT R7, R7, 0x1, RZ, 0xc0, !PT ;  /* 0x0000000107077812 */ /* 0x000fc400078ec0ff */
[----:B------:R-:W-:Y:S02]  /*2870*/  ISETP.NE.U32.AND P2, PT, R4, 0x1, PT ;  /* 0x000000010400780c */ /* 0x000fe40003f45070 */
[----:B------:R-:W-:Y:S02]  /*2880*/  ISETP.NE.U32.AND P4, PT, R7, 0x1, PT ;  /* 0x000000010700780c */ /* 0x000fe40003f85070 */
[----:B------:R-:W-:Y:S02]  /*2890*/  PRMT R4, R41, 0x7632, R4 ;  /* 0x0000763229047816 */ /* 0x000fe40000000004 */
[----:B------:R-:W-:Y:S02]  /*28a0*/  PRMT R7, R33, 0x9910, RZ ;  /* 0x0000991021077816 */ /* 0x000fe400000000ff */
[----:B------:R-:W-:Y:S02]  /*28b0*/  SEL R39, R4, R39, !P4 ;  /* 0x0000002704277207 */ /* 0x000fe40006000000 */
[----:B---3--:R-:W-:-:S02]  /*28c0*/  PRMT R4, R6, 0x9910, RZ ;  /* 0x0000991006047816 */ /* 0x008fc400000000ff */
[----:B------:R-:W-:Y:S02]  /*28d0*/  ISETP.GE.U32.AND P5, PT, R26, R43, PT ;  /* 0x0000002b1a00720c */ /* 0x000fe40003fa6070 */
[-C--:B------:R-:W-:Y:S02]  /*28e0*/  ISETP.NE.AND P1, PT, R7, R4.reuse, PT ;  /* 0x000000040700720c */ /* 0x080fe40003f25270 */
[----:B------:R-:W-:Y:S02]  /*28f0*/  PRMT R11, R6, 0xbb32, RZ ;  /* 0x0000bb32060b7816 */ /* 0x000fe400000000ff */
[----:B------:R-:W-:Y:S02]  /*2900*/  ISETP.GE.AND.EX P5, PT, R31, RZ, PT, P5 ;  /* 0x000000ff1f00720c */ /* 0x000fe40003fa6350 */
[----:B------:R-:W-:Y:S02]  /*2910*/  ISETP.NE.AND P6, PT, R42, R11, PT ;  /* 0x0000000b2a00720c */ /* 0x000fe40003fc5270 */
[----:B------:R-:W-:Y:S01]  /*2920*/  ISETP.GT.AND P3, PT, R7, R4, PT ;  /* 0x000000040700720c */ /* 0x000fe20003f64270 */
[----:B------:R-:W-:Y:S01]  /*2930*/  IMAD.IADD R4, R43, 0x1, R12 ;  /* 0x000000012b047824 */ /* 0x000fe200078e020c */
[----:B------:R-:W-:-:S02]  /*2940*/  SEL R7, RZ, 0xffffffff, !P5 ;  /* 0xffffffffff077807 */ /* 0x000fc40006800000 */
[C---:B------:R-:W-:Y:S02]  /*2950*/  SEL R36, R27.reuse, R36, !P2 ;  /* 0x000000241b247207 */ /* 0x040fe40005000000 */
[----:B------:R-:W-:Y:S02]  /*2960*/  SEL R34, R27, R34, !P4 ;  /* 0x000000221b227207 */ /* 0x000fe40006000000 */
[----:B------:R-:W-:Y:S02]  /*2970*/  ISETP.GT.AND P5, PT, R42, R11, PT ;  /* 0x0000000b2a00720c */ /* 0x000fe40003fa4270 */
[----:B------:R-:W-:Y:S02]  /*2980*/  PRMT R42, R29, 0x9910, RZ ;  /* 0x000099101d2a7816 */ /* 0x000fe400000000ff */
[C---:B----4-:R-:W-:Y:S02]  /*2990*/  PRMT R27, R10.reuse, 0x9910, RZ ;  /* 0x000099100a1b7816 */ /* 0x050fe400000000ff */
[----:B------:R-:W-:-:S02]  /*29a0*/  PRMT R45, R10, 0xbb32, RZ ;  /* 0x0000bb320a2d7816 */ /* 0x000fc400000000ff */
[----:B------:R-:W-:Y:S02]  /*29b0*/  @P1 SEL R7, RZ, 0xffffffff, P3 ;  /* 0xffffffffff071807 */ /* 0x000fe40001800000 */
[----:B------:R-:W-:Y:S02]  /*29c0*/  SEL R11, RZ, 0xffffffff, !P0 ;  /* 0xffffffffff0b7807 */ /* 0x000fe40004000000 */
[CC--:B------:R-:W-:Y:S02]  /*29d0*/  ISETP.NE.AND P1, PT, R42.reuse, R27.reuse, PT ;  /* 0x0000001b2a00720c */ /* 0x0c0fe40003f25270 */
[----:B------:R-:W-:Y:S01]  /*29e0*/  ISETP.GT.AND P3, PT, R42, R27, PT ;  /* 0x0000001b2a00720c */ /* 0x000fe20003f64270 */
[----:B------:R-:W-:Y:S01]  /*29f0*/  IMAD.MOV.U32 R27, RZ, RZ, R45 ;  /* 0x000000ffff1b7224 */ /* 0x000fe200078e002d */
[----:B------:R-:W-:Y:S02]  /*2a00*/  ISETP.GE.U32.AND P0, PT, R24, R4, PT ;  /* 0x000000041800720c */ /* 0x000fe40003f06070 */
[----:B------:R-:W-:-:S02]  /*2a10*/  @P6 SEL R11, RZ, 0xffffffff, P5 ;  /* 0xffffffffff0b6807 */ /* 0x000fc40002800000 */
[----:B------:R-:W-:Y:S02]  /*2a20*/  ISETP.GE.AND.EX P0, PT, R28, RZ, PT, P0 ;  /* 0x000000ff1c00720c */ /* 0x000fe40003f06300 */
[----:B------:R-:W-:Y:S02]  /*2a30*/  ISETP.NE.AND P5, PT, R44, R27, PT ;  /* 0x0000001b2c00720c */ /* 0x000fe40003fa5270 */
[----:B------:R-:W-:Y:S02]  /*2a40*/  SEL R42, RZ, 0xffffffff, !P0 ;  /* 0xffffffffff2a7807 */ /* 0x000fe40004000000 */
[----:B------:R-:W-:Y:S02]  /*2a50*/  ISETP.GE.U32.AND P0, PT, R21, R4, PT ;  /* 0x000000041500720c */ /* 0x000fe40003f06070 */
[C---:B-----5:R-:W-:Y:S02]  /*2a60*/  PRMT R45, R5.reuse, 0x9910, RZ ;  /* 0x00009910052d7816 */ /* 0x060fe400000000ff */
[----:B------:R-:W-:-:S02]  /*2a70*/  PRMT R47, R5, 0xbb32, RZ ;  /* 0x0000bb32052f7816 */ /* 0x000fc400000000ff */
[----:B------:R-:W-:Y:S02]  /*2a80*/  @P1 SEL R42, RZ, 0xffffffff, P3 ;  /* 0xffffffffff2a1807 */ /* 0x000fe40001800000 */
[----:B------:R-:W-:Y:S02]  /*2a90*/  ISETP.GE.AND.EX P0, PT, R35, RZ, PT, P0 ;  /* 0x000000ff2300720c */ /* 0x000fe40003f06300 */
[CC--:B------:R-:W-:Y:S02]  /*2aa0*/  ISETP.NE.AND P3, PT, R46.reuse, R45.reuse, PT ;  /* 0x0000002d2e00720c */ /* 0x0c0fe40003f65270 */
[----:B------:R-:W-:Y:S01]  /*2ab0*/  ISETP.GT.AND P1, PT, R46, R45, PT ;  /* 0x0000002d2e00720c */ /* 0x000fe20003f24270 */
[----:B------:R-:W-:Y:S01]  /*2ac0*/  IMAD.MOV.U32 R46, RZ, RZ, R47 ;  /* 0x000000ffff2e7224 */ /* 0x000fe200078e002f */
[----:B------:R-:W-:Y:S01]  /*2ad0*/  ISETP.GT.AND P6, PT, R44, R27, PT ;  /* 0x0000001b2c00720c */ /* 0x000fe20003fc4270 */
[----:B------:R-:W-:Y:S01]  /*2ae0*/  IMAD.IADD R27, R40, 0x1, R12 ;  /* 0x00000001281b7824 */ /* 0x000fe200078e020c */
[----:B------:R-:W-:-:S02]  /*2af0*/  SEL R44, RZ, 0xffffffff, !P0 ;  /* 0xffffffffff2c7807 */ /* 0x000fc40004000000 */
[----:B------:R-:W-:Y:S01]  /*2b00*/  ISETP.GE.U32.AND P0, PT, R15, R40, PT ;  /* 0x000000280f00720c */ /* 0x000fe20003f06070 */
[----:B------:R-:W-:Y:S01]  /*2b10*/  IMAD R47, R12, 0x3, R27 ;  /* 0x000000030c2f7824 */ /* 0x000fe200078e021b */
[----:B------:R-:W-:Y:S02]  /*2b20*/  @P5 SEL R44, RZ, 0xffffffff, P6 ;  /* 0xffffffffff2c5807 */ /* 0x000fe40003000000 */
[----:B------:R-:W-:Y:S02]  /*2b30*/  ISETP.NE.AND P6, PT, R49, R46, PT ;  /* 0x0000002e3100720c */ /* 0x000fe40003fc5270 */
[----:B------:R-:W-:Y:S02]  /*2b40*/  ISETP.GE.AND.EX P0, PT, R13, RZ, PT, P0 ;  /* 0x000000ff0d00720c */ /* 0x000fe40003f06300 */
[----:B------:R-:W-:Y:S02]  /*2b50*/  ISETP.GE.U32.AND P5, PT, R9, R40, PT ;  /* 0x000000280900720c */ /* 0x000fe40003fa6070 */
[----:B------:R-:W-:-:S02]  /*2b60*/  SEL R45, RZ, 0xffffffff, !P0 ;  /* 0xffffffffff2d7807 */ /* 0x000fc40004000000 */
[----:B------:R-:W-:Y:S02]  /*2b70*/  LOP3.LUT R7, R7, 0x1, RZ, 0xc0, !PT ;  /* 0x0000000107077812 */ /* 0x000fe400078ec0ff */
[----:B------:R-:W-:Y:S02]  /*2b80*/  ISETP.GE.AND.EX P5, PT, R0, RZ, PT, P5 ;  /* 0x000000ff0000720c */ /* 0x000fe40003fa6350 */
[----:B------:R-:W-:Y:S02]  /*2b90*/  @P3 SEL R45, RZ, 0xffffffff, P1 ;  /* 0xffffffffff2d3807 */ /* 0x000fe40000800000 */
[----:B------:R-:W-:Y:S02]  /*2ba0*/  LOP3.LUT R11, R11, 0x1, RZ, 0xc0, !PT ;  /* 0x000000010b0b7812 */ /* 0x000fe400078ec0ff */
[----:B------:R-:W-:Y:S02]  /*2bb0*/  ISETP.GT.AND P3, PT, R49, R46, PT ;  /* 0x0000002e3100720c */ /* 0x000fe40003f64270 */
[----:B------:R-:W-:-:S02]  /*2bc0*/  ISETP.GE.U32.AND P0, PT, R47, R8, PT ;  /* 0x000000082f00720c */ /* 0x000fc40003f06070 */
[----:B------:R-:W-:Y:S02]  /*2bd0*/  ISETP.NE.U32.AND P1, PT, R7, 0x1, PT ;  /* 0x000000010700780c */ /* 0x000fe40003f25070 */
[----:B------:R-:W-:Y:S02]  /*2be0*/  SEL R46, RZ, 0xffffffff, !P5 ;  /* 0xffffffffff2e7807 */ /* 0x000fe40006800000 */
[----:B------:R-:W-:Y:S02]  /*2bf0*/  LOP3.LUT R42, R42, 0x1, RZ, 0xc0, !PT ;  /* 0x000000012a2a7812 */ /* 0x000fe400078ec0ff */
[----:B------:R-:W-:Y:S02]  /*2c00*/  ISETP.NE.U32.AND P5, PT, R11, 0x1, PT ;  /* 0x000000010b00780c */ /* 0x000fe40003fa5070 */
[----:B------:R-:W-:Y:S02]  /*2c10*/  LOP3.LUT R44, R44, 0x1, RZ, 0xc0, !PT ;  /* 0x000000012c2c7812 */ /* 0x000fe400078ec0ff */
[----:B------:R-:W-:-:S02]  /*2c20*/  PRMT R7, R6, 0x7632, R7 ;  /* 0x0000763206077816 */ /* 0x000fc40000000007 */
[----:B------:R-:W-:Y:S02]  /*2c30*/  @P6 SEL R46, RZ, 0xffffffff, P3 ;  /* 0xffffffffff2e6807 */ /* 0x000fe40001800000 */
[----:B------:R-:W-:Y:S02]  /*2c40*/  ISETP.NE.U32.AND P6, PT, R42, 0x1, PT ;  /* 0x000000012a00780c */ /* 0x000fe40003fc5070 */
[----:B------:R-:W-:Y:S02]  /*2c50*/  ISETP.NE.U32.AND P3, PT, R44, 0x1, PT ;  /* 0x000000012c00780c */ /* 0x000fe40003f65070 */
[----:B------:R-:W-:Y:S02]  /*2c60*/  SEL R32, R7, R32, !P5 ;  /* 0x0000002007207207 */ /* 0x000fe40006800000 */
[----:B------:R-:W-:Y:S02]  /*2c70*/  LOP3.LUT R45, R45, 0x1, RZ, 0xc0, !PT ;  /* 0x000000012d2d7812 */ /* 0x000fe400078ec0ff */
[----:B------:R-:W-:-:S02]  /*2c80*/  LOP3.LUT R46, R46, 0x1, RZ, 0xc0, !PT ;  /* 0x000000012e2e7812 */ /* 0x000fc400078ec0ff */
[----:B------:R-:W-:Y:S02]  /*2c90*/  PRMT R7, R10, 0x7632, R7 ;  /* 0x000076320a077816 */ /* 0x000fe40000000007 */
[C---:B------:R-:W-:Y:S02]  /*2ca0*/  SEL R24, R4.reuse, R24, !P6 ;  /* 0x0000001804187207 */ /* 0x040fe40007000000 */
[----:B------:R-:W-:Y:S02]  /*2cb0*/  SEL R21, R4, R21, !P3 ;  /* 0x0000001504157207 */ /* 0x000fe40005800000 */
[----:B------:R-:W-:Y:S02]  /*2cc0*/  SEL R14, R41, R14, !P2 ;  /* 0x0000000e290e7207 */ /* 0x000fe40005000000 */
[----:B------:R-:W-:Y:S02]  /*2cd0*/  SEL R20, R20, RZ, P2 ;  /* 0x000000ff14147207 */ /* 0x000fe40001000000 */
[----:B------:R-:W-:-:S02]  /*2ce0*/  SEL R16, R16, RZ, P4 ;  /* 0x000000ff10107207 */ /* 0x000fc40002000000 */
[----:B------:R-:W-:Y:S02]  /*2cf0*/  ISETP.NE.U32.AND P2, PT, R45, 0x1, PT ;  /* 0x000000012d00780c */ /* 0x000fe40003f45070 */
[----:B------:R-:W-:Y:S02]  /*2d00*/  ISETP.NE.U32.AND P4, PT, R46, 0x1, PT ;  /* 0x000000012e00780c */ /* 0x000fe40003f85070 */
[----:B------:R-:W-:Y:S02]  /*2d10*/  PRMT R4, R5, 0x7632, R4 ;  /* 0x0000763205047816 */ /* 0x000fe40000000004 */
[----:B------:R-:W-:Y:S02]  /*2d20*/  SEL R7, R7, R38, !P3 ;  /* 0x0000002607077207 */ /* 0x000fe40005800000 */
[C---:B------:R-:W-:Y:S02]  /*2d30*/  SEL R26, R43.reuse, R26, !P1 ;  /* 0x0000001a2b1a7207 */ /* 0x040fe40004800000 */
[----:B------:R-:W-:-:S02]  /*2d40*/  SEL R25, R43, R25, !P5 ;  /* 0x000000192b197207 */ /* 0x000fc40006800000 */
[C---:B------:R-:W-:Y:S02]  /*2d50*/  SEL R15, R40.reuse, R15, !P2 ;  /* 0x0000000f280f7207 */ /* 0x040fe40005000000 */
[----:B------:R-:W-:Y:S02]  /*2d60*/  SEL R9, R40, R9, !P4 ;  /* 0x0000000928097207 */ /* 0x000fe40006000000 */
[----:B------:R-:W-:Y:S02]  /*2d70*/  SEL R3, R4, R3, !P4 ;  /* 0x0000000304037207 */ /* 0x000fe40006000000 */
[----:B------:R-:W-:Y:S02]  /*2d80*/  SEL R33, R6, R33, !P1 ;  /* 0x0000002106217207 */ /* 0x000fe40004800000 */
[----:B------:R-:W-:Y:S02]  /*2d90*/  SEL R31, R31, RZ, P1 ;  /* 0x000000ff1f1f7207 */ /* 0x000fe40000800000 */
[----:B------:R-:W-:-:S02]  /*2da0*/  SEL R37, R37, RZ, P5 ;  /* 0x000000ff25257207 */ /* 0x000fc40002800000 */
[----:B------:R-:W-:Y:S02]  /*2db0*/  SEL R30, R5, R30, !P2 ;  /* 0x0000001e051e7207 */ /* 0x000fe40005000000 */
[----:B------:R-:W-:Y:S02]  /*2dc0*/  SEL R13, R13, RZ, P2 ;  /* 0x000000ff0d0d7207 */ /* 0x000fe40001000000 */
[----:B------:R-:W-:Y:S02]  /*2dd0*/  SEL R0, R0, RZ, P4 ;  /* 0x000000ff00007207 */ /* 0x000fe40002000000 */
[----:B------:R-:W-:Y:S02]  /*2de0*/  SEL R29, R10, R29, !P6 ;  /* 0x0000001d0a1d7207 */ /* 0x000fe40007000000 */
[----:B------:R-:W-:Y:S02]  /*2df0*/  SEL R28, R28, RZ, P6 ;  /* 0x000000ff1c1c7207 */ /* 0x000fe40003000000 */
[----:B------:R-:W-:-:S02]  /*2e00*/  SEL R35, R35, RZ, P3 ;  /* 0x000000ff23237207 */ /* 0x000fc40001800000 */
[----:B------:R-:W-:Y:S01]  /*2e10*/  PRMT R38, R7, 0x7610, R38 ;  /* 0x0000761007267816 */ /* 0x000fe20000000026 */
[----:B------:R-:W-:Y:S06]  /*2e20*/  @!P0 BRA `(.L_x_2192) ;  /* 0xfffffff400e48947 */ /* 0x000fec000383ffff */
[----:B------:R-:W-:Y:S05]  /*2e30*/  BSYNC.RECONVERGENT B1 ;  /* 0x0000000000017941 */ /* 0x000fea0003800200 */
.L_x_2191:
[C---:B------:R-:W-:Y:S02]  /*2e40*/  PRMT R43, R41.reuse, 0x7610, R43 ;  /* 0x00007610292b7816 */ /* 0x040fe4000000002b */
[----:B------:R-:W-:Y:S02]  /*2e50*/  PRMT R42, R41, 0x7632, R42 ;  /* 0x00007632292a7816 */ /* 0x000fe4000000002a */
[C---:B------:R-:W-:Y:S02]  /*2e60*/  PRMT R40, R6.reuse, 0x7610, R40 ;  /* 0x0000761006287816 */ /* 0x040fe40000000028 */
[----:B------:R-:W-:Y:S02]  /*2e70*/  PRMT R41, R6, 0x7632, R41 ;  /* 0x0000763206297816 */ /* 0x000fe40000000029 */
[----:B------:R-:W-:Y:S02]  /*2e80*/  PRMT R11, R10, 0x7632, R11 ;  /* 0x000076320a0b7816 */ /* 0x000fe4000000000b */
[----:B------:R-:W-:-:S02]  /*2e90*/  PRMT R7, R5, 0x7610, R7 ;  /* 0x0000761005077816 */ /* 0x000fc40000000007 */
[----:B------:R-:W-:-:S07]  /*2ea0*/  PRMT R6, R5, 0x7632, R6 ;  /* 0x0000763205067816 */ /* 0x000fce0000000006 */
.L_x_2190:
[----:B------:R-:W-:Y:S05]  /*2eb0*/  BSYNC.RECONVERGENT B0 ;  /* 0x0000000000007941 */ /* 0x000fea0003800200 */
.L_x_2189:
[----:B------:R-:W-:Y:S01]  /*2ec0*/  ISETP.GE.U32.AND P0, PT, R27, R8, PT ;  /* 0x000000081b00720c */ /* 0x000fe20003f06070 */
[----:B------:R-:W-:-:S12]  /*2ed0*/  BSSY.RECONVERGENT B0, `(.L_x_2193) ;  /* 0x000001e000007945 */ /* 0x000fd80003800200 */
[----:B------:R-:W-:Y:S05]  /*2ee0*/  @P0 BRA `(.L_x_2194) ;  /* 0x0000000000700947 */ /* 0x000fea0003800000 */
[----:B------:R-:W-:-:S05]  /*2ef0*/  SHF.R.U32.HI R5, RZ, 0x1, R27 ;  /* 0x00000001ff057819 */ /* 0x000fca000001161b */
[----:B------:R-:W-:-:S06]  /*2f00*/  IMAD.WIDE.U32 R4, R5, 0x4, R18 ;  /* 0x0000000405047825 */ /* 0x000fcc00078e0012 */
[----:B------:R-:W2:Y:S01]  /*2f10*/  LDG.E R4, desc[UR36][R4.64] ;  /* 0x0000002404047981 */ /* 0x000ea2000c1e1900 */
[----:B------:R-:W-:-:S05]  /*2f20*/  IMAD.IADD R45, R27, 0x1, R12 ;  /* 0x000000011b2d7824 */ /* 0x000fca00078e020c */
[----:B------:R-:W-:Y:S02]  /*2f30*/  ISETP.GE.U32.AND P1, PT, R45, R8, PT ;  /* 0x000000082d00720c */ /* 0x000fe40003f26070 */
[C---:B--2---:R-:W-:Y:S02]  /*2f40*/  PRMT R43, R4.reuse, 0x7610, R43 ;  /* 0x00007610042b7816 */ /* 0x044fe4000000002b */
[----:B------:R-:W-:-:S09]  /*2f50*/  PRMT R42, R4, 0x7632, R42 ;  /* 0x00007632042a7816 */ /* 0x000fd2000000002a */
        /* <DEDUP_REMOVED lines=9> */
[----:B------:R-:W-:Y:S01]  /*2ff0*/  IMAD.IADD R11, R45, 0x1, R12 ;  /* 0x000000012d0b7824 */ /* 0x000fe200078e020c */
[----:B------:R-:W-:-:S04]  /*3000*/  SHF.R.U32.HI R5, RZ, 0x1, R45 ;  /* 0x00000001ff057819 */ /* 0x000fc8000001162d */
[----:B------:R-:W-:Y:S01]  /*3010*/  ISETP.GE.U32.AND P1, PT, R11, R8, PT ;  /* 0x000000080b00720c */ /* 0x000fe20003f26070 */
[----:B------:R-:W-:-:S06]  /*3020*/  IMAD.WIDE.U32 R4, R5, 0x4, R18 ;  /* 0x0000000405047825 */ /* 0x000fcc00078e0012 */
[----:B------:R-:W2:Y:S06]  /*3030*/  LDG.E R4, desc[UR36][R4.64] ;  /* 0x0000002404047981 */ /* 0x000eac000c1e1900 */
[----:B------:R-:W-:-:S05]  /*3040*/  @!P1 SHF.R.U32.HI R11, RZ, 0x1, R11 ;  /* 0x00000001ff0b9819 */ /* 0x000fca000001160b */
[----:B------:R-:W-:-:S06]  /*3050*/  @!P1 IMAD.WIDE.U32 R18, R11, 0x4, R18 ;  /* 0x000000040b129825 */ /* 0x000fcc00078e0012 */
[----:B------:R-:W3:Y:S01]  /*3060*/  @!P1 LDG.E R18, desc[UR36][R18.64] ;  /* 0x0000002412129981 */ /* 0x000ee2000c1e1900 */
[C---:B--2---:R-:W-:Y:S02]  /*3070*/  PRMT R10, R4.reuse, 0x7610, R10 ;  /* 0x00007610040a7816 */ /* 0x044fe4000000000a */
[----:B------:R-:W-:Y:S02]  /*3080*/  PRMT R11, R4, 0x7632, R11 ;  /* 0x00007632040b7816 */ /* 0x000fe4000000000b */
[C---:B---3--:R-:W-:Y:S02]  /*3090*/  @!P1 PRMT R7, R18.reuse, 0x7610, R7 ;  /* 0x0000761012079816 */ /* 0x048fe40000000007 */
[----:B------:R-:W-:-:S07]  /*30a0*/  @!P1 PRMT R6, R18, 0x7632, R6 ;  /* 0x0000763212069816 */ /* 0x000fce0000000006 */
.L_x_2194:
[----:B------:R-:W-:Y:S05]  /*30b0*/  BSYNC.RECONVERGENT B0 ;  /* 0x0000000000007941 */ /* 0x000fea0003800200 */
.L_x_2193:
[----:B------:R-:W-:Y:S04]  /*30c0*/  BSSY.RECONVERGENT B0, `(.L_x_2195) ;  /* 0x0000073000007945 */ /* 0x000fe80003800200 */
[----:B------:R-:W-:Y:S05]  /*30d0*/  @P0 BRA `(.L_x_2196) ;  /* 0x0000000400c40947 */ /* 0x000fea0003800000 */
[----:B------:R-:W-:Y:S01]  /*30e0*/  PRMT R18, R42, 0x9910, RZ ;  /* 0x000099102a127816 */ /* 0x000fe200000000ff */
[----:B------:R-:W-:Y:S01]  /*30f0*/  IMAD.IADD R45, R27, 0x1, R12 ;  /* 0x000000011b2d7824 */ /* 0x000fe200078e020c */
[----:B------:R-:W-:Y:S02]  /*3100*/  PRMT R19, R39, 0x9910, RZ ;  /* 0x0000991027137816 */ /* 0x000fe400000000ff */
[----:B------:R-:W-:Y:S02]  /*3110*/  PRMT R4, R43, 0x9910, RZ ;  /* 0x000099102b047816 */ /* 0x000fe400000000ff */
[----:B------:R-:W-:Y:S02]  /*3120*/  PRMT R5, R14, 0x9910, RZ ;  /* 0x000099100e057816 */ /* 0x000fe400000000ff */
[----:B------:R-:W-:Y:S02]  /*3130*/  ISETP.NE.AND P2, PT, R19, R18, PT ;  /* 0x000000121300720c */ /* 0x000fe40003f45270 */
[----:B------:R-:W-:-:S02]  /*3140*/  ISETP.NE.AND P3, PT, R5, R4, PT ;  /* 0x000000040500720c */ /* 0x000fc40003f65270 */
[-C--:B------:R-:W-:Y:S02]  /*3150*/  ISETP.GE.U32.AND P1, PT, R34, R27.reuse, PT ;  /* 0x0000001b2200720c */ /* 0x080fe40003f26070 */
[----:B------:R-:W-:Y:S02]  /*3160*/  ISETP.GT.AND P5, PT, R19, R18, PT ;  /* 0x000000121300720c */ /* 0x000fe40003fa4270 */
[----:B------:R-:W-:Y:S02]  /*3170*/  ISETP.GE.U32.AND P0, PT, R36, R27, PT ;  /* 0x0000001b2400720c */ /* 0x000fe40003f06070 */
[----:B------:R-:W-:Y:S02]  /*3180*/  ISETP.GE.AND.EX P1, PT, R16, RZ, PT, P1 ;  /* 0x000000ff1000720c */ /* 0x000fe40003f26310 */
[----:B------:R-:W-:Y:S02]  /*3190*/  ISETP.GT.AND P4, PT, R5, R4, PT ;  /* 0x000000040500720c */ /* 0x000fe40003f84270 */
[----:B------:R-:W-:-:S02]  /*31a0*/  SEL R5, RZ, 0xffffffff, P5 ;  /* 0xffffffffff057807 */ /* 0x000fc40002800000 */
[----:B------:R-:W-:Y:S02]  /*31b0*/  ISETP.GE.AND.EX P0, PT, R20, RZ, PT, P0 ;  /* 0x000000ff1400720c */ /* 0x000fe40003f06300 */
[----:B------:R-:W-:Y:S02]  /*31c0*/  @!P2 SEL R5, RZ, 0xffffffff, !P1 ;  /* 0xffffffffff05a807 */ /* 0x000fe40004800000 */
[----:B------:R-:W-:Y:S02]  /*31d0*/  ISETP.GE.U32.AND P2, PT, R45, R8, PT ;  /* 0x000000082d00720c */ /* 0x000fe40003f46070 */
[----:B------:R-:W-:Y:S02]  /*31e0*/  SEL R4, RZ, 0xffffffff, P4 ;  /* 0xffffffffff047807 */ /* 0x000fe40002000000 */
[----:B------:R-:W-:Y:S02]  /*31f0*/  @!P3 SEL R4, RZ, 0xffffffff, !P0 ;  /* 0xffffffffff04b807 */ /* 0x000fe40004000000 */
[----:B------:R-:W-:-:S02]  /*3200*/  LOP3.LUT R5, R5, 0x1, RZ, 0xc0, !PT ;  /* 0x0000000105057812 */ /* 0x000fc400078ec0ff */
[----:B------:R-:W-:Y:S02]  /*3210*/  LOP3.LUT R4, R4, 0x1, RZ, 0xc0, !PT ;  /* 0x0000000104047812 */ /* 0x000fe400078ec0ff */
[----:B------:R-:W-:Y:S02]  /*3220*/  ISETP.NE.U32.AND P1, PT, R5, 0x1, PT ;  /* 0x000000010500780c */ /* 0x000fe40003f25070 */
[----:B------:R-:W-:Y:S02]  /*3230*/  ISETP.NE.U32.AND P0, PT, R4, 0x1, PT ;  /* 0x000000010400780c */ /* 0x000fe40003f05070 */
[----:B------:R-:W-:Y:S02]  /*3240*/  SEL R39, R42, R39, !P1 ;  /* 0x000000272a277207 */ /* 0x000fe40004800000 */
[----:B------:R-:W-:Y:S02]  /*3250*/  SEL R14, R43, R14, !P0 ;  /* 0x0000000e2b0e7207 */ /* 0x000fe40004000000 */
[----:B------:R-:W-:-:S02]  /*3260*/  SEL R36, R27, R36, !P0 ;  /* 0x000000241b247207 */ /* 0x000fc40004000000 */
[----:B------:R-:W-:Y:S02]  /*3270*/  SEL R34, R27, R34, !P1 ;  /* 0x000000221b227207 */ /* 0x000fe40004800000 */
[----:B------:R-:W-:Y:S02]  /*3280*/  SEL R20, R20, RZ, P0 ;  /* 0x000000ff14147207 */ /* 0x000fe40000000000 */
[----:B------:R-:W-:Y:S01]  /*3290*/  SEL R16, R16, RZ, P1 ;  /* 0x000000ff10107207 */ /* 0x000fe20000800000 */
[----:B------:R-:W-:Y:S06]  /*32a0*/  @P2 BRA `(.L_x_2196) ;  /* 0x0000000400502947 */ /* 0x000fec0003800000 */
[----:B------:R-:W-:Y:S02]  /*32b0*/  PRMT R18, R41, 0x9910, RZ ;  /* 0x0000991029127816 */ /* 0x000fe400000000ff */
        /* <DEDUP_REMOVED lines=9> */
[----:B------:R-:W-:Y:S02]  /*3350*/  IADD3 R27, PT, PT, R45, R12, RZ ;  /* 0x0000000c2d1b7210 */ /* 0x000fe40007ffe0ff */
[----:B------:R-:W-:-:S02]  /*3360*/  ISETP.GT.AND P4, PT, R5, R4, PT ;  /* 0x000000040500720c */ /* 0x000fc40003f84270 */
[----:B------:R-:W-:Y:S02]  /*3370*/  SEL R5, RZ, 0xffffffff, P5 ;  /* 0xffffffffff057807 */ /* 0x000fe40002800000 */
[----:B------:R-:W-:Y:S02]  /*3380*/  ISETP.GE.AND.EX P0, PT, R31, RZ, PT, P0 ;  /* 0x000000ff1f00720c */ /* 0x000fe40003f06300 */
[----:B------:R-:W-:Y:S02]  /*3390*/  @!P2 SEL R5, RZ, 0xffffffff, !P1 ;  /* 0xffffffffff05a807 */ /* 0x000fe40004800000 */
[----:B------:R-:W-:Y:S02]  /*33a0*/  ISETP.GE.U32.AND P2, PT, R27, R8, PT ;  /* 0x000000081b00720c */ /* 0x000fe40003f46070 */
[----:B------:R-:W-:Y:S02]  /*33b0*/  SEL R4, RZ, 0xffffffff, P4 ;  /* 0xffffffffff047807 */ /* 0x000fe40002000000 */
[----:B------:R-:W-:-:S02]  /*33c0*/  @!P3 SEL R4, RZ, 0xffffffff, !P0 ;  /* 0xffffffffff04b807 */ /* 0x000fc40004000000 */
[----:B------:R-:W-:Y:S02]  /*33d0*/  LOP3.LUT R5, R5, 0x1, RZ, 0xc0, !PT ;  /* 0x0000000105057812 */ /* 0x000fe400078ec0ff */
[----:B------:R-:W-:Y:S02]  /*33e0*/  LOP3.LUT R4, R4, 0x1, RZ, 0xc0, !PT ;  /* 0x0000000104047812 */ /* 0x000fe400078ec0ff */
[----:B------:R-:W-:Y:S02]  /*33f0*/  ISETP.NE.U32.AND P1, PT, R5, 0x1, PT ;  /* 0x000000010500780c */ /* 0x000fe40003f25070 */
[----:B------:R-:W-:Y:S02]  /*3400*/  ISETP.NE.U32.AND P0, PT, R4, 0x1, PT ;  /* 0x000000010400780c */ /* 0x000fe40003f05070 */
[----:B------:R-:W-:Y:S02]  /*3410*/  SEL R32, R41, R32, !P1 ;  /* 0x0000002029207207 */ /* 0x000fe40004800000 */
[----:B------:R-:W-:-:S02]  /*3420*/  SEL R33, R40, R33, !P0 ;  /* 0x0000002128217207 */ /* 0x000fc40004000000 */
[C---:B------:R-:W-:Y:S02]  /*3430*/  SEL R26, R45.reuse, R26, !P0 ;  /* 0x0000001a2d1a7207 */ /* 0x040fe40004000000 */
[----:B------:R-:W-:Y:S02]  /*3440*/  SEL R25, R45, R25, !P1 ;  /* 0x000000192d197207 */ /* 0x000fe40004800000 */
[----:B------:R-:W-:Y:S02]  /*3450*/  SEL R31, R31, RZ, P0 ;  /* 0x000000ff1f1f7207 */ /* 0x000fe40000000000 */
[----:B------:R-:W-:Y:S01]  /*3460*/  SEL R37, R37, RZ, P1 ;  /* 0x000000ff25257207 */ /* 0x000fe20000800000 */
[----:B------:R-:W-:Y:S06]  /*3470*/  @P2 BRA `(.L_x_2196) ;  /* 0x0000000000dc2947 */ /* 0x000fec0003800000 */
        /* <DEDUP_REMOVED lines=36> */
[----:B------:R-:W-:Y:S02]  /*36c0*/  ISETP.GE.U32.AND P1, PT, R9, R12, PT ;  /* 0x0000000c0900720c */ /* 0x000fe40003f26070 */
[----:B------:R-:W-:Y:S02]  /*36d0*/  ISETP.GT.AND P4, PT, R5, R4, PT ;  /* 0x000000040500720c */ /* 0x000fe40003f84270 */
[----:B------:R-:W-:Y:S02]  /*36e0*/  ISETP.GT.AND P5, PT, R11, R8, PT ;  /* 0x000000080b00720c */ /* 0x000fe40003fa4270 */
[----:B------:R-:W-:Y:S02]  /*36f0*/  ISETP.GE.AND.EX P0, PT, R13, RZ, PT, P0 ;  /* 0x000000ff0d00720c */ /* 0x000fe40003f06300 */
[----:B------:R-:W-:-:S02]  /*3700*/  ISETP.GE.AND.EX P1, PT, R0, RZ, PT, P1 ;  /* 0x000000ff0000720c */ /* 0x000fc40003f26310 */
[----:B------:R-:W-:Y:S02]  /*3710*/  SEL R4, RZ, 0xffffffff, P4 ;  /* 0xffffffffff047807 */ /* 0x000fe40002000000 */
[----:B------:R-:W-:Y:S02]  /*3720*/  SEL R5, RZ, 0xffffffff, P5 ;  /* 0xffffffffff057807 */ /* 0x000fe40002800000 */
[----:B------:R-:W-:Y:S02]  /*3730*/  @!P3 SEL R4, RZ, 0xffffffff, !P0 ;  /* 0xffffffffff04b807 */ /* 0x000fe40004000000 */
[----:B------:R-:W-:Y:S02]  /*3740*/  @!P2 SEL R5, RZ, 0xffffffff, !P1 ;  /* 0xffffffffff05a807 */ /* 0x000fe40004800000 */
[----:B------:R-:W-:Y:S02]  /*3750*/  LOP3.LUT R4, R4, 0x1, RZ, 0xc0, !PT ;  /* 0x0000000104047812 */ /* 0x000fe400078ec0ff */
[----:B------:R-:W-:-:S02]  /*3760*/  LOP3.LUT R5, R5, 0x1, RZ, 0xc0, !PT ;  /* 0x0000000105057812 */ /* 0x000fc400078ec0ff */
[----:B------:R-:W-:Y:S02]  /*3770*/  ISETP.NE.U32.AND P0, PT, R4, 0x1, PT ;  /* 0x000000010400780c */ /* 0x000fe40003f05070 */
[----:B------:R-:W-:Y:S02]  /*3780*/  ISETP.NE.U32.AND P1, PT, R5, 0x1, PT ;  /* 0x000000010500780c */ /* 0x000fe40003f25070 */
[----:B------:R-:W-:Y:S02]  /*3790*/  SEL R30, R7, R30, !P0 ;  /* 0x0000001e071e7207 */ /* 0x000fe40004000000 */
[----:B------:R-:W-:Y:S02]  /*37a0*/  SEL R3, R6, R3, !P1 ;  /* 0x0000000306037207 */ /* 0x000fe40004800000 */
[C---:B------:R-:W-:Y:S02]  /*37b0*/  SEL R15, R12.reuse, R15, !P0 ;  /* 0x0000000f0c0f7207 */ /* 0x040fe40004000000 */
[----:B------:R-:W-:-:S02]  /*37c0*/  SEL R9, R12, R9, !P1 ;  /* 0x000000090c097207 */ /* 0x000fc40004800000 */
[----:B------:R-:W-:Y:S02]  /*37d0*/  SEL R13, R13, RZ, P0 ;  /* 0x000000ff0d0d7207 */ /* 0x000fe40000000000 */
[----:B------:R-:W-:-:S07]  /*37e0*/  SEL R0, R0, RZ, P1 ;  /* 0x000000ff00007207 */ /* 0x000fce0000800000 */
.L_x_2196:
[----:B------:R-:W-:Y:S05]  /*37f0*/  BSYNC.RECONVERGENT B0 ;  /* 0x0000000000007941 */ /* 0x000fea0003800200 */
.L_x_2195:
[----:B------:R-:W-:Y:S02]  /*3800*/  PRMT R4, R33, 0x9910, RZ ;  /* 0x0000991021047816 */ /* 0x000fe400000000ff */
[----:B------:R-:W-:Y:S02]  /*3810*/  PRMT R5, R14, 0x9910, RZ ;  /* 0x000099100e057816 */ /* 0x000fe400000000ff */
[----:B------:R-:W-:Y:S02]  /*3820*/  PRMT R6, R32, 0x9910, RZ ;  /* 0x0000991020067816 */ /* 0x000fe400000000ff */
[----:B------:R-:W-:Y:S02]  /*3830*/  PRMT R7, R39, 0x9910, RZ ;  /* 0x0000991027077816 */ /* 0x000fe400000000ff */
[----:B------:R-:W-:Y:S02]  /*3840*/  ISETP.NE.AND P3, PT, R5, R4, PT ;  /* 0x000000040500720c */ /* 0x000fe40003f65270 */
[----:B------:R-:W-:-:S02]  /*3850*/  ISETP.NE.AND P2, PT, R7, R6, PT ;  /* 0x000000060700720c */ /* 0x000fc40003f45270 */
[----:B------:R-:W-:Y:S02]  /*3860*/  ISETP.GE.U32.AND P0, PT, R36, R26, PT ;  /* 0x0000001a2400720c */ /* 0x000fe40003f06070 */
[----:B------:R-:W-:Y:S02]  /*3870*/  ISETP.GT.AND P5, PT, R5, R4, PT ;  /* 0x000000040500720c */ /* 0x000fe40003fa4270 */
[----:B------:R-:W-:Y:S02]  /*3880*/  ISETP.GE.U32.AND P1, PT, R34, R25, PT ;  /* 0x000000192200720c */ /* 0x000fe40003f26070 */
[----:B------:R-:W-:Y:S02]  /*3890*/  ISETP.GE.AND.EX P0, PT, R20, R31, PT, P0 ;  /* 0x0000001f1400720c */ /* 0x000fe40003f06300 */
[----:B------:R-:W-:Y:S02]  /*38a0*/  ISETP.GT.AND P4, PT, R7, R6, PT ;  /* 0x000000060700720c */ /* 0x000fe40003f84270 */
[----:B------:R-:W-:-:S02]  /*38b0*/  SEL R4, RZ, 0xffffffff, P5 ;  /* 0xffffffffff047807 */ /* 0x000fc40002800000 */
[----:B------:R-:W-:Y:S02]  /*38c0*/  ISETP.GE.AND.EX P1, PT, R16, R37, PT, P1 ;  /* 0x000000251000720c */ /* 0x000fe40003f26310 */
[----:B------:R-:W-:Y:S02]  /*38d0*/  @!P3 SEL R4, RZ, 0xffffffff, !P0 ;  /* 0xffffffffff04b807 */ /* 0x000fe40004000000 */
[----:B------:R-:W-:Y:S02]  /*38e0*/  SEL R5, RZ, 0xffffffff, P4 ;  /* 0xffffffffff057807 */ /* 0x000fe40002000000 */
[----:B------:R-:W-:Y:S02]  /*38f0*/  @!P2 SEL R5, RZ, 0xffffffff, !P1 ;  /* 0xffffffffff05a807 */ /* 0x000fe40004800000 */
[----:B------:R-:W-:Y:S02]  /*3900*/  LOP3.LUT R4, R4, 0x1, RZ, 0xc0, !PT ;  /* 0x0000000104047812 */ /* 0x000fe400078ec0ff */
[----:B------:R-:W-:-:S02]  /*3910*/  LOP3.LUT R5, R5, 0x1, RZ, 0xc0, !PT ;  /* 0x0000000105057812 */ /* 0x000fc400078ec0ff */
[----:B------:R-:W-:Y:S02]  /*3920*/  ISETP.NE.U32.AND P0, PT, R4, 0x1, PT ;  /* 0x000000010400780c */ /* 0x000fe40003f05070 */
[----:B------:R-:W-:Y:S02]  /*3930*/  ISETP.NE.U32.AND P1, PT, R5, 0x1, PT ;  /* 0x000000010500780c */ /* 0x000fe40003f25070 */
[----:B------:R-:W-:Y:S02]  /*3940*/  SEL R14, R33, R14, !P0 ;  /* 0x0000000e210e7207 */ /* 0x000fe40004000000 */
[----:B------:R-:W-:Y:S02]  /*3950*/  SEL R39, R32, R39, !P1 ;  /* 0x0000002720277207 */ /* 0x000fe40004800000 */
[----:B------:R-:W-:Y:S02]  /*3960*/  PRMT R11, R29, 0x9910, RZ ;  /* 0x000099101d0b7816 */ /* 0x000fe400000000ff */
[----:B------:R-:W-:-:S02]  /*3970*/  PRMT R4, R14, 0x9910, RZ ;  /* 0x000099100e047816 */ /* 0x000fc400000000ff */
[----:B------:R-:W-:Y:S02]  /*3980*/  PRMT R6, R38, 0x9910, RZ ;  /* 0x0000991026067816 */ /* 0x000fe400000000ff */
[----:B------:R-:W-:Y:S02]  /*3990*/  PRMT R5, R39, 0x9910, RZ ;  /* 0x0000991027057816 */ /* 0x000fe400000000ff */
[----:B------:R-:W-:Y:S02]  /*39a0*/  ISETP.NE.AND P2, PT, R4, R11, PT ;  /* 0x0000000b0400720c */ /* 0x000fe40003f45270 */
[----:B------:R-:W-:Y:S02]  /*39b0*/  SEL R7, R26, R36, !P0 ;  /* 0x000000241a077207 */ /* 0x000fe40004000000 */
[----:B------:R-:W-:Y:S02]  /*39c0*/  ISETP.NE.AND P3, PT, R5, R6, PT ;  /* 0x000000060500720c */ /* 0x000fe40003f65270 */
[----:B------:R-:W-:-:S02]  /*39d0*/  SEL R31, R31, R20, !P0 ;  /* 0x000000141f1f7207 */ /* 0x000fc40004000000 */
[----:B------:R-:W-:Y:S02]  /*39e0*/  SEL R26, R25, R34, !P1 ;  /* 0x00000022191a7207 */ /* 0x000fe40004800000 */
[----:B------:R-:W-:Y:S02]  /*39f0*/  ISETP.GE.U32.AND P0, PT, R7, R24, PT ;  /* 0x000000180700720c */ /* 0x000fe40003f06070 */
[----:B------:R-:W-:Y:S02]  /*3a00*/  SEL R16, R37, R16, !P1 ;  /* 0x0000001025107207 */ /* 0x000fe40004800000 */
[----:B------:R-:W-:Y:S02]  /*3a10*/  ISETP.GT.AND P5, PT, R4, R11, PT ;  /* 0x0000000b0400720c */ /* 0x000fe40003fa4270 */
[----:B------:R-:W-:Y:S02]  /*3a20*/  ISETP.GE.U32.AND P1, PT, R26, R21, PT ;  /* 0x000000151a00720c */ /* 0x000fe40003f26070 */
[----:B------:R-:W-:-:S02]  /*3a30*/  ISETP.GE.AND.EX P0, PT, R31, R28, PT, P0 ;  /* 0x0000001c1f00720c */ /* 0x000fc40003f06300 */
[----:B------:R-:W-:Y:S02]  /*3a40*/  ISETP.GT.AND P4, PT, R5, R6, PT ;  /* 0x000000060500720c */ /* 0x000fe40003f84270 */
[----:B------:R-:W-:Y:S02]  /*3a50*/  SEL R4, RZ, 0xffffffff, P5 ;  /* 0xffffffffff047807 */ /* 0x000fe40002800000 */
[----:B------:R-:W-:Y:S02]  /*3a60*/  ISETP.GE.AND.EX P1, PT, R16, R35, PT, P1 ;  /* 0x000000231000720c */ /* 0x000fe40003f26310 */
[----:B------:R-:W-:Y:S02]  /*3a70*/  @!P2 SEL R4, RZ, 0xffffffff, !P0 ;  /* 0xffffffffff04a807 */ /* 0x000fe40004000000 */
        /* <DEDUP_REMOVED lines=8> */
[----:B------:R-:W-:Y:S02]  /*3b00*/  SEL R38, R38, R39, !P1 ;  /* 0x0000002726267207 */ /* 0x000fe40004800000 */
[----:B------:R-:W-:Y:S02]  /*3b10*/  PRMT R7, R30, 0x9910, RZ ;  /* 0x000099101e077816 */ /* 0x000fe400000000ff */
[----:B------:R-:W-:Y:S02]  /*3b20*/  PRMT R4, R29, 0x9910, RZ ;  /* 0x000099101d047816 */ /* 0x000fe400000000ff */
[----:B------:R-:W-:Y:S02]  /*3b30*/  PRMT R8, R3, 0x9910, RZ ;  /* 0x0000991003087816 */ /* 0x000fe400000000ff */
[----:B------:R-:W-:Y:S02]  /*3b40*/  PRMT R5, R38, 0x9910, RZ ;  /* 0x0000991026057816 */ /* 0x000fe400000000ff */
[----:B------:R-:W-:-:S02]  /*3b50*/  ISETP.NE.AND P2, PT, R4, R7, PT ;  /* 0x000000070400720c */ /* 0x000fc40003f45270 */
[----:B------:R-:W-:Y:S02]  /*3b60*/  ISETP.NE.AND P3, PT, R5, R8, PT ;  /* 0x000000080500720c */ /* 0x000fe40003f65270 */
[----:B------:R-:W-:Y:S02]  /*3b70*/  SEL R28, R28, R31, !P0 ;  /* 0x0000001f1c1c7207 */ /* 0x000fe40004000000 */
[----:B------:R-:W-:Y:S02]  /*3b80*/  SEL R26, R21, R26, !P1 ;  /* 0x0000001a151a7207 */ /* 0x000fe40004800000 */
[----:B------:R-:W-:Y:S02]  /*3b90*/  ISETP.GE.U32.AND P0, PT, R6, R15, PT ;  /* 0x0000000f0600720c */ /* 0x000fe40003f06070 */
[----:B------:R-:W-:Y:S02]  /*3ba0*/  SEL R27, R35, R16, !P1 ;  /* 0x00000010231b7207 */ /* 0x000fe40004800000 */
[----:B------:R-:W-:-:S02]  /*3bb0*/  ISETP.GT.AND P5, PT, R4, R7, PT ;  /* 0x000000070400720c */ /* 0x000fc40003fa4270 */
[----:B------:R-:W-:Y:S02]  /*3bc0*/  ISETP.GE.U32.AND P1, PT, R26, R9, PT ;  /* 0x000000091a00720c */ /* 0x000fe40003f26070 */
[----:B------:R-:W-:Y:S02]  /*3bd0*/  ISETP.GE.AND.EX P0, PT, R28, R13, PT, P0 ;  /* 0x0000000d1c00720c */ /* 0x000fe40003f06300 */
[----:B------:R-:W-:Y:S02]  /*3be0*/  ISETP.GT.AND P4, PT, R5, R8, PT ;  /* 0x000000080500720c */ /* 0x000fe40003f84270 */
[----:B------:R-:W-:Y:S02]  /*3bf0*/  SEL R4, RZ, 0xffffffff, P5 ;  /* 0xffffffffff047807 */ /* 0x000fe40002800000 */
[----:B------:R-:W-:Y:S02]  /*3c00*/  ISETP.GE.AND.EX P1, PT, R27, R0, PT, P1 ;  /* 0x000000001b00720c */ /* 0x000fe40003f26310 */
[----:B------:R-:W-:-:S02]  /*3c10*/  @!P2 SEL R4, RZ, 0xffffffff, !P0 ;  /* 0xffffffffff04a807 */ /* 0x000fc40004000000 */
[----:B------:R-:W-:Y:S02]  /*3c20*/  SEL R5, RZ, 0xffffffff, P4 ;  /* 0xffffffffff057807 */ /* 0x000fe40002000000 */
[----:B------:R-:W-:Y:S02]  /*3c30*/  @!P3 SEL R5, RZ, 0xffffffff, !P1 ;  /* 0xffffffffff05b807 */ /* 0x000fe40004800000 */
[----:B------:R-:W-:Y:S02]  /*3c40*/  LOP3.LUT R4, R4, 0x1, RZ, 0xc0, !PT ;  /* 0x0000000104047812 */ /* 0x000fe400078ec0ff */
[----:B------:R-:W-:Y:S02]  /*3c50*/  LOP3.LUT R5, R5, 0x1, RZ, 0xc0, !PT ;  /* 0x0000000105057812 */ /* 0x000fe400078ec0ff */
[----:B------:R-:W-:Y:S02]  /*3c60*/  ISETP.NE.U32.AND P0, PT, R4, 0x1, PT ;  /* 0x000000010400780c */ /* 0x000fe40003f05070 */
[----:B------:R-:W-:-:S02]  /*3c70*/  ISETP.NE.U32.AND P1, PT, R5, 0x1, PT ;  /* 0x000000010500780c */ /* 0x000fc40003f25070 */
[----:B------:R-:W-:Y:S02]  /*3c80*/  SEL R29, R30, R29, !P0 ;  /* 0x0000001d1e1d7207 */ /* 0x000fe40004000000 */
[----:B------:R-:W-:Y:S02]  /*3c90*/  SEL R24, R3, R38, !P1 ;  /* 0x0000002603187207 */ /* 0x000fe40004800000 */
[----:B------:R-:W-:Y:S02]  /*3ca0*/  SEL R6, R15, R6, !P0 ;  /* 0x000000060f067207 */ /* 0x000fe40004000000 */
[----:B------:R-:W-:Y:S02]  /*3cb0*/  SEL R7, R13, R28, !P0 ;  /* 0x0000001c0d077207 */ /* 0x000fe40004000000 */
[----:B------:R-:W-:Y:S02]  /*3cc0*/  SEL R26, R9, R26, !P1 ;  /* 0x0000001a091a7207 */ /* 0x000fe40004800000 */
[----:B------:R-:W-:-:S02]  /*3cd0*/  SEL R27, R0, R27, !P1 ;  /* 0x0000001b001b7207 */ /* 0x000fc40004800000 */
[----:B------:R-:W-:Y:S01]  /*3ce0*/  PRMT R3, R29, 0x7610, R3 ;  /* 0x000076101d037816 */ /* 0x000fe20000000003 */
[----:B------:R-:W-:Y:S06]  /*3cf0*/  BRA `(.L_x_2176) ;  /* 0x000000b8000c7947 */ /* 0x000fec0003800000 */
.L_x_2188:
[----:B------:R-:W-:-:S13]  /*3d00*/  ISETP.NE.AND P0, PT, R33, 0x1, PT ;  /* 0x000000012100780c */ /* 0x000fda0003f05270 */
        /* <DEDUP_REMOVED lines=8> */
[--C-:B-1----:R-:W-:Y:S02]  /*3d90*/  IMAD.MOV.U32 R3, RZ, RZ, R14.reuse ;  /* 0x000000ffff037224 */ /* 0x102fe400078e000e */
        /* <DEDUP_REMOVED lines=40> */
.L_x_2201:
[----:B------:R-:W-:-:S05]  /*4020*/  IMAD R4, R32, R21, RZ ;  /* 0x0000001520047224 */ /* 0x000fca00078e02ff */
[----:B------:R-:W-:-:S05]  /*4030*/  SHF.R.U32.HI R5, RZ, 0x1, R4 ;  /* 0x00000001ff057819 */ /* 0x000fca0000011604 */
[----:B------:R-:W-:-:S04]  /*4040*/  IMAD.WIDE.U32 R4, R5, 0x4, R18 ;  /* 0x0000000405047825 */ /* 0x000fc800078e0012 */
[--C-:B------:R-:W-:Y:S01]  /*4050*/  IMAD.IADD R42, R21, 0x1, R12.reuse ;  /* 0x00000001152a7824 */ /* 0x100fe200078e020c */
[----:B------:R0:W2:Y:S03]  /*4060*/  LDG.E R41, desc[UR36][R4.64] ;  /* 0x0000002404297981 */ /* 0x0000a6000c1e1900 */
[----:B------:R-:W-:Y:S02]  /*4070*/  IMAD R6, R32, R42, RZ ;  /* 0x0000002a20067224 */ /* 0x000fe400078e02ff */
[----:B------:R-:W-:-:S03]  /*4080*/  IMAD.IADD R43, R42, 0x1, R12 ;  /* 0x000000012a2b7824 */ /* 0x000fc600078e020c */
[----:B------:R-:W-:-:S05]  /*4090*/  SHF.R.U32.HI R7, RZ, 0x1, R6 ;  /* 0x00000001ff077819 */ /* 0x000fca0000011606 */
[----:B------:R-:W-:-:S06]  /*40a0*/  IMAD.WIDE.U32 R6, R7, 0x4, R18 ;  /* 0x0000000407067825 */ /* 0x000fcc00078e0012 */
[----:B------:R-:W3:Y:S01]  /*40b0*/  LDG.E R6, desc[UR36][R6.64] ;  /* 0x0000002406067981 */ /* 0x000ee2000c1e1900 */
[----:B------:R-:W-:-:S05]  /*40c0*/  IMAD R10, R32, R43, RZ ;  /* 0x0000002b200a7224 */ /* 0x000fca00078e02ff */
[----:B------:R-:W-:-:S05]  /*40d0*/  SHF.R.U32.HI R11, RZ, 0x1, R10 ;  /* 0x00000001ff0b7819 */ /* 0x000fca000001160a */
[----:B------:R-:W-:-:S04]  /*40e0*/  IMAD.WIDE.U32 R10, R11, 0x4, R18 ;  /* 0x000000040b0a7825 */ /* 0x000fc800078e0012 */
[----:B------:R-:W-:Y:S02]  /*40f0*/  IMAD.IADD R45, R43, 0x1, R12 ;  /* 0x000000012b2d7824 */ /* 0x000fe400078e020c */
[----:B------:R-:W4:Y:S02]  /*4100*/  LDG.E R10, desc[UR36][R10.64] ;  /* 0x000000240a0a7981 */ /* 0x000f24000c1e1900 */
[----:B0-----:R-:W-:-:S05]  /*4110*/  IMAD R4, R32, R45, RZ ;  /* 0x0000002d20047224 */ /* 0x001fca00078e02ff */
[----:B------:R-:W-:-:S05]  /*4120*/  SHF.R.U32.HI R5, RZ, 0x1, R4 ;  /* 0x00000001ff057819 */ /* 0x000fca0000011604 */
[----:B------:R-:W-:-:S06]  /*4130*/  IMAD.WIDE.U32 R4, R5, 0x4, R18 ;  /* 0x0000000405047825 */ /* 0x000fcc00078e0012 */
[----:B------:R0:W5:Y:S01]  /*4140*/  LDG.E R5, desc[UR36][R4.64] ;  /* 0x0000002404057981 */ /* 0x000162000c1e1900 */
[----:B------:R-:W-:Y:S02]  /*4150*/  PRMT R46, R39, 0x9910, RZ ;  /* 0x00009910272e7816 */ /* 0x000fe400000000ff */
[-C--:B------:R-:W-:Y:S02]  /*4160*/  ISETP.GE.U32.AND P0, PT, R38, R21.reuse, PT ;  /* 0x000000152600720c */ /* 0x080fe40003f06070 */
[----:B------:R-:W-:Y:S02]  /*4170*/  PRMT R44, R16, 0x9910, RZ ;  /* 0x00009910102c7816 */ /* 0x000fe400000000ff */
        /* <DEDUP_REMOVED lines=18> */
[----:B---3--:R-:W-:Y:S02]  /*42a0*/  PRMT R11, R6, 0x9910, RZ ;  /* 0x00009910060b7816 */ /* 0x008fe400000000ff */
[----:B------:R-:W-:Y:S02]  /*42b0*/  LOP3.LUT R7, R7, 0x1, RZ, 0xc0, !PT ;  /* 0x0000000107077812 */ /* 0x000fe400078ec0ff */
[----:B------:R-:W-:-:S02]  /*42c0*/  @P3 SEL R4, RZ, 0xffffffff, P4 ;  /* 0xffffffffff043807 */ /* 0x000fc40002000000 */
[----:B------:R-:W-:Y:S01]  /*42d0*/  ISETP.NE.U32.AND P2, PT, R7, 0x1, PT ;  /* 0x000000010700780c */ /* 0x000fe20003f45070 */
[----:B------:R-:W-:Y:S01]  /*42e0*/  IMAD.MOV.U32 R7, RZ, RZ, R11 ;  /* 0x000000ffff077224 */ /* 0x000fe200078e000b */
[----:B------:R-:W-:Y:S02]  /*42f0*/  LOP3.LUT R4, R4, 0x1, RZ, 0xc0, !PT ;  /* 0x0000000104047812 */ /* 0x000fe400078ec0ff */
[----:B------:R-:W-:Y:S02]  /*4300*/  ISETP.GE.U32.AND P0, PT, R37, R42, PT ;  /* 0x0000002a2500720c */ /* 0x000fe40003f06070 */
[----:B------:R-:W-:Y:S02]  /*4310*/  ISETP.NE.U32.AND P4, PT, R4, 0x1, PT ;  /* 0x000000010400780c */ /* 0x000fe40003f85070 */
[----:B------:R-:W-:Y:S02]  /*4320*/  ISETP.NE.AND P1, PT, R44, R7, PT ;  /* 0x000000072c00720c */ /* 0x000fe40003f25270 */
[----:B------:R-:W-:-:S02]  /*4330*/  PRMT R4, R41, 0x7632, R4 ;  /* 0x0000763229047816 */ /* 0x000fc40000000004 */
[----:B------:R-:W-:Y:S02]  /*4340*/  ISETP.GT.AND P3, PT, R44, R7, PT ;  /* 0x000000072c00720c */ /* 0x000fe40003f64270 */
[----:B------:R-:W-:Y:S02]  /*4350*/  PRMT R44, R14, 0x9910, RZ ;  /* 0x000099100e2c7816 */ /* 0x000fe400000000ff */
[----:B------:R-:W-:Y:S02]  /*4360*/  PRMT R7, R6, 0xbb32, RZ ;  /* 0x0000bb3206077816 */ /* 0x000fe400000000ff */
[----:B------:R-:W-:Y:S02]  /*4370*/  SEL R39, R4, R39, !P2 ;  /* 0x0000002704277207 */ /* 0x000fe40005000000 */
[----:B------:R-:W-:Y:S02]  /*4380*/  SEL R4, RZ, 0xffffffff, !P5 ;  /* 0xffffffffff047807 */ /* 0x000fe40006800000 */
[----:B------:R-:W-:-:S02]  /*4390*/  ISETP.NE.AND P5, PT, R44, R7, PT ;  /* 0x000000072c00720c */ /* 0x000fc40003fa5270 */
[----:B----4-:R-:W-:Y:S02]  /*43a0*/  PRMT R11, R10, 0x9910, RZ ;  /* 0x000099100a0b7816 */ /* 0x010fe400000000ff */
[----:B------:R-:W-:Y:S02]  /*43b0*/  ISETP.GE.AND.EX P0, PT, R36, RZ, PT, P0 ;  /* 0x000000ff2400720c */ /* 0x000fe40003f06300 */
[----:B------:R-:W-:Y:S02]  /*43c0*/  @P1 SEL R4, RZ, 0xffffffff, P3 ;  /* 0xffffffffff041807 */ /* 0x000fe40001800000 */
[CC--:B------:R-:W-:Y:S02]  /*43d0*/  ISETP.NE.AND P3, PT, R46.reuse, R11.reuse, PT ;  /* 0x0000000b2e00720c */ /* 0x0c0fe40003f65270 */
[----:B------:R-:W-:Y:S02]  /*43e0*/  ISETP.GT.AND P1, PT, R46, R11, PT ;  /* 0x0000000b2e00720c */ /* 0x000fe40003f24270 */
[----:B------:R-:W-:-:S02]  /*43f0*/  SEL R11, RZ, 0xffffffff, !P0 ;  /* 0xffffffffff0b7807 */ /* 0x000fc40004000000 */
[C---:B------:R-:W-:Y:S02]  /*4400*/  SEL R38, R21.reuse, R38, !P4 ;  /* 0x0000002615267207 */ /* 0x040fe40006000000 */
[----:B------:R-:W-:Y:S02]  /*4410*/  SEL R40, R21, R40, !P2 ;  /* 0x0000002815287207 */ /* 0x000fe40005000000 */
[----:B------:R-:W-:Y:S02]  /*4420*/  ISETP.GT.AND P6, PT, R44, R7, PT ;  /* 0x000000072c00720c */ /* 0x000fe40003fc4270 */
[----:B------:R-:W-:Y:S02]  /*4430*/  ISETP.GE.U32.AND P0, PT, R28, R43, PT ;  /* 0x0000002b1c00720c */ /* 0x000fe40003f06070 */
[----:B------:R-:W-:Y:S02]  /*4440*/  PRMT R44, R24, 0x9910, RZ ;  /* 0x00009910182c7816 */ /* 0x000fe400000000ff */
[----:B------:R-:W-:-:S02]  /*4450*/  PRMT R21, R10, 0xbb32, RZ ;  /* 0x0000bb320a157816 */ /* 0x000fc400000000ff */
[----:B------:R-:W-:Y:S02]  /*4460*/  ISETP.GE.AND.EX P0, PT, R30, RZ, PT, P0 ;  /* 0x000000ff1e00720c */ /* 0x000fe40003f06300 */
[----:B------:R-:W-:Y:S02]  /*4470*/  @P5 SEL R11, RZ, 0xffffffff, P6 ;  /* 0xffffffffff0b5807 */ /* 0x000fe40003000000 */
[C---:B------:R-:W-:Y:S02]  /*4480*/  ISETP.NE.AND P5, PT, R44.reuse, R21, PT ;  /* 0x000000152c00720c */ /* 0x040fe40003fa5270 */
[----:B------:R-:W-:Y:S02]  /*4490*/  SEL R7, RZ, 0xffffffff, !P0 ;  /* 0xffffffffff077807 */ /* 0x000fe40004000000 */
[----:B------:R-:W-:Y:S02]  /*44a0*/  ISETP.GE.U32.AND P0, PT, R27, R43, PT ;  /* 0x0000002b1b00720c */ /* 0x000fe40003f06070 */
[----:B------:R-:W-:Y:S01]  /*44b0*/  ISETP.GT.AND P6, PT, R44, R21, PT ;  /* 0x000000152c00720c */ /* 0x000fe20003fc4270 */
[----:B------:R-:W-:Y:S01]  /*44c0*/  IMAD.IADD R21, R45, 0x1, R12 ;  /* 0x000000012d157824 */ /* 0x000fe200078e020c */
[----:B------:R-:W-:-:S02]  /*44d0*/  ISETP.GE.AND.EX P0, PT, R29, RZ, PT, P0 ;  /* 0x000000ff1d00720c */ /* 0x000fc40003f06300 */
[C---:B-----5:R-:W-:Y:S01]  /*44e0*/  PRMT R48, R5.reuse, 0x9910, RZ ;  /* 0x0000991005307816 */ /* 0x060fe200000000ff */
[----:B------:R-:W-:Y:S01]  /*44f0*/  IMAD R47, R12, 0x3, R21 ;  /* 0x000000030c2f7824 */ /* 0x000fe200078e0215 */
[----:B------:R-:W-:Y:S02]  /*4500*/  PRMT R50, R5, 0xbb32, RZ ;  /* 0x0000bb3205327816 */ /* 0x000fe400000000ff */
[----:B------:R-:W-:Y:S02]  /*4510*/  @P3 SEL R7, RZ, 0xffffffff, P1 ;  /* 0xffffffffff073807 */ /* 0x000fe40000800000 */
[----:B------:R-:W-:Y:S02]  /*4520*/  ISETP.GE.U32.AND P3, PT, R26, R45, PT ;  /* 0x0000002d1a00720c */ /* 0x000fe40003f66070 */
[----:B------:R-:W-:Y:S02]  /*4530*/  SEL R44, RZ, 0xffffffff, !P0 ;  /* 0xffffffffff2c7807 */ /* 0x000fe40004000000 */
[----:B------:R-:W-:-:S02]  /*4540*/  @P5 SEL R44, RZ, 0xffffffff, P6 ;  /* 0xffffffffff2c5807 */ /* 0x000fc40003000000 */
[----:B------:R-:W-:Y:S02]  /*4550*/  ISETP.GE.U32.AND P1, PT, R9, R45, PT ;  /* 0x0000002d0900720c */ /* 0x000fe40003f26070 */
[----:B------:R-:W-:Y:S02]  /*4560*/  ISETP.NE.AND P0, PT, R49, R48, PT ;  /* 0x000000303100720c */ /* 0x000fe40003f05270 */
[----:B------:R-:W-:Y:S02]  /*4570*/  ISETP.NE.AND P5, PT, R51, R50, PT ;  /* 0x000000323300720c */ /* 0x000fe40003fa5270 */
[----:B------:R-:W-:Y:S02]  /*4580*/  ISETP.GE.AND.EX P3, PT, R13, RZ, PT, P3 ;  /* 0x000000ff0d00720c */ /* 0x000fe40003f66330 */
[----:B------:R-:W-:Y:S02]  /*4590*/  ISETP.GE.AND.EX P1, PT, R0, RZ, PT, P1 ;  /* 0x000000ff0000720c */ /* 0x000fe40003f26310 */
[----:B------:R-:W-:-:S02]  /*45a0*/  SEL R46, RZ, 0xffffffff, !P3 ;  /* 0xffffffffff2e7807 */ /* 0x000fc40005800000 */
[----:B------:R-:W-:Y:S02]  /*45b0*/  ISETP.GT.AND P3, PT, R49, R48, PT ;  /* 0x000000303100720c */ /* 0x000fe40003f64270 */
[----:B------:R-:W-:Y:S02]  /*45c0*/  SEL R48, RZ, 0xffffffff, !P1 ;  /* 0xffffffffff307807 */ /* 0x000fe40004800000 */
[----:B------:R-:W-:Y:S02]  /*45d0*/  ISETP.GT.AND P1, PT, R51, R50, PT ;  /* 0x000000323300720c */ /* 0x000fe40003f24270 */
[----:B------:R-:W-:Y:S02]  /*45e0*/  ISETP.GE.U32.AND P6, PT, R47, R8, PT ;  /* 0x000000082f00720c */ /* 0x000fe40003fc6070 */
[----:B------:R-:W-:Y:S02]  /*45f0*/  LOP3.LUT R11, R11, 0x1, RZ, 0xc0, !PT ;  /* 0x000000010b0b7812 */ /* 0x000fe400078ec0ff */
[----:B------:R-:W-:-:S02]  /*4600*/  @P0 SEL R46, RZ, 0xffffffff, P3 ;  /* 0xffffffffff2e0807 */ /* 0x000fc40001800000 */
[----:B------:R-:W-:Y:S02]  /*4610*/  @P5 SEL R48, RZ, 0xffffffff, P1 ;  /* 0xffffffffff305807 */ /* 0x000fe40000800000 */
[----:B------:R-:W-:Y:S02]  /*4620*/  LOP3.LUT R4, R4, 0x1, RZ, 0xc0, !PT ;  /* 0x0000000104047812 */ /* 0x000fe400078ec0ff */
[----:B------:R-:W-:Y:S02]  /*4630*/  ISETP.NE.U32.AND P3, PT, R11, 0x1, PT ;  /* 0x000000010b00780c */ /* 0x000fe40003f65070 */
[----:B------:R-:W-:Y:S02]  /*4640*/  LOP3.LUT R44, R44, 0x1, RZ, 0xc0, !PT ;  /* 0x000000012c2c7812 */ /* 0x000fe400078ec0ff */
[----:B------:R-:W-:Y:S02]  /*4650*/  PRMT R11, R6, 0x7632, R11 ;  /* 0x00007632060b7816 */ /* 0x000fe4000000000b */
[----:B------:R-:W-:-:S02]  /*4660*/  LOP3.LUT R7, R7, 0x1, RZ, 0xc0, !PT ;  /* 0x0000000107077812 */ /* 0x000fc400078ec0ff */
[----:B------:R-:W-:Y:S02]  /*4670*/  LOP3.LUT R46, R46, 0x1, RZ, 0xc0, !PT ;  /* 0x000000012e2e7812 */ /* 0x000fe400078ec0ff */
[----:B------:R-:W-:Y:S02]  /*4680*/  LOP3.LUT R48, R48, 0x1, RZ, 0xc0, !PT ;  /* 0x0000000130307812 */ /* 0x000fe400078ec0ff */
[----:B------:R-:W-:Y:S02]  /*4690*/  ISETP.NE.U32.AND P0, PT, R4, 0x1, PT ;  /* 0x000000010400780c */ /* 0x000fe40003f05070 */
[----:B------:R-:W-:Y:S02]  /*46a0*/  SEL R16, R41, R16, !P4 ;  /* 0x0000001029107207 */ /* 0x000fe40006000000 */
[----:B------:R-:W-:Y:S02]  /*46b0*/  SEL R31, R31, RZ, P4 ;  /* 0x000000ff1f1f7207 */ /* 0x000fe40002000000 */
[----:B------:R-:W-:-:S02]  /*46c0*/  SEL R33, R33, RZ, P2 ;  /* 0x000000ff21217207 */ /* 0x000fc40001000000 */
[----:B------:R-:W-:Y:S02]  /*46d0*/  ISETP.NE.U32.AND P1, PT, R44, 0x1, PT ;  /* 0x000000012c00780c */ /* 0x000fe40003f25070 */
[----:B------:R-:W-:Y:S02]  /*46e0*/  PRMT R47, R10, 0x7632, R47 ;  /* 0x000076320a2f7816 */ /* 0x000fe4000000002f */
[----:B------:R-:W-:Y:S02]  /*46f0*/  SEL R11, R11, R14, !P3 ;  /* 0x0000000e0b0b7207 */ /* 0x000fe40005800000 */
[----:B------:R-:W-:Y:S02]  /*4700*/  ISETP.NE.U32.AND P5, PT, R7, 0x1, PT ;  /* 0x000000010700780c */ /* 0x000fe40003fa5070 */
[----:B------:R-:W-:Y:S02]  /*4710*/  ISETP.NE.U32.AND P4, PT, R46, 0x1, PT ;  /* 0x000000012e00780c */ /* 0x000fe40003f85070 */
[----:B------:R-:W-:-:S02]  /*4720*/  ISETP.NE.U32.AND P2, PT, R48, 0x1, PT ;  /* 0x000000013000780c */ /* 0x000fc40003f45070 */
[----:B------:R-:W-:Y:S02]  /*4730*/  PRMT R4, R5, 0x7632, R4 ;  /* 0x0000763205047816 */ /* 0x000fe40000000004 */
[C---:B------:R-:W-:Y:S02]  /*4740*/  SEL R35, R42.reuse, R35, !P0 ;  /* 0x000000232a237207 */ /* 0x040fe40004000000 */
[----:B------:R-:W-:Y:S02]  /*4750*/  SEL R37, R42, R37, !P3 ;  /* 0x000000252a257207 */ /* 0x000fe40005800000 */
        /* <DEDUP_REMOVED lines=10> */
[----:B------:R-:W-:Y:S02]  /*4800*/  PRMT R14, R11, 0x7610, R14 ;  /* 0x000076100b0e7816 */ /* 0x000fe4000000000e */
[----:B------:R-:W-:Y:S02]  /*4810*/  SEL R30, R30, RZ, P5 ;  /* 0x000000ff1e1e7207 */ /* 0x000fe40002800000 */
[----:B------:R-:W-:Y:S02]  /*4820*/  SEL R29, R29, RZ, P1 ;  /* 0x000000ff1d1d7207 */ /* 0x000fe40000800000 */
[----:B------:R-:W-:Y:S02]  /*4830*/  SEL R20, R5, R20, !P4 ;  /* 0x0000001405147207 */ /* 0x000fe40006000000 */
[----:B------:R-:W-:-:S02]  /*4840*/  SEL R13, R13, RZ, P4 ;  /* 0x000000ff0d0d7207 */ /* 0x000fc40002000000 */
[----:B------:R-:W-:Y:S01]  /*4850*/  SEL R0, R0, RZ, P2 ;  /* 0x000000ff00007207 */ /* 0x000fe20001000000 */
[----:B------:R-:W-:Y:S06]  /*4860*/  @!P6 BRA `(.L_x_2201) ;  /* 0xfffffff400ece947 */ /* 0x000fec000383ffff */
[----:B------:R-:W-:Y:S05]  /*4870*/  BSYNC.RECONVERGENT B1 ;  /* 0x0000000000017941 */ /* 0x000fea0003800200 */
.L_x_2200:
[C---:B------:R-:W-:Y:S02]  /*4880*/  PRMT R43, R41.reuse, 0x7610, R43 ;  /* 0x00007610292b7816 */ /* 0x040fe4000000002b */
[----:B------:R-:W-:Y:S02]  /*4890*/  PRMT R44, R41, 0x7632, R44 ;  /* 0x00007632292c7816 */ /* 0x000fe4000000002c */
[C---:B------:R-:W-:Y:S02]  /*48a0*/  PRMT R42, R6.reuse, 0x7610, R42 ;  /* 0x00007610062a7816 */ /* 0x040fe4000000002a */
[----:B------:R-:W-:Y:S02]  /*48b0*/  PRMT R41, R6, 0x7632, R41 ;  /* 0x0000763206297816 */ /* 0x000fe40000000029 */
[----:B------:R-:W-:Y:S02]  /*48c0*/  PRMT R11, R10, 0x7632, R11 ;  /* 0x000076320a0b7816 */ /* 0x000fe4000000000b */
[----:B------:R-:W-:-:S02]  /*48d0*/  PRMT R7, R5, 0x7610, R7 ;  /* 0x0000761005077816 */ /* 0x000fc40000000007 */
[----:B------:R-:W-:-:S07]  /*48e0*/  PRMT R6, R5, 0x7632, R6 ;  /* 0x0000763205067816 */ /* 0x000fce0000000006 */
.L_x_2199:
[----:B------:R-:W-:Y:S05]  /*48f0*/  BSYNC.RECONVERGENT B0 ;  /* 0x0000000000007941 */ /* 0x000fea0003800200 */
.L_x_2198:
[----:B------:R-:W-:Y:S01]  /*4900*/  ISETP.GE.U32.AND P0, PT, R21, R8, PT ;  /* 0x000000081500720c */ /* 0x000fe20003f06070 */
[----:B------:R-:W-:-:S12]  /*4910*/  BSSY.RECONVERGENT B0, `(.L_x_2202) ;  /* 0x0000022000007945 */ /* 0x000fd80003800200 */
[----:B------:R-:W-:Y:S05]  /*4920*/  @P0 BRA `(.L_x_2203) ;  /* 0x0000000000800947 */ /* 0x000fea0003800000 */
[----:B------:R-:W-:-:S05]  /*4930*/  IMAD R4, R32, R21, RZ ;  /* 0x0000001520047224 */ /* 0x000fca00078e02ff */
        /* <DEDUP_REMOVED lines=25> */
[----:B------:R-:W2:Y:S04]  /*4ad0*/  LDG.E R4, desc[UR36][R4.64] ;  /* 0x0000002404047981 */ /* 0x000ea8000c1e1900 */
[----:B------:R-:W3:Y:S01]  /*4ae0*/  @!P1 LDG.E R18, desc[UR36][R18.64] ;  /* 0x0000002412129981 */ /* 0x000ee2000c1e1900 */
[C---:B--2---:R-:W-:Y:S02]  /*4af0*/  PRMT R10, R4.reuse, 0x7610, R10 ;  /* 0x00007610040a7816 */ /* 0x044fe4000000000a */
[----:B------:R-:W-:Y:S02]  /*4b00*/  PRMT R11, R4, 0x7632, R11 ;  /* 0x00007632040b7816 */ /* 0x000fe4000000000b */
[----:B---3--:R-:W-:-:S02]  /*4b10*/  @!P1 PRMT R7, R18, 0x7610, R7 ;  /* 0x0000761012079816 */ /* 0x008fc40000000007 */
[----:B------:R-:W-:-:S07]  /*4b20*/  @!P1 PRMT R6, R18, 0x7632, R6 ;  /* 0x0000763212069816 */ /* 0x000fce0000000006 */
.L_x_2203:
[----:B------:R-:W-:Y:S05]  /*4b30*/  BSYNC.RECONVERGENT B0 ;  /* 0x0000000000007941 */ /* 0x000fea0003800200 */
.L_x_2202:
        /* <DEDUP_REMOVED lines=67> */
[----:B------:R-:W-:Y:S01]  /*4f70*/  ISETP.GT.AND P5, PT, R19, R18, PT ;  /* 0x000000121300720c */ /* 0x000fe20003fa4270 */
[----:B------:R-:W-:Y:S01]  /*4f80*/  IMAD.IADD R19, R21, 0x1, R12 ;  /* 0x0000000115137824 */ /* 0x000fe200078e020c */
        /* <DEDUP_REMOVED lines=46> */
.L_x_2205:
[----:B------:R-:W-:Y:S05]  /*5270*/  BSYNC.RECONVERGENT B0 ;  /* 0x0000000000007941 */ /* 0x000fea0003800200 */
.L_x_2204:
        /* <DEDUP_REMOVED lines=48> */
[----:B------:R-:W-:Y:S02]  /*5580*/  PRMT R11, R20, 0x9910, RZ ;  /* 0x00009910140b7816 */ /* 0x000fe400000000ff */
[----:B------:R-:W-:Y:S02]  /*5590*/  PRMT R4, R25, 0x9910, RZ ;  /* 0x0000991019047816 */ /* 0x000fe400000000ff */
[----:B------:R-:W-:Y:S02]  /*55a0*/  PRMT R6, R3, 0x9910, RZ ;  /* 0x0000991003067816 */ /* 0x000fe400000000ff */
[----:B------:R-:W-:Y:S02]  /*55b0*/  PRMT R5, R24, 0x9910, RZ ;  /* 0x0000991018057816 */ /* 0x000fe400000000ff */
[----:B------:R-:W-:Y:S02]  /*55c0*/  ISETP.NE.AND P2, PT, R4, R11, PT ;  /* 0x0000000b0400720c */ /* 0x000fe40003f45270 */
[----:B------:R-:W-:-:S02]  /*55d0*/  SEL R7, R28, R7, !P0 ;  /* 0x000000071c077207 */ /* 0x000fc40004000000 */
        /* <DEDUP_REMOVED lines=26> */
.L_x_2197:
[----:B------:R-:W0:Y:S01]  /*5780*/  LDCU UR4, c[0x0][0x3a4] ;  /* 0x00007480ff0477ac */ /* 0x000e220008000800 */
[----:B------:R-:W1:Y:S01]  /*5790*/  LDC.U16 R0, c[0x0][0x388] ;  /* 0x0000e200ff007b82 */ /* 0x000e620000000400 */
[----:B------:R-:W-:Y:S01]  /*57a0*/  BSSY.RECONVERGENT B0, `(.L_x_2206) ;  /* 0x000048e000007945 */ /* 0x000fe20003800200 */
[----:B------:R-:W-:-:S06]  /*57b0*/  IMAD.MOV.U32 R10, RZ, RZ, R21 ;  /* 0x000000ffff0a7224 */ /* 0x000fcc00078e0015 */
[----:B------:R-:W2:Y:S08]  /*57c0*/  LDC R13, c[0x0][0x390] ;  /* 0x0000e400ff0d7b82 */ /* 0x000eb00000000800 */
[----:B------:R-:W3:Y:S01]  /*57d0*/  LDC R15, c[0x0][0x394] ;  /* 0x0000e500ff0f7b82 */ /* 0x000ee20000000800 */
[----:B0-----:R-:W-:-:S05]  /*57e0*/  MOV R9, UR4 ;  /* 0x0000000400097c02 */ /* 0x001fca0008000f00 */
[----:B------:R-:W-:Y:S02]  /*57f0*/  IMAD R3, R9, 0x3, R21 ;  /* 0x0000000309037824 */ /* 0x000fe400078e0215 */
[--C-:B-1----:R-:W-:Y:S02]  /*5800*/  IMAD.MOV.U32 R4, RZ, RZ, R0.reuse ;  /* 0x000000ffff047224 */ /* 0x102fe400078e0000 */
[--C-:B------:R-:W-:Y:S01]  /*5810*/  IMAD.MOV.U32 R5, RZ, RZ, R0.reuse ;  /* 0x000000ffff057224 */ /* 0x100fe200078e0000 */
[----:B------:R-:W-:Y:S01]  /*5820*/  ISETP.GE.U32.AND P0, PT, R3, R8, PT ;  /* 0x000000080300720c */ /* 0x000fe20003f06070 */
[--C-:B------:R-:W-:Y:S02]  /*5830*/  IMAD.MOV.U32 R3, RZ, RZ, R0.reuse ;  /* 0x000000ffff037224 */ /* 0x100fe400078e0000 */
[--C-:B------:R-:W-:Y:S02]  /*5840*/  IMAD.MOV.U32 R7, RZ, RZ, R0.reuse ;  /* 0x000000ffff077224 */ /* 0x100fe400078e0000 */
[----:B------:R-:W-:-:S02]  /*5850*/  IMAD.MOV.U32 R6, RZ, RZ, R0 ;  /* 0x000000ffff067224 */ /* 0x000fc400078e0000 */
[--C-:B------:R-:W-:Y:S02]  /*5860*/  IMAD.MOV.U32 R11, RZ, RZ, R0.reuse ;  /* 0x000000ffff0b7224 */ /* 0x100fe400078e0000 */
[----:B------:R-:W-:Y:S02]  /*5870*/  IMAD.MOV.U32 R12, RZ, RZ, R0 ;  /* 0x000000ffff0c7224 */ /* 0x000fe400078e0000 */
[--C-:B--2---:R-:W-:Y:S02]  /*5880*/  IMAD.MOV.U32 R38, RZ, RZ, R13.reuse ;  /* 0x000000ffff267224 */ /* 0x104fe400078e000d */
[--C-:B------:R-:W-:Y:S02]  /*5890*/  IMAD.MOV.U32 R36, RZ, RZ, R13.reuse ;  /* 0x000000ffff247224 */ /* 0x100fe400078e000d */
[--C-:B------:R-:W-:Y:S02]  /*58a0*/  IMAD.MOV.U32 R30, RZ, RZ, R13.reuse ;  /* 0x000000ffff1e7224 */ /* 0x100fe400078e000d */
[----:B------:R-:W-:-:S02]  /*58b0*/  IMAD.MOV.U32 R31, RZ, RZ, R13 ;  /* 0x000000ffff1f7224 */ /* 0x000fc400078e000d */
[--C-:B------:R-:W-:Y:S02]  /*58c0*/  IMAD.MOV.U32 R29, RZ, RZ, R13.reuse ;  /* 0x000000ffff1d7224 */ /* 0x100fe400078e000d */
[--C-:B------:R-:W-:Y:S02]  /*58d0*/  IMAD.MOV.U32 R28, RZ, RZ, R13.reuse ;  /* 0x000000ffff1c7224 */ /* 0x100fe400078e000d */
[----:B------:R-:W-:Y:S02]  /*58e0*/  IMAD.MOV.U32 R14, RZ, RZ, R13 ;  /* 0x000000ffff0e7224 */ /* 0x000fe400078e000d */
[--C-:B---3--:R-:W-:Y:S02]  /*58f0*/  IMAD.MOV.U32 R27, RZ, RZ, R15.reuse ;  /* 0x000000ffff1b7224 */ /* 0x108fe400078e000f */
[--C-:B------:R-:W-:Y:S02]  /*5900*/  IMAD.MOV.U32 R26, RZ, RZ, R15.reuse ;  /* 0x000000ffff1a7224 */ /* 0x100fe400078e000f */
[----:B------:R-:W-:-:S02]  /*5910*/  IMAD.MOV.U32 R25, RZ, RZ, R15 ;  /* 0x000000ffff197224 */ /* 0x000fc400078e000f */
[--C-:B------:R-:W-:Y:S02]  /*5920*/  IMAD.MOV.U32 R24, RZ, RZ, R15.reuse ;  /* 0x000000ffff187224 */ /* 0x100fe400078e000f */
[--C-:B------:R-:W-:Y:S02]  /*5930*/  IMAD.MOV.U32 R21, RZ, RZ, R15.reuse ;  /* 0x000000ffff157224 */ /* 0x100fe400078e000f */
[--C-:B------:R-:W-:Y:S02]  /*5940*/  IMAD.MOV.U32 R20, RZ, RZ, R15.reuse ;  /* 0x000000ffff147224 */ /* 0x100fe400078e000f */
[----:B------:R-:W-:Y:S01]  /*5950*/  IMAD.MOV.U32 R16, RZ, RZ, R15 ;  /* 0x000000ffff107224 */ /* 0x000fe200078e000f */
[----:B------:R-:W-:Y:S06]  /*5960*/  @P0 BRA `(.L_x_2207) ;  /* 0x0000004400c40947 */ /* 0x000fec0003800000 */
[----:B------:R-:W-:-:S13]  /*5970*/  ISETP.NE.AND P2, PT, R33, RZ, PT ;  /* 0x000000ff2100720c */ /* 0x000fda0003f45270 */
[----:B------:R0:W5:Y:S01]  /*5980*/  @!P2 LDG.E R34, desc[UR36][R18.64] ;  /* 0x000000241222a981 */ /* 0x000162000c1e1900 */
[----:B------:R-:W-:Y:S01]  /*5990*/  VIADD R8, R33, 0xffffffff ;  /* 0xffffffff21087836 */ /* 0x000fe20000000000 */
[----:B------:R-:W-:Y:S01]  /*59a0*/  MOV R5, R0 ;  /* 0x0000000000057202 */ /* 0x000fe20000000f00 */
[--C-:B------:R-:W-:Y:S02]  /*59b0*/  IMAD.MOV.U32 R3, RZ, RZ, R0.reuse ;  /* 0x000000ffff037224 */ /* 0x100fe400078e0000 */
[--C-:B------:R-:W-:Y:S01]  /*59c0*/  IMAD.MOV.U32 R4, RZ, RZ, R0.reuse ;  /* 0x000000ffff047224 */ /* 0x100fe200078e0000 */
[----:B------:R-:W-:Y:S01]  /*59d0*/  VIMNMX.U32 R8, PT, PT, R8, 0x18, PT ;  /* 0x0000001808087848 */ /* 0x000fe20003fe0000 */
        /* <DEDUP_REMOVED lines=17> */
[----:B------:R-:W-:Y:S02]  /*5af0*/  IMAD.MOV.U32 R16, RZ, RZ, R15 ;  /* 0x000000ffff107224 */ /* 0x000fe400078e000f */
[----:B0-----:R-:W-:-:S07]  /*5b00*/  VIADD R35, R8, 0x1 ;  /* 0x0000000108237836 */ /* 0x001fce0000000000 */
.L_x_2213:
[----:B------:R-:W0:Y:S01]  /*5b10*/  LDCU UR4, c[0x0][0x3a4] ;  /* 0x00007480ff0477ac */ /* 0x000e220008000800 */
[C---:B-----5:R-:W-:Y:S02]  /*5b20*/  @!P2 PRMT R48, R34.reuse, 0x7610, R48 ;  /* 0x000076102230a816 */ /* 0x060fe40000000030 */
[C---:B------:R-:W-:Y:S02]  /*5b30*/  @!P2 PRMT R47, R34.reuse, 0x7632, R47 ;  /* 0x00007632222fa816 */ /* 0x040fe4000000002f */
[C---:B------:R-:W-:Y:S02]  /*5b40*/  @!P2 PRMT R37, R34.reuse, 0x7632, R37 ;  /* 0x000076322225a816 */ /* 0x040fe40000000025 */
[C---:B------:R-:W-:Y:S02]  /*5b50*/  @!P2 PRMT R50, R34.reuse, 0x7610, R50 ;  /* 0x000076102232a816 */ /* 0x040fe40000000032 */
[C---:B------:R-:W-:Y:S02]  /*5b60*/  @!P2 PRMT R45, R34.reuse, 0x7632, R45 ;  /* 0x00007632222da816 */ /* 0x040fe4000000002d */
[----:B------:R-:W-:-:S02]  /*5b70*/  @!P2 PRMT R46, R34, 0x7610, R46 ;  /* 0x00007610222ea816 */ /* 0x000fc4000000002e */
[C---:B------:R-:W-:Y:S02]  /*5b80*/  @!P2 PRMT R44, R34.reuse, 0x7632, R44 ;  /* 0x00007632222ca816 */ /* 0x040fe4000000002c */
[----:B------:R-:W-:Y:S01]  /*5b90*/  @!P2 PRMT R43, R34, 0x7610, R43 ;  /* 0x00007610222ba816 */ /* 0x000fe2000000002b */
        /* <DEDUP_REMOVED lines=286> */
.L_x_2209:
[----:B------:R-:W-:-:S04]  /*6d80*/  LOP3.LUT R9, R37, 0xfffffffc, RZ, 0xc0, !PT ;  /* 0xfffffffc25097812 */ /* 0x000fc800078ec0ff */
[----:B------:R-:W-:-:S05]  /*6d90*/  IADD3 R8, P0, PT, R9, R18, RZ ;  /* 0x0000001209087210 */ /* 0x000fca0007f1e0ff */
[----:B------:R-:W-:-:S05]  /*6da0*/  IMAD.X R9, RZ, RZ, R19, P0 ;  /* 0x000000ffff097224 */ /* 0x000fca00000e0613 */
[----:B------:R1:W2:Y:S01]  /*6db0*/  LDG.E R8, desc[UR36][R8.64] ;  /* 0x0000002408087981 */ /* 0x0002a2000c1e1900 */
[----:B0-----:R-:W-:Y:S02]  /*6dc0*/  VIADD R49, R10, UR4 ;  /* 0x000000040a317c36 */ /* 0x001fe40008000000 */
[----:B------:R-:W-:-:S04]  /*6dd0*/  IMAD.MOV.U32 R48, RZ, RZ, RZ ;  /* 0x000000ffff307224 */ /* 0x000fc800078e00ff */
[----:B------:R-:W-:-:S05]  /*6de0*/  IMAD.HI.U32 R32, R49, UR30, R48 ;  /* 0x0000001e31207c27 */ /* 0x000fca000f8e0030 */
[----:B-1----:R-:W-:-:S05]  /*6df0*/  SHF.R.U32.HI R9, RZ, UR31, R32 ;  /* 0x0000001fff097c19 */ /* 0x002fca0008011620 */
[----:B------:R-:W-:-:S04]  /*6e00*/  IMAD.MOV R37, RZ, RZ, -R9 ;  /* 0x000000ffff257224 */ /* 0x000fc800078e0a09 */
[----:B------:R-:W-:-:S04]  /*6e10*/  IMAD R37, R37, UR29, R49 ;  /* 0x0000001d25257c24 */ /* 0x000fc8000f8e0231 */
[----:B------:R-:W-:Y:S01]  /*6e20*/  IMAD R37, R37, UR5, RZ ;  /* 0x0000000525257c24 */ /* 0x000fe2000f8e02ff */
[C---:B--2---:R-:W-:Y:S02]  /*6e30*/  PRMT R43, R8.reuse, 0x7610, R43 ;  /* 0x00007610082b7816 */ /* 0x044fe4000000002b */
[----:B------:R-:W-:Y:S01]  /*6e40*/  PRMT R44, R8, 0x7632, R44 ;  /* 0x00007632082c7816 */ /* 0x000fe2000000002c */
[----:B------:R-:W-:Y:S06]  /*6e50*/  BRA.U !UP0, `(.L_x_2210) ;  /* 0x0000000d08687547 */ /* 0x000fec000b800000 */
        /* <DEDUP_REMOVED lines=218> */
.L_x_2210:
[----:B------:R-:W-:-:S04]  /*7c00*/  LOP3.LUT R9, R37, 0xfffffffc, RZ, 0xc0, !PT ;  /* 0xfffffffc25097812 */ /* 0x000fc800078ec0ff */
[----:B------:R-:W-:-:S05]  /*7c10*/  IADD3 R8, P0, PT, R9, R18, RZ ;  /* 0x0000001209087210 */ /* 0x000fca0007f1e0ff */
[----:B------:R-:W-:-:S05]  /*7c20*/  IMAD.X R9, RZ, RZ, R19, P0 ;  /* 0x000000ffff097224 */ /* 0x000fca00000e0613 */
[----:B------:R0:W2:Y:S01]  /*7c30*/  LDG.E R8, desc[UR36][R8.64] ;  /* 0x0000002408087981 */ /* 0x0000a2000c1e1900 */
[----:B------:R-:W-:Y:S02]  /*7c40*/  VIADD R49, R49, UR4 ;  /* 0x0000000431317c36 */ /* 0x000fe40008000000 */
[----:B------:R-:W-:-:S04]  /*7c50*/  IMAD.MOV.U32 R48, RZ, RZ, RZ ;  /* 0x000000ffff307224 */ /* 0x000fc800078e00ff */
[----:B------:R-:W-:-:S05]  /*7c60*/  IMAD.HI.U32 R32, R49, UR30, R48 ;  /* 0x0000001e31207c27 */ /* 0x000fca000f8e0030 */
[----:B0-----:R-:W-:-:S05]  /*7c70*/  SHF.R.U32.HI R9, RZ, UR31, R32 ;  /* 0x0000001fff097c19 */ /* 0x001fca0008011620 */
        /* <DEDUP_REMOVED lines=224> */
.L_x_2211:
        /* <DEDUP_REMOVED lines=232> */
.L_x_2212:
[----:B------:R-:W-:-:S04]  /*9900*/  LOP3.LUT R9, R39, 0xfffffffc, RZ, 0xc0, !PT ;  /* 0xfffffffc27097812 */ /* 0x000fc800078ec0ff */
[----:B------:R-:W-:-:S05]  /*9910*/  IADD3 R8, P0, PT, R9, R18, RZ ;  /* 0x0000001209087210 */ /* 0x000fca0007f1e0ff */
[----:B------:R-:W-:-:S05]  /*9920*/  IMAD.X R9, RZ, RZ, R19, P0 ;  /* 0x000000ffff097224 */ /* 0x000fca00000e0613 */
[----:B------:R-:W2:Y:S02]  /*9930*/  LDG.E R8, desc[UR36][R8.64] ;  /* 0x0000002408087981 */ /* 0x000ea4000c1e1900 */
[C---:B--2---:R-:W-:Y:S02]  /*9940*/  PRMT R48, R8.reuse, 0x7610, R48 ;  /* 0x0000761008307816 */ /* 0x044fe40000000030 */
[----:B------:R-:W-:-:S07]  /*9950*/  PRMT R47, R8, 0x7632, R47 ;  /* 0x00007632082f7816 */ /* 0x000fce000000002f */
.L_x_2208:
[----:B------:R-:W-:Y:S02]  /*9960*/  PRMT R8, R43, 0x9910, RZ ;  /* 0x000099102b087816 */ /* 0x000fe400000000ff */
[----:B------:R-:W-:Y:S02]  /*9970*/  PRMT R9, R6, 0x9910, RZ ;  /* 0x0000991006097816 */ /* 0x000fe400000000ff */
[----:B------:R-:W-:Y:S02]  /*9980*/  PRMT R32, R44, 0x9910, RZ ;  /* 0x000099102c207816 */ /* 0x000fe400000000ff */
[-C--:B------:R-:W-:Y:S02]  /*9990*/  ISETP.NE.AND P5, PT, R9, R8.reuse, PT ;  /* 0x000000080900720c */ /* 0x080fe40003fa5270 */
[----:B------:R-:W-:Y:S02]  /*99a0*/  PRMT R33, R7, 0x9910, RZ ;  /* 0x0000991007217816 */ /* 0x000fe400000000ff */
[----:B------:R-:W-:-:S02]  /*99b0*/  ISETP.GT.AND P3, PT, R9, R8, PT ;  /* 0x000000080900720c */ /* 0x000fc40003f64270 */
[CC--:B------:R-:W-:Y:S02]  /*99c0*/  ISETP.NE.AND P6, PT, R33.reuse, R32.reuse, PT ;  /* 0x000000202100720c */ /* 0x0c0fe40003fc5270 */
[----:B------:R-:W-:Y:S02]  /*99d0*/  ISETP.GT.AND P0, PT, R33, R32, PT ;  /* 0x000000202100720c */ /* 0x000fe40003f04270 */
[----:B------:R-:W-:Y:S02]  /*99e0*/  ISETP.GE.U32.AND P1, PT, R29, R10, PT ;  /* 0x0000000a1d00720c */ /* 0x000fe40003f26070 */
[----:B------:R-:W-:Y:S02]  /*99f0*/  PRMT R9, R46, 0x9910, RZ ;  /* 0x000099102e097816 */ /* 0x000fe400000000ff */
[----:B------:R-:W-:Y:S02]  /*9a00*/  PRMT R32, R5, 0x9910, RZ ;  /* 0x0000991005207816 */ /* 0x000fe400000000ff */
[----:B------:R-:W-:-:S02]  /*9a10*/  ISETP.GE.AND.EX P1, PT, R21, RZ, PT, P1 ;  /* 0x000000ff1500720c */ /* 0x000fc40003f26310 */
[----:B------:R-:W-:Y:S02]  /*9a20*/  SEL R8, RZ, 0xffffffff, P3 ;  /* 0xffffffffff087807 */ /* 0x000fe40001800000 */
[----:B------:R-:W-:Y:S02]  /*9a30*/  PRMT R33, R45, 0x9910, RZ ;  /* 0x000099102d217816 */ /* 0x000fe400000000ff */
[----:B------:R-:W-:Y:S02]  /*9a40*/  PRMT R42, R4, 0x9910, RZ ;  /* 0x00009910042a7816 */ /* 0x000fe400000000ff */
[CC--:B------:R-:W-:Y:S02]  /*9a50*/  ISETP.NE.AND P4, PT, R32.reuse, R9.reuse, PT ;  /* 0x000000092000720c */ /* 0x0c0fe40003f85270 */
[----:B------:R-:W-:Y:S01]  /*9a60*/  ISETP.GT.AND P3, PT, R32, R9, PT ;  /* 0x000000092000720c */ /* 0x000fe20003f64270 */
[----:B0-----:R-:W-:Y:S01]  /*9a70*/  IMAD.U32 R9, RZ, RZ, UR4 ;  /* 0x00000004ff097e24 */ /* 0x001fe2000f8e00ff */
[----:B------:R-:W-:Y:S01]  /*9a80*/  @!P5 SEL R8, RZ, 0xffffffff, !P1 ;  /* 0xffffffffff08d807 */ /* 0x000fe20004800000 */
[----:B------:R-:W0:Y:S01]  /*9a90*/  LDCU UR4, c[0x0][0x39c] ;  /* 0x00007380ff0477ac */ /* 0x000e220008000800 */
[----:B------:R-:W-:-:S02]  /*9aa0*/  ISETP.NE.AND P5, PT, R42, R33, PT ;  /* 0x000000212a00720c */ /* 0x000fc40003fa5270 */
[----:B------:R-:W-:Y:S01]  /*9ab0*/  ISETP.GT.AND P1, PT, R42, R33, PT ;  /* 0x000000212a00720c */ /* 0x000fe20003f24270 */
[----:B------:R-:W-:Y:S01]  /*9ac0*/  IMAD.IADD R33, R10, 0x1, R9 ;  /* 0x000000010a217824 */ /* 0x000fe200078e0209 */
[----:B------:R-:W-:Y:S02]  /*9ad0*/  SEL R49, RZ, 0xffffffff, P0 ;  /* 0xffffffffff317807 */ /* 0x000fe40000000000 */
[----:B------:R-:W-:Y:S02]  /*9ae0*/  ISETP.GE.U32.AND P0, PT, R31, R10, PT ;  /* 0x0000000a1f00720c */ /* 0x000fe40003f06070 */
[----:B------:R-:W-:Y:S02]  /*9af0*/  SEL R41, RZ, 0xffffffff, P3 ;  /* 0xffffffffff297807 */ /* 0x000fe40001800000 */
[----:B------:R-:W-:Y:S02]  /*9b00*/  ISETP.GE.U32.AND P3, PT, R36, R33, PT ;  /* 0x000000212400720c */ /* 0x000fe40003f66070 */
[----:B------:R-:W-:-:S02]  /*9b10*/  ISETP.GE.AND.EX P0, PT, R24, RZ, PT, P0 ;  /* 0x000000ff1800720c */ /* 0x000fc40003f06300 */
[----:B------:R-:W-:Y:S02]  /*9b20*/  PRMT R32, R50, 0x9910, RZ ;  /* 0x0000991032207816 */ /* 0x000fe400000000ff */
[----:B------:R-:W-:Y:S02]  /*9b30*/  PRMT R39, R3, 0x9910, RZ ;  /* 0x0000991003277816 */ /* 0x000fe400000000ff */
[----:B------:R-:W-:Y:S02]  /*9b40*/  ISETP.GE.AND.EX P3, PT, R26, RZ, PT, P3 ;  /* 0x000000ff1a00720c */ /* 0x000fe40003f66330 */
[----:B------:R-:W-:Y:S02]  /*9b50*/  PRMT R42, R37, 0x9910, RZ ;  /* 0x00009910252a7816 */ /* 0x000fe400000000ff */
[----:B------:R-:W-:Y:S02]  /*9b60*/  PRMT R51, R0, 0x9910, RZ ;  /* 0x0000991000337816 */ /* 0x000fe400000000ff */
[----:B------:R-:W-:-:S02]  /*9b70*/  @!P6 SEL R49, RZ, 0xffffffff, !P0 ;  /* 0xffffffffff31e807 */ /* 0x000fc40004000000 */
[CC--:B------:R-:W-:Y:S02]  /*9b80*/  ISETP.NE.AND P6, PT, R39.reuse, R32.reuse, PT ;  /* 0x000000202700720c */ /* 0x0c0fe40003fc5270 */
[----:B------:R-:W-:Y:S01]  /*9b90*/  ISETP.GT.AND P0, PT, R39, R32, PT ;  /* 0x000000202700720c */ /* 0x000fe20003f04270 */
[----:B------:R-:W-:Y:S01]  /*9ba0*/  IMAD.IADD R39, R9, 0x1, R33 ;  /* 0x0000000109277824 */ /* 0x000fe200078e0221 */
[----:B------:R-:W-:Y:S02]  /*9bb0*/  @!P4 SEL R41, RZ, 0xffffffff, !P3 ;  /* 0xffffffffff29c807 */ /* 0x000fe40005800000 */
[CC--:B------:R-:W-:Y:S02]  /*9bc0*/  ISETP.NE.AND P3, PT, R51.reuse, R42.reuse, PT ;  /* 0x0000002a3300720c */ /* 0x0c0fe40003f65270 */
[----:B------:R-:W-:Y:S02]  /*9bd0*/  ISETP.GT.AND P4, PT, R51, R42, PT ;  /* 0x0000002a3300720c */ /* 0x000fe40003f84270 */
[----:B------:R-:W-:-:S02]  /*9be0*/  SEL R51, RZ, 0xffffffff, P1 ;  /* 0xffffffffff337807 */ /* 0x000fc40000800000 */
[----:B------:R-:W-:Y:S02]  /*9bf0*/  ISETP.GE.U32.AND P1, PT, R38, R33, PT ;  /* 0x000000212600720c */ /* 0x000fe40003f26070 */
[----:B------:R-:W-:Y:S02]  /*9c00*/  SEL R42, RZ, 0xffffffff, P0 ;  /* 0xffffffffff2a7807 */ /* 0x000fe40000000000 */
[----:B------:R-:W-:Y:S02]  /*9c10*/  ISETP.GE.U32.AND P0, PT, R30, R39, PT ;  /* 0x000000271e00720c */ /* 0x000fe40003f06070 */
[----:B------:R-:W-:Y:S02]  /*9c20*/  ISETP.GE.AND.EX P1, PT, R27, RZ, PT, P1 ;  /* 0x000000ff1b00720c */ /* 0x000fe40003f26310 */
[----:B------:R-:W-:Y:S02]  /*9c30*/  ISETP.GE.AND.EX P0, PT, R25, RZ, PT, P0 ;  /* 0x000000ff1900720c */ /* 0x000fe40003f06300 */
[----:B------:R-:W-:-:S02]  /*9c40*/  PRMT R32, R48, 0x9910, RZ ;  /* 0x0000991030207816 */ /* 0x000fc400000000ff */
[----:B------:R-:W-:Y:S02]  /*9c50*/  PRMT R53, R11, 0x9910, RZ ;  /* 0x000099100b357816 */ /* 0x000fe400000000ff */
[----:B------:R-:W-:Y:S02]  /*9c60*/  @!P5 SEL R51, RZ, 0xffffffff, !P1 ;  /* 0xffffffffff33d807 */ /* 0x000fe40004800000 */
[----:B------:R-:W-:Y:S02]  /*9c70*/  ISETP.GE.U32.AND P1, PT, R28, R39, PT ;  /* 0x000000271c00720c */ /* 0x000fe40003f26070 */
[----:B------:R-:W-:Y:S02]  /*9c80*/  @!P6 SEL R42, RZ, 0xffffffff, !P0 ;  /* 0xffffffffff2ae807 */ /* 0x000fe40004000000 */
[CC--:B------:R-:W-:Y:S02]  /*9c90*/  ISETP.NE.AND P5, PT, R53.reuse, R32.reuse, PT ;  /* 0x000000203500720c */ /* 0x0c0fe40003fa5270 */
[----:B------:R-:W-:Y:S01]  /*9ca0*/  ISETP.GT.AND P0, PT, R53, R32, PT ;  /* 0x000000203500720c */ /* 0x000fe20003f04270 */
[----:B------:R-:W-:Y:S01]  /*9cb0*/  IMAD.IADD R32, R39, 0x1, R9 ;  /* 0x0000000127207824 */ /* 0x000fe200078e0209 */
[----:B------:R-:W-:-:S02]  /*9cc0*/  SEL R52, RZ, 0xffffffff, P4 ;  /* 0xffffffffff347807 */ /* 0x000fc40002000000 */
[----:B------:R-:W-:Y:S02]  /*9cd0*/  ISETP.GE.AND.EX P4, PT, R20, RZ, PT, P1 ;  /* 0x000000ff1400720c */ /* 0x000fe40003f86310 */
[----:B------:R-:W-:Y:S02]  /*9ce0*/  LOP3.LUT R8, R8, 0x1, RZ, 0xc0, !PT ;  /* 0x0000000108087812 */ /* 0x000fe400078ec0ff */
[----:B------:R-:W-:Y:S02]  /*9cf0*/  @!P3 SEL R52, RZ, 0xffffffff, !P4 ;  /* 0xffffffffff34b807 */ /* 0x000fe40006000000 */
[----:B------:R-:W-:Y:S02]  /*9d00*/  ISETP.GE.U32.AND P4, PT, R13, R32, PT ;  /* 0x000000200d00720c */ /* 0x000fe40003f86070 */
[----:B------:R-:W-:Y:S02]  /*9d10*/  ISETP.NE.U32.AND P3, PT, R8, 0x1, PT ;  /* 0x000000010800780c */ /* 0x000fe40003f65070 */
[----:B------:R-:W-:-:S02]  /*9d20*/  PRMT R54, R47, 0x9910, RZ ;  /* 0x000099102f367816 */ /* 0x000fc400000000ff */
[----:B------:R-:W-:Y:S02]  /*9d30*/  PRMT R55, R12, 0x9910, RZ ;  /* 0x000099100c377816 */ /* 0x000fe400000000ff */
[----:B------:R-:W-:Y:S02]  /*9d40*/  SEL R8, RZ, 0xffffffff, P0 ;  /* 0xffffffffff087807 */ /* 0x000fe40000000000 */
[----:B------:R-:W-:Y:S02]  /*9d50*/  LOP3.LUT R49, R49, 0x1, RZ, 0xc0, !PT ;  /* 0x0000000131317812 */ /* 0x000fe400078ec0ff */
[----:B------:R-:W-:Y:S02]  /*9d60*/  ISETP.GE.AND.EX P0, PT, R15, RZ, PT, P4 ;  /* 0x000000ff0f00720c */ /* 0x000fe40003f06340 */
[----:B------:R-:W-:Y:S02]  /*9d70*/  LOP3.LUT R41, R41, 0x1, RZ, 0xc0, !PT ;  /* 0x0000000129297812 */ /* 0x000fe400078ec0ff */
[----:B------:R-:W-:-:S02]  /*9d80*/  ISETP.GT.AND P1, PT, R55, R54, PT ;  /* 0x000000363700720c */ /* 0x000fc40003f24270 */
[----:B------:R-:W-:Y:S02]  /*9d90*/  ISETP.NE.U32.AND P4, PT, R49, 0x1, PT ;  /* 0x000000013100780c */ /* 0x000fe40003f85070 */
[----:B------:R-:W-:Y:S02]  /*9da0*/  LOP3.LUT R51, R51, 0x1, RZ, 0xc0, !PT ;  /* 0x0000000133337812 */ /* 0x000fe400078ec0ff */
[----:B------:R-:W-:Y:S02]  /*9db0*/  @!P5 SEL R8, RZ, 0xffffffff, !P0 ;  /* 0xffffffffff08d807 */ /* 0x000fe40004000000 */
[----:B------:R-:W-:Y:S02]  /*9dc0*/  ISETP.NE.U32.AND P5, PT, R41, 0x1, PT ;  /* 0x000000012900780c */ /* 0x000fe40003fa5070 */
[----:B------:R-:W-:Y:S02]  /*9dd0*/  SEL R41, RZ, 0xffffffff, P1 ;  /* 0xffffffffff297807 */ /* 0x000fe40000800000 */
[----:B------:R-:W-:-:S02]  /*9de0*/  ISETP.NE.AND P6, PT, R55, R54, PT ;  /* 0x000000363700720c */ /* 0x000fc40003fc5270 */
[----:B------:R-:W-:Y:S02]  /*9df0*/  ISETP.NE.U32.AND P1, PT, R51, 0x1, PT ;  /* 0x000000013300780c */ /* 0x000fe40003f25070 */
[C---:B------:R-:W-:Y:S02]  /*9e00*/  SEL R29, R10.reuse, R29, !P3 ;  /* 0x0000001d0a1d7207 */ /* 0x040fe40005800000 */
[----:B------:R-:W-:Y:S01]  /*9e10*/  SEL R31, R10, R31, !P4 ;  /* 0x0000001f0a1f7207 */ /* 0x000fe20006000000 */
[----:B------:R-:W-:Y:S01]  /*9e20*/  IMAD.IADD R10, R32, 0x1, R9 ;  /* 0x00000001200a7824 */ /* 0x000fe200078e0209 */
[----:B------:R-:W-:Y:S02]  /*9e30*/  LOP3.LUT R8, R8, 0x1, RZ, 0xc0, !PT ;  /* 0x0000000108087812 */ /* 0x000fe400078ec0ff */
[----:B------:R-:W-:Y:S02]  /*9e40*/  SEL R6, R43, R6, !P3 ;  /* 0x000000062b067207 */ /* 0x000fe40005800000 */
[----:B------:R-:W-:-:S02]  /*9e50*/  SEL R21, R21, RZ, P3 ;  /* 0x000000ff15157207 */ /* 0x000fc40001800000 */
[C---:B------:R-:W-:Y:S02]  /*9e60*/  SEL R36, R33.reuse, R36, !P5 ;  /* 0x0000002421247207 */ /* 0x040fe40006800000 */
[----:B------:R-:W-:Y:S01]  /*9e70*/  SEL R38, R33, R38, !P1 ;  /* 0x0000002621267207 */ /* 0x000fe20004800000 */
[----:B------:R-:W-:Y:S01]  /*9e80*/  IMAD R33, R9, 0x3, R10 ;  /* 0x0000000309217824 */ /* 0x000fe200078e020a */
[----:B------:R-:W-:Y:S01]  /*9e90*/  ISETP.NE.U32.AND P3, PT, R8, 0x1, PT ;  /* 0x000000010800780c */ /* 0x000fe20003f65070 */
[----:B0-----:R-:W-:Y:S01]  /*9ea0*/  IMAD.U32 R8, RZ, RZ, UR4 ;  /* 0x00000004ff087e24 */ /* 0x001fe2000f8e00ff */
[----:B------:R-:W-:Y:S02]  /*9eb0*/  ISETP.GE.U32.AND P0, PT, R14, R32, PT ;  /* 0x000000200e00720c */ /* 0x000fe40003f06070 */
[----:B------:R-:W-:Y:S02]  /*9ec0*/  SEL R5, R46, R5, !P5 ;  /* 0x000000052e057207 */ /* 0x000fe40006800000 */
[----:B------:R-:W-:-:S02]  /*9ed0*/  ISETP.GE.AND.EX P0, PT, R16, RZ, PT, P0 ;  /* 0x000000ff1000720c */ /* 0x000fc40003f06300 */
[----:B------:R-:W-:Y:S02]  /*9ee0*/  SEL R26, R26, RZ, P5 ;  /* 0x000000ff1a1a7207 */ /* 0x000fe40002800000 */
[----:B------:R-:W-:Y:S02]  /*9ef0*/  ISETP.GE.U32.AND P5, PT, R33, R8, PT ;  /* 0x000000082100720c */ /* 0x000fe40003fa6070 */
[----:B------:R-:W-:Y:S02]  /*9f00*/  @!P6 SEL R41, RZ, 0xffffffff, !P0 ;  /* 0xffffffffff29e807 */ /* 0x000fe40004000000 */
[----:B------:R-:W-:Y:S02]  /*9f10*/  LOP3.LUT R42, R42, 0x1, RZ, 0xc0, !PT ;  /* 0x000000012a2a7812 */ /* 0x000fe400078ec0ff */
[----:B------:R-:W-:Y:S02]  /*9f20*/  LOP3.LUT R52, R52, 0x1, RZ, 0xc0, !PT ;  /* 0x0000000134347812 */ /* 0x000fe400078ec0ff */
[----:B------:R-:W-:-:S02]  /*9f30*/  LOP3.LUT R41, R41, 0x1, RZ, 0xc0, !PT ;  /* 0x0000000129297812 */ /* 0x000fc400078ec0ff */
[----:B------:R-:W-:Y:S02]  /*9f40*/  SEL R7, R44, R7, !P4 ;  /* 0x000000072c077207 */ /* 0x000fe40006000000 */
[----:B------:R-:W-:Y:S02]  /*9f50*/  SEL R24, R24, RZ, P4 ;  /* 0x000000ff18187207 */ /* 0x000fe40002000000 */
[----:B------:R-:W-:Y:S02]  /*9f60*/  ISETP.NE.U32.AND P6, PT, R42, 0x1, PT ;  /* 0x000000012a00780c */ /* 0x000fe40003fc5070 */
[----:B------:R-:W-:Y:S02]  /*9f70*/  ISETP.NE.U32.AND P0, PT, R52, 0x1, PT ;  /* 0x000000013400780c */ /* 0x000fe40003f05070 */
[----:B------:R-:W-:Y:S02]  /*9f80*/  ISETP.NE.U32.AND P4, PT, R41, 0x1, PT ;  /* 0x000000012900780c */ /* 0x000fe40003f85070 */
[----:B------:R-:W-:-:S02]  /*9f90*/  SEL R30, R39, R30, !P6 ;  /* 0x0000001e271e7207 */ /* 0x000fc40007000000 */
[----:B------:R-:W-:Y:S02]  /*9fa0*/  SEL R28, R39, R28, !P0 ;  /* 0x0000001c271c7207 */ /* 0x000fe40004000000 */
[C---:B------:R-:W-:Y:S02]  /*9fb0*/  SEL R13, R32.reuse, R13, !P3 ;  /* 0x0000000d200d7207 */ /* 0x040fe40005800000 */
[----:B------:R-:W-:Y:S02]  /*9fc0*/  SEL R14, R32, R14, !P4 ;  /* 0x0000000e200e7207 */ /* 0x000fe40006000000 */
[----:B------:R-:W-:Y:S02]  /*9fd0*/  SEL R4, R45, R4, !P1 ;  /* 0x000000042d047207 */ /* 0x000fe40004800000 */
[----:B------:R-:W-:Y:S02]  /*9fe0*/  SEL R27, R27, RZ, P1 ;  /* 0x000000ff1b1b7207 */ /* 0x000fe40000800000 */
[----:B------:R-:W-:-:S02]  /*9ff0*/  SEL R3, R50, R3, !P6 ;  /* 0x0000000332037207 */ /* 0x000fc40007000000 */
[----:B------:R-:W-:Y:S02]  /*a000*/  SEL R25, R25, RZ, P6 ;  /* 0x000000ff19197207 */ /* 0x000fe40003000000 */
[----:B------:R-:W-:Y:S02]  /*a010*/  SEL R0, R37, R0, !P0 ;  /* 0x0000000025007207 */ /* 0x000fe40004000000 */
[----:B------:R-:W-:Y:S02]  /*a020*/  SEL R20, R20, RZ, P0 ;  /* 0x000000ff14147207 */ /* 0x000fe40000000000 */
[----:B------:R-:W-:Y:S02]  /*a030*/  SEL R11, R48, R11, !P3 ;  /* 0x0000000b300b7207 */ /* 0x000fe40005800000 */
[----:B------:R-:W-:Y:S02]  /*a040*/  SEL R15, R15, RZ, P3 ;  /* 0x000000ff0f0f7207 */ /* 0x000fe40001800000 */
[----:B------:R-:W-:-:S02]  /*a050*/  SEL R12, R47, R12, !P4 ;  /* 0x0000000c2f0c7207 */ /* 0x000fc40006000000 */
[----:B------:R-:W-:Y:S01]  /*a060*/  SEL R16, R16, RZ, P4 ;  /* 0x000000ff10107207 */ /* 0x000fe20002000000 */
[----:B------:R-:W-:Y:S06]  /*a070*/  @!P5 BRA `(.L_x_2213) ;  /* 0xffffffb800a4d947 */ /* 0x000fec000383ffff */
.L_x_2207:
[----:B------:R-:W-:Y:S05]  /*a080*/  BSYNC.RECONVERGENT B0 ;  /* 0x0000000000007941 */ /* 0x000fea0003800200 */
.L_x_2206:
[----:B------:R-:W-:Y:S01]  /*a090*/  ISETP.GE.U32.AND P0, PT, R10, R8, PT ;  /* 0x000000080a00720c */ /* 0x000fe20003f06070 */
[----:B------:R-:W-:-:S12]  /*a0a0*/  BSSY.RECONVERGENT B0, `(.L_x_2214) ;  /* 0x000047c000007945 */ /* 0x000fd80003800200 */
[----:B------:R-:W-:Y:S05]  /*a0b0*/  @P0 BRA `(.L_x_2215) ;  /* 0x0000004400e80947 */ /* 0x000fea0003800000 */
[----:B------:R-:W0:Y:S01]  /*a0c0*/  LDC R18, c[0x0][0x3d8] ;  /* 0x0000f600ff127b82 */ /* 0x000e220000000800 */
[----:B------:R-:W-:Y:S02]  /*a0d0*/  CS2R R34, SRZ ;  /* 0x0000000000227805 */ /* 0x000fe4000001ff00 */
[C---:B0-----:R-:W-:Y:S01]  /*a0e0*/  ISETP.NE.AND P0, PT, R18.reuse, RZ, PT ;  /* 0x000000ff1200720c */ /* 0x041fe20003f05270 */
[----:B------:R-:W-:-:S05]  /*a0f0*/  VIADD R42, R18, 0xffffffff ;  /* 0xffffffff122a7836 */ /* 0x000fca0000000000 */
        /* <DEDUP_REMOVED lines=277> */
.L_x_2217:
[----:B------:R-:W-:Y:S01]  /*b250*/  SHF.R.U32.HI R34, RZ, 0x2, R34 ;  /* 0x00000002ff227819 */ /* 0x000fe20000011622 */
[----:B------:R-:W-:-:S07]  /*b260*/  IMAD.MOV.U32 R35, RZ, RZ, RZ ;  /* 0x000000ffff237224 */ /* 0x000fce00078e00ff */
.L_x_2216:
[----:B------:R-:W0:Y:S02]  /*b270*/  LDCU.64 UR4, c[0x0][0x768] ;  /* 0x0000ed00ff0477ac */ /* 0x000e240008000a00 */
[----:B0-----:R-:W-:-:S05]  /*b280*/  IADD3 R40, P1, PT, R40, UR4, RZ ;  /* 0x0000000428287c10 */ /* 0x001fca000ff3e0ff */
[----:B------:R-:W-:Y:S01]  /*b290*/  IMAD.X R39, RZ, RZ, UR5, P1 ;  /* 0x00000005ff277e24 */ /* 0x000fe200088e06ff */
[----:B------:R-:W-:-:S04]  /*b2a0*/  LEA R32, P1, R34, R40, 0x2 ;  /* 0x0000002822207211 */ /* 0x000fc800078210ff */
[----:B------:R-:W-:-:S05]  /*b2b0*/  LEA.HI.X R33, R34, R39, R35, 0x2, P1 ;  /* 0x0000002722217211 */ /* 0x000fca00008f1423 */
[----:B------:R-:W2:Y:S01]  /*b2c0*/  LDG.E R32, desc[UR36][R32.64] ;  /* 0x0000002420207981 */ /* 0x000ea2000c1e1900 */
[----:B------:R-:W-:-:S05]  /*b2d0*/  IMAD.IADD R19, R10, 0x1, R9 ;  /* 0x000000010a137824 */ /* 0x000fca00078e0209 */
[----:B------:R-:W-:Y:S02]  /*b2e0*/  ISETP.GE.U32.AND P1, PT, R19, R8, PT ;  /* 0x000000081300720c */ /* 0x000fe40003f26070 */
[C---:B--2---:R-:W-:Y:S02]  /*b2f0*/  PRMT R43, R32.reuse, 0x7610, R43 ;  /* 0x00007610202b7816 */ /* 0x044fe4000000002b */
[----:B------:R-:W-:-:S09]  /*b300*/  PRMT R44, R32, 0x7632, R44 ;  /* 0x00007632202c7816 */ /* 0x000fd2000000002c */
[----:B------:R-:W-:Y:S05]  /*b310*/  @P1 BRA `(.L_x_2215) ;  /* 0x0000003400501947 */ /* 0x000fea0003800000 */
[----:B------:R-:W-:Y:S01]  /*b320*/  CS2R R34, SRZ ;  /* 0x0000000000227805 */ /* 0x000fe2000001ff00 */
[----:B------:R-:W-:Y:S06]  /*b330*/  @!P0 BRA `(.L_x_2218) ;  /* 0x00000010004c8947 */ /* 0x000fec0003800000 */
[----:B------:R-:W0:Y:S01]  /*b340*/  LDCU.64 UR4, c[0x0][0x3e0] ;  /* 0x00007c00ff0477ac */ /* 0x000e220008000a00 */
[----:B------:R-:W-:Y:S02]  /*b350*/  MOV R18, RZ ;  /* 0x000000ff00127202 */ /* 0x000fe40000000f00 */
        /* <DEDUP_REMOVED lines=271> */
.L_x_2219:
[----:B------:R-:W-:Y:S01]  /*c450*/  SHF.R.U32.HI R34, RZ, 0x2, R45 ;  /* 0x00000002ff227819 */ /* 0x000fe2000001162d */
[----:B------:R-:W-:-:S07]  /*c460*/  IMAD.MOV.U32 R35, RZ, RZ, RZ ;  /* 0x000000ffff237224 */ /* 0x000fce00078e00ff */
.L_x_2218:
        /* <DEDUP_REMOVED lines=283> */
.L_x_2221:
[----:B------:R-:W-:Y:S01]  /*d620*/  SHF.R.U32.HI R34, RZ, 0x2, R37 ;  /* 0x00000002ff227819 */ /* 0x000fe20000011625 */
[----:B------:R-:W-:-:S07]  /*d630*/  IMAD.MOV.U32 R35, RZ, RZ, RZ ;  /* 0x000000ffff237224 */ /* 0x000fce00078e00ff */
.L_x_2220:
        /* <DEDUP_REMOVED lines=283> */
.L_x_2223:
[----:B------:R-:W-:Y:S01]  /*e7f0*/  SHF.R.U32.HI R34, RZ, 0x2, R34 ;  /* 0x00000002ff227819 */ /* 0x000fe20000011622 */
[----:B------:R-:W-:-:S07]  /*e800*/  IMAD.MOV.U32 R35, RZ, RZ, RZ ;  /* 0x000000ffff237224 */ /* 0x000fce00078e00ff */
.L_x_2222:
[----:B------:R-:W-:-:S04]  /*e810*/  LEA R40, P0, R34, R40, 0x2 ;  /* 0x0000002822287211 */ /* 0x000fc800078010ff */
[----:B------:R-:W-:-:S05]  /*e820*/  LEA.HI.X R41, R34, R39, R35, 0x2, P0 ;  /* 0x0000002722297211 */ /* 0x000fca00000f1423 */
[----:B------:R-:W2:Y:S02]  /*e830*/  LDG.E R40, desc[UR36][R40.64] ;  /* 0x0000002428287981 */ /* 0x000ea4000c1e1900 */
[C---:B--2---:R-:W-:Y:S02]  /*e840*/  PRMT R48, R40.reuse, 0x7610, R48 ;  /* 0x0000761028307816 */ /* 0x044fe40000000030 */
[----:B------:R-:W-:-:S07]  /*e850*/  PRMT R47, R40, 0x7632, R47 ;  /* 0x00007632282f7816 */ /* 0x000fce000000002f */
.L_x_2215:
[----:B------:R-:W-:Y:S05]  /*e860*/  BSYNC.RECONVERGENT B0 ;  /* 0x0000000000007941 */ /* 0x000fea0003800200 */
.L_x_2214:
[----:B------:R-:W-:Y:S01]  /*e870*/  ISETP.GE.U32.AND P0, PT, R10, R8, PT ;  /* 0x000000080a00720c */ /* 0x000fe20003f06070 */
[----:B------:R-:W-:-:S12]  /*e880*/  BSSY.RECONVERGENT B0, `(.L_x_2224) ;  /* 0x0000073000007945 */ /* 0x000fd80003800200 */
        /* <DEDUP_REMOVED lines=114> */
.L_x_2225:
[----:B------:R-:W-:Y:S05]  /*efb0*/  BSYNC.RECONVERGENT B0 ;  /* 0x0000000000007941 */ /* 0x000fea0003800200 */
.L_x_2224:
[----:B------:R-:W-:Y:S02]  /*efc0*/  PRMT R8, R5, 0x9910, RZ ;  /* 0x0000991005087816 */ /* 0x000fe400000000ff */
[----:B------:R-:W-:Y:S02]  /*efd0*/  PRMT R9, R6, 0x9910, RZ ;  /* 0x0000991006097816 */ /* 0x000fe400000000ff */
[----:B------:R-:W-:Y:S02]  /*efe0*/  PRMT R10, R4, 0x9910, RZ ;  /* 0x00009910040a7816 */ /* 0x000fe400000000ff */
[----:B------:R-:W-:Y:S02]  /*eff0*/  PRMT R19, R7, 0x9910, RZ ;  /* 0x0000991007137816 */ /* 0x000fe400000000ff */
[----:B------:R-:W-:Y:S02]  /*f000*/  ISETP.NE.AND P3, PT, R9, R8, PT ;  /* 0x000000080900720c */ /* 0x000fe40003f65270 */
[----:B------:R-:W-:-:S02]  /*f010*/  ISETP.NE.AND P2, PT, R19, R10, PT ;  /* 0x0000000a1300720c */ /* 0x000fc40003f45270 */
[----:B------:R-:W-:Y:S02]  /*f020*/  ISETP.GE.U32.AND P0, PT, R29, R36, PT ;  /* 0x000000241d00720c */ /* 0x000fe40003f06070 */
[----:B------:R-:W-:Y:S02]  /*f030*/  ISETP.GE.U32.AND P1, PT, R31, R38, PT ;  /* 0x000000261f00720c */ /* 0x000fe40003f26070 */
[----:B------:R-:W-:Y:S02]  /*f040*/  ISETP.GT.AND P5, PT, R9, R8, PT ;  /* 0x000000080900720c */ /* 0x000fe40003fa4270 */
[----:B------:R-:W-:Y:S02]  /*f050*/  ISETP.GE.AND.EX P0, PT, R21, R26, PT, P0 ;  /* 0x0000001a1500720c */ /* 0x000fe40003f06300 */
[----:B------:R-:W-:Y:S02]  /*f060*/  ISETP.GT.AND P4, PT, R19, R10, PT ;  /* 0x0000000a1300720c */ /* 0x000fe40003f84270 */
[----:B------:R-:W-:-:S02]  /*f070*/  ISETP.GE.AND.EX P1, PT, R24, R27, PT, P1 ;  /* 0x0000001b1800720c */ /* 0x000fc40003f26310 */
[----:B------:R-:W-:Y:S02]  /*f080*/  SEL R8, RZ, 0xffffffff, P5 ;  /* 0xffffffffff087807 */ /* 0x000fe40002800000 */
        /* <DEDUP_REMOVED lines=11> */
[----:B------:R-:W-:Y:S01]  /*f140*/  PRMT R9, R0, 0x9910, RZ ;  /* 0x0000991000097816 */ /* 0x000fe200000000ff */
[----:B------:R-:W-:Y:S01]  /*f150*/  IMAD.MOV.U32 R4, RZ, RZ, R5 ;  /* 0x000000ffff047224 */ /* 0x000fe200078e0005 */
[----:B------:R-:W-:Y:S01]  /*f160*/  PRMT R10, R7, 0x9910, RZ ;  /* 0x00009910070a7816 */ /* 0x000fe200000000ff */
[----:B------:R-:W-:Y:S01]  /*f170*/  IMAD.MOV.U32 R5, RZ, RZ, R8 ;  /* 0x000000ffff057224 */ /* 0x000fe200078e0008 */
[----:B------:R-:W-:Y:S01]  /*f180*/  SEL R29, R36, R29, !P0 ;  /* 0x0000001d241d7207 */ /* 0x000fe20004000000 */
[----:B------:R-:W-:Y:S01]  /*f190*/  IMAD.MOV.U32 R8, RZ, RZ, R9 ;  /* 0x000000ffff087224 */ /* 0x000fe200078e0009 */
[----:B------:R-:W-:Y:S01]  /*f1a0*/  SEL R31, R38, R31, !P1 ;  /* 0x0000001f261f7207 */ /* 0x000fe20004800000 */
[----:B------:R-:W-:Y:S01]  /*f1b0*/  IMAD.MOV.U32 R9, RZ, RZ, R10 ;  /* 0x000000ffff097224 */ /* 0x000fe200078e000a */
[----:B------:R-:W-:Y:S02]  /*f1c0*/  ISETP.NE.AND P2, PT, R5, R4, PT ;  /* 0x000000040500720c */ /* 0x000fe40003f45270 */
[----:B------:R-:W-:-:S02]  /*f1d0*/  SEL R26, R26, R21, !P0 ;  /* 0x000000151a1a7207 */ /* 0x000fc40004000000 */
[----:B------:R-:W-:Y:S02]  /*f1e0*/  ISETP.NE.AND P3, PT, R9, R8, PT ;  /* 0x000000080900720c */ /* 0x000fe40003f65270 */
[----:B------:R-:W-:Y:S02]  /*f1f0*/  SEL R27, R27, R24, !P1 ;  /* 0x000000181b1b7207 */ /* 0x000fe40004800000 */
[----:B------:R-:W-:Y:S02]  /*f200*/  ISETP.GE.U32.AND P0, PT, R29, R30, PT ;  /* 0x0000001e1d00720c */ /* 0x000fe40003f06070 */
[----:B------:R-:W-:Y:S02]  /*f210*/  ISETP.GE.U32.AND P1, PT, R31, R28, PT ;  /* 0x0000001c1f00720c */ /* 0x000fe40003f26070 */
[----:B------:R-:W-:Y:S02]  /*f220*/  ISETP.GT.AND P5, PT, R5, R4, PT ;  /* 0x000000040500720c */ /* 0x000fe40003fa4270 */
[----:B------:R-:W-:-:S02]  /*f230*/  ISETP.GT.AND P4, PT, R9, R8, PT ;  /* 0x000000080900720c */ /* 0x000fc40003f84270 */
[----:B------:R-:W-:Y:S02]  /*f240*/  ISETP.GE.AND.EX P0, PT, R26, R25, PT, P0 ;  /* 0x000000191a00720c */ /* 0x000fe40003f06300 */
[----:B------:R-:W-:Y:S02]  /*f250*/  ISETP.GE.AND.EX P1, PT, R27, R20, PT, P1 ;  /* 0x000000141b00720c */ /* 0x000fe40003f26310 */
[----:B------:R-:W-:Y:S02]  /*f260*/  SEL R4, RZ, 0xffffffff, P5 ;  /* 0xffffffffff047807 */ /* 0x000fe40002800000 */
[----:B------:R-:W-:Y:S02]  /*f270*/  SEL R5, RZ, 0xffffffff, P4 ;  /* 0xffffffffff057807 */ /* 0x000fe40002000000 */
[----:B------:R-:W-:Y:S02]  /*f280*/  @!P2 SEL R4, RZ, 0xffffffff, !P0 ;  /* 0xffffffffff04a807 */ /* 0x000fe40004000000 */
        /* <DEDUP_REMOVED lines=9> */
[----:B------:R-:W-:Y:S01]  /*f320*/  PRMT R9, R3, 0x9910, RZ ;  /* 0x0000991003097816 */ /* 0x000fe200000000ff */
[----:B------:R-:W-:Y:S01]  /*f330*/  IMAD.MOV.U32 R0, RZ, RZ, R4 ;  /* 0x000000ffff007224 */ /* 0x000fe200078e0004 */
[----:B------:R-:W-:Y:S01]  /*f340*/  PRMT R5, R6, 0x9910, RZ ;  /* 0x0000991006057816 */ /* 0x000fe200000000ff */
[----:B------:R-:W-:Y:S01]  /*f350*/  IMAD.MOV.U32 R4, RZ, RZ, R7 ;  /* 0x000000ffff047224 */ /* 0x000fe200078e0007 */
[----:B------:R-:W-:Y:S01]  /*f360*/  SEL R30, R30, R29, !P0 ;  /* 0x0000001d1e1e7207 */ /* 0x000fe20004000000 */
[----:B------:R-:W-:Y:S01]  /*f370*/  IMAD.MOV.U32 R7, RZ, RZ, R9 ;  /* 0x000000ffff077224 */ /* 0x000fe200078e0009 */
[----:B------:R-:W-:-:S02]  /*f380*/  ISETP.NE.AND P2, PT, R5, R0, PT ;  /* 0x000000000500720c */ /* 0x000fc40003f45270 */
[----:B------:R-:W-:Y:S02]  /*f390*/  SEL R9, R28, R31, !P1 ;  /* 0x0000001f1c097207 */ /* 0x000fe40004800000 */
[----:B------:R-:W-:Y:S02]  /*f3a0*/  ISETP.NE.AND P3, PT, R7, R4, PT ;  /* 0x000000040700720c */ /* 0x000fe40003f65270 */
[----:B------:R-:W-:Y:S02]  /*f3b0*/  SEL R8, R25, R26, !P0 ;  /* 0x0000001a19087207 */ /* 0x000fe40004000000 */
[----:B------:R-:W-:Y:S02]  /*f3c0*/  SEL R27, R20, R27, !P1 ;  /* 0x0000001b141b7207 */ /* 0x000fe40004800000 */
[----:B------:R-:W-:Y:S02]  /*f3d0*/  ISETP.GE.U32.AND P0, PT, R30, R13, PT ;  /* 0x0000000d1e00720c */ /* 0x000fe40003f06070 */
[----:B------:R-:W-:-:S02]  /*f3e0*/  ISETP.GE.U32.AND P1, PT, R9, R14, PT ;  /* 0x0000000e0900720c */ /* 0x000fc40003f26070 */
[----:B------:R-:W-:Y:S02]  /*f3f0*/  ISETP.GT.AND P5, PT, R5, R0, PT ;  /* 0x000000000500720c */ /* 0x000fe40003fa4270 */
[----:B------:R-:W-:Y:S02]  /*f400*/  ISETP.GT.AND P4, PT, R7, R4, PT ;  /* 0x000000040700720c */ /* 0x000fe40003f84270 */
[----:B------:R-:W-:Y:S02]  /*f410*/  ISETP.GE.AND.EX P0, PT, R8, R15, PT, P0 ;  /* 0x0000000f0800720c */ /* 0x000fe40003f06300 */
[----:B------:R-:W-:Y:S02]  /*f420*/  ISETP.GE.AND.EX P1, PT, R27, R16, PT, P1 ;  /* 0x000000101b00720c */ /* 0x000fe40003f26310 */
[----:B------:R-:W-:Y:S02]  /*f430*/  SEL R0, RZ, 0xffffffff, P5 ;  /* 0xffffffffff007807 */ /* 0x000fe40002800000 */
[----:B------:R-:W-:-:S02]  /*f440*/  SEL R4, RZ, 0xffffffff, P4 ;  /* 0xffffffffff047807 */ /* 0x000fc40002000000 */
[----:B------:R-:W-:Y:S02]  /*f450*/  @!P2 SEL R0, RZ, 0xffffffff, !P0 ;  /* 0xffffffffff00a807 */ /* 0x000fe40004000000 */
        /* <DEDUP_REMOVED lines=11> */
[----:B------:R-:W-:Y:S02]  /*f510*/  PRMT R3, R11, 0x7610, R3 ;  /* 0x000076100b037816 */ /* 0x000fe40000000003 */
[----:B------:R-:W-:-:S07]  /*f520*/  PRMT R24, R12, 0x7610, R24 ;  /* 0x000076100c187816 */ /* 0x000fce0000000018 */
.L_x_2176:
[----:B------:R-:W-:Y:S05]  /*f530*/  BSYNC.RECONVERGENT B6 ;  /* 0x0000000000067941 */ /* 0x000fea0003800200 */
.L_x_2175:
[----:B------:R-:W0:Y:S02]  /*f540*/  LDCU UR4, c[0x0][0x3b4] ;  /* 0x00007680ff0477ac */ /* 0x000e240008000800 */
[----:B0-----:R-:W-:-:S09]  /*f550*/  UISETP.NE.AND UP0, UPT, UR4, URZ, UPT ;  /* 0x000000ff0400728c */ /* 0x001fd2000bf05270 */
[----:B------:R-:W-:Y:S05]  /*f560*/  BRA.U !UP0, `(.L_x_2226) ;  /* 0x0000000508047547 */ /* 0x000fea000b800000 */
[----:B------:R-:W0:Y:S01]  /*f570*/  S2R R11, SR_CgaCtaId ;  /* 0x00000000000b7919 */ /* 0x000e220000008800 */
[----:B------:R-:W1:Y:S01]  /*f580*/  LDC R16, c[0x0][0x360] ;  /* 0x0000d800ff107b82 */ /* 0x000e620000000800 */
[----:B------:R-:W-:-:S05]  /*f590*/  MOV R0, 0x400 ;  /* 0x0000040000007802 */ /* 0x000fca0000000f00 */
[----:B------:R-:W-:Y:S02]  /*f5a0*/  VIADD R4, R0, 0x10 ;  /* 0x0000001000047836 */ /* 0x000fe40000000000 */
[----:B------:R-:W2:Y:S01]  /*f5b0*/  LDC R18, c[0x0][0x364] ;  /* 0x0000d900ff127b82 */ /* 0x000ea20000000800 */
[----:B-1----:R-:W-:Y:S02]  /*f5c0*/  IMAD R0, R2, R16, R17 ;  /* 0x0000001002007224 */ /* 0x002fe400078e0211 */
[----:B0-----:R-:W-:Y:S02]  /*f5d0*/  LEA R11, R11, R4, 0x18 ;  /* 0x000000040b0b7211 */ /* 0x001fe400078ec0ff */
[----:B--2---:R-:W-:-:S03]  /*f5e0*/  ISETP.GE.U32.AND P0, PT, R18, 0x2, PT ;  /* 0x000000021200780c */ /* 0x004fc60003f06070 */
[----:B------:R-:W-:-:S05]  /*f5f0*/  IMAD R13, R0, 0x20, R11 ;  /* 0x00000020000d7824 */ /* 0x000fca00078e020b */
[----:B------:R0:W-:Y:S04]  /*f600*/  STS.64 [R13+0x8], R6 ;  /* 0x000008060d007388 */ /* 0x0001e80000000a00 */
[----:B------:R0:W-:Y:S04]  /*f610*/  STS.64 [R13+0x18], R26 ;  /* 0x0000181a0d007388 */ /* 0x0001e80000000a00 */
[----:B------:R0:W-:Y:S04]  /*f620*/  STS.U16 [R13], R3 ;  /* 0x000000030d007388 */ /* 0x0001e80000000400 */
[----:B------:R0:W-:Y:S01]  /*f630*/  STS.U16 [R13+0x10], R24 ;  /* 0x000010180d007388 */ /* 0x0001e20000000400 */
[----:B------:R-:W-:Y:S05]  /*f640*/  @!P0 BRA `(.L_x_2226) ;  /* 0x0000000000cc8947 */ /* 0x000fea0003800000 */
[----:B------:R-:W-:-:S07]  /*f650*/  IMAD.MOV.U32 R0, RZ, RZ, R18 ;  /* 0x000000ffff007224 */ /* 0x000fce00078e0012 */
.L_x_2229:
[----:B------:R-:W-:Y:S01]  /*f660*/  SHF.R.U32.HI R25, RZ, 0x1, R0 ;  /* 0x00000001ff197819 */ /* 0x000fe20000011600 */
[----:B------:R-:W-:Y:S05]  /*f670*/  WARPSYNC.ALL ;  /* 0x0000000000007948 */ /* 0x000fea0003800000 */
[----:B------:R-:W-:Y:S01]  /*f680*/  IMAD.IADD R5, R25, 0x1, R2 ;  /* 0x0000000119057824 */ /* 0x000fe200078e0202 */
[----:B------:R-:W-:Y:S01]  /*f690*/  BAR.SYNC.DEFER_BLOCKING 0x0 ;  /* 0x0000000000007b1d */ /* 0x000fe20000010000 */
[----:B------:R-:W-:-:S03]  /*f6a0*/  ISETP.GT.U32.AND P2, PT, R0, 0x3, PT ;  /* 0x000000030000780c */ /* 0x000fc60003f44070 */
[----:B------:R-:W-:Y:S02]  /*f6b0*/  ISETP.GE.U32.AND P0, PT, R5, R18, PT ;  /* 0x000000120500720c */ /* 0x000fe40003f06070 */
[----:B------:R-:W-:Y:S02]  /*f6c0*/  BSSY.RECONVERGENT B0, `(.L_x_2227) ;  /* 0x0000029000007945 */ /* 0x000fe40003800200 */
[----:B------:R-:W-:-:S13]  /*f6d0*/  ISETP.GE.U32.OR P0, PT, R2, R25, P0 ;  /* 0x000000190200720c */ /* 0x000fda0000706470 */
[----:B------:R-:W-:Y:S05]  /*f6e0*/  @P0 BRA `(.L_x_2228) ;  /* 0x0000000000980947 */ /* 0x000fea0003800000 */
[----:B------:R-:W-:Y:S01]  /*f6f0*/  IMAD R0, R5, R16, R17 ;  /* 0x0000001005007224 */ /* 0x000fe200078e0211 */
[----:B------:R-:W-:Y:S02]  /*f700*/  PRMT R19, R3, 0x9910, RZ ;  /* 0x0000991003137816 */ /* 0x000fe400000000ff */
[----:B------:R-:W-:Y:S01]  /*f710*/  PRMT R21, R24, 0x9910, RZ ;  /* 0x0000991018157816 */ /* 0x000fe200000000ff */
[----:B------:R-:W-:-:S05]  /*f720*/  IMAD R0, R0, 0x20, R11 ;  /* 0x0000002000007824 */ /* 0x000fca00078e020b */
[----:B------:R-:W1:Y:S04]  /*f730*/  LDS.U16 R10, [R0] ;  /* 0x00000000000a7984 */ /* 0x000e680000000400 */
[----:B------:R-:W2:Y:S04]  /*f740*/  LDS.U16 R15, [R0+0x10] ;  /* 0x00001000000f7984 */ /* 0x000ea80000000400 */
[----:B------:R-:W3:Y:S04]  /*f750*/  LDS.64 R4, [R0+0x8] ;  /* 0x0000080000047984 */ /* 0x000ee80000000a00 */
[----:B------:R-:W4:Y:S01]  /*f760*/  LDS.64 R8, [R0+0x18] ;  /* 0x0000180000087984 */ /* 0x000f220000000a00 */
[----:B-1----:R-:W-:-:S02]  /*f770*/  PRMT R12, R10, 0x9910, RZ ;  /* 0x000099100a0c7816 */ /* 0x002fc400000000ff */
[----:B--2---:R-:W-:Y:S02]  /*f780*/  PRMT R14, R15, 0x9910, RZ ;  /* 0x000099100f0e7816 */ /* 0x004fe400000000ff */
[----:B------:R-:W-:Y:S02]  /*f790*/  ISETP.NE.AND P4, PT, R19, R12, PT ;  /* 0x0000000c1300720c */ /* 0x000fe40003f85270 */
[----:B------:R-:W-:Y:S02]  /*f7a0*/  ISETP.NE.AND P3, PT, R21, R14, PT ;  /* 0x0000000e1500720c */ /* 0x000fe40003f65270 */
[----:B---3--:R-:W-:Y:S02]  /*f7b0*/  ISETP.GE.U32.AND P0, PT, R6, R4, PT ;  /* 0x000000040600720c */ /* 0x008fe40003f06070 */
[----:B----4-:R-:W-:Y:S02]  /*f7c0*/  ISETP.GE.U32.AND P1, PT, R26, R8, PT ;  /* 0x000000081a00720c */ /* 0x010fe40003f26070 */
[----:B------:R-:W-:-:S02]  /*f7d0*/  ISETP.GT.AND P6, PT, R19, R12, PT ;  /* 0x0000000c1300720c */ /* 0x000fc40003fc4270 */
[----:B------:R-:W-:Y:S02]  /*f7e0*/  ISETP.GT.AND P5, PT, R21, R14, PT ;  /* 0x0000000e1500720c */ /* 0x000fe40003fa4270 */
[----:B------:R-:W-:Y:S02]  /*f7f0*/  ISETP.GE.AND.EX P0, PT, R7, R5, PT, P0 ;  /* 0x000000050700720c */ /* 0x000fe40003f06300 */
[----:B------:R-:W-:Y:S02]  /*f800*/  ISETP.GE.AND.EX P1, PT, R27, R9, PT, P1 ;  /* 0x000000091b00720c */ /* 0x000fe40003f26310 */
[----:B------:R-:W-:Y:S02]  /*f810*/  SEL R0, RZ, 0xffffffff, P6 ;  /* 0xffffffffff007807 */ /* 0x000fe40003000000 */
[----:B------:R-:W-:Y:S02]  /*f820*/  SEL R12, RZ, 0xffffffff, P5 ;  /* 0xffffffffff0c7807 */ /* 0x000fe40002800000 */
[----:B------:R-:W-:-:S02]  /*f830*/  @!P4 SEL R0, RZ, 0xffffffff, !P0 ;  /* 0xffffffffff00c807 */ /* 0x000fc40004000000 */
[----:B------:R-:W-:Y:S02]  /*f840*/  @!P3 SEL R12, RZ, 0xffffffff, !P1 ;  /* 0xffffffffff0cb807 */ /* 0x000fe40004800000 */
[----:B------:R-:W-:Y:S02]  /*f850*/  LOP3.LUT R0, R0, 0x1, RZ, 0xc0, !PT ;  /* 0x0000000100007812 */ /* 0x000fe400078ec0ff */
[----:B------:R-:W-:Y:S02]  /*f860*/  LOP3.LUT R12, R12, 0x1, RZ, 0xc0, !PT ;  /* 0x000000010c0c7812 */ /* 0x000fe400078ec0ff */
[----:B------:R-:W-:Y:S02]  /*f870*/  ISETP.NE.U32.AND P0, PT, R0, 0x1, PT ;  /* 0x000000010000780c */ /* 0x000fe40003f05070 */
[----:B------:R-:W-:Y:S02]  /*f880*/  ISETP.NE.U32.AND P1, PT, R12, 0x1, PT ;  /* 0x000000010c00780c */ /* 0x000fe40003f25070 */
[----:B0-----:R-:W-:-:S02]  /*f890*/  SEL R6, R4, R6, !P0 ;  /* 0x0000000604067207 */ /* 0x001fc40004000000 */
[----:B------:R-:W-:Y:S02]  /*f8a0*/  SEL R7, R5, R7, !P0 ;  /* 0x0000000705077207 */ /* 0x000fe40004000000 */
[----:B------:R-:W-:Y:S02]  /*f8b0*/  SEL R26, R8, R26, !P1 ;  /* 0x0000001a081a7207 */ /* 0x000fe40004800000 */
[----:B------:R-:W-:Y:S01]  /*f8c0*/  SEL R27, R9, R27, !P1 ;  /* 0x0000001b091b7207 */ /* 0x000fe20004800000 */
[----:B------:R1:W-:Y:S01]  /*f8d0*/  STS.64 [R13+0x8], R6 ;  /* 0x000008060d007388 */ /* 0x0003e20000000a00 */
[----:B------:R-:W-:Y:S02]  /*f8e0*/  SEL R10, R10, R3, !P0 ;  /* 0x000000030a0a7207 */ /* 0x000fe40004000000 */
[----:B------:R-:W-:Y:S01]  /*f8f0*/  SEL R0, R15, R24, !P1 ;  /* 0x000000180f007207 */ /* 0x000fe20004800000 */
[----:B------:R1:W-:Y:S01]  /*f900*/  STS.64 [R13+0x18], R26 ;  /* 0x0000181a0d007388 */ /* 0x0003e20000000a00 */
[----:B------:R-:W-:-:S02]  /*f910*/  PRMT R3, R10, 0x7610, R3 ;  /* 0x000076100a037816 */ /* 0x000fc40000000003 */
[----:B------:R-:W-:Y:S01]  /*f920*/  PRMT R24, R0, 0x7610, R24 ;  /* 0x0000761000187816 */ /* 0x000fe20000000018 */
[----:B------:R1:W-:Y:S04]  /*f930*/  STS.U16 [R13], R10 ;  /* 0x0000000a0d007388 */ /* 0x0003e80000000400 */
[----:B------:R1:W-:Y:S02]  /*f940*/  STS.U16 [R13+0x10], R0 ;  /* 0x000010000d007388 */ /* 0x0003e40000000400 */
.L_x_2228:
[----:B------:R-:W-:Y:S05]  /*f950*/  BSYNC.RECONVERGENT B0 ;  /* 0x0000000000007941 */ /* 0x000fea0003800200 */
.L_x_2227:
[----:B-1----:R-:W-:Y:S01]  /*f960*/  IMAD.MOV.U32 R0, RZ, RZ, R25 ;  /* 0x000000ffff007224 */ /* 0x002fe200078e0019 */
[----:B------:R-:W-:Y:S06]  /*f970*/  @P2 BRA `(.L_x_2229) ;  /* 0xfffffffc00382947 */ /* 0x000fec000383ffff */
.L_x_2226:
[----:B------:R-:W1:Y:S02]  /*f980*/  LDCU UR4, c[0x0][0x3b0] ;  /* 0x00007600ff0477ac */ /* 0x000e640008000800 */
[----:B-1----:R-:W-:-:S09]  /*f990*/  UISETP.NE.AND UP0, UPT, UR4, URZ, UPT ;  /* 0x000000ff0400728c */ /* 0x002fd2000bf05270 */
[----:B------:R-:W-:Y:S05]  /*f9a0*/  BRA.U !UP0, `(.L_x_2230) ;  /* 0x0000000508ac7547 */ /* 0x000fea000b800000 */
[----:B------:R-:W1:Y:S02]  /*f9b0*/  LDC R16, c[0x0][0x360] ;  /* 0x0000d800ff107b82 */ /* 0x000e640000000800 */
[----:B-1----:R-:W-:Y:S01]  /*f9c0*/  ISETP.GE.U32.AND P0, PT, R16, 0x21, PT ;  /* 0x000000211000780c */ /* 0x002fe20003f06070 */
[----:B------:R-:W-:-:S12]  /*f9d0*/  IMAD.MOV.U32 R0, RZ, RZ, R16 ;  /* 0x000000ffff007224 */ /* 0x000fd800078e0010 */
[----:B------:R-:W-:Y:S05]  /*f9e0*/  @!P0 BRA `(.L_x_2231) ;  /* 0x0000000000fc8947 */ /* 0x000fea0003800000 */
[----:B------:R-:W1:Y:S01]  /*f9f0*/  S2UR UR5, SR_CgaCtaId ;  /* 0x00000000000579c3 */ /* 0x000e620000008800 */
[----:B------:R-:W-:Y:S01]  /*fa00*/  UMOV UR4, 0x400 ;  /* 0x0000040000047882 */ /* 0x000fe20000000000 */
[----:B------:R-:W-:Y:S01]  /*fa10*/  IMAD R0, R2, R16, R17 ;  /* 0x0000001002007224 */ /* 0x000fe200078e0211 */
[----:B------:R-:W-:Y:S01]  /*fa20*/  UIADD3 UR4, UPT, UPT, UR4, 0x10, URZ ;  /* 0x0000001004047890 */ /* 0x000fe2000fffe0ff */
[----:B------:R-:W-:-:S03]  /*fa30*/  ISETP.GE.U32.AND P0, PT, R16, 0x40, PT ;  /* 0x000000401000780c */ /* 0x000fc60003f06070 */
[----:B-1----:R-:W-:-:S06]  /*fa40*/  ULEA UR4, UR5, UR4, 0x18 ;  /* 0x0000000405047291 */ /* 0x002fcc000f8ec0ff */
[----:B------:R-:W-:Y:S01]  /*fa50*/  LEA R11, R0, UR4, 0x5 ;  /* 0x00000004000b7c11 */ /* 0x000fe2000f8e28ff */
[----:B------:R-:W-:-:S04]  /*fa60*/  IMAD.MOV.U32 R0, RZ, RZ, 0x20 ;  /* 0x00000020ff007424 */ /* 0x000fc800078e00ff */
[----:B------:R1:W-:Y:S04]  /*fa70*/  STS.64 [R11+0x8], R6 ;  /* 0x000008060b007388 */ /* 0x0003e80000000a00 */
[----:B------:R1:W-:Y:S04]  /*fa80*/  STS.64 [R11+0x18], R26 ;  /* 0x0000181a0b007388 */ /* 0x0003e80000000a00 */
[----:B------:R1:W-:Y:S04]  /*fa90*/  STS.U16 [R11], R3 ;  /* 0x000000030b007388 */ /* 0x0003e80000000400 */
[----:B------:R1:W-:Y:S01]  /*faa0*/  STS.U16 [R11+0x10], R24 ;  /* 0x000010180b007388 */ /* 0x0003e20000000400 */
[----:B------:R-:W-:Y:S05]  /*fab0*/  @!P0 BRA `(.L_x_2231) ;  /* 0x0000000000c88947 */ /* 0x000fea0003800000 */
[----:B------:R-:W-:-:S07]  /*fac0*/  IMAD.MOV.U32 R4, RZ, RZ, R16 ;  /* 0x000000ffff047224 */ /* 0x000fce00078e0010 */
.L_x_2234:
        /* <DEDUP_REMOVED lines=9> */
[----:B------:R-:W-:Y:S01]  /*fb60*/  IMAD R10, R18, 0x20, R11 ;  /* 0x00000020120a7824 */ /* 0x000fe200078e020b */
[----:B------:R-:W-:Y:S02]  /*fb70*/  PRMT R19, R3, 0x9910, RZ ;  /* 0x0000991003137816 */ /* 0x000fe400000000ff */
[----:B------:R-:W-:Y:S02]  /*fb80*/  PRMT R20, R24, 0x9910, RZ ;  /* 0x0000991018147816 */ /* 0x000fe400000000ff */
[----:B------:R-:W2:Y:S04]  /*fb90*/  LDS.U16 R12, [R10] ;  /* 0x000000000a0c7984 */ /* 0x000ea80000000400 */
[----:B0-----:R-:W0:Y:S04]  /*fba0*/  LDS.U16 R13, [R10+0x10] ;  /* 0x000010000a0d7984 */ /* 0x001e280000000400 */
[----:B------:R-:W3:Y:S04]  /*fbb0*/  LDS.64 R4, [R10+0x8] ;  /* 0x000008000a047984 */ /* 0x000ee80000000a00 */
[----:B------:R-:W4:Y:S01]  /*fbc0*/  LDS.64 R8, [R10+0x18] ;  /* 0x000018000a087984 */ /* 0x000f220000000a00 */
[----:B--2---:R-:W-:-:S02]  /*fbd0*/  PRMT R14, R12, 0x9910, RZ ;  /* 0x000099100c0e7816 */ /* 0x004fc400000000ff */
[----:B0-----:R-:W-:Y:S02]  /*fbe0*/  PRMT R15, R13, 0x9910, RZ ;  /* 0x000099100d0f7816 */ /* 0x001fe400000000ff */
[C---:B------:R-:W-:Y:S02]  /*fbf0*/  ISETP.NE.AND P4, PT, R19.reuse, R14, PT ;  /* 0x0000000e1300720c */ /* 0x040fe40003f85270 */
        /* <DEDUP_REMOVED lines=15> */
[----:B-1----:R-:W-:-:S02]  /*fcf0*/  SEL R6, R4, R6, !P0 ;  /* 0x0000000604067207 */ /* 0x002fc40004000000 */
        /* <DEDUP_REMOVED lines=11> */
.L_x_2233:
[----:B------:R-:W-:Y:S05]  /*fdb0*/  BSYNC.RECONVERGENT B0 ;  /* 0x0000000000007941 */ /* 0x000fea0003800200 */
.L_x_2232:
[----:B--2---:R-:W-:Y:S01]  /*fdc0*/  IMAD.MOV.U32 R4, RZ, RZ, R18 ;  /* 0x000000ffff047224 */ /* 0x004fe200078e0012 */
[----:B------:R-:W-:Y:S06]  /*fdd0*/  @P2 BRA `(.L_x_2234) ;  /* 0xfffffffc003c2947 */ /* 0x000fec000383ffff */
.L_x_2231:
[----:B------:R-:W-:Y:S01]  /*fde0*/  ISETP.GE.U32.AND P0, PT, R0, 0x2, PT ;  /* 0x000000020000780c */ /* 0x000fe20003f06070 */
[----:B------:R-:W-:Y:S05]  /*fdf0*/  WARPSYNC.ALL ;  /* 0x0000000000007948 */ /* 0x000fea0003800000 */
[----:B------:R-:W-:Y:S07]  /*fe00*/  BAR.SYNC.DEFER_BLOCKING 0x0 ;  /* 0x0000000000007b1d */ /* 0x000fee0000010000 */
[----:B------:R-:W-:Y:S05]  /*fe10*/  @!P0 BRA `(.L_x_2230) ;  /* 0x0000000000908947 */ /* 0x000fea0003800000 */
[----:B------:R-:W-:-:S07]  /*fe20*/  IMAD.MOV.U32 R5, RZ, RZ, 0x1 ;  /* 0x00000001ff057424 */ /* 0x000fce00078e00ff */
.L_x_2235:
[----:B------:R-:W-:Y:S01]  /*fe30*/  PRMT R12, R24, 0x9910, RZ ;  /* 0x00009910180c7816 */ /* 0x000fe200000000ff */
[----:B------:R-:W2:Y:S01]  /*fe40*/  SHFL.DOWN PT, R9, R6, R5, 0x1f ;  /* 0x08001f0506097589 */ /* 0x000ea200000e0000 */
[----:B------:R-:W-:-:S03]  /*fe50*/  PRMT R4, R3, 0x9910, RZ ;  /* 0x0000991003047816 */ /* 0x000fc600000000ff */
[----:B-1----:R-:W1:Y:S04]  /*fe60*/  SHFL.DOWN PT, R11, R12, R5, 0x1f ;  /* 0x08001f050c0b7589 */ /* 0x002e6800000e0000 */
[----:B------:R-:W3:Y:S04]  /*fe70*/  SHFL.DOWN PT, R8, R4, R5, 0x1f ;  /* 0x08001f0504087589 */ /* 0x000ee800000e0000 */
[----:B0-----:R-:W0:Y:S04]  /*fe80*/  SHFL.DOWN PT, R13, R26, R5, 0x1f ;  /* 0x08001f051a0d7589 */ /* 0x001e2800000e0000 */
[----:B------:R-:W4:Y:S04]  /*fe90*/  SHFL.DOWN PT, R10, R7, R5, 0x1f ;  /* 0x08001f05070a7589 */ /* 0x000f2800000e0000 */
[----:B------:R5:W4:Y:S01]  /*fea0*/  SHFL.DOWN PT, R14, R27, R5, 0x1f ;  /* 0x08001f051b0e7589 */ /* 0x000b2200000e0000 */
[----:B--2---:R-:W-:-:S02]  /*feb0*/  ISETP.GE.U32.AND P0, PT, R6, R9, PT ;  /* 0x000000090600720c */ /* 0x004fc40003f06070 */
[----:B-1----:R-:W-:Y:S01]  /*fec0*/  PRMT R19, R11, 0x9910, RZ ;  /* 0x000099100b137816 */ /* 0x002fe200000000ff */
[----:B-----5:R-:W-:Y:S01]  /*fed0*/  IMAD.SHL.U32 R5, R5, 0x2, RZ ;  /* 0x0000000205057824 */ /* 0x020fe200078e00ff */
[----:B---3--:R-:W-:Y:S02]  /*fee0*/  PRMT R15, R8, 0x9910, RZ ;  /* 0x00009910080f7816 */ /* 0x008fe400000000ff */
[----:B------:R-:W-:Y:S02]  /*fef0*/  ISETP.NE.AND P2, PT, R12, R19, PT ;  /* 0x000000130c00720c */ /* 0x000fe40003f45270 */
[----:B------:R-:W-:Y:S02]  /*ff00*/  ISETP.NE.AND P3, PT, R4, R15, PT ;  /* 0x0000000f0400720c */ /* 0x000fe40003f65270 */
[----:B0-----:R-:W-:Y:S02]  /*ff10*/  ISETP.GE.U32.AND P1, PT, R26, R13, PT ;  /* 0x0000000d1a00720c */ /* 0x001fe40003f26070 */
[----:B----4-:R-:W-:-:S02]  /*ff20*/  ISETP.GE.AND.EX P0, PT, R7, R10, PT, P0 ;  /* 0x0000000a0700720c */ /* 0x010fc40003f06300 */
[----:B------:R-:W-:Y:S02]  /*ff30*/  ISETP.GT.AND P4, PT, R4, R15, PT ;  /* 0x0000000f0400720c */ /* 0x000fe40003f84270 */
[----:B------:R-:W-:Y:S02]  /*ff40*/  ISETP.GE.AND.EX P1, PT, R27, R14, PT, P1 ;  /* 0x0000000e1b00720c */ /* 0x000fe40003f26310 */
[----:B------:R-:W-:Y:S02]  /*ff50*/  SEL R4, RZ, 0xffffffff, !P0 ;  /* 0xffffffffff047807 */ /* 0x000fe40004000000 */
[----:B------:R-:W-:Y:S02]  /*ff60*/  ISETP.GT.AND P0, PT, R12, R19, PT ;  /* 0x000000130c00720c */ /* 0x000fe40003f04270 */
[----:B------:R-:W-:Y:S02]  /*ff70*/  SEL R12, RZ, 0xffffffff, !P1 ;  /* 0xffffffffff0c7807 */ /* 0x000fe40004800000 */
[----:B------:R-:W-:-:S02]  /*ff80*/  @P2 SEL R12, RZ, 0xffffffff, P0 ;  /* 0xffffffffff0c2807 */ /* 0x000fc40000000000 */
[----:B------:R-:W-:Y:S02]  /*ff90*/  ISETP.GE.AND P2, PT, R5, R0, PT ;  /* 0x000000000500720c */ /* 0x000fe40003f46270 */
[----:B------:R-:W-:Y:S02]  /*ffa0*/  @P3 SEL R4, RZ, 0xffffffff, P4 ;  /* 0xffffffffff043807 */ /* 0x000fe40002000000 */
        /* <DEDUP_REMOVED lines=9> */
[----:B------:R-:W-:Y:S01]  /*10040*/  SEL R27, R14, R27, !P1 ;  /* 0x0000001b0e1b7207 */ /* 0x000fe20004800000 */
[----:B------:R-:W-:Y:S06]  /*10050*/  @!P2 BRA `(.L_x_2235) ;  /* 0xfffffffc0074a947 */ /* 0x000fec000383ffff */
.L_x_2230:
[----:B------:R-:W2:Y:S01]  /*10060*/  LDC R0, c[0x0][0x56c] ;  /* 0x00015b00ff007b82 */ /* 0x000ea20000000800 */
[----:B------:R-:W-:Y:S01]  /*10070*/  IMAD.MOV.U32 R19, RZ, RZ, RZ ;  /* 0x000000ffff137224 */ /* 0x000fe200078e00ff */
[C---:B--2---:R-:W-:Y:S01]  /*10080*/  ISETP.NE.AND P0, PT, R0.reuse, RZ, PT ;  /* 0x000000ff0000720c */ /* 0x044fe20003f05270 */
[----:B------:R-:W-:-:S05]  /*10090*/  VIADD R16, R0, 0xffffffff ;  /* 0xffffffff00107836 */ /* 0x000fca0000000000 */
[----:B------:R-:W-:-:S05]  /*100a0*/  VIMNMX.U32 R0, PT, PT, R16, 0x18, PT ;  /* 0x0000001810007848 */ /* 0x000fca0003fe0000 */
[----:B------:R-:W-:Y:S02]  /*100b0*/  VIADD R0, R0, 0x1 ;  /* 0x0000000100007836 */ /* 0x000fe40000000000 */
[----:B------:R-:W-:Y:S05]  /*100c0*/  @!P0 BRA `(.L_x_2236) ;  /* 0x0000001000488947 */ /* 0x000fea0003800000 */
[----:B------:R-:W2:Y:S01]  /*100d0*/  LDCU.64 UR6, c[0x0][0x570] ;  /* 0x0000ae00ff0677ac */ /* 0x000ea20008000a00 */
[----:B------:R-:W-:Y:S01]  /*100e0*/  MOV R4, RZ ;  /* 0x000000ff00047202 */ /* 0x000fe20000000f00 */
[----:B------:R-:W-:Y:S01]  /*100f0*/  IMAD.MOV.U32 R5, RZ, RZ, R23 ;  /* 0x000000ffff057224 */ /* 0x000fe200078e0017 */
[----:B------:R-:W-:Y:S01]  /*10100*/  ISETP.NE.AND P1, PT, R16, RZ, PT ;  /* 0x000000ff1000720c */ /* 0x000fe20003f25270 */
[----:B------:R-:W3:Y:S01]  /*10110*/  LDCU UR5, c[0x0][0x578] ;  /* 0x0000af00ff0577ac */ /* 0x000ee20008000800 */
[----:B------:R-:W4:Y:S01]  /*10120*/  LDCU UR4, c[0x0][0x69c] ;  /* 0x0000d380ff0477ac */ /* 0x000f220008000800 */
[----:B--2---:R-:W-:-:S05]  /*10130*/  IMAD.HI.U32 R4, R23, UR7, R4 ;  /* 0x0000000717047c27 */ /* 0x004fca000f8e0004 */
[----:B---3--:R-:W-:-:S05]  /*10140*/  SHF.R.U32.HI R5, RZ, UR5, R4 ;  /* 0x00000005ff057c19 */ /* 0x008fca0008011604 */
[----:B------:R-:W-:-:S04]  /*10150*/  IMAD.MOV R9, RZ, RZ, -R5 ;  /* 0x000000ffff097224 */ /* 0x000fc800078e0a05 */
[----:B------:R-:W-:-:S04]  /*10160*/  IMAD R9, R9, UR6, R23 ;  /* 0x0000000609097c24 */ /* 0x000fc8000f8e0217 */
[----:B----4-:R-:W-:Y:S01]  /*10170*/  IMAD R19, R9, UR4, RZ ;  /* 0x0000000409137c24 */ /* 0x010fe2000f8e02ff */
[----:B------:R-:W-:Y:S06]  /*10180*/  @!P1 BRA `(.L_x_2236) ;  /* 0x0000001000189947 */ /* 0x000fec0003800000 */
[----:B------:R-:W2:Y:S01]  /*10190*/  LDCU.64 UR6, c[0x0][0x580] ;  /* 0x0000b000ff0677ac */ /* 0x000ea20008000a00 */
[----:B------:R-:W-:Y:S01]  /*101a0*/  IMAD.MOV.U32 R4, RZ, RZ, RZ ;  /* 0x000000ffff047224 */ /* 0x000fe200078e00ff */
[----:B------:R-:W-:Y:S01]  /*101b0*/  ISETP.NE.AND P1, PT, R0, 0x2, PT ;  /* 0x000000020000780c */ /* 0x000fe20003f25270 */
[----:B------:R-:W3:Y:S01]  /*101c0*/  LDCU UR5, c[0x0][0x57c] ;  /* 0x0000af80ff0577ac */ /* 0x000ee20008000800 */
[----:B------:R-:W4:Y:S01]  /*101d0*/  LDCU UR4, c[0x0][0x6a4] ;  /* 0x0000d480ff0477ac */ /* 0x000f220008000800 */
[----:B--2---:R-:W-:-:S05]  /*101e0*/  IMAD.HI.U32 R8, R5, UR6, R4 ;  /* 0x0000000605087c27 */ /* 0x004fca000f8e0004 */
[----:B------:R-:W-:-:S05]  /*101f0*/  SHF.R.U32.HI R9, RZ, UR7, R8 ;  /* 0x00000007ff097c19 */ /* 0x000fca0008011608 */
[----:B------:R-:W-:-:S04]  /*10200*/  IMAD.MOV R4, RZ, RZ, -R9 ;  /* 0x000000ffff047224 */ /* 0x000fc800078e0a09 */
[----:B---3--:R-:W-:-:S04]  /*10210*/  IMAD R4, R4, UR5, R5 ;  /* 0x0000000504047c24 */ /* 0x008fc8000f8e0205 */
[----:B----4-:R-:W-:Y:S01]  /*10220*/  IMAD R19, R4, UR4, R19 ;  /* 0x0000000404137c24 */ /* 0x010fe2000f8e0213 */
[----:B------:R-:W-:Y:S06]  /*10230*/  @!P1 BRA `(.L_x_2236) ;  /* 0x0000000c00ec9947 */ /* 0x000fec0003800000 */
[----:B------:R-:W2:Y:S01]  /*10240*/  LDCU.64 UR6, c[0x0][0x588] ;  /* 0x0000b100ff0677ac */ /* 0x000ea20008000a00 */
[----:B------:R-:W-:Y:S01]  /*10250*/  IMAD.MOV.U32 R8, RZ, RZ, RZ ;  /* 0x000000ffff087224 */ /* 0x000fe200078e00ff */
[----:B------:R-:W-:Y:S01]  /*10260*/  ISETP.NE.AND P1, PT, R0, 0x3, PT ;  /* 0x000000030000780c */ /* 0x000fe20003f25270 */
[----:B------:R-:W3:Y:S01]  /*10270*/  LDCU UR5, c[0x0][0x590] ;  /* 0x0000b200ff0577ac */ /* 0x000ee20008000800 */
[----:B------:R-:W4:Y:S01]  /*10280*/  LDCU UR4, c[0x0][0x6ac] ;  /* 0x0000d580ff0477ac */ /* 0x000f220008000800 */
[----:B--2---:R-:W-:-:S05]  /*10290*/  IMAD.HI.U32 R4, R9, UR7, R8 ;  /* 0x0000000709047c27 */ /* 0x004fca000f8e0008 */
[----:B---3--:R-:W-:-:S05]  /*102a0*/  SHF.R.U32.HI R5, RZ, UR5, R4 ;  /* 0x00000005ff057c19 */ /* 0x008fca0008011604 */
[----:B------:R-:W-:-:S04]  /*102b0*/  IMAD.MOV R8, RZ, RZ, -R5 ;  /* 0x000000ffff087224 */ /* 0x000fc800078e0a05 */
[----:B------:R-:W-:-:S04]  /*102c0*/  IMAD R8, R8, UR6, R9 ;  /* 0x0000000608087c24 */ /* 0x000fc8000f8e0209 */
        /* <DEDUP_REMOVED lines=107> */
[----:B---3--:R-:W-:-:S04]  /*10980*/  SHF.R.U32.HI R5, RZ, UR5, R4 ;  /* 0x00000005ff057c19 */ /* 0x008fc80008011604 */
[----:B------:R-:W-:-:S05]  /*10990*/  IADD3 R8, PT, PT, -R5, RZ, RZ ;  /* 0x000000ff05087210 */ /* 0x000fca0007ffe1ff */
        /* <DEDUP_REMOVED lines=126> */
[----:B------:R-:W3:Y:S01]  /*11180*/  LDCU UR5, c[0x0][0x698] ;  /* 0x0000d300ff0577ac */ /* 0x000ee20008000800 */
[----:B------:R-:W4:Y:S02]  /*11190*/  LDCU UR4, c[0x0][0x75c] ;  /* 0x0000eb80ff0477ac */ /* 0x000f240008000800 */
[----:B--2---:R-:W-:-:S05]  /*111a0*/  IMAD.HI.U32 R4, R9, UR7, R8 ;  /* 0x0000000709047c27 */ /* 0x004fca000f8e0008 */
[----:B---3--:R-:W-:-:S05]  /*111b0*/  SHF.R.U32.HI R4, RZ, UR5, R4 ;  /* 0x00000005ff047c19 */ /* 0x008fca0008011604 */
[----:B------:R-:W-:-:S04]  /*111c0*/  IMAD.MOV R5, RZ, RZ, -R4 ;  /* 0x000000ffff057224 */ /* 0x000fc800078e0a04 */
[----:B------:R-:W-:-:S04]  /*111d0*/  IMAD R8, R5, UR6, R9 ;  /* 0x0000000605087c24 */ /* 0x000fc8000f8e0209 */
[----:B----4-:R-:W-:-:S07]  /*111e0*/  IMAD R19, R8, UR4, R19 ;  /* 0x0000000408137c24 */ /* 0x010fce000f8e0213 */
.L_x_2236:
[----:B------:R-:W-:Y:S01]  /*111f0*/  IMAD.MOV.U32 R25, RZ, RZ, RZ ;  /* 0x000000ffff197224 */ /* 0x000fe200078e00ff */
[----:B------:R-:W-:Y:S06]  /*11200*/  @!P0 BRA `(.L_x_2237) ;  /* 0x0000001000488947 */ /* 0x000fec0003800000 */
[----:B------:R-:W2:Y:S01]  /*11210*/  LDCU.64 UR6, c[0x0][0x570] ;  /* 0x0000ae00ff0677ac */ /* 0x000ea20008000a00 */
[----:B------:R-:W-:Y:S01]  /*11220*/  IADD3 R5, PT, PT, R23, 0x1, RZ ;  /* 0x0000000117057810 */ /* 0x000fe20007ffe0ff */
[----:B------:R-:W-:Y:S01]  /*11230*/  IMAD.MOV.U32 R4, RZ, RZ, RZ ;  /* 0x000000ffff047224 */ /* 0x000fe200078e00ff */
        /* <DEDUP_REMOVED lines=271> */
.L_x_2237:
[----:B------:R-:W2:Y:S01]  /*12330*/  LDCU.64 UR4, c[0x0][0x780] ;  /* 0x0000f000ff0477ac */ /* 0x000ea20008000a00 */
[----:B------:R-:W-:Y:S02]  /*12340*/  PLOP3.LUT P0, PT, PT, PT, PT, 0x80, 0x8 ;  /* 0x000000000008781c */ /* 0x000fe40003f0f070 */
[----:B------:R-:W-:Y:S01]  /*12350*/  CS2R R4, SRZ ;  /* 0x0000000000047805 */ /* 0x000fe2000001ff00 */
[----:B--2---:R-:W-:-:S04]  /*12360*/  UISETP.NE.U32.AND UP0, UPT, UR4, URZ, UPT ;  /* 0x000000ff0400728c */ /* 0x004fc8000bf05070 */
[----:B------:R-:W-:-:S09]  /*12370*/  UISETP.NE.AND.EX UP0, UPT, UR5, URZ, UPT, UP0 ;  /* 0x000000ff0500728c */ /* 0x000fd2000bf05300 */
[----:B------:R-:W-:Y:S05]  /*12380*/  BRA.U !UP0, `(.L_x_2238) ;  /* 0x00000005083c7547 */ /* 0x000fea000b800000 */
[----:B------:R-:W-:Y:S01]  /*12390*/  HFMA2 R8, -RZ, RZ, 0, 9.5367431640625e-07 ;  /* 0x00000010ff087431 */ /* 0x000fe200000001ff */
[----:B------:R-:W-:Y:S01]  /*123a0*/  BSSY.RECONVERGENT B0, `(.L_x_2239) ;  /* 0x0000018000007945 */ /* 0x000fe20003800200 */
[----:B-1----:R-:W-:-:S07]  /*123b0*/  IMAD.MOV.U32 R11, RZ, RZ, 0x8 ;  /* 0x00000008ff0b7424 */ /* 0x002fce00078e00ff */
.L_x_2240:
[----:B------:R-:W1:Y:S01]  /*123c0*/  I2F.U32.RP R9, R8 ;  /* 0x0000000800097306 */ /* 0x000e620000209000 */
[----:B------:R-:W-:-:S07]  /*123d0*/  IMAD.MOV.U32 R12, RZ, RZ, R8 ;  /* 0x000000ffff0c7224 */ /* 0x000fce00078e0008 */
[----:B-1----:R-:W1:Y:S02]  /*123e0*/  MUFU.RCP R9, R9 ;  /* 0x0000000900097308 */ /* 0x002e640000001000 */
[----:B-1----:R-:W-:-:S06]  /*123f0*/  VIADD R4, R9, 0xffffffe ;  /* 0x0ffffffe09047836 */ /* 0x002fcc0000000000 */
[----:B------:R1:W0:Y:S02]  /*12400*/  F2I.FTZ.U32.TRUNC.NTZ R5, R4 ;  /* 0x0000000400057305 */ /* 0x000224000021f000 */
[----:B-1----:R-:W-:Y:S02]  /*12410*/  IMAD.MOV.U32 R4, RZ, RZ, RZ ;  /* 0x000000ffff047224 */ /* 0x002fe400078e00ff */
[----:B0-----:R-:W-:-:S04]  /*12420*/  IMAD.MOV R13, RZ, RZ, -R5 ;  /* 0x000000ffff0d7224 */ /* 0x001fc800078e0a05 */
        /* <DEDUP_REMOVED lines=16> */
.L_x_2239:
        /* <DEDUP_REMOVED lines=43> */
.L_x_2242:
[----:B------:R-:W-:-:S07]  /*127e0*/  MOV R10, 0x12800 ;  /* 0x00012800000a7802 */ /* 0x000fce0000000f00 */
[----:B------:R-:W-:Y:S05]  /*127f0*/  CALL.REL.NOINC `($__internal_7_$__cuda_sm20_div_u64) ;  /* 0x0000005400287944 */ /* 0x000fea0003c00000 */
.L_x_2243:
[----:B------:R-:W-:Y:S05]  /*12800*/  BSYNC.RECONVERGENT B0 ;  /* 0x0000000000007941 */ /* 0x000fea0003800200 */
.L_x_2241:
[----:B------:R-:W0:Y:S02]  /*12810*/  LDCU.64 UR4, c[0x0][0x780] ;  /* 0x0000f000ff0477ac */ /* 0x000e240008000a00 */
[----:B0-----:R-:W-:Y:S02]  /*12820*/  UISETP.NE.U32.AND UP0, UPT, UR4, URZ, UPT ;  /* 0x000000ff0400728c */ /* 0x001fe4000bf05070 */
[----:B------:R-:W-:Y:S02]  /*12830*/  IADD3 R4, P1, PT, R4, UR4, RZ ;  /* 0x0000000404047c10 */ /* 0x000fe4000ff3e0ff */
[----:B------:R-:W-:Y:S02]  /*12840*/  UISETP.NE.AND.EX UP0, UPT, UR5, URZ, UPT, UP0 ;  /* 0x000000ff0500728c */ /* 0x000fe4000bf05300 */
[----:B------:R-:W-:-:S04]  /*12850*/  IADD3.X R5, PT, PT, R5, UR5, RZ, P1, !PT ;  /* 0x0000000505057c10 */ /* 0x000fc80008ffe4ff */
[----:B------:R-:W-:-:S04]  /*12860*/  PLOP3.LUT P0, PT, PT, PT, UP0, 0x80, 0x8 ;  /* 0x000000000008781c */ /* 0x000fc80003f0f008 */
[----:B------:R-:W-:-:S13]  /*12870*/  PLOP3.LUT P0, PT, P0, PT, PT, 0x8, 0x80 ;  /* 0x000000000080781c */ /* 0x000fda000070e170 */
.L_x_2238:
[----:B------:R-:W2:Y:S02]  /*12880*/  LDCU UR4, c[0x0][0x3b8] ;  /* 0x00007700ff0477ac */ /* 0x000ea40008000800 */
[----:B--2---:R-:W-:-:S09]  /*12890*/  UISETP.NE.AND UP0, UPT, UR4, URZ, UPT ;  /* 0x000000ff0400728c */ /* 0x004fd2000bf05270 */
[----:B------:R-:W-:Y:S05]  /*128a0*/  BRA.U !UP0, `(.L_x_2244) ;  /* 0x0000004508ac7547 */ /* 0x000fea000b800000 */
[----:B------:R-:W2:Y:S01]  /*128b0*/  S2R R8, SR_CTAID.X ;  /* 0x0000000000087919 */ /* 0x000ea20000002500 */
[----:B------:R-:W3:Y:S01]  /*128c0*/  LDCU UR4, c[0x0][0x3bc] ;  /* 0x00007780ff0477ac */ /* 0x000ee20008000800 */
[----:B------:R-:W-:Y:S01]  /*128d0*/  HFMA2 R19, -RZ, RZ, 0, 0 ;  /* 0x00000000ff137431 */ /* 0x000fe200000001ff */
[----:B------:R-:W4:Y:S01]  /*128e0*/  LDCU UR7, c[0x0][0x56c] ;  /* 0x0000ad80ff0777ac */ /* 0x000f220008000800 */
[----:B------:R-:W5:Y:S01]  /*128f0*/  LDCU UR5, c[0x0][0x3c0] ;  /* 0x00007800ff0577ac */ /* 0x000f620008000800 */
[----:B------:R-:W2:Y:S01]  /*12900*/  LDCU UR6, c[0x0][0x3a8] ;  /* 0x00007500ff0677ac */ /* 0x000ea20008000800 */
[----:B---3--:R-:W-:Y:S01]  /*12910*/  IMAD R9, R17, UR4, RZ ;  /* 0x0000000411097c24 */ /* 0x008fe2000f8e02ff */
[----:B----4-:R-:W-:-:S03]  /*12920*/  UISETP.NE.AND UP0, UPT, UR7, URZ, UPT ;  /* 0x000000ff0700728c */ /* 0x010fc6000bf05270 */
[----:B-----5:R-:W-:-:S04]  /*12930*/  IMAD R9, R2, UR5, R9 ;  /* 0x0000000502097c24 */ /* 0x020fc8000f8e0209 */
[----:B--2---:R-:W-:-:S04]  /*12940*/  IMAD R9, R8, UR6, R9 ;  /* 0x0000000608097c24 */ /* 0x004fc8000f8e0209 */
[----:B-1----:R-:W-:Y:S01]  /*12950*/  IMAD.SHL.U32 R11, R9, 0x2, RZ ;  /* 0x00000002090b7824 */ /* 0x002fe200078e00ff */
[----:B------:R-:W-:Y:S06]  /*12960*/  BRA.U !UP0, `(.L_x_2245) ;  /* 0x0000001108447547 */ /* 0x000fec000b800000 */
[----:B------:R-:W1:Y:S01]  /*12970*/  LDCU.64 UR6, c[0x0][0x570] ;  /* 0x0000ae00ff0677ac */ /* 0x000e620008000a00 */
[----:B------:R-:W-:Y:S01]  /*12980*/  IMAD.MOV.U32 R10, RZ, RZ, RZ ;  /* 0x000000ffff0a7224 */ /* 0x000fe200078e00ff */
[----:B------:R-:W-:Y:S01]  /*12990*/  ISETP.NE.AND P1, PT, R16, RZ, PT ;  /* 0x000000ff1000720c */ /* 0x000fe20003f25270 */
[----:B------:R-:W0:Y:S01]  /*129a0*/  LDCU UR4, c[0x0][0x578] ;  /* 0x0000af00ff0477ac */ /* 0x000e220008000800 */
[----:B------:R-:W2:Y:S01]  /*129b0*/  LDCU UR5, c[0x0][0x69c] ;  /* 0x0000d380ff0577ac */ /* 0x000ea20008000800 */
[----:B-1----:R-:W-:-:S05]  /*129c0*/  IMAD.HI.U32 R12, R11, UR7, R10 ;  /* 0x000000070b0c7c27 */ /* 0x002fca000f8e000a */
[----:B0-----:R-:W-:-:S05]  /*129d0*/  SHF.R.U32.HI R13, RZ, UR4, R12 ;  /* 0x00000004ff0d7c19 */ /* 0x001fca000801160c */
[----:B------:R-:W-:-:S04]  /*129e0*/  IMAD.MOV R9, RZ, RZ, -R13 ;  /* 0x000000ffff097224 */ /* 0x000fc800078e0a0d */
[----:B------:R-:W-:-:S04]  /*129f0*/  IMAD R9, R9, UR6, R11 ;  /* 0x0000000609097c24 */ /* 0x000fc8000f8e020b */
        /* <DEDUP_REMOVED lines=264> */
.L_x_2245:
[----:B------:R-:W-:Y:S01]  /*13a80*/  MOV R22, RZ ;  /* 0x000000ff00167202 */ /* 0x000fe20000000f00 */
[----:B------:R-:W-:Y:S06]  /*13a90*/  BRA.U !UP0, `(.L_x_2246) ;  /* 0x0000001108487547 */ /* 0x000fec000b800000 */
[----:B------:R-:W1:Y:S01]  /*13aa0*/  LDCU.64 UR6, c[0x0][0x570] ;  /* 0x0000ae00ff0677ac */ /* 0x000e620008000a00 */
[----:B0-----:R-:W-:Y:S01]  /*13ab0*/  VIADD R13, R11, 0x1 ;  /* 0x000000010b0d7836 */ /* 0x001fe20000000000 */
[----:B------:R-:W-:Y:S01]  /*13ac0*/  ISETP.NE.AND P1, PT, R16, RZ, PT ;  /* 0x000000ff1000720c */ /* 0x000fe20003f25270 */
[----:B------:R-:W-:Y:S01]  /*13ad0*/  IMAD.MOV.U32 R12, RZ, RZ, RZ ;  /* 0x000000ffff0c7224 */ /* 0x000fe200078e00ff */
[----:B------:R-:W0:Y:S01]  /*13ae0*/  LDCU UR4, c[0x0][0x578] ;  /* 0x0000af00ff0477ac */ /* 0x000e220008000800 */
[----:B------:R-:W2:Y:S02]  /*13af0*/  LDCU UR5, c[0x0][0x69c] ;  /* 0x0000d380ff0577ac */ /* 0x000ea40008000800 */
        /* <DEDUP_REMOVED lines=268> */
.L_x_2246:
[----:B------:R-:W1:Y:S01]  /*14bc0*/  LDCU UR4, c[0x0][0x3a0] ;  /* 0x00007400ff0477ac */ /* 0x000e620008000800 */
[----:B------:R-:W-:Y:S01]  /*14bd0*/  BSSY.RECONVERGENT B0, `(.L_x_2247) ;  /* 0x0000019000007945 */ /* 0x000fe20003800200 */
[----:B------:R-:W-:Y:S02]  /*14be0*/  LOP3.LUT P4, RZ, R17, R2, RZ, 0xfc, !PT ;  /* 0x0000000211ff7212 */ /* 0x000fe4000788fcff */
[----:B------:R-:W-:Y:S02]  /*14bf0*/  PLOP3.LUT P1, PT, PT, PT, PT, 0x8, 0x80 ;  /* 0x000000000080781c */ /* 0x000fe40003f2e170 */
[----:B-1----:R-:W-:-:S13]  /*14c00*/  ISETP.GE.AND P2, PT, R11, UR4, PT ;  /* 0x000000040b007c0c */ /* 0x002fda000bf46270 */
[----:B------:R-:W-:Y:S05]  /*14c10*/  @P2 BRA `(.L_x_2248) ;  /* 0x0000000000502947 */ /* 0x000fea0003800000 */
[----:B0-----:R-:W0:Y:S02]  /*14c20*/  LDC.64 R12, c[0x0][0x3b0] ;  /* 0x0000ec00ff0c7b82 */ /* 0x001e240000000a00 */
        /* <DEDUP_REMOVED lines=17> */
[----:B------:R1:W-:Y:S04]  /*14d40*/  STG.E.U16 desc[UR36][R10.64], R3 ;  /* 0x000000030a007986 */ /* 0x0003e8000c101524 */
[----:B------:R1:W-:Y:S02]  /*14d50*/  STG.E.U16 desc[UR36][R10.64+0x10], R24 ;  /* 0x000010180a007986 */ /* 0x0003e4000c101524 */
.L_x_2248:
[----:B------:R-:W-:Y:S05]  /*14d60*/  BSYNC.RECONVERGENT B0 ;  /* 0x0000000000007941 */ /* 0x000fea0003800200 */
.L_x_2247:
        /* <DEDUP_REMOVED lines=14> */
[----:B------:R-:W2:Y:S01]  /*14e50*/  S2R R0, SR_LANEID ;  /* 0x0000000000007919 */ /* 0x000ea20000000000 */
[----:B------:R-:W-:Y:S01]  /*14e60*/  VOTEU.ANY UR5, UPT, PT ;  /* 0x0000000000057886 */ /* 0x000fe200038e0100 */
[----:B01----:R-:W0:Y:S01]  /*14e70*/  LDC.64 R6, c[0x0][0x790] ;  /* 0x0001e400ff067b82 */ /* 0x003e220000000a00 */
[----:B------:R-:W2:Y:S01]  /*14e80*/  FLO.U32 R9, UR5 ;  /* 0x0000000500097d00 */ /* 0x000ea200080e0000 */
[----:B------:R-:W1:Y:S01]  /*14e90*/  POPC R3, UR5 ;  /* 0x0000000500037d09 */ /* 0x000e620008000000 */
[----:B0-----:R-:W-:Y:S01]  /*14ea0*/  IMAD.WIDE.U32 R6, R8, 0x4, R6 ;  /* 0x0000000408067825 */ /* 0x001fe200078e0006 */
[----:B--2---:R-:W-:-:S13]  /*14eb0*/  ISETP.EQ.U32.AND P2, PT, R9, R0, PT ;  /* 0x000000000900720c */ /* 0x004fda0003f42070 */
[----:B-1----:R-:W2:Y:S01]  /*14ec0*/  @P2 ATOMG.E.ADD.STRONG.GPU PT, R6, desc[UR36][R6.64], R3 ;  /* 0x80000003060629a8 */ /* 0x002ea200081ef124 */
        /* <DEDUP_REMOVED lines=13> */
.L_x_2250:
[----:B------:R-:W-:Y:S05]  /*14fa0*/  BSYNC.RECONVERGENT B0 ;  /* 0x0000000000007941 */ /* 0x000fea0003800200 */
.L_x_2249:
        /* <DEDUP_REMOVED lines=18> */
[----:B------:R-:W3:Y:S01]  /*150d0*/  LDCU.U16 UR9, c[0x0][0x388] ;  /* 0x00007100ff0977ac */ /* 0x000ee20008000400 */
[----:B------:R-:W0:Y:S01]  /*150e0*/  LDCU.64 UR10, c[0x0][0x390] ;  /* 0x00007200ff0a77ac */ /* 0x000e220008000a00 */
[----:B--2---:R-:W-:Y:S01]  /*150f0*/  UISETP.NE.AND UP0, UPT, UR5, URZ, UPT ;  /* 0x000000ff0500728c */ /* 0x004fe2000bf05270 */
[----:B---3--:R-:W-:-:S02]  /*15100*/  IMAD.U32 R9, RZ, RZ, UR9 ;  /* 0x00000009ff097e24 */ /* 0x008fc4000f8e00ff */
[----:B01----:R-:W-:Y:S02]  /*15110*/  IMAD.U32 R6, RZ, RZ, UR10 ;  /* 0x0000000aff067e24 */ /* 0x003fe4000f8e00ff */
[----:B------:R-:W-:-:S04]  /*15120*/  IMAD.U32 R7, RZ, RZ, UR11 ;  /* 0x0000000bff077e24 */ /* 0x000fc8000f8e00ff */
[----:B------:R-:W-:Y:S05]  /*15130*/  BRA.U !UP0, `(.L_x_2252) ;  /* 0x0000000108d87547 */ /* 0x000fea000b800000 */
[----:B------:R-:W0:Y:S01]  /*15140*/  LDCU UR5, c[0x0][0x360] ;  /* 0x00006c00ff0577ac */ /* 0x000e220008000800 */
[----:B------:R-:W-:Y:S02]  /*15150*/  IMAD.U32 R11, RZ, RZ, UR9 ;  /* 0x00000009ff0b7e24 */ /* 0x000fe4000f8e00ff */
[----:B------:R-:W-:Y:S01]  /*15160*/  IMAD.U32 R0, RZ, RZ, UR10 ;  /* 0x0000000aff007e24 */ /* 0x000fe2000f8e00ff */
[----:B------:R-:W1:Y:S01]  /*15170*/  LDCU UR8, c[0x0][0x3ac] ;  /* 0x00007580ff0877ac */ /* 0x000e620008000800 */
[----:B------:R-:W-:Y:S02]  /*15180*/  IMAD.U32 R3, RZ, RZ, UR11 ;  /* 0x0000000bff037e24 */ /* 0x000fe4000f8e00ff */
[----:B0-----:R-:W-:-:S05]  /*15190*/  IMAD R10, R2, UR5, R17 ;  /* 0x00000005020a7c24 */ /* 0x001fca000f8e0211 */
[----:B-1----:R-:W-:-:S13]  /*151a0*/  ISETP.GE.U32.AND P2, PT, R10, UR8, PT ;  /* 0x000000080a007c0c */ /* 0x002fda000bf46070 */
[----:B------:R-:W-:Y:S05]  /*151b0*/  @P2 BRA `(.L_x_2253) ;  /* 0x0000000400842947 */ /* 0x000fea0003800000 */
        /* <DEDUP_REMOVED lines=9> */
.L_x_2255:
[----:B------:R-:W-:-:S04]  /*15250*/  IMAD.IADD R25, R23, 0x1, R10 ;  /* 0x0000000117197824 */ /* 0x000fc800078e020a */
[----:B--2---:R-:W-:-:S05]  /*15260*/  IMAD.WIDE.U32 R24, R25, 0x20, R12 ;  /* 0x0000002019187825 */ /* 0x004fca00078e000c */
[----:B------:R-:W2:Y:S04]  /*15270*/  LDG.E.U16 R16, desc[UR36][R24.64+0x10] ;  /* 0x0000102418107981 */ /* 0x000ea8000c1e1500 */
[----:B------:R-:W3:Y:S04]  /*15280*/  LDG.E.U16 R8, desc[UR36][R24.64] ;  /* 0x0000002418087981 */ /* 0x000ee8000c1e1500 */
[----:B------:R-:W4:Y:S04]  /*15290*/  LDG.E.64 R14, desc[UR36][R24.64+0x18] ;  /* 0x00001824180e7981 */ /* 0x000f28000c1e1b00 */
[----:B------:R-:W5:Y:S01]  /*152a0*/  LDG.E.64 R20, desc[UR36][R24.64+0x8] ;  /* 0x0000082418147981 */ /* 0x000f62000c1e1b00 */
[----:B------:R-:W-:-:S02]  /*152b0*/  PRMT R31, R11, 0x9910, RZ ;  /* 0x000099100b1f7816 */ /* 0x000fc400000000ff */
[----:B------:R-:W-:Y:S01]  /*152c0*/  PRMT R29, R9, 0x9910, RZ ;  /* 0x00009910091d7816 */ /* 0x000fe200000000ff */
[----:B------:R-:W-:Y:S01]  /*152d0*/  IMAD.IADD R10, R27, 0x1, R10 ;  /* 0x000000011b0a7824 */ /* 0x000fe200078e020a */
[----:B--2---:R-:W-:Y:S02]  /*152e0*/  PRMT R26, R16, 0x9910, RZ ;  /* 0x00009910101a7816 */ /* 0x004fe400000000ff */
[----:B---3--:R-:W-:Y:S02]  /*152f0*/  PRMT R18, R8, 0x9910, RZ ;  /* 0x0000991008127816 */ /* 0x008fe400000000ff */
[----:B------:R-:W-:Y:S02]  /*15300*/  ISETP.NE.AND P4, PT, R31, R26, PT ;  /* 0x0000001a1f00720c */ /* 0x000fe40003f85270 */
[CC--:B------:R-:W-:Y:S02]  /*15310*/  ISETP.GT.AND P6, PT, R29.reuse, R18.reuse, PT ;  /* 0x000000121d00720c */ /* 0x0c0fe40003fc4270 */
[----:B------:R-:W-:-:S02]  /*15320*/  ISETP.NE.AND P5, PT, R29, R18, PT ;  /* 0x000000121d00720c */ /* 0x000fc40003fa5270 */
[----:B----4-:R-:W-:Y:S02]  /*15330*/  ISETP.GE.U32.AND P2, PT, R0, R14, PT ;  /* 0x0000000e0000720c */ /* 0x010fe40003f46070 */
[----:B------:R-:W-:Y:S02]  /*15340*/  SEL R18, RZ, 0xffffffff, P6 ;  /* 0xffffffffff127807 */ /* 0x000fe40003000000 */
[----:B------:R-:W-:Y:S02]  /*15350*/  ISETP.GT.AND P6, PT, R31, R26, PT ;  /* 0x0000001a1f00720c */ /* 0x000fe40003fc4270 */
[----:B-----5:R-:W-:Y:S02]  /*15360*/  ISETP.GE.U32.AND P3, PT, R6, R20, PT ;  /* 0x000000140600720c */ /* 0x020fe40003f66070 */
[----:B------:R-:W-:Y:S02]  /*15370*/  ISETP.GE.AND.EX P2, PT, R3, R15, PT, P2 ;  /* 0x0000000f0300720c */ /* 0x000fe40003f46320 */
[----:B------:R-:W-:-:S02]  /*15380*/  SEL R24, RZ, 0xffffffff, P6 ;  /* 0xffffffffff187807 */ /* 0x000fc40003000000 */
[----:B------:R-:W-:Y:S02]  /*15390*/  ISETP.GE.AND.EX P3, PT, R7, R21, PT, P3 ;  /* 0x000000150700720c */ /* 0x000fe40003f66330 */
[----:B------:R-:W-:Y:S02]  /*153a0*/  @!P4 SEL R24, RZ, 0xffffffff, !P2 ;  /* 0xffffffffff18c807 */ /* 0x000fe40005000000 */
[----:B------:R-:W-:Y:S02]  /*153b0*/  ISETP.GE.U32.AND P4, PT, R10, UR8, PT ;  /* 0x000000080a007c0c */ /* 0x000fe4000bf86070 */
[----:B------:R-:W-:Y:S02]  /*153c0*/  @!P5 SEL R18, RZ, 0xffffffff, !P3 ;  /* 0xffffffffff12d807 */ /* 0x000fe40005800000 */
[----:B------:R-:W-:Y:S02]  /*153d0*/  LOP3.LUT R24, R24, 0x1, RZ, 0xc0, !PT ;  /* 0x0000000118187812 */ /* 0x000fe400078ec0ff */
[----:B------:R-:W-:-:S02]  /*153e0*/  LOP3.LUT R18, R18, 0x1, RZ, 0xc0, !PT ;  /* 0x0000000112127812 */ /* 0x000fc400078ec0ff */
[----:B------:R-:W-:Y:S02]  /*153f0*/  ISETP.NE.U32.AND P3, PT, R24, 0x1, PT ;  /* 0x000000011800780c */ /* 0x000fe40003f65070 */
[----:B------:R-:W-:Y:S02]  /*15400*/  ISETP.NE.U32.AND P2, PT, R18, 0x1, PT ;  /* 0x000000011200780c */ /* 0x000fe40003f45070 */
[----:B------:R-:W-:Y:S02]  /*15410*/  SEL R11, R16, R11, !P3 ;  /* 0x0000000b100b7207 */ /* 0x000fe40005800000 */
[----:B------:R-:W-:Y:S02]  /*15420*/  SEL R6, R20, R6, !P2 ;  /* 0x0000000614067207 */ /* 0x000fe40005000000 */
[----:B------:R-:W-:Y:S02]  /*15430*/  SEL R7, R21, R7, !P2 ;  /* 0x0000000715077207 */ /* 0x000fe40005000000 */
[----:B------:R-:W-:-:S02]  /*15440*/  SEL R9, R8, R9, !P2 ;  /* 0x0000000908097207 */ /* 0x000fc40005000000 */
[----:B------:R-:W-:Y:S02]  /*15450*/  SEL R0, R14, R0, !P3 ;  /* 0x000000000e007207 */ /* 0x000fe40005800000 */
[----:B------:R-:W-:Y:S01]  /*15460*/  SEL R3, R15, R3, !P3 ;  /* 0x000000030f037207 */ /* 0x000fe20005800000 */
[----:B------:R-:W-:Y:S06]  /*15470*/  @!P4 BRA `(.L_x_2255) ;  /* 0xfffffffc0074c947 */ /* 0x000fec000383ffff */
[----:B------:R-:W-:Y:S05]  /*15480*/  BSYNC.RECONVERGENT B1 ;  /* 0x0000000000017941 */ /* 0x000fea0003800200 */
.L_x_2254:
[----:B------:R-:W-:Y:S05]  /*15490*/  BRA `(.L_x_2253) ;  /* 0x0000000000cc7947 */ /* 0x000fea0003800000 */
.L_x_2252:
[----:B------:R-:W0:Y:S01]  /*154a0*/  LDCU UR7, c[0x0][0x3ac] ;  /* 0x00007580ff0777ac */ /* 0x000e220008000800 */
[----:B------:R-:W-:Y:S02]  /*154b0*/  IMAD.U32 R11, RZ, RZ, UR9 ;  /* 0x00000009ff0b7e24 */ /* 0x000fe4000f8e00ff */
[----:B------:R-:W-:Y:S02]  /*154c0*/  IMAD.U32 R0, RZ, RZ, UR10 ;  /* 0x0000000aff007e24 */ /* 0x000fe4000f8e00ff */
[----:B------:R-:W-:Y:S01]  /*154d0*/  IMAD.U32 R3, RZ, RZ, UR11 ;  /* 0x0000000bff037e24 */ /* 0x000fe2000f8e00ff */
[----:B0-----:R-:W-:-:S13]  /*154e0*/  ISETP.GE.U32.AND P2, PT, R2, UR7, PT ;  /* 0x0000000702007c0c */ /* 0x001fda000bf46070 */
[----:B------:R-:W-:Y:S05]  /*154f0*/  @P2 BRA `(.L_x_2253) ;  /* 0x0000000000b42947 */ /* 0x000fea0003800000 */
        /* <DEDUP_REMOVED lines=9> */
.L_x_2256:
[----:B------:R-:W-:-:S04]  /*15590*/  IMAD.IADD R10, R8, 0x1, R23 ;  /* 0x00000001080a7824 */ /* 0x000fc800078e0217 */
[----:B-1----:R-:W-:-:S04]  /*155a0*/  IMAD R25, R10, R27, R17 ;  /* 0x0000001b0a197224 */ /* 0x002fc800078e0211 */
[----:B--2---:R-:W-:-:S05]  /*155b0*/  IMAD.WIDE.U32 R24, R25, 0x20, R12 ;  /* 0x0000002019187825 */ /* 0x004fca00078e000c */
[----:B------:R-:W2:Y:S04]  /*155c0*/  LDG.E.U16 R10, desc[UR36][R24.64] ;  /* 0x00000024180a7981 */ /* 0x000ea8000c1e1500 */
[----:B------:R-:W4:Y:S04]  /*155d0*/  LDG.E.U16 R16, desc[UR36][R24.64+0x10] ;  /* 0x0000102418107981 */ /* 0x000f28000c1e1500 */
[----:B------:R-:W5:Y:S04]  /*155e0*/  LDG.E.64 R20, desc[UR36][R24.64+0x8] ;  /* 0x0000082418147981 */ /* 0x000f68000c1e1b00 */
[----:B------:R-:W5:Y:S01]  /*155f0*/  LDG.E.64 R14, desc[UR36][R24.64+0x18] ;  /* 0x00001824180e7981 */ /* 0x000f62000c1e1b00 */
[----:B------:R-:W-:Y:S01]  /*15600*/  PRMT R29, R9, 0x9910, RZ ;  /* 0x00009910091d7816 */ /* 0x000fe200000000ff */
[----:B---3--:R-:W-:Y:S01]  /*15610*/  IMAD.IADD R23, R28, 0x1, R23 ;  /* 0x000000011c177824 */ /* 0x008fe200078e0217 */
[----:B------:R-:W-:-:S02]  /*15620*/  PRMT R31, R11, 0x9910, RZ ;  /* 0x000099100b1f7816 */ /* 0x000fc400000000ff */
[----:B--2---:R-:W-:-:S04]  /*15630*/  PRMT R18, R10, 0x9910, RZ ;  /* 0x000099100a127816 */ /* 0x004fc800000000ff */
[----:B------:R-:W-:Y:S02]  /*15640*/  ISETP.NE.AND P5, PT, R29, R18, PT ;  /* 0x000000121d00720c */ /* 0x000fe40003fa5270 */
[----:B----4-:R-:W-:Y:S02]  /*15650*/  PRMT R26, R16, 0x9910, RZ ;  /* 0x00009910101a7816 */ /* 0x010fe400000000ff */
[----:B-----5:R-:W-:Y:S02]  /*15660*/  ISETP.GE.U32.AND P3, PT, R6, R20, PT ;  /* 0x000000140600720c */ /* 0x020fe40003f66070 */
[----:B------:R-:W-:Y:S02]  /*15670*/  ISETP.NE.AND P4, PT, R31, R26, PT ;  /* 0x0000001a1f00720c */ /* 0x000fe40003f85270 */
[----:B------:R-:W-:Y:S02]  /*15680*/  ISETP.GT.AND P6, PT, R29, R18, PT ;  /* 0x000000121d00720c */ /* 0x000fe40003fc4270 */
[----:B------:R-:W-:-:S02]  /*15690*/  ISETP.GE.AND.EX P3, PT, R7, R21, PT, P3 ;  /* 0x000000150700720c */ /* 0x000fc40003f66330 */
[----:B------:R-:W-:Y:S02]  /*156a0*/  ISETP.GE.U32.AND P2, PT, R0, R14, PT ;  /* 0x0000000e0000720c */ /* 0x000fe40003f46070 */
[----:B------:R-:W-:Y:S02]  /*156b0*/  SEL R18, RZ, 0xffffffff, P6 ;  /* 0xffffffffff127807 */ /* 0x000fe40003000000 */
[----:B------:R-:W-:Y:S02]  /*156c0*/  @!P5 SEL R18, RZ, 0xffffffff, !P3 ;  /* 0xffffffffff12d807 */ /* 0x000fe40005800000 */
[----:B------:R-:W-:Y:S02]  /*156d0*/  ISETP.GT.AND P6, PT, R31, R26, PT ;  /* 0x0000001a1f00720c */ /* 0x000fe40003fc4270 */
[----:B------:R-:W-:Y:S02]  /*156e0*/  ISETP.GE.AND.EX P2, PT, R3, R15, PT, P2 ;  /* 0x0000000f0300720c */ /* 0x000fe40003f46320 */
[----:B------:R-:W-:-:S02]  /*156f0*/  LOP3.LUT R18, R18, 0x1, RZ, 0xc0, !PT ;  /* 0x0000000112127812 */ /* 0x000fc400078ec0ff */
[----:B------:R-:W-:Y:S02]  /*15700*/  SEL R24, RZ, 0xffffffff, P6 ;  /* 0xffffffffff187807 */ /* 0x000fe40003000000 */
[----:B------:R-:W-:Y:S02]  /*15710*/  @!P4 SEL R24, RZ, 0xffffffff, !P2 ;  /* 0xffffffffff18c807 */ /* 0x000fe40005000000 */
[----:B------:R-:W-:Y:S02]  /*15720*/  ISETP.NE.U32.AND P2, PT, R18, 0x1, PT ;  /* 0x000000011200780c */ /* 0x000fe40003f45070 */
[----:B------:R-:W-:Y:S02]  /*15730*/  LOP3.LUT R24, R24, 0x1, RZ, 0xc0, !PT ;  /* 0x0000000118187812 */ /* 0x000fe400078ec0ff */
[----:B------:R-:W-:Y:S02]  /*15740*/  SEL R6, R20, R6, !P2 ;  /* 0x0000000614067207 */ /* 0x000fe40005000000 */
[----:B------:R-:W-:-:S02]  /*15750*/  SEL R7, R21, R7, !P2 ;  /* 0x0000000715077207 */ /* 0x000fc40005000000 */
[----:B------:R-:W-:Y:S02]  /*15760*/  SEL R9, R10, R9, !P2 ;  /* 0x000000090a097207 */ /* 0x000fe40005000000 */
[----:B------:R-:W-:Y:S02]  /*15770*/  ISETP.GE.U32.AND P2, PT, R23, UR7, PT ;  /* 0x0000000717007c0c */ /* 0x000fe4000bf46070 */
[----:B------:R-:W-:-:S04]  /*15780*/  ISETP.NE.U32.AND P3, PT, R24, 0x1, PT ;  /* 0x000000011800780c */ /* 0x000fc80003f65070 */
[----:B------:R-:W-:Y:S02]  /*15790*/  SEL R11, R16, R11, !P3 ;  /* 0x0000000b100b7207 */ /* 0x000fe40005800000 */
[----:B------:R-:W-:Y:S02]  /*157a0*/  SEL R0, R14, R0, !P3 ;  /* 0x000000000e007207 */ /* 0x000fe40005800000 */
[----:B------:R-:W-:-:S03]  /*157b0*/  SEL R3, R15, R3, !P3 ;  /* 0x000000030f037207 */ /* 0x000fc60005800000 */
[----:B------:R-:W-:Y:S05]  /*157c0*/  @!P2 BRA `(.L_x_2256) ;  /* 0xfffffffc0070a947 */ /* 0x000fea000383ffff */
.L_x_2253:
[----:B------:R-:W-:Y:S05]  /*157d0*/  BSYNC.RECONVERGENT B0 ;  /* 0x0000000000007941 */ /* 0x000fea0003800200 */
.L_x_2251:
[----:B------:R-:W0:Y:S01]  /*157e0*/  LDCU UR5, c[0x0][0x360] ;  /* 0x00006c00ff0577ac */ /* 0x000e220008000800 */
[----:B------:R-:W-:Y:S02]  /*157f0*/  IMAD.MOV.U32 R12, RZ, RZ, R0 ;  /* 0x000000ffff0c7224 */ /* 0x000fe400078e0000 */
[----:B------:R-:W-:Y:S01]  /*15800*/  IMAD.MOV.U32 R13, RZ, RZ, R3 ;  /* 0x000000ffff0d7224 */ /* 0x000fe200078e0003 */
[----:B------:R-:W-:-:S04]  /*15810*/  UIADD3 UR4, UPT, UPT, UR4, 0x10, URZ ;  /* 0x0000001004047890 */ /* 0x000fc8000fffe0ff */
[----:B------:R-:W-:Y:S01]  /*15820*/  ULEA UR8, UR6, UR4, 0x18 ;  /* 0x0000000406087291 */ /* 0x000fe2000f8ec0ff */
[----:B------:R-:W1:Y:S01]  /*15830*/  LDCU UR6, c[0x0][0x364] ;  /* 0x00006c80ff0677ac */ /* 0x000e620008000800 */
[----:B0-----:R-:W-:-:S05]  /*15840*/  IMAD R8, R2, UR5, R17 ;  /* 0x0000000502087c24 */ /* 0x001fca000f8e0211 */
[----:B------:R-:W-:-:S05]  /*15850*/  LEA R8, R8, UR8, 0x5 ;  /* 0x0000000808087c11 */ /* 0x000fca000f8e28ff */
[----:B------:R0:W-:Y:S01]  /*15860*/  STS.64 [R8+0x8], R6 ;  /* 0x0000080608007388 */ /* 0x0001e20000000a00 */
[----:B-1----:R-:W-:-:S03]  /*15870*/  UISETP.GE.U32.AND UP0, UPT, UR6, 0x2, UPT ;  /* 0x000000020600788c */ /* 0x002fc6000bf06070 */
[----:B------:R0:W-:Y:S04]  /*15880*/  STS.64 [R8+0x18], R12 ;  /* 0x0000180c08007388 */ /* 0x0001e80000000a00 */
[----:B------:R0:W-:Y:S04]  /*15890*/  STS.U16 [R8], R9 ;  /* 0x0000000908007388 */ /* 0x0001e80000000400 */
[----:B------:R0:W-:Y:S01]  /*158a0*/  STS.U16 [R8+0x10], R11 ;  /* 0x0000100b08007388 */ /* 0x0001e20000000400 */
[----:B------:R-:W-:Y:S05]  /*158b0*/  BRA.U !UP0, `(.L_x_2257) ;  /* 0x0000000108d07547 */ /* 0x000fea000b800000 */
[----:B------:R-:W-:-:S05]  /*158c0*/  UMOV UR4, UR6 ;  /* 0x0000000600047c82 */ /* 0x000fca0008000000 */
.L_x_2260:
        /* <DEDUP_REMOVED lines=8> */
[----:B------:R-:W-:Y:S02]  /*15950*/  PRMT R24, R11, 0x9910, RZ ;  /* 0x000099100b187816 */ /* 0x000fe400000000ff */
[----:B------:R-:W-:Y:S02]  /*15960*/  PRMT R21, R9, 0x9910, RZ ;  /* 0x0000991009157816 */ /* 0x000fe400000000ff */
[----:B------:R-:W-:-:S05]  /*15970*/  LEA R10, R10, UR8, 0x5 ;  /* 0x000000080a0a7c11 */ /* 0x000fca000f8e28ff */
[----:B------:R-:W1:Y:S04]  /*15980*/  LDS.U16 R18, [R10+0x10] ;  /* 0x000010000a127984 */ /* 0x000e680000000400 */
[----:B------:R-:W2:Y:S04]  /*15990*/  LDS.U16 R16, [R10] ;  /* 0x000000000a107984 */ /* 0x000ea80000000400 */
[----:B------:R-:W3:Y:S04]  /*159a0*/  LDS.64 R14, [R10+0x18] ;  /* 0x000018000a0e7984 */ /* 0x000ee80000000a00 */
[----:B0-----:R0:W4:Y:S01]  /*159b0*/  LDS.64 R12, [R10+0x8] ;  /* 0x000008000a0c7984 */ /* 0x0011220000000a00 */
[----:B-1----:R-:W-:-:S02]  /*159c0*/  PRMT R23, R18, 0x9910, RZ ;  /* 0x0000991012177816 */ /* 0x002fc400000000ff */
[----:B--2---:R-:W-:Y:S02]  /*159d0*/  PRMT R20, R16, 0x9910, RZ ;  /* 0x0000991010147816 */ /* 0x004fe400000000ff */
[----:B------:R-:W-:Y:S02]  /*159e0*/  ISETP.NE.AND P4, PT, R24, R23, PT ;  /* 0x000000171800720c */ /* 0x000fe40003f85270 */
[CC--:B------:R-:W-:Y:S02]  /*159f0*/  ISETP.GT.AND P6, PT, R21.reuse, R20.reuse, PT ;  /* 0x000000141500720c */ /* 0x0c0fe40003fc4270 */
[----:B------:R-:W-:Y:S02]  /*15a00*/  ISETP.NE.AND P5, PT, R21, R20, PT ;  /* 0x000000141500720c */ /* 0x000fe40003fa5270 */
[----:B---3--:R-:W-:Y:S02]  /*15a10*/  ISETP.GE.U32.AND P2, PT, R0, R14, PT ;  /* 0x0000000e0000720c */ /* 0x008fe40003f46070 */
[----:B0-----:R-:W-:-:S02]  /*15a20*/  SEL R10, RZ, 0xffffffff, P6 ;  /* 0xffffffffff0a7807 */ /* 0x001fc40003000000 */
[----:B------:R-:W-:Y:S02]  /*15a30*/  ISETP.GT.AND P6, PT, R24, R23, PT ;  /* 0x000000171800720c */ /* 0x000fe40003fc4270 */
[----:B----4-:R-:W-:Y:S02]  /*15a40*/  ISETP.GE.U32.AND P3, PT, R6, R12, PT ;  /* 0x0000000c0600720c */ /* 0x010fe40003f66070 */
[----:B------:R-:W-:Y:S02]  /*15a50*/  ISETP.GE.AND.EX P2, PT, R3, R15, PT, P2 ;  /* 0x0000000f0300720c */ /* 0x000fe40003f46320 */
[----:B------:R-:W-:Y:S02]  /*15a60*/  SEL R20, RZ, 0xffffffff, P6 ;  /* 0xffffffffff147807 */ /* 0x000fe40003000000 */
[----:B------:R-:W-:Y:S02]  /*15a70*/  ISETP.GE.AND.EX P3, PT, R7, R13, PT, P3 ;  /* 0x0000000d0700720c */ /* 0x000fe40003f66330 */
[----:B------:R-:W-:-:S02]  /*15a80*/  @!P4 SEL R20, RZ, 0xffffffff, !P2 ;  /* 0xffffffffff14c807 */ /* 0x000fc40005000000 */
[----:B------:R-:W-:Y:S02]  /*15a90*/  @!P5 SEL R10, RZ, 0xffffffff, !P3 ;  /* 0xffffffffff0ad807 */ /* 0x000fe40005800000 */
[----:B------:R-:W-:Y:S02]  /*15aa0*/  LOP3.LUT R20, R20, 0x1, RZ, 0xc0, !PT ;  /* 0x0000000114147812 */ /* 0x000fe400078ec0ff */
[----:B------:R-:W-:Y:S02]  /*15ab0*/  LOP3.LUT R10, R10, 0x1, RZ, 0xc0, !PT ;  /* 0x000000010a0a7812 */ /* 0x000fe400078ec0ff */
[----:B------:R-:W-:Y:S02]  /*15ac0*/  ISETP.NE.U32.AND P3, PT, R20, 0x1, PT ;  /* 0x000000011400780c */ /* 0x000fe40003f65070 */
[----:B------:R-:W-:Y:S02]  /*15ad0*/  ISETP.NE.U32.AND P2, PT, R10, 0x1, PT ;  /* 0x000000010a00780c */ /* 0x000fe40003f45070 */
[----:B------:R-:W-:-:S02]  /*15ae0*/  SEL R0, R14, R0, !P3 ;  /* 0x000000000e007207 */ /* 0x000fc40005800000 */
[----:B------:R-:W-:Y:S02]  /*15af0*/  SEL R3, R15, R3, !P3 ;  /* 0x000000030f037207 */ /* 0x000fe40005800000 */
[----:B------:R-:W-:Y:S01]  /*15b00*/  SEL R6, R12, R6, !P2 ;  /* 0x000000060c067207 */ /* 0x000fe20005000000 */
[----:B------:R-:W-:Y:S01]  /*15b10*/  IMAD.MOV.U32 R12, RZ, RZ, R0 ;  /* 0x000000ffff0c7224 */ /* 0x000fe200078e0000 */
[----:B------:R-:W-:Y:S01]  /*15b20*/  SEL R7, R13, R7, !P2 ;  /* 0x000000070d077207 */ /* 0x000fe20005000000 */
[----:B------:R-:W-:Y:S01]  /*15b30*/  IMAD.MOV.U32 R13, RZ, RZ, R3 ;  /* 0x000000ffff0d7224 */ /* 0x000fe200078e0003 */
[----:B------:R-:W-:Y:S02]  /*15b40*/  SEL R15, R16, R9, !P2 ;  /* 0x00000009100f7207 */ /* 0x000fe40005000000 */
[----:B------:R-:W-:Y:S01]  /*15b50*/  SEL R21, R18, R11, !P3 ;  /* 0x0000000b12157207 */ /* 0x000fe20005800000 */
[----:B------:R1:W-:Y:S01]  /*15b60*/  STS.64 [R8+0x8], R6 ;  /* 0x0000080608007388 */ /* 0x0003e20000000a00 */
[----:B------:R-:W-:-:S02]  /*15b70*/  PRMT R9, R15, 0x7610, R9 ;  /* 0x000076100f097816 */ /* 0x000fc40000000009 */
[----:B------:R-:W-:Y:S01]  /*15b80*/  PRMT R11, R21, 0x7610, R11 ;  /* 0x00007610150b7816 */ /* 0x000fe2000000000b */
[----:B------:R1:W-:Y:S04]  /*15b90*/  STS.64 [R8+0x18], R12 ;  /* 0x0000180c08007388 */ /* 0x0003e80000000a00 */
[----:B------:R1:W-:Y:S04]  /*15ba0*/  STS.U16 [R8], R15 ;  /* 0x0000000f08007388 */ /* 0x0003e80000000400 */
[----:B------:R1:W-:Y:S02]  /*15bb0*/  STS.U16 [R8+0x10], R21 ;  /* 0x0000101508007388 */ /* 0x0003e40000000400 */
.L_x_2259:
[----:B------:R-:W-:Y:S05]  /*15bc0*/  BSYNC.RECONVERGENT B0 ;  /* 0x0000000000007941 */ /* 0x000fea0003800200 */
.L_x_2258:
[----:B------:R-:W-:-:S03]  /*15bd0*/  UISETP.GT.U32.AND UP0, UPT, UR4, 0x3, UPT ;  /* 0x000000030400788c */ /* 0x000fc6000bf04070 */
[----:B------:R-:W-:-:S06]  /*15be0*/  UMOV UR4, UR7 ;  /* 0x0000000700047c82 */ /* 0x000fcc0008000000 */
[----:B------:R-:W-:Y:S05]  /*15bf0*/  BRA.U UP0, `(.L_x_2260) ;  /* 0xfffffffd00347547 */ /* 0x000fea000b83ffff */
.L_x_2257:
[----:B------:R-:W2:Y:S02]  /*15c00*/  LDCU UR4, c[0x0][0x3b0] ;  /* 0x00007600ff0477ac */ /* 0x000ea40008000800 */
[----:B--2---:R-:W-:-:S09]  /*15c10*/  UISETP.NE.AND UP0, UPT, UR4, URZ, UPT ;  /* 0x000000ff0400728c */ /* 0x004fd2000bf05270 */
[----:B------:R-:W-:Y:S05]  /*15c20*/  BRA.U !UP0, `(.L_x_2261) ;  /* 0x0000000508907547 */ /* 0x000fea000b800000 */
[----:B------:R-:W-:Y:S02]  /*15c30*/  UISETP.GE.U32.AND UP0, UPT, UR5, 0x21, UPT ;  /* 0x000000210500788c */ /* 0x000fe4000bf06070 */
[----:B------:R-:W-:-:S07]  /*15c40*/  UMOV UR4, UR5 ;  /* 0x0000000500047c82 */ /* 0x000fce0008000000 */
[----:B------:R-:W-:Y:S05]  /*15c50*/  BRA.U !UP0, `(.L_x_2262) ;  /* 0x0000000108e87547 */ /* 0x000fea000b800000 */
[----:B------:R-:W-:Y:S01]  /*15c60*/  MOV R2, R0 ;  /* 0x0000000000027202 */ /* 0x000fe20000000f00 */
[----:B------:R2:W-:Y:S01]  /*15c70*/  STS.U16 [R8], R9 ;  /* 0x0000000908007388 */ /* 0x0005e20000000400 */
[----:B------:R-:W-:Y:S01]  /*15c80*/  UISETP.GE.U32.AND UP0, UPT, UR5, 0x40, UPT ;  /* 0x000000400500788c */ /* 0x000fe2000bf06070 */
[----:B------:R-:W-:Y:S02]  /*15c90*/  UMOV UR4, 0x20 ;  /* 0x0000002000047882 */ /* 0x000fe40000000000 */
[----:B------:R2:W-:Y:S04]  /*15ca0*/  STS.64 [R8+0x8], R6 ;  /* 0x0000080608007388 */ /* 0x0005e80000000a00 */
[----:B------:R2:W-:Y:S04]  /*15cb0*/  STS.64 [R8+0x18], R2 ;  /* 0x0000180208007388 */ /* 0x0005e80000000a00 */
[----:B------:R2:W-:Y:S01]  /*15cc0*/  STS.U16 [R8+0x10], R11 ;  /* 0x0000100b08007388 */ /* 0x0005e20000000400 */
[----:B------:R-:W-:Y:S05]  /*15cd0*/  BRA.U !UP0, `(.L_x_2262) ;  /* 0x0000000108c87547 */ /* 0x000fea000b800000 */
[----:B--2---:R-:W-:-:S07]  /*15ce0*/  IMAD.U32 R2, RZ, RZ, UR5 ;  /* 0x00000005ff027e24 */ /* 0x004fce000f8e00ff */
.L_x_2265:
[----:B------:R-:W-:Y:S01]  /*15cf0*/  SHF.R.U32.HI R24, RZ, 0x1, R2 ;  /* 0x00000001ff187819 */ /* 0x000fe20000011602 */
[----:B------:R-:W-:Y:S01]  /*15d00*/  BAR.SYNC.DEFER_BLOCKING 0x0 ;  /* 0x0000000000007b1d */ /* 0x000fe20000010000 */
[----:B------:R-:W-:-:S03]  /*15d10*/  ISETP.GT.U32.AND P4, PT, R2, 0x7f, PT ;  /* 0x0000007f0200780c */ /* 0x000fc60003f84070 */
[----:B------:R-:W-:Y:S02]  /*15d20*/  IMAD.IADD R10, R24, 0x1, R17 ;  /* 0x00000001180a7824 */ /* 0x000fe400078e0211 */
[----:B------:R-:W-:Y:S03]  /*15d30*/  BSSY.RECONVERGENT B0, `(.L_x_2263) ;  /* 0x000002a000007945 */ /* 0x000fe60003800200 */
[----:B------:R-:W-:-:S04]  /*15d40*/  ISETP.GE.U32.AND P2, PT, R10, UR5, PT ;  /* 0x000000050a007c0c */ /* 0x000fc8000bf46070 */
[----:B------:R-:W-:-:S13]  /*15d50*/  ISETP.GE.U32.OR P2, PT, R17, R24, P2 ;  /* 0x000000181100720c */ /* 0x000fda0001746470 */
[----:B------:R-:W-:Y:S05]  /*15d60*/  @P2 BRA `(.L_x_2264) ;  /* 0x0000000000982947 */ /* 0x000fea0003800000 */
[----:B------:R-:W-:Y:S01]  /*15d70*/  IMAD R2, R24, 0x20, R8 ;  /* 0x0000002018027824 */ /* 0x000fe200078e0208 */
[----:B------:R-:W-:Y:S02]  /*15d80*/  PRMT R23, R11, 0x9910, RZ ;  /* 0x000099100b177816 */ /* 0x000fe400000000ff */
[----:B-1----:R-:W-:Y:S02]  /*15d90*/  PRMT R21, R9, 0x9910, RZ ;  /* 0x0000991009157816 */ /* 0x002fe400000000ff */
[----:B------:R-:W1:Y:S04]  /*15da0*/  LDS.U16 R16, [R2+0x10] ;  /* 0x0000100002107984 */ /* 0x000e680000000400 */
[----:B------:R-:W2:Y:S04]  /*15db0*/  LDS.U16 R10, [R2] ;  /* 0x00000000020a7984 */ /* 0x000ea80000000400 */
[----:B------:R-:W3:Y:S04]  /*15dc0*/  LDS.64 R14, [R2+0x18] ;  /* 0x00001800020e7984 */ /* 0x000ee80000000a00 */
[----:B0-----:R0:W4:Y:S01]  /*15dd0*/  LDS.64 R12, [R2+0x8] ;  /* 0x00000800020c7984 */ /* 0x0011220000000a00 */
[----:B-1----:R-:W-:-:S02]  /*15de0*/  PRMT R20, R16, 0x9910, RZ ;  /* 0x0000991010147816 */ /* 0x002fc400000000ff */
[----:B--2---:R-:W-:Y:S02]  /*15df0*/  PRMT R18, R10, 0x9910, RZ ;  /* 0x000099100a127816 */ /* 0x004fe400000000ff */
[CC--:B------:R-:W-:Y:S02]  /*15e00*/  ISETP.NE.AND P6, PT, R23.reuse, R20.reuse, PT ;  /* 0x000000141700720c */ /* 0x0c0fe40003fc5270 */
[----:B------:R-:W-:Y:S02]  /*15e10*/  ISETP.GT.AND P2, PT, R23, R20, PT ;  /* 0x000000141700720c */ /* 0x000fe40003f44270 */
[CC--:B------:R-:W-:Y:S02]  /*15e20*/  ISETP.NE.AND P5, PT, R21.reuse, R18.reuse, PT ;  /* 0x000000121500720c */ /* 0x0c0fe40003fa5270 */
[----:B------:R-:W-:Y:S02]  /*15e30*/  ISETP.GT.AND P3, PT, R21, R18, PT ;  /* 0x000000121500720c */ /* 0x000fe40003f64270 */
[----:B------:R-:W-:-:S02]  /*15e40*/  SEL R18, RZ, 0xffffffff, P2 ;  /* 0xffffffffff127807 */ /* 0x000fc40001000000 */
[----:B---3--:R-:W-:Y:S02]  /*15e50*/  ISETP.GE.U32.AND P2, PT, R0, R14, PT ;  /* 0x0000000e0000720c */ /* 0x008fe40003f46070 */
[----:B0-----:R-:W-:Y:S02]  /*15e60*/  SEL R2, RZ, 0xffffffff, P3 ;  /* 0xffffffffff027807 */ /* 0x001fe40001800000 */
[----:B----4-:R-:W-:Y:S02]  /*15e70*/  ISETP.GE.U32.AND P3, PT, R6, R12, PT ;  /* 0x0000000c0600720c */ /* 0x010fe40003f66070 */
[----:B------:R-:W-:Y:S02]  /*15e80*/  ISETP.GE.AND.EX P2, PT, R3, R15, PT, P2 ;  /* 0x0000000f0300720c */ /* 0x000fe40003f46320 */
        /* <DEDUP_REMOVED lines=11> */
[----:B------:R-:W-:Y:S02]  /*15f40*/  SEL R6, R12, R6, !P2 ;  /* 0x000000060c067207 */ /* 0x000fe40005000000 */
        /* <DEDUP_REMOVED lines=8> */
.L_x_2264:
[----:B------:R-:W-:Y:S05]  /*15fd0*/  BSYNC.RECONVERGENT B0 ;  /* 0x0000000000007941 */ /* 0x000fea0003800200 */
.L_x_2263:
[----:B--2---:R-:W-:Y:S01]  /*15fe0*/  IMAD.MOV.U32 R2, RZ, RZ, R24 ;  /* 0x000000ffff027224 */ /* 0x004fe200078e0018 */
[----:B------:R-:W-:Y:S06]  /*15ff0*/  @P4 BRA `(.L_x_2265) ;  /* 0xfffffffc003c4947 */ /* 0x000fec000383ffff */
.L_x_2262:
[----:B------:R-:W-:Y:S01]  /*16000*/  BAR.SYNC.DEFER_BLOCKING 0x0 ;  /* 0x0000000000007b1d */ /* 0x000fe20000010000 */
[----:B------:R-:W-:-:S09]  /*16010*/  UISETP.GE.U32.AND UP0, UPT, UR4, 0x2, UPT ;  /* 0x000000020400788c */ /* 0x000fd2000bf06070 */
[----:B------:R-:W-:Y:S05]  /*16020*/  BRA.U !UP0, `(.L_x_2261) ;  /* 0x0000000108907547 */ /* 0x000fea000b800000 */
[----:B--2---:R-:W-:-:S07]  /*16030*/  IMAD.MOV.U32 R2, RZ, RZ, 0x1 ;  /* 0x00000001ff027424 */ /* 0x004fce00078e00ff */
.L_x_2266:
[----:B------:R-:W-:Y:S01]  /*16040*/  PRMT R18, R11, 0x9910, RZ ;  /* 0x000099100b127816 */ /* 0x000fe200000000ff */
[----:B01----:R-:W0:Y:S01]  /*16050*/  SHFL.DOWN PT, R13, R6, R2, 0x1f ;  /* 0x08001f02060d7589 */ /* 0x003e2200000e0000 */
[----:B------:R-:W-:-:S03]  /*16060*/  PRMT R21, R9, 0x9910, RZ ;  /* 0x0000991009157816 */ /* 0x000fc600000000ff */
[----:B------:R-:W1:Y:S04]  /*16070*/  SHFL.DOWN PT, R14, R18, R2, 0x1f ;  /* 0x08001f02120e7589 */ /* 0x000e6800000e0000 */
[----:B------:R-:W2:Y:S04]  /*16080*/  SHFL.DOWN PT, R8, R21, R2, 0x1f ;  /* 0x08001f0215087589 */ /* 0x000ea800000e0000 */
[----:B------:R-:W3:Y:S04]  /*16090*/  SHFL.DOWN PT, R15, R0, R2, 0x1f ;  /* 0x08001f02000f7589 */ /* 0x000ee800000e0000 */
[----:B------:R-:W4:Y:S04]  /*160a0*/  SHFL.DOWN PT, R10, R7, R2, 0x1f ;  /* 0x08001f02070a7589 */ /* 0x000f2800000e0000 */
[----:B------:R5:W4:Y:S01]  /*160b0*/  SHFL.DOWN PT, R16, R3, R2, 0x1f ;  /* 0x08001f0203107589 */ /* 0x000b2200000e0000 */
[----:B0-----:R-:W-:-:S02]  /*160c0*/  ISETP.GE.U32.AND P2, PT, R6, R13, PT ;  /* 0x0000000d0600720c */ /* 0x001fc40003f46070 */
[----:B-1----:R-:W-:Y:S01]  /*160d0*/  PRMT R17, R14, 0x9910, RZ ;  /* 0x000099100e117816 */ /* 0x002fe200000000ff */
[----:B-----5:R-:W-:Y:S01]  /*160e0*/  IMAD.SHL.U32 R2, R2, 0x2, RZ ;  /* 0x0000000202027824 */ /* 0x020fe200078e00ff */
[----:B--2---:R-:W-:Y:S02]  /*160f0*/  PRMT R12, R8, 0x9910, RZ ;  /* 0x00009910080c7816 */ /* 0x004fe400000000ff */
[----:B------:R-:W-:Y:S02]  /*16100*/  ISETP.NE.AND P4, PT, R18, R17, PT ;  /* 0x000000111200720c */ /* 0x000fe40003f85270 */
[----:B------:R-:W-:Y:S02]  /*16110*/  ISETP.NE.AND P6, PT, R21, R12, PT ;  /* 0x0000000c1500720c */ /* 0x000fe40003fc5270 */
[----:B---3--:R-:W-:Y:S02]  /*16120*/  ISETP.GE.U32.AND P3, PT, R0, R15, PT ;  /* 0x0000000f0000720c */ /* 0x008fe40003f66070 */
[----:B----4-:R-:W-:-:S02]  /*16130*/  ISETP.GE.AND.EX P2, PT, R7, R10, PT, P2 ;  /* 0x0000000a0700720c */ /* 0x010fc40003f46320 */
[----:B------:R-:W-:Y:S02]  /*16140*/  ISETP.GT.AND P5, PT, R21, R12, PT ;  /* 0x0000000c1500720c */ /* 0x000fe40003fa4270 */
[----:B------:R-:W-:Y:S02]  /*16150*/  ISETP.GE.AND.EX P3, PT, R3, R16, PT, P3 ;  /* 0x000000100300720c */ /* 0x000fe40003f66330 */
[----:B------:R-:W-:Y:S02]  /*16160*/  SEL R12, RZ, 0xffffffff, !P2 ;  /* 0xffffffffff0c7807 */ /* 0x000fe40005000000 */
[----:B------:R-:W-:Y:S02]  /*16170*/  ISETP.GT.AND P2, PT, R18, R17, PT ;  /* 0x000000111200720c */ /* 0x000fe40003f44270 */
[----:B------:R-:W-:Y:S02]  /*16180*/  SEL R17, RZ, 0xffffffff, !P3 ;  /* 0xffffffffff117807 */ /* 0x000fe40005800000 */
[----:B------:R-:W-:-:S02]  /*16190*/  @P4 SEL R17, RZ, 0xffffffff, P2 ;  /* 0xffffffffff114807 */ /* 0x000fc40001000000 */
[----:B------:R-:W-:Y:S02]  /*161a0*/  ISETP.GE.AND P4, PT, R2, UR4, PT ;  /* 0x0000000402007c0c */ /* 0x000fe4000bf86270 */
        /* <DEDUP_REMOVED lines=12> */
.L_x_2261:
[----:B------:R-:W-:Y:S05]  /*16270*/  @!P1 EXIT ;  /* 0x000000000000994d */ /* 0x000fea0003800000 */
[----:B------:R-:W3:Y:S02]  /*16280*/  LDCU.U8 UR4, c[0x0][0x7a0] ;  /* 0x0000f400ff0477ac */ /* 0x000ee40008000000 */
[----:B---3--:R-:W-:-:S13]  /*16290*/  ISETP.NE.AND P1, PT, RZ, UR4, PT ;  /* 0x00000004ff007c0c */ /* 0x008fda000bf25270 */
[----:B01----:R-:W2:Y:S02]  /*162a0*/  @P1 LDC.64 R12, c[0x0][0x798] ;  /* 0x0001e600ff0c1b82 */ /* 0x003ea40000000a00 */
[-C--:B--2---:R-:W-:Y:S02]  /*162b0*/  @P1 IADD3 R6, P2, PT, R6, R12.reuse, RZ ;  /* 0x0000000c06061210 */ /* 0x084fe40007f5e0ff */
        /* <DEDUP_REMOVED lines=15> */
[----:B---3--:R-:W-:Y:S02]  /*163b0*/  IMAD.U32 R6, RZ, RZ, UR8 ;  /* 0x00000008ff067e24 */ /* 0x008fe4000f8e00ff */
[----:B------:R-:W-:Y:S02]  /*163c0*/  IMAD.U32 R7, RZ, RZ, UR9 ;  /* 0x00000009ff077e24 */ /* 0x000fe4000f8e00ff */
[----:B----4-:R-:W-:Y:S02]  /*163d0*/  IMAD.U32 R10, RZ, RZ, UR6 ;  /* 0x00000006ff0a7e24 */ /* 0x010fe4000f8e00ff */
[----:B-1----:R-:W-:-:S07]  /*163e0*/  IMAD.U32 R11, RZ, RZ, UR7 ;  /* 0x00000007ff0b7e24 */ /* 0x002fce000f8e00ff */
[----:B------:R-:W-:-:S07]  /*163f0*/  LEPC R20, `(.L_x_2269) ;  /* 0x000000001014794e */ /* 0x000fce0000000000 */
[----:B--2---:R-:W-:Y:S05]  /*16400*/  CALL.ABS.NOINC R2 ;  /* 0x0000000002007343 */ /* 0x004fea0003c00000 */
.L_x_2269:
[----:B------:R-:W-:Y:S01]  /*16410*/  CS2R R6, SRZ ;  /* 0x0000000000067805 */ /* 0x000fe2000001ff00 */
[----:B------:R-:W-:Y:S02]  /*16420*/  IMAD.MOV.U32 R0, RZ, RZ, RZ ;  /* 0x000000ffff007224 */ /* 0x000fe400078e00ff */
[----:B------:R-:W-:-:S07]  /*16430*/  IMAD.MOV.U32 R3, RZ, RZ, RZ ;  /* 0x000000ffff037224 */ /* 0x000fce00078e00ff */
.L_x_2268:
        /* <DEDUP_REMOVED lines=22> */
[----:B----4-:R-:W-:Y:S02]  /*165a0*/  IMAD.U32 R10, RZ, RZ, UR6 ;  /* 0x00000006ff0a7e24 */ /* 0x010fe4000f8e00ff */
[----:B-1----:R-:W-:-:S07]  /*165b0*/  IMAD.U32 R11, RZ, RZ, UR7 ;  /* 0x00000007ff0b7e24 */ /* 0x002fce000f8e00ff */
[----:B------:R-:W-:-:S07]  /*165c0*/  LEPC R20, `(.L_x_2272) ;  /* 0x000000001014794e */ /* 0x000fce0000000000 */
[----:B--2---:R-:W-:Y:S05]  /*165d0*/  CALL.ABS.NOINC R2 ;  /* 0x0000000002007343 */ /* 0x004fea0003c00000 */
.L_x_2272:
        /* <DEDUP_REMOVED lines=19> */
.L_x_2273:
[----:B------:R-:W-:Y:S05]  /*16710*/  BRA `(.L_x_2274) ;  /* 0x0000000000107947 */ /* 0x000fea0003800000 */
.L_x_2271:
[----:B------:R-:W0:Y:S02]  /*16720*/  LDCU.64 UR4, c[0x0][0x770] ;  /* 0x0000ee00ff0477ac */ /* 0x000e240008000a00 */
[----:B0-----:R-:W-:-:S05]  /*16730*/  IADD3 R2, P0, PT, R19, UR4, RZ ;  /* 0x0000000413027c10 */ /* 0x001fca000ff1e0ff */
[----:B------:R-:W-:-:S05]  /*16740*/  IMAD.X R3, RZ, RZ, UR5, P0 ;  /* 0x00000005ff037e24 */ /* 0x000fca00080e06ff */
[----:B------:R0:W-:Y:S03]  /*16750*/  STG.E.64 desc[UR36][R2.64], R16 ;  /* 0x0000001002007986 */ /* 0x0001e6000c101b24 */
.L_x_2274:
[----:B------:R-:W1:Y:S02]  /*16760*/  LDCU.64 UR4, c[0x0][0x770] ;  /* 0x0000ee00ff0477ac */ /* 0x000e640008000a00 */
[----:B-1----:R-:W-:-:S05]  /*16770*/  IADD3 R22, P0, PT, R22, UR4, RZ ;  /* 0x0000000416167c10 */ /* 0x002fca000ff1e0ff */
[----:B------:R-:W-:-:S05]  /*16780*/  IMAD.X R23, RZ, RZ, UR5, P0 ;  /* 0x00000005ff177e24 */ /* 0x000fca00080e06ff */
[----:B------:R-:W-:Y:S01]  /*16790*/  STG.E.64 desc[UR36][R22.64], R24 ;  /* 0x0000001816007986 */ /* 0x000fe2000c101b24 */
[----:B------:R-:W-:Y:S05]  /*167a0*/  EXIT ;  /* 0x000000000000794d */ /* 0x000fea0003800000 */
.L_x_2270:
[----:B------:R-:W-:Y:S01]  /*167b0*/  MOV R2, 0x0 ;  /* 0x0000000000027802 */ /* 0x000fe20000000f00 */
[----:B------:R-:W0:Y:S01]  /*167c0*/  LDCU.64 UR6, c[0x4][0x3c8] ;  /* 0x01007900ff0677ac */ /* 0x000e220008000a00 */
[----:B------:R-:W-:Y:S02]  /*167d0*/  HFMA2 R8, -RZ, RZ, 0, 4.4405460357666015625e-05 ;  /* 0x000002e9ff087431 */ /* 0x000fe400000001ff */
[----:B------:R-:W-:Y:S01]  /*167e0*/  IMAD.MOV.U32 R12, RZ, RZ, 0x1 ;  /* 0x00000001ff0c7424 */ /* 0x000fe200078e00ff */
[----:B------:R1:W2:Y:S01]  /*167f0*/  LDC.64 R14, c[0x4][R2] ;  /* 0x01000000020e7b82 */ /* 0x0002a20000000a00 */
[----:B------:R-:W3:Y:S01]  /*16800*/  LDCU.64 UR8, c[0x4][0x3c0] ;  /* 0x01007800ff0877ac */ /* 0x000ee20008000a00 */
[----:B------:R-:W-:Y:S01]  /*16810*/  IMAD.MOV.U32 R13, RZ, RZ, RZ ;  /* 0x000000ffff0d7224 */ /* 0x000fe200078e00ff */
[----:B------:R-:W4:Y:S01]  /*16820*/  LDCU.64 UR4, c[0x4][0x208] ;  /* 0x01004100ff0477ac */ /* 0x000f220008000a00 */
[----:B0-----:R-:W-:Y:S02]  /*16830*/  IMAD.U32 R4, RZ, RZ, UR6 ;  /* 0x00000006ff047e24 */ /* 0x001fe4000f8e00ff */
[----:B------:R-:W-:-:S02]  /*16840*/  IMAD.U32 R5, RZ, RZ, UR7 ;  /* 0x00000007ff057e24 */ /* 0x000fc4000f8e00ff */
[----:B---3--:R-:W-:Y:S02]  /*16850*/  IMAD.U32 R6, RZ, RZ, UR8 ;  /* 0x00000008ff067e24 */ /* 0x008fe4000f8e00ff */
[----:B------:R-:W-:Y:S02]  /*16860*/  IMAD.U32 R7, RZ, RZ, UR9 ;  /* 0x00000009ff077e24 */ /* 0x000fe4000f8e00ff */
[----:B----4-:R-:W-:Y:S02]  /*16870*/  IMAD.U32 R10, RZ, RZ, UR4 ;  /* 0x00000004ff0a7e24 */ /* 0x010fe4000f8e00ff */
[----:B-1----:R-:W-:-:S07]  /*16880*/  IMAD.U32 R11, RZ, RZ, UR5 ;  /* 0x00000005ff0b7e24 */ /* 0x002fce000f8e00ff */
[----:B------:R-:W-:-:S07]  /*16890*/  LEPC R20, `(.L_x_2275) ;  /* 0x000000001014794e */ /* 0x000fce0000000000 */
[----:B--2---:R-:W-:Y:S05]  /*168a0*/  CALL.ABS.NOINC R14 ;  /* 0x000000000e007343 */ /* 0x004fea0003c00000 */
.L_x_2275:
        /* <DEDUP_REMOVED lines=15> */
.L_x_2276:
[----:B------:R-:W-:Y:S05]  /*169a0*/  EXIT ;  /* 0x000000000000794d */ /* 0x000fea0003800000 */
.L_x_2267:
[----:B------:R-:W0:Y:S02]  /*169b0*/  LDCU.U8 UR4, c[0x0][0x7a1] ;  /* 0x0000f420ff0477ac */ /* 0x000e240008000000 */
[----:B0-----:R-:W-:Y:S01]  /*169c0*/  UISETP.NE.AND UP0, UPT, UR4, URZ, UPT ;  /* 0x000000ff0400728c */ /* 0x001fe2000bf05270 */
[----:B------:R-:W-:Y:S10]  /*169d0*/  @!P1 BRA `(.L_x_2277) ;  /* 0x0000000000789947 */ /* 0x000ff40003800000 */
[----:B------:R-:W2:Y:S04]  /*169e0*/  LDG.E.U16 R2, desc[UR36][R4.64] ;  /* 0x0000002404027981 */ /* 0x000ea8000c1e1500 */
[----:B------:R-:W3:Y:S04]  /*169f0*/  LDG.E.U16 R10, desc[UR36][R4.64+0x10] ;  /* 0x00001024040a7981 */ /* 0x000ee8000c1e1500 */
[----:B------:R-:W4:Y:S04]  /*16a00*/  LDG.E.64 R12, desc[UR36][R4.64+0x8] ;  /* 0x00000824040c7981 */ /* 0x000f28000c1e1b00 */
[----:B------:R-:W5:Y:S01]  /*16a10*/  LDG.E.64 R14, desc[UR36][R4.64+0x18] ;  /* 0x00001824040e7981 */ /* 0x000f62000c1e1b00 */
[----:B------:R-:W-:-:S02]  /*16a20*/  PRMT R17, R9, 0x9910, RZ ;  /* 0x0000991009117816 */ /* 0x000fc400000000ff */
[----:B------:R-:W-:Y:S02]  /*16a30*/  PRMT R21, R11, 0x9910, RZ ;  /* 0x000099100b157816 */ /* 0x000fe400000000ff */
[----:B--2---:R-:W-:Y:S02]  /*16a40*/  PRMT R8, R2, 0x9910, RZ ;  /* 0x0000991002087816 */ /* 0x004fe400000000ff */
[----:B---3--:R-:W-:Y:S02]  /*16a50*/  PRMT R16, R10, 0x9910, RZ ;  /* 0x000099100a107816 */ /* 0x008fe400000000ff */
[----:B------:R-:W-:Y:S02]  /*16a60*/  ISETP.NE.AND P3, PT, R8, R17, PT ;  /* 0x000000110800720c */ /* 0x000fe40003f65270 */
[----:B------:R-:W-:Y:S02]  /*16a70*/  ISETP.NE.AND P2, PT, R16, R21, PT ;  /* 0x000000151000720c */ /* 0x000fe40003f45270 */
[----:B----4-:R-:W-:-:S02]  /*16a80*/  ISETP.GE.U32.AND P0, PT, R12, R6, PT ;  /* 0x000000060c00720c */ /* 0x010fc40003f06070 */
[----:B-----5:R-:W-:Y:S02]  /*16a90*/  ISETP.GE.U32.AND P1, PT, R14, R0, PT ;  /* 0x000000000e00720c */ /* 0x020fe40003f26070 */
[----:B------:R-:W-:Y:S02]  /*16aa0*/  ISETP.GT.AND P5, PT, R8, R17, PT ;  /* 0x000000110800720c */ /* 0x000fe40003fa4270 */
[----:B------:R-:W-:Y:S02]  /*16ab0*/  ISETP.GT.AND P4, PT, R16, R21, PT ;  /* 0x000000151000720c */ /* 0x000fe40003f84270 */
[----:B------:R-:W-:Y:S02]  /*16ac0*/  ISETP.GE.AND.EX P0, PT, R13, R7, PT, P0 ;  /* 0x000000070d00720c */ /* 0x000fe40003f06300 */
[----:B------:R-:W-:Y:S02]  /*16ad0*/  ISETP.GE.AND.EX P1, PT, R15, R3, PT, P1 ;  /* 0x000000030f00720c */ /* 0x000fe40003f26310 */
[----:B------:R-:W-:-:S02]  /*16ae0*/  SEL R8, RZ, 0xffffffff, P5 ;  /* 0xffffffffff087807 */ /* 0x000fc40002800000 */
[----:B------:R-:W-:Y:S02]  /*16af0*/  SEL R16, RZ, 0xffffffff, P4 ;  /* 0xffffffffff107807 */ /* 0x000fe40002000000 */
[----:B------:R-:W-:Y:S02]  /*16b00*/  @!P3 SEL R8, RZ, 0xffffffff, !P0 ;  /* 0xffffffffff08b807 */ /* 0x000fe40004000000 */
[----:B------:R-:W-:Y:S02]  /*16b10*/  @!P2 SEL R16, RZ, 0xffffffff, !P1 ;  /* 0xffffffffff10a807 */ /* 0x000fe40004800000 */
[----:B------:R-:W-:Y:S02]  /*16b20*/  LOP3.LUT R8, R8, 0x1, RZ, 0xc0, !PT ;  /* 0x0000000108087812 */ /* 0x000fe400078ec0ff */
[----:B------:R-:W-:Y:S02]  /*16b30*/  LOP3.LUT R16, R16, 0x1, RZ, 0xc0, !PT ;  /* 0x0000000110107812 */ /* 0x000fe400078ec0ff */
[----:B------:R-:W-:-:S02]  /*16b40*/  ISETP.NE.U32.AND P0, PT, R8, 0x1, PT ;  /* 0x000000010800780c */ /* 0x000fc40003f05070 */
[----:B------:R-:W-:Y:S02]  /*16b50*/  ISETP.NE.U32.AND P1, PT, R16, 0x1, PT ;  /* 0x000000011000780c */ /* 0x000fe40003f25070 */
[----:B------:R-:W-:Y:S02]  /*16b60*/  SEL R6, R6, R12, !P0 ;  /* 0x0000000c06067207 */ /* 0x000fe40004000000 */
[----:B------:R-:W-:Y:S02]  /*16b70*/  SEL R7, R7, R13, !P0 ;  /* 0x0000000d07077207 */ /* 0x000fe40004000000 */
[----:B------:R-:W-:Y:S02]  /*16b80*/  SEL R9, R9, R2, !P0 ;  /* 0x0000000209097207 */ /* 0x000fe40004000000 */
[----:B------:R-:W-:Y:S02]  /*16b90*/  SEL R11, R11, R10, !P1 ;  /* 0x0000000a0b0b7207 */ /* 0x000fe40004800000 */
[----:B------:R-:W-:-:S02]  /*16ba0*/  SEL R0, R0, R14, !P1 ;  /* 0x0000000e00007207 */ /* 0x000fc40004800000 */
[----:B------:R-:W-:-:S07]  /*16bb0*/  SEL R3, R3, R15, !P1 ;  /* 0x0000000f03037207 */ /* 0x000fce0004800000 */
.L_x_2277:
[----:B------:R-:W-:Y:S02]  /*16bc0*/  IMAD.MOV.U32 R16, RZ, RZ, R6 ;  /* 0x000000ffff107224 */ /* 0x000fe400078e0006 */
[----:B------:R-:W-:Y:S02]  /*16bd0*/  IMAD.MOV.U32 R17, RZ, RZ, R7 ;  /* 0x000000ffff117224 */ /* 0x000fe400078e0007 */
[----:B------:R-:W-:Y:S02]  /*16be0*/  IMAD.MOV.U32 R24, RZ, RZ, R0 ;  /* 0x000000ffff187224 */ /* 0x000fe400078e0000 */
[----:B------:R-:W-:Y:S01]  /*16bf0*/  IMAD.MOV.U32 R25, RZ, RZ, R3 ;  /* 0x000000ffff197224 */ /* 0x000fe200078e0003 */
[----:B------:R-:W-:Y:S06]  /*16c00*/  BRA.U !UP0, `(.L_x_2278) ;  /* 0x0000000108c07547 */ /* 0x000fec000b800000 */
        /* <DEDUP_REMOVED lines=19> */
.L_x_2280:
[----:B------:R-:W0:Y:S01]  /*16d40*/  LDCU.64 UR4, c[0x0][0x770] ;  /* 0x0000ee00ff0477ac */ /* 0x000e220008000a00 */
[----:B------:R-:W1:Y:S01]  /*16d50*/  LDC.64 R2, c[0x4][R2] ;  /* 0x0100000002027b82 */ /* 0x000e620000000a00 */
[----:B------:R-:W-:Y:S01]  /*16d60*/  IMAD.MOV.U32 R8, RZ, RZ, 0x2ef ;  /* 0x000002efff087424 */ /* 0x000fe200078e00ff */
[----:B------:R-:W2:Y:S01]  /*16d70*/  LDCU.64 UR6, c[0x4][0x3d8] ;  /* 0x01007b00ff0677ac */ /* 0x000ea20008000a00 */
[----:B------:R-:W-:Y:S02]  /*16d80*/  IMAD.MOV.U32 R12, RZ, RZ, 0x1 ;  /* 0x00000001ff0c7424 */ /* 0x000fe400078e00ff */
        /* <DEDUP_REMOVED lines=14> */
.L_x_2281:
[----:B------:R-:W-:Y:S05]  /*16e70*/  BRA `(.L_x_2282) ;  /* 0x0000000000107947 */ /* 0x000fea0003800000 */
.L_x_2279:
[----:B------:R-:W0:Y:S02]  /*16e80*/  LDCU.64 UR4, c[0x0][0x770] ;  /* 0x0000ee00ff0477ac */ /* 0x000e240008000a00 */
[----:B0-----:R-:W-:-:S05]  /*16e90*/  IADD3 R2, P0, PT, R19, UR4, RZ ;  /* 0x0000000413027c10 */ /* 0x001fca000ff1e0ff */
[----:B------:R-:W-:-:S05]  /*16ea0*/  IMAD.X R3, RZ, RZ, UR5, P0 ;  /* 0x00000005ff037e24 */ /* 0x000fca00080e06ff */
[----:B------:R0:W-:Y:S03]  /*16eb0*/  STG.E.64 desc[UR36][R2.64], R16 ;  /* 0x0000001002007986 */ /* 0x0001e6000c101b24 */
.L_x_2282:
[----:B------:R-:W1:Y:S02]  /*16ec0*/  LDCU.64 UR4, c[0x0][0x770] ;  /* 0x0000ee00ff0477ac */ /* 0x000e640008000a00 */
[----:B-1----:R-:W-:-:S05]  /*16ed0*/  IADD3 R22, P0, PT, R22, UR4, RZ ;  /* 0x0000000416167c10 */ /* 0x002fca000ff1e0ff */
[----:B------:R-:W-:-:S05]  /*16ee0*/  IMAD.X R23, RZ, RZ, UR5, P0 ;  /* 0x00000005ff177e24 */ /* 0x000fca00080e06ff */
[----:B------:R-:W-:Y:S01]  /*16ef0*/  STG.E.64 desc[UR36][R22.64], R24 ;  /* 0x0000001816007986 */ /* 0x000fe2000c101b24 */
[----:B------:R-:W-:Y:S05]  /*16f00*/  EXIT ;  /* 0x000000000000794d */ /* 0x000fea0003800000 */
.L_x_2278:
[----:B------:R-:W-:Y:S04]  /*16f10*/  STG.E.64 desc[UR36][R4.64+0x8], R16 ;  /* 0x0000081004007986 */ /* 0x000fe8000c101b24 */
[----:B------:R-:W-:Y:S04]  /*16f20*/  STG.E.64 desc[UR36][R4.64+0x18], R24 ;  /* 0x0000181804007986 */ /* 0x000fe8000c101b24 */
[----:B------:R-:W-:Y:S04]  /*16f30*/  STG.E.U16 desc[UR36][R4.64], R9 ;  /* 0x0000000904007986 */ /* 0x000fe8000c101524 */
[----:B------:R-:W-:Y:S01]  /*16f40*/  STG.E.U16 desc[UR36][R4.64+0x10], R11 ;  /* 0x0000100b04007986 */ /* 0x000fe2000c101524 */
[----:B------:R-:W-:Y:S05]  /*16f50*/  EXIT ;  /* 0x000000000000794d */ /* 0x000fea0003800000 */
.L_x_2244:
[----:B------:R-:W2:Y:S02]  /*16f60*/  LDCU UR4, c[0x0][0x3a0] ;  /* 0x00007400ff0477ac */ /* 0x000ea40008000800 */
[----:B--2---:R-:W-:-:S13]  /*16f70*/  ISETP.GE.AND P1, PT, R23, UR4, PT ;  /* 0x0000000417007c0c */ /* 0x004fda000bf26270 */
[----:B------:R-:W-:Y:S05]  /*16f80*/  @P1 EXIT ;  /* 0x000000000000194d */ /* 0x000fea0003800000 */
[----:B------:R-:W2:Y:S01]  /*16f90*/  LDCU UR4, c[0x0][0x3b0] ;  /* 0x00007600ff0477ac */ /* 0x000ea20008000800 */
[----:B------:R-:W-:Y:S02]  /*16fa0*/  ISETP.NE.AND P2, PT, R17, RZ, PT ;  /* 0x000000ff1100720c */ /* 0x000fe40003f45270 */
[----:B--2---:R-:W-:-:S13]  /*16fb0*/  ISETP.NE.AND P1, PT, RZ, UR4, PT ;  /* 0x00000004ff007c0c */ /* 0x004fda000bf25270 */
[----:B------:R-:W-:Y:S05]  /*16fc0*/  @P1 EXIT P2 ;  /* 0x000000000000194d */ /* 0x000fea0001000000 */
[----:B------:R-:W2:Y:S01]  /*16fd0*/  LDCU UR4, c[0x0][0x3b4] ;  /* 0x00007680ff0477ac */ /* 0x000ea20008000800 */
[----:B------:R-:W-:Y:S02]  /*16fe0*/  ISETP.NE.AND P2, PT, R2, RZ, PT ;  /* 0x000000ff0200720c */ /* 0x000fe40003f45270 */
[----:B--2---:R-:W-:-:S13]  /*16ff0*/  ISETP.NE.AND P1, PT, RZ, UR4, PT ;  /* 0x00000004ff007c0c */ /* 0x004fda000bf25270 */
[----:B------:R-:W-:Y:S05]  /*17000*/  @P1 EXIT P2 ;  /* 0x000000000000194d */ /* 0x000fea0001000000 */
[----:B------:R-:W2:Y:S02]  /*17010*/  LDCU.U8 UR4, c[0x0][0x7a0] ;  /* 0x0000f400ff0477ac */ /* 0x000ea40008000000 */
[----:B--2---:R-:W-:-:S13]  /*17020*/  ISETP.NE.AND P3, PT, RZ, UR4, PT ;  /* 0x00000004ff007c0c */ /* 0x004fda000bf65270 */
[----:B------:R-:W0:Y:S02]  /*17030*/  @P3 LDC.64 R8, c[0x0][0x798] ;  /* 0x0001e600ff083b82 */ /* 0x000e240000000a00 */
[-C--:B01----:R-:W-:Y:S02]  /*17040*/  @P3 IADD3 R6, P1, PT, R6, R8.reuse, RZ ;  /* 0x0000000806063210 */ /* 0x083fe40007f3e0ff */
        /* <DEDUP_REMOVED lines=21> */
.L_x_2285:
[----:B------:R-:W-:Y:S02]  /*171a0*/  CS2R R26, SRZ ;  /* 0x00000000001a7805 */ /* 0x000fe4000001ff00 */
[----:B------:R-:W-:-:S07]  /*171b0*/  CS2R R6, SRZ ;  /* 0x0000000000067805 */ /* 0x000fce000001ff00 */
.L_x_2284:
[----:B------:R-:W0:Y:S01]  /*171c0*/  LDCU.U8 UR4, c[0x0][0x7a1] ;  /* 0x0000f420ff0477ac */ /* 0x000e220008000000 */
        /* <DEDUP_REMOVED lines=22> */
[----:B--2---:R-:W-:Y:S05]  /*17330*/  CALL.ABS.NOINC R2 ;  /* 0x0000000002007343 */ /* 0x004fea0003c00000 */
.L_x_2288:
        /* <DEDUP_REMOVED lines=19> */
.L_x_2289:
[----:B------:R-:W-:Y:S05]  /*17470*/  BRA `(.L_x_2290) ;  /* 0x0000000000107947 */ /* 0x000fea0003800000 */
.L_x_2287:
[----:B------:R-:W0:Y:S02]  /*17480*/  LDCU.64 UR4, c[0x0][0x770] ;  /* 0x0000ee00ff0477ac */ /* 0x000e240008000a00 */
[----:B0-----:R-:W-:-:S05]  /*17490*/  IADD3 R2, P0, PT, R19, UR4, RZ ;  /* 0x0000000413027c10 */ /* 0x001fca000ff1e0ff */
[----:B------:R-:W-:-:S05]  /*174a0*/  IMAD.X R3, RZ, RZ, UR5, P0 ;  /* 0x00000005ff037e24 */ /* 0x000fca00080e06ff */
[----:B------:R0:W-:Y:S03]  /*174b0*/  STG.E.64 desc[UR36][R2.64], R16 ;  /* 0x0000001002007986 */ /* 0x0001e6000c101b24 */
.L_x_2290:
[----:B------:R-:W0:Y:S02]  /*174c0*/  LDCU.64 UR4, c[0x0][0x770] ;  /* 0x0000ee00ff0477ac */ /* 0x000e240008000a00 */
[----:B0-----:R-:W-:-:S05]  /*174d0*/  IADD3 R2, P0, PT, R25, UR4, RZ ;  /* 0x0000000419027c10 */ /* 0x001fca000ff1e0ff */
[----:B------:R-:W-:-:S05]  /*174e0*/  IMAD.X R3, RZ, RZ, UR5, P0 ;  /* 0x00000005ff037e24 */ /* 0x000fca00080e06ff */
[----:B------:R-:W-:Y:S01]  /*174f0*/  STG.E.64 desc[UR36][R2.64], R26 ;  /* 0x0000001a02007986 */ /* 0x000fe2000c101b24 */
[----:B------:R-:W-:Y:S05]  /*17500*/  EXIT ;  /* 0x000000000000794d */ /* 0x000fea0003800000 */
.L_x_2286:
        /* <DEDUP_REMOVED lines=16> */
.L_x_2291:
        /* <DEDUP_REMOVED lines=15> */
.L_x_2292:
[----:B------:R-:W-:Y:S05]  /*17700*/  EXIT ;  /* 0x000000000000794d */ /* 0x000fea0003800000 */
.L_x_2283:
        /* <DEDUP_REMOVED lines=33> */
.L_x_2293:
        /* <DEDUP_REMOVED lines=22> */
.L_x_2296:
        /* <DEDUP_REMOVED lines=8> */
[----:B--2---:R-:W-:Y:S01]  /*17b00*/  IMAD.U32 R4, RZ, RZ, UR6 ;  /* 0x00000006ff047e24 */ /* 0x004fe2000f8e00ff */
[----:B------:R-:W-:-:S03]  /*17b10*/  MOV R5, UR7 ;  /* 0x0000000700057c02 */ /* 0x000fc60008000f00 */
[----:B------:R-:W-:Y:S01]  /*17b20*/  IMAD.X R15, RZ, RZ, UR5, P0 ;  /* 0x00000005ff0f7e24 */ /* 0x000fe200080e06ff */
[----:B------:R-:W0:Y:S01]  /*17b30*/  LDCU.64 UR4, c[0x4][0x200] ;  /* 0x01004000ff0477ac */ /* 0x000e220008000a00 */
[----:B---3--:R-:W-:Y:S02]  /*17b40*/  IMAD.U32 R6, RZ, RZ, UR8 ;  /* 0x00000008ff067e24 */ /* 0x008fe4000f8e00ff */
[----:B------:R-:W-:Y:S01]  /*17b50*/  IMAD.U32 R7, RZ, RZ, UR9 ;  /* 0x00000009ff077e24 */ /* 0x000fe2000f8e00ff */
[----:B------:R2:W-:Y:S01]  /*17b60*/  STG.E.64 desc[UR36][R14.64], R16 ;  /* 0x000000100e007986 */ /* 0x0005e2000c101b24 */
[----:B0-----:R-:W-:Y:S02]  /*17b70*/  IMAD.U32 R10, RZ, RZ, UR4 ;  /* 0x00000004ff0a7e24 */ /* 0x001fe4000f8e00ff */
[----:B--2---:R-:W-:-:S07]  /*17b80*/  IMAD.U32 R11, RZ, RZ, UR5 ;  /* 0x00000005ff0b7e24 */ /* 0x004fce000f8e00ff */
[----:B------:R-:W-:-:S07]  /*17b90*/  LEPC R20, `(.L_x_2297) ;  /* 0x000000001014794e */ /* 0x000fce0000000000 */
[----:B-1----:R-:W-:Y:S05]  /*17ba0*/  CALL.ABS.NOINC R2 ;  /* 0x0000000002007343 */ /* 0x002fea0003c00000 */
.L_x_2297:
[----:B------:R-:W-:Y:S05]  /*17bb0*/  BRA `(.L_x_2298) ;  /* 0x0000000000107947 */ /* 0x000fea0003800000 */
.L_x_2295:
[----:B------:R-:W0:Y:S02]  /*17bc0*/  LDCU.64 UR4, c[0x0][0x770] ;  /* 0x0000ee00ff0477ac */ /* 0x000e240008000a00 */
[----:B0-----:R-:W-:-:S05]  /*17bd0*/  IADD3 R2, P0, PT, R19, UR4, RZ ;  /* 0x0000000413027c10 */ /* 0x001fca000ff1e0ff */
[----:B------:R-:W-:-:S05]  /*17be0*/  IMAD.X R3, RZ, RZ, UR5, P0 ;  /* 0x00000005ff037e24 */ /* 0x000fca00080e06ff */
[----:B------:R0:W-:Y:S03]  /*17bf0*/  STG.E.64 desc[UR36][R2.64], R16 ;  /* 0x0000001002007986 */ /* 0x0001e6000c101b24 */
.L_x_2298:
[----:B------:R-:W0:Y:S02]  /*17c00*/  LDCU.64 UR4, c[0x0][0x770] ;  /* 0x0000ee00ff0477ac */ /* 0x000e240008000a00 */
[----:B0-----:R-:W-:-:S05]  /*17c10*/  IADD3 R2, P0, PT, R25, UR4, RZ ;  /* 0x0000000419027c10 */ /* 0x001fca000ff1e0ff */
[----:B------:R-:W-:-:S05]  /*17c20*/  IMAD.X R3, RZ, RZ, UR5, P0 ;  /* 0x00000005ff037e24 */ /* 0x000fca00080e06ff */
[----:B------:R-:W-:Y:S01]  /*17c30*/  STG.E.64 desc[UR36][R2.64], R26 ;  /* 0x0000001a02007986 */ /* 0x000fe2000c101b24 */
[----:B------:R-:W-:Y:S05]  /*17c40*/  EXIT ;  /* 0x000000000000794d */ /* 0x000fea0003800000 */
.L_x_2294:
[----:B------:R-:W-:Y:S04]  /*17c50*/  STG.E.64 desc[UR36][R4.64+0x8], R16 ;  /* 0x0000081004007986 */ /* 0x000fe8000c101b24 */
[----:B------:R-:W-:Y:S04]  /*17c60*/  STG.E.64 desc[UR36][R4.64+0x18], R26 ;  /* 0x0000181a04007986 */ /* 0x000fe8000c101b24 */
[----:B------:R-:W-:Y:S04]  /*17c70*/  STG.E.U16 desc[UR36][R4.64], R3 ;  /* 0x0000000304007986 */ /* 0x000fe8000c101524 */
[----:B------:R-:W-:Y:S01]  /*17c80*/  STG.E.U16 desc[UR36][R4.64+0x10], R24 ;  /* 0x0000101804007986 */ /* 0x000fe2000c101524 */
[----:B------:R-:W-:Y:S05]  /*17c90*/  EXIT ;  /* 0x000000000000794d */ /* 0x000fea0003800000 */
        .weak           $__internal_7_$__cuda_sm20_div_u64
        .type           $__internal_7_$__cuda_sm20_div_u64,@function
        .size           $__internal_7_$__cuda_sm20_div_u64,(.L_x_6059 - $__internal_7_$__cuda_sm20_div_u64)
$__internal_7_$__cuda_sm20_div_u64:
[----:B------:R-:W-:-:S06]  /*17ca0*/  IMAD.MOV.U32 R9, RZ, RZ, RZ ;  /* 0x000000ffff097224 */ /* 0x000fcc00078e00ff */
        /* <DEDUP_REMOVED lines=42> */
[----:B------:R-:W-:Y:S02]  /*17f50*/  IADD3 R15, P0, PT, -R12, R4, RZ ;  /* 0x000000040c0f7210 */ /* 0x000fe40007f1e1ff */
[----:B------:R-:W-:Y:S01]  /*17f60*/  IADD3 R4, P2, PT, R11, 0x1, RZ ;  /* 0x000000010b047810 */ /* 0x000fe20007f5e0ff */
[----:B------:R-:W-:-:S04]  /*17f70*/  IMAD R13, R9, R8, R13 ;  /* 0x00000008090d7224 */ /* 0x000fc800078e020d */
[----:B------:R-:W-:Y:S01]  /*17f80*/  IMAD.X R14, R5, 0x1, ~R13, P0 ;  /* 0x00000001050e7824 */ /* 0x000fe200000e0e0d */
[----:B------:R-:W-:Y:S01]  /*17f90*/  ISETP.GE.U32.AND P0, PT, R15, R8, PT ;  /* 0x000000080f00720c */ /* 0x000fe20003f06070 */
[----:B------:R-:W-:Y:S01]  /*17fa0*/  IMAD.X R12, RZ, RZ, R9, P2 ;  /* 0x000000ffff0c7224 */ /* 0x000fe200010e0609 */
[-C--:B------:R-:W-:Y:S02]  /*17fb0*/  IADD3 R5, P1, PT, -R8, R15.reuse, RZ ;  /* 0x0000000f08057210 */ /* 0x080fe40007f3e1ff */
[C---:B------:R-:W-:Y:S02]  /*17fc0*/  ISETP.GE.U32.AND.EX P0, PT, R14.reuse, RZ, PT, P0 ;  /* 0x000000ff0e00720c */ /* 0x040fe40003f06100 */
[----:B------:R-:W-:Y:S02]  /*17fd0*/  IADD3.X R13, PT, PT, R14, -0x1, RZ, P1, !PT ;  /* 0xffffffff0e0d7810 */ /* 0x000fe40000ffe4ff */
[----:B------:R-:W-:Y:S02]  /*17fe0*/  SEL R5, R5, R15, P0 ;  /* 0x0000000f05057207 */ /* 0x000fe40000000000 */
[----:B------:R-:W-:-:S02]  /*17ff0*/  SEL R11, R4, R11, P0 ;  /* 0x0000000b040b7207 */ /* 0x000fc40000000000 */
[----:B------:R-:W-:Y:S02]  /*18000*/  SEL R13, R13, R14, P0 ;  /* 0x0000000e0d0d7207 */ /* 0x000fe40000000000 */
[----:B------:R-:W-:Y:S02]  /*18010*/  SEL R12, R12, R9, P0 ;  /* 0x000000090c0c7207 */ /* 0x000fe40000000000 */
[----:B------:R-:W-:Y:S02]  /*18020*/  ISETP.GE.U32.AND P0, PT, R5, R8, PT ;  /* 0x000000080500720c */ /* 0x000fe40003f06070 */
[----:B------:R-:W-:Y:S02]  /*18030*/  IADD3 R4, P2, PT, R11, 0x1, RZ ;  /* 0x000000010b047810 */ /* 0x000fe40007f5e0ff */
[----:B------:R-:W-:Y:S02]  /*18040*/  ISETP.GE.U32.AND.EX P0, PT, R13, RZ, PT, P0 ;  /* 0x000000ff0d00720c */ /* 0x000fe40003f06100 */
[----:B------:R-:W-:Y:S01]  /*18050*/  ISETP.NE.U32.AND P1, PT, R8, RZ, PT ;  /* 0x000000ff0800720c */ /* 0x000fe20003f25070 */
[----:B------:R-:W-:Y:S01]  /*18060*/  IMAD.X R5, RZ, RZ, R12, P2 ;  /* 0x000000ffff057224 */ /* 0x000fe200010e060c */
[----:B------:R-:W-:Y:S01]  /*18070*/  SEL R4, R4, R11, P0 ;  /* 0x0000000b04047207 */ /* 0x000fe20000000000 */
[----:B------:R-:W-:Y:S01]  /*18080*/  IMAD.MOV.U32 R11, RZ, RZ, 0x0 ;  /* 0x00000000ff0b7424 */ /* 0x000fe200078e00ff */
[----:B------:R-:W-:-:S02]  /*18090*/  ISETP.NE.AND.EX P1, PT, RZ, RZ, PT, P1 ;  /* 0x000000ffff00720c */ /* 0x000fc40003f25310 */
[----:B------:R-:W-:Y:S02]  /*180a0*/  SEL R5, R5, R12, P0 ;  /* 0x0000000c05057207 */ /* 0x000fe40000000000 */
[----:B------:R-:W-:Y:S02]  /*180b0*/  SEL R4, R4, 0xffffffff, P1 ;  /* 0xffffffff04047807 */ /* 0x000fe40000800000 */
[----:B------:R-:W-:Y:S01]  /*180c0*/  SEL R5, R5, 0xffffffff, P1 ;  /* 0xffffffff05057807 */ /* 0x000fe20000800000 */
[----:B------:R-:W-:Y:S06]  /*180d0*/  RET.REL.NODEC R10 `(_ZN2at6native13reduce_kernelILi256ELi2ENS0_8ReduceOpIsNS0_9ArgMaxOpsIsEEjlLi4ELi4EEEEEvT1_) ;  /* 0xfffffe7c0ac87950 */ /* 0x000fec0003c3ffff */
.L_x_2299:
        /* <DEDUP_REMOVED lines=10> */
.L_x_6059:


//--------------------- .text._ZN2at6native13reduce_kernelILi128ELi4ENS0_8ReduceOpIsNS0_9ArgMaxOpsIsEEjlLi4ELi4EEEEEvT1_ --------------------------
	.section	.text._ZN2at6native13reduce_kernelILi128ELi4ENS0_8ReduceOpIsNS0_9ArgMaxOpsIsEEjlLi4ELi4EEEEEvT1_,"ax",@progbits
	.align	128
        .global         _ZN2at6native13reduce_kernelILi128ELi4ENS0_8ReduceOpIsNS0_9ArgMaxOpsIsEEjlLi4ELi4EEEEEvT1_
        .type           _ZN2at6native13reduce_kernelILi128ELi4ENS0_8ReduceOpIsNS0_9ArgMaxOpsIsEEjlLi4ELi4EEEEEvT1_,@function
        .size           _ZN2at6native13reduce_kernelILi128ELi4ENS0_8ReduceOpIsNS0_9ArgMaxOpsIsEEjlLi4ELi4EEEEEvT1_,(.L_x_6060 - _ZN2at6native13reduce_kernelILi128ELi4ENS0_8ReduceOpIsNS0_9ArgMaxOpsIsEEjlLi4ELi4EEEEEvT1_)
        .other          _ZN2at6native13reduce_kernelILi128ELi4ENS0_8ReduceOpIsNS0_9ArgMaxOpsIsEEjlLi4ELi4EEEEEvT1_,@"STO_CUDA_ENTRY STV_DEFAULT"
_ZN2at6native13reduce_kernelILi128ELi4ENS0_8ReduceOpIsNS0_9ArgMaxOpsIsEEjlLi4ELi4EEEEEvT1_:
.text._ZN2at6native13reduce_kernelILi128ELi4ENS0_8ReduceOpIsNS0_9ArgMaxOpsIsEEjlLi4ELi4EEEEEvT1_:
        /* <DEDUP_REMOVED lines=296> */
.L_x_2300:
[----:B------:R-:W0:Y:S01]  /*1280*/  LDCU UR5, c[0x0][0x39c] ;  /* 0x00007380ff0577ac */ /* 0x000e220008000800 */
[----:B------:R-:W-:Y:S01]  /*1290*/  BSSY.RECONVERGENT B6, `(.L_x_2301) ;  /* 0x000126e000067945 */ /* 0x000fe20003800200 */
[----:B------:R-:W-:Y:S01]  /*12a0*/  PRMT R27, RZ, 0x7610, R27 ;  /* 0x00007610ff1b7816 */ /* 0x000fe2000000001b */
[----:B------:R-:W-:Y:S01]  /*12b0*/  IMAD.MOV.U32 R16, RZ, RZ, RZ ;  /* 0x000000ffff107224 */ /* 0x000fe200078e00ff */
[----:B------:R-:W1:Y:S01]  /*12c0*/  LDCU UR4, c[0x0][0x3a0] ;  /* 0x00007400ff0477ac */ /* 0x000e620008000800 */
[----:B------:R-:W-:Y:S01]  /*12d0*/  IMAD.MOV.U32 R31, RZ, RZ, RZ ;  /* 0x000000ffff1f7224 */ /* 0x000fe200078e00ff */
[----:B------:R-:W-:Y:S02]  /*12e0*/  CS2R R8, SRZ ;  /* 0x0000000000087805 */ /* 0x000fe4000001ff00 */
[----:B------:R-:W-:Y:S01]  /*12f0*/  PRMT R15, RZ, 0x7610, R15 ;  /* 0x00007610ff0f7816 */ /* 0x000fe2000000000f */
[----:B------:R-:W2:Y:S01]  /*1300*/  LDCU.64 UR36, c[0x0][0x358] ;  /* 0x00006b00ff2477ac */ /* 0x000ea20008000a00 */
[----:B------:R-:W-:-:S02]  /*1310*/  CS2R R6, SRZ ;  /* 0x0000000000067805 */ /* 0x000fc4000001ff00 */
[----:B------:R-:W-:Y:S01]  /*1320*/  PRMT R13, RZ, 0x7610, R13 ;  /* 0x00007610ff0d7816 */ /* 0x000fe2000000000d */
[----:B------:R-:W-:Y:S01]  /*1330*/  IMAD.MOV.U32 R0, RZ, RZ, RZ ;  /* 0x000000ffff007224 */ /* 0x000fe200078e00ff */
[----:B------:R-:W-:Y:S01]  /*1340*/  PRMT R11, RZ, 0x7610, R11 ;  /* 0x00007610ff0b7816 */ /* 0x000fe2000000000b */
[----:B------:R-:W-:Y:S02]  /*1350*/  IMAD.MOV.U32 R3, RZ, RZ, RZ ;  /* 0x000000ffff037224 */ /* 0x000fe400078e00ff */
        /* <DEDUP_REMOVED lines=9> */
[----:B------:R-:W-:Y:S02]  /*13f0*/  IMAD.MOV.U32 R22, RZ, RZ, R56 ;  /* 0x000000ffff167224 */ /* 0x000fe400078e0038 */
[----:B------:R-:W-:Y:S01]  /*1400*/  IMAD.MOV.U32 R23, RZ, RZ, R57 ;  /* 0x000000ffff177224 */ /* 0x000fe200078e0039 */
[----:B------:R-:W-:Y:S06]  /*1410*/  BRA.U !UP0, `(.L_x_2303) ;  /* 0x0000000d08b07547 */ /* 0x000fec000b800000 */
        /* <DEDUP_REMOVED lines=18> */
.L_x_2304:
        /* <DEDUP_REMOVED lines=56> */
.L_x_2308:
[----:B------:R-:W-:Y:S05]  /*18c0*/  BSYNC.RECONVERGENT B1 ;  /* 0x0000000000017941 */ /* 0x000fea0003800200 */
.L_x_2307:
[----:B------:R-:W0:Y:S01]  /*18d0*/  LDC R25, c[0x0][0x39c] ;  /* 0x0000e700ff197b82 */ /* 0x000e220000000800 */
[----:B------:R-:W-:Y:S02]  /*18e0*/  IADD3 R22, P0, PT, R22, 0x8, RZ ;  /* 0x0000000816167810 */ /* 0x000fe40007f1e0ff */
[----:B------:R-:W-:-:S03]  /*18f0*/  IADD3 R7, PT, PT, -R56, 0x4, RZ ;  /* 0x0000000438077810 */ /* 0x000fc60007ffe1ff */
[----:B------:R-:W-:Y:S01]  /*1900*/  IMAD.X R23, RZ, RZ, R23, P0 ;  /* 0x000000ffff177224 */ /* 0x000fe200000e0617 */
[----:B0-----:R-:W-:-:S07]  /*1910*/  IADD3 R25, PT, PT, R56, -0x4, R25 ;  /* 0xfffffffc38197810 */ /* 0x001fce0007ffe019 */
.L_x_2306:
[----:B------:R-:W-:Y:S05]  /*1920*/  BSYNC.RECONVERGENT B0 ;  /* 0x0000000000007941 */ /* 0x000fea0003800200 */
.L_x_2305:
[----:B------:R-:W0:Y:S01]  /*1930*/  LDC.64 R4, c[0x0][0x3b0] ;  /* 0x0000ec00ff047b82 */ /* 0x000e220000000a00 */
[----:B------:R-:W-:Y:S01]  /*1940*/  BSSY.RECONVERGENT B0, `(.L_x_2309) ;  /* 0x0000055000007945 */ /* 0x000fe20003800200 */
[----:B------:R-:W-:Y:S02]  /*1950*/  IMAD.MOV.U32 R33, RZ, RZ, R26 ;  /* 0x000000ffff217224 */ /* 0x000fe400078e001a */
[----:B------:R-:W-:-:S04]  /*1960*/  IMAD.MOV.U32 R10, RZ, RZ, R12 ;  /* 0x000000ffff0a7224 */ /* 0x000fc800078e000c */
[----:B------:R-:W1:Y:S01]  /*1970*/  LDC R8, c[0x0][0x3b8] ;  /* 0x0000ee00ff087b82 */ /* 0x000e620000000800 */
[----:B0-----:R-:W-:Y:S01]  /*1980*/  IMAD R4, R17, R4, RZ ;  /* 0x0000000411047224 */ /* 0x001fe200078e02ff */
[----:B------:R-:W-:-:S03]  /*1990*/  ISETP.NE.AND P0, PT, R5, RZ, PT ;  /* 0x000000ff0500720c */ /* 0x000fc60003f05270 */
[C---:B------:R-:W-:Y:S01]  /*19a0*/  IMAD R11, R2.reuse, R5, R4 ;  /* 0x00000005020b7224 */ /* 0x040fe200078e0204 */
[----:B------:R-:W-:-:S03]  /*19b0*/  ISETP.NE.AND P0, PT, R2, RZ, P0 ;  /* 0x000000ff0200720c */ /* 0x000fc60000705270 */
[----:B-1----:R-:W-:Y:S01]  /*19c0*/  IMAD R11, R24, R8, R11 ;  /* 0x00000008180b7224 */ /* 0x002fe200078e020b */
[----:B------:R-:W-:-:S03]  /*19d0*/  ISETP.NE.AND P1, PT, R8, RZ, PT ;  /* 0x000000ff0800720c */ /* 0x000fc60003f25270 */
[----:B------:R-:W-:Y:S01]  /*19e0*/  IMAD.SHL.U32 R4, R11, 0x4, RZ ;  /* 0x000000040b047824 */ /* 0x000fe200078e00ff */
[----:B------:R-:W-:Y:S01]  /*19f0*/  ISETP.NE.AND P1, PT, R24, RZ, P1 ;  /* 0x000000ff1800720c */ /* 0x000fe20000f25270 */
[----:B------:R-:W-:Y:S02]  /*1a00*/  IMAD.MOV.U32 R24, RZ, RZ, R30 ;  /* 0x000000ffff187224 */ /* 0x000fe400078e001e */
[----:B------:R-:W-:Y:S01]  /*1a10*/  VIADD R8, R4, 0x3 ;  /* 0x0000000304087836 */ /* 0x000fe20000000000 */
[----:B------:R-:W-:-:S04]  /*1a20*/  PLOP3.LUT P0, PT, P0, P1, PT, 0xf8, 0x8f ;  /* 0x00000000008f781c */ /* 0x000fc80000703f70 */
[----:B------:R-:W-:-:S13]  /*1a30*/  ISETP.GE.U32.AND P2, PT, R8, R25, PT ;  /* 0x000000190800720c */ /* 0x000fda0003f46070 */
[----:B------:R-:W-:Y:S05]  /*1a40*/  @P2 BRA `(.L_x_2310) ;  /* 0x0000000400102947 */ /* 0x000fea0003800000 */
[----:B------:R-:W-:Y:S02]  /*1a50*/  IMAD.MOV.U32 R8, RZ, RZ, R4 ;  /* 0x000000ffff087224 */ /* 0x000fe400078e0004 */
[----:B------:R-:W-:Y:S02]  /*1a60*/  IMAD.MOV.U32 R24, RZ, RZ, R30 ;  /* 0x000000ffff187224 */ /* 0x000fe400078e001e */
[----:B------:R-:W-:Y:S02]  /*1a70*/  IMAD.MOV.U32 R33, RZ, RZ, R26 ;  /* 0x000000ffff217224 */ /* 0x000fe400078e001a */
[----:B------:R-:W-:-:S07]  /*1a80*/  IMAD.MOV.U32 R10, RZ, RZ, R12 ;  /* 0x000000ffff0a7224 */ /* 0x000fce00078e000c */
.L_x_2311:
[----:B------:R-:W-:Y:S01]  /*1a90*/  IMAD.WIDE.U32 R4, R11, 0x8, R22 ;  /* 0x000000080b047825 */ /* 0x000fe200078e0016 */
[----:B------:R-:W-:Y:S01]  /*1aa0*/  PRMT R14, R9, 0x9910, RZ ;  /* 0x00009910090e7816 */ /* 0x000fe200000000ff */
[----:B------:R-:W0:Y:S03]  /*1ab0*/  LDCU UR4, c[0x0][0x3a4] ;  /* 0x00007480ff0477ac */ /* 0x000e260008000800 */
[----:B------:R1:W2:Y:S01]  /*1ac0*/  LDG.E.64 R28, desc[UR36][R4.64] ;  /* 0x00000024041c7981 */ /* 0x0002a2000c1e1b00 */
[----:B------:R-:W-:Y:S01]  /*1ad0*/  PRMT R20, R12, 0x9910, RZ ;  /* 0x000099100c147816 */ /* 0x000fe200000000ff */
[----:B-1----:R-:W-:-:S04]  /*1ae0*/  IMAD.IADD R4, R8, 0x1, R7 ;  /* 0x0000000108047824 */ /* 0x002fc800078e0207 */
[----:B------:R-:W-:Y:S01]  /*1af0*/  VIADD R21, R4, 0x3 ;  /* 0x0000000304157836 */ /* 0x000fe20000000000 */
[----:B------:R-:W-:Y:S01]  /*1b00*/  ISETP.GE.U32.AND P1, PT, R35, R4, PT ;  /* 0x000000042300720c */ /* 0x000fe20003f26070 */
[----:B0-----:R-:W-:-:S03]  /*1b10*/  VIADD R11, R11, UR4 ;  /* 0x000000040b0b7c36 */ /* 0x001fc60008000000 */
[----:B------:R-:W-:Y:S02]  /*1b20*/  ISETP.GE.AND.EX P1, PT, R32, RZ, PT, P1 ;  /* 0x000000ff2000720c */ /* 0x000fe40003f26310 */
[C---:B--2---:R-:W-:Y:S02]  /*1b30*/  PRMT R13, R28.reuse, 0x9910, RZ ;  /* 0x000099101c0d7816 */ /* 0x044fe400000000ff */
[----:B------:R-:W-:Y:S02]  /*1b40*/  PRMT R15, R28, 0xbb32, RZ ;  /* 0x0000bb321c0f7816 */ /* 0x000fe400000000ff */
[CC--:B------:R-:W-:Y:S02]  /*1b50*/  ISETP.NE.AND P3, PT, R14.reuse, R13.reuse, PT ;  /* 0x0000000d0e00720c */ /* 0x0c0fe40003f65270 */
[----:B------:R-:W-:Y:S01]  /*1b60*/  ISETP.GT.AND P4, PT, R14, R13, PT ;  /* 0x0000000d0e00720c */ /* 0x000fe20003f84270 */
[----:B------:R-:W-:Y:S01]  /*1b70*/  VIADD R13, R4, 0x1 ;  /* 0x00000001040d7836 */ /* 0x000fe20000000000 */
[----:B------:R-:W-:-:S02]  /*1b80*/  ISETP.NE.AND P6, PT, R20, R15, PT ;  /* 0x0000000f1400720c */ /* 0x000fc40003fc5270 */
[----:B------:R-:W-:Y:S02]  /*1b90*/  ISETP.GT.AND P5, PT, R20, R15, PT ;  /* 0x0000000f1400720c */ /* 0x000fe40003fa4270 */
[----:B------:R-:W-:Y:S02]  /*1ba0*/  PRMT R20, R6, 0x9910, RZ ;  /* 0x0000991006147816 */ /* 0x000fe400000000ff */
[----:B------:R-:W-:Y:S02]  /*1bb0*/  ISETP.GE.U32.AND P2, PT, R24, R13, PT ;  /* 0x0000000d1800720c */ /* 0x000fe40003f46070 */
[----:B------:R-:W-:Y:S02]  /*1bc0*/  PRMT R5, R29, 0xbb32, RZ ;  /* 0x0000bb321d057816 */ /* 0x000fe400000000ff */
[----:B------:R-:W-:Y:S02]  /*1bd0*/  SEL R8, RZ, 0xffffffff, P5 ;  /* 0xffffffffff087807 */ /* 0x000fe40002800000 */
[----:B------:R-:W-:-:S02]  /*1be0*/  ISETP.GE.AND.EX P2, PT, R26, RZ, PT, P2 ;  /* 0x000000ff1a00720c */ /* 0x000fc40003f46320 */
[CC--:B------:R-:W-:Y:S02]  /*1bf0*/  ISETP.NE.AND P5, PT, R20.reuse, R5.reuse, PT ;  /* 0x000000051400720c */ /* 0x0c0fe40003fa5270 */
[----:B------:R-:W-:Y:S02]  /*1c00*/  @!P6 SEL R8, RZ, 0xffffffff, !P2 ;  /* 0xffffffffff08e807 */ /* 0x000fe40005000000 */
[----:B------:R-:W-:Y:S02]  /*1c10*/  ISETP.GT.AND P6, PT, R20, R5, PT ;  /* 0x000000051400720c */ /* 0x000fe40003fc4270 */
[----:B------:R-:W-:Y:S02]  /*1c20*/  ISETP.GE.U32.AND P2, PT, R0, R21, PT ;  /* 0x000000150000720c */ /* 0x000fe40003f46070 */
[----:B------:R-:W-:Y:S02]  /*1c30*/  PRMT R15, R10, 0x9910, RZ ;  /* 0x000099100a0f7816 */ /* 0x000fe400000000ff */
[----:B------:R-:W-:-:S02]  /*1c40*/  PRMT R14, R29, 0x9910, RZ ;  /* 0x000099101d0e7816 */ /* 0x000fc400000000ff */
[----:B------:R-:W-:Y:S02]  /*1c50*/  SEL R5, RZ, 0xffffffff, !P1 ;  /* 0xffffffffff057807 */ /* 0x000fe40004800000 */
[----:B------:R-:W-:Y:S02]  /*1c60*/  SEL R20, RZ, 0xffffffff, P6 ;  /* 0xffffffffff147807 */ /* 0x000fe40003000000 */
[----:B------:R-:W-:Y:S02]  /*1c70*/  ISETP.GE.AND.EX P2, PT, R3, RZ, PT, P2 ;  /* 0x000000ff0300720c */ /* 0x000fe40003f46320 */
[CC--:B------:R-:W-:Y:S02]  /*1c80*/  ISETP.NE.AND P1, PT, R15.reuse, R14.reuse, PT ;  /* 0x0000000e0f00720c */ /* 0x0c0fe40003f25270 */
[----:B------:R-:W-:Y:S01]  /*1c90*/  ISETP.GT.AND P6, PT, R15, R14, PT ;  /* 0x0000000e0f00720c */ /* 0x000fe20003fc4270 */
[----:B------:R-:W-:Y:S01]  /*1ca0*/  VIADD R14, R4, 0x2 ;  /* 0x00000002040e7836 */ /* 0x000fe20000000000 */
[----:B------:R-:W-:-:S02]  /*1cb0*/  LOP3.LUT R8, R8, 0x1, RZ, 0xc0, !PT ;  /* 0x0000000108087812 */ /* 0x000fc400078ec0ff */
[----:B------:R-:W-:Y:S02]  /*1cc0*/  @!P5 SEL R20, RZ, 0xffffffff, !P2 ;  /* 0xffffffffff14d807 */ /* 0x000fe40005000000 */
[----:B------:R-:W-:Y:S02]  /*1cd0*/  @P3 SEL R5, RZ, 0xffffffff, P4 ;  /* 0xffffffffff053807 */ /* 0x000fe40002000000 */
[----:B------:R-:W-:Y:S02]  /*1ce0*/  ISETP.GE.U32.AND P4, PT, R30, R14, PT ;  /* 0x0000000e1e00720c */ /* 0x000fe40003f86070 */
[----:B------:R-:W-:Y:S01]  /*1cf0*/  ISETP.NE.U32.AND P3, PT, R8, 0x1, PT ;  /* 0x000000010800780c */ /* 0x000fe20003f65070 */
[----:B------:R-:W-:Y:S01]  /*1d00*/  IMAD.SHL.U32 R8, R11, 0x4, RZ ;  /* 0x000000040b087824 */ /* 0x000fe200078e00ff */
[----:B------:R-:W-:Y:S02]  /*1d10*/  LOP3.LUT R20, R20, 0x1, RZ, 0xc0, !PT ;  /* 0x0000000114147812 */ /* 0x000fe400078ec0ff */
[----:B------:R-:W-:-:S02]  /*1d20*/  ISETP.GE.AND.EX P2, PT, R33, RZ, PT, P4 ;  /* 0x000000ff2100720c */ /* 0x000fc40003f46340 */
[----:B------:R-:W-:Y:S01]  /*1d30*/  ISETP.NE.U32.AND P4, PT, R20, 0x1, PT ;  /* 0x000000011400780c */ /* 0x000fe20003f85070 */
[----:B------:R-:W-:Y:S01]  /*1d40*/  VIADD R20, R8, 0x3 ;  /* 0x0000000308147836 */ /* 0x000fe20000000000 */
[----:B------:R-:W-:Y:S02]  /*1d50*/  SEL R15, RZ, 0xffffffff, P6 ;  /* 0xffffffffff0f7807 */ /* 0x000fe40003000000 */
[----:B------:R-:W-:Y:S02]  /*1d60*/  @!P1 SEL R15, RZ, 0xffffffff, !P2 ;  /* 0xffffffffff0f9807 */ /* 0x000fe40005000000 */
[----:B------:R-:W-:Y:S02]  /*1d70*/  ISETP.GE.U32.AND P5, PT, R20, R25, PT ;  /* 0x000000191400720c */ /* 0x000fe40003fa6070 */
[----:B------:R-:W-:Y:S02]  /*1d80*/  LOP3.LUT R5, R5, 0x1, RZ, 0xc0, !PT ;  /* 0x0000000105057812 */ /* 0x000fe400078ec0ff */
[----:B------:R-:W-:-:S02]  /*1d90*/  LOP3.LUT R15, R15, 0x1, RZ, 0xc0, !PT ;  /* 0x000000010f0f7812 */ /* 0x000fc400078ec0ff */
[----:B------:R-:W-:Y:S02]  /*1da0*/  ISETP.NE.U32.AND P1, PT, R5, 0x1, PT ;  /* 0x000000010500780c */ /* 0x000fe40003f25070 */
[----:B------:R-:W-:Y:S02]  /*1db0*/  ISETP.NE.U32.AND P2, PT, R15, 0x1, PT ;  /* 0x000000010f00780c */ /* 0x000fe40003f45070 */
[----:B------:R-:W-:Y:S02]  /*1dc0*/  SEL R35, R4, R35, !P1 ;  /* 0x0000002304237207 */ /* 0x000fe40004800000 */
[C---:B------:R-:W-:Y:S02]  /*1dd0*/  SEL R9, R28.reuse, R9, !P1 ;  /* 0x000000091c097207 */ /* 0x040fe40004800000 */
[----:B------:R-:W-:Y:S02]  /*1de0*/  @!P3 PRMT R12, R28, 0x7632, R12 ;  /* 0x000076321c0cb816 */ /* 0x000fe4000000000c */
[----:B------:R-:W-:-:S02]  /*1df0*/  SEL R24, R13, R24, !P3 ;  /* 0x000000180d187207 */ /* 0x000fc40005800000 */
[----:B------:R-:W-:Y:S02]  /*1e00*/  SEL R30, R14, R30, !P2 ;  /* 0x0000001e0e1e7207 */ /* 0x000fe40005000000 */
[C---:B------:R-:W-:Y:S02]  /*1e10*/  SEL R10, R29.reuse, R10, !P2 ;  /* 0x0000000a1d0a7207 */ /* 0x040fe40005000000 */
[----:B------:R-:W-:Y:S02]  /*1e20*/  @!P4 PRMT R6, R29, 0x7632, R6 ;  /* 0x000076321d06c816 */ /* 0x000fe40000000006 */
[----:B------:R-:W-:Y:S02]  /*1e30*/  SEL R0, R21, R0, !P4 ;  /* 0x0000000015007207 */ /* 0x000fe40006000000 */
[----:B------:R-:W-:Y:S02]  /*1e40*/  SEL R32, R32, RZ, P1 ;  /* 0x000000ff20207207 */ /* 0x000fe40000800000 */
[----:B------:R-:W-:-:S02]  /*1e50*/  SEL R26, R26, RZ, P3 ;  /* 0x000000ff1a1a7207 */ /* 0x000fc40001800000 */
[----:B------:R-:W-:Y:S02]  /*1e60*/  SEL R33, R33, RZ, P2 ;  /* 0x000000ff21217207 */ /* 0x000fe40001000000 */
[----:B------:R-:W-:Y:S01]  /*1e70*/  SEL R3, R3, RZ, P4 ;  /* 0x000000ff03037207 */ /* 0x000fe20002000000 */
[----:B------:R-:W-:Y:S06]  /*1e80*/  @!P5 BRA `(.L_x_2311) ;  /* 0xfffffffc0000d947 */ /* 0x000fec000383ffff */
.L_x_2310:
[----:B------:R-:W-:Y:S05]  /*1e90*/  BSYNC.RECONVERGENT B0 ;  /* 0x0000000000007941 */ /* 0x000fea0003800200 */
.L_x_2309:
        /* <DEDUP_REMOVED lines=23> */
.L_x_2313:
[----:B------:R-:W-:Y:S05]  /*2010*/  BSYNC.RECONVERGENT B0 ;  /* 0x0000000000007941 */ /* 0x000fea0003800200 */
.L_x_2312:
[----:B------:R-:W-:Y:S02]  /*2020*/  PRMT R4, R12, 0x9910, RZ ;  /* 0x000099100c047816 */ /* 0x000fe400000000ff */
[----:B------:R-:W-:Y:S02]  /*2030*/  PRMT R5, R9, 0x9910, RZ ;  /* 0x0000991009057816 */ /* 0x000fe400000000ff */
[----:B------:R-:W-:Y:S02]  /*2040*/  ISETP.GE.U32.AND P0, PT, R35, R24, PT ;  /* 0x000000182300720c */ /* 0x000fe40003f06070 */
[CC--:B------:R-:W-:Y:S02]  /*2050*/  ISETP.NE.AND P1, PT, R5.reuse, R4.reuse, PT ;  /* 0x000000040500720c */ /* 0x0c0fe40003f25270 */
[----:B------:R-:W-:Y:S02]  /*2060*/  ISETP.GT.AND P2, PT, R5, R4, PT ;  /* 0x000000040500720c */ /* 0x000fe40003f44270 */
[----:B------:R-:W-:-:S02]  /*2070*/  ISETP.GE.AND.EX P0, PT, R32, R26, PT, P0 ;  /* 0x0000001a2000720c */ /* 0x000fc40003f06300 */
[----:B------:R-:W-:Y:S02]  /*2080*/  SEL R4, RZ, 0xffffffff, P2 ;  /* 0xffffffffff047807 */ /* 0x000fe40001000000 */
[----:B------:R-:W-:Y:S02]  /*2090*/  PRMT R15, RZ, 0x7610, R15 ;  /* 0x00007610ff0f7816 */ /* 0x000fe4000000000f */
[----:B------:R-:W-:-:S03]  /*20a0*/  PRMT R13, RZ, 0x7610, R13 ;  /* 0x00007610ff0d7816 */ /* 0x000fc6000000000d */
        /* <DEDUP_REMOVED lines=31> */
[----:B------:R-:W-:Y:S02]  /*22a0*/  CS2R R6, SRZ ;  /* 0x0000000000067805 */ /* 0x000fe4000001ff00 */
[----:B------:R-:W-:Y:S02]  /*22b0*/  SEL R3, R3, R8, !P0 ;  /* 0x0000000803037207 */ /* 0x000fe40004000000 */
[----:B------:R-:W-:Y:S01]  /*22c0*/  CS2R R8, SRZ ;  /* 0x0000000000087805 */ /* 0x000fe2000001ff00 */
[----:B------:R-:W-:Y:S06]  /*22d0*/  BRA `(.L_x_2302) ;  /* 0x0000011400a47947 */ /* 0x000fec0003800000 */
.L_x_2303:
        /* <DEDUP_REMOVED lines=29> */
[--C-:B--2---:R-:W-:Y:S02]  /*24b0*/  IMAD.MOV.U32 R16, RZ, RZ, R15.reuse ;  /* 0x000000ffff107224 */ /* 0x104fe400078e000f */
        /* <DEDUP_REMOVED lines=14> */
[--C-:B---3--:R-:W-:Y:S02]  /*25a0*/  IMAD.MOV.U32 R31, RZ, RZ, R0.reuse ;  /* 0x000000ffff1f7224 */ /* 0x108fe400078e0000 */
        /* <DEDUP_REMOVED lines=57> */
[----:B------:R-:W-:-:S07]  /*2940*/  IMAD.MOV.U32 R63, RZ, RZ, R20 ;  /* 0x000000ffff3f7224 */ /* 0x000fce00078e0014 */
.L_x_2318:
[----:B------:R-:W-:-:S05]  /*2950*/  SHF.R.U32.HI R11, RZ, 0x2, R52 ;  /* 0x00000002ff0b7819 */ /* 0x000fca0000011634 */
[----:B------:R-:W-:-:S06]  /*2960*/  IMAD.WIDE.U32 R10, R11, 0x8, R22 ;  /* 0x000000080b0a7825 */ /* 0x000fcc00078e0016 */
[----:B------:R-:W2:Y:S01]  /*2970*/  LDG.E.64 R10, desc[UR36][R10.64] ;  /* 0x000000240a0a7981 */ /* 0x000ea2000c1e1b00 */
[----:B------:R-:W-:-:S05]  /*2980*/  IMAD.IADD R66, R52, 0x1, R3 ;  /* 0x0000000134427824 */ /* 0x000fca00078e0203 */
[----:B------:R-:W-:-:S05]  /*2990*/  SHF.R.U32.HI R9, RZ, 0x2, R66 ;  /* 0x00000002ff097819 */ /* 0x000fca0000011642 */
[----:B------:R-:W-:-:S06]  /*29a0*/  IMAD.WIDE.U32 R8, R9, 0x8, R22 ;  /* 0x0000000809087825 */ /* 0x000fcc00078e0016 */
[----:B------:R-:W3:Y:S01]  /*29b0*/  LDG.E.64 R8, desc[UR36][R8.64] ;  /* 0x0000002408087981 */ /* 0x000ee2000c1e1b00 */
[----:B------:R-:W-:-:S05]  /*29c0*/  IMAD.IADD R64, R66, 0x1, R3 ;  /* 0x0000000142407824 */ /* 0x000fca00078e0203 */
[----:B------:R-:W-:-:S05]  /*29d0*/  SHF.R.U32.HI R7, RZ, 0x2, R64 ;  /* 0x00000002ff077819 */ /* 0x000fca0000011640 */
[----:B------:R-:W-:-:S06]  /*29e0*/  IMAD.WIDE.U32 R6, R7, 0x8, R22 ;  /* 0x0000000807067825 */ /* 0x000fcc00078e0016 */
[----:B------:R-:W4:Y:S01]  /*29f0*/  LDG.E.64 R6, desc[UR36][R6.64] ;  /* 0x0000002406067981 */ /* 0x000f22000c1e1b00 */
[----:B------:R-:W-:-:S05]  /*2a00*/  IMAD.IADD R69, R64, 0x1, R3 ;  /* 0x0000000140457824 */ /* 0x000fca00078e0203 */
[----:B------:R-:W-:-:S05]  /*2a10*/  SHF.R.U32.HI R5, RZ, 0x2, R69 ;  /* 0x00000002ff057819 */ /* 0x000fca0000011645 */
[----:B------:R-:W-:-:S06]  /*2a20*/  IMAD.WIDE.U32 R4, R5, 0x8, R22 ;  /* 0x0000000805047825 */ /* 0x000fcc00078e0016 */
[----:B------:R-:W5:Y:S01]  /*2a30*/  LDG.E.64 R4, desc[UR36][R4.64] ;  /* 0x0000002404047981 */ /* 0x000f62000c1e1b00 */
[----:B------:R-:W-:Y:S02]  /*2a40*/  PRMT R73, R65, 0x9910, RZ ;  /* 0x0000991041497816 */ /* 0x000fe400000000ff */
[----:B------:R-:W-:Y:S02]  /*2a50*/  PRMT R71, R63, 0x9910, RZ ;  /* 0x000099103f477816 */ /* 0x000fe400000000ff */
[-C--:B------:R-:W-:Y:S02]  /*2a60*/  ISETP.GE.U32.AND P5, PT, R55, R52.reuse, PT ;  /* 0x000000343700720c */ /* 0x080fe40003fa6070 */
[----:B------:R-:W-:Y:S02]  /*2a70*/  ISETP.GE.U32.AND P0, PT, R43, R52, PT ;  /* 0x000000342b00720c */ /* 0x000fe40003f06070 */
[----:B------:R-:W-:Y:S02]  /*2a80*/  ISETP.GE.AND.EX P5, PT, R0, RZ, PT, P5 ;  /* 0x000000ff0000720c */ /* 0x000fe40003fa6350 */
[----:B------:R-:W-:-:S02]  /*2a90*/  ISETP.GE.AND.EX P0, PT, R53, RZ, PT, P0 ;  /* 0x000000ff3500720c */ /* 0x000fc40003f06300 */
[----:B------:R-:W-:Y:S02]  /*2aa0*/  PRMT R75, R58, 0x9910, RZ ;  /* 0x000099103a4b7816 */ /* 0x000fe400000000ff */
[----:B------:R-:W-:Y:S02]  /*2ab0*/  PRMT R77, R57, 0x9910, RZ ;  /* 0x00009910394d7816 */ /* 0x000fe400000000ff */
[----:B------:R-:W-:Y:S02]  /*2ac0*/  PRMT R79, R30, 0x9910, RZ ;  /* 0x000099101e4f7816 */ /* 0x000fe400000000ff */
[----:B------:R-:W-:Y:S02]  /*2ad0*/  PRMT R83, R26, 0x9910, RZ ;  /* 0x000099101a537816 */ /* 0x000fe400000000ff */
[----:B------:R-:W-:Y:S02]  /*2ae0*/  PRMT R81, R27, 0x9910, RZ ;  /* 0x000099101b517816 */ /* 0x000fe400000000ff */
[----:B--2---:R-:W-:-:S02]  /*2af0*/  PRMT R70, R10, 0xbb32, RZ ;  /* 0x0000bb320a467816 */ /* 0x004fc400000000ff */
[----:B------:R-:W-:Y:S02]  /*2b00*/  PRMT R68, R10, 0x9910, RZ ;  /* 0x000099100a447816 */ /* 0x000fe400000000ff */
[----:B------:R-:W-:Y:S02]  /*2b10*/  ISETP.NE.AND P2, PT, R73, R70, PT ;  /* 0x000000464900720c */ /* 0x000fe40003f45270 */
[CC--:B------:R-:W-:Y:S02]  /*2b20*/  ISETP.NE.AND P3, PT, R71.reuse, R68.reuse, PT ;  /* 0x000000444700720c */ /* 0x0c0fe40003f65270 */
[----:B------:R-:W-:Y:S02]  /*2b30*/  ISETP.GT.AND P1, PT, R71, R68, PT ;  /* 0x000000444700720c */ /* 0x000fe40003f24270 */
[----:B------:R-:W-:Y:S02]  /*2b40*/  ISETP.GT.AND P4, PT, R73, R70, PT ;  /* 0x000000464900720c */ /* 0x000fe40003f84270 */
[----:B------:R-:W-:-:S02]  /*2b50*/  PRMT R71, R61, 0x9910, RZ ;  /* 0x000099103d477816 */ /* 0x000fc400000000ff */
[----:B------:R-:W-:Y:S02]  /*2b60*/  PRMT R70, R11, 0x9910, RZ ;  /* 0x000099100b467816 */ /* 0x000fe400000000ff */
[----:B------:R-:W-:Y:S02]  /*2b70*/  SEL R68, RZ, 0xffffffff, !P5 ;  /* 0xffffffffff447807 */ /* 0x000fe40006800000 */
[CC--:B------:R-:W-:Y:S02]  /*2b80*/  ISETP.NE.AND P5, PT, R71.reuse, R70.reuse, PT ;  /* 0x000000464700720c */ /* 0x0c0fe40003fa5270 */
[----:B------:R-:W-:Y:S02]  /*2b90*/  ISETP.GT.AND P6, PT, R71, R70, PT ;  /* 0x000000464700720c */ /* 0x000fe40003fc4270 */
[----:B------:R-:W-:Y:S02]  /*2ba0*/  SEL R70, RZ, 0xffffffff, !P0 ;  /* 0xffffffffff467807 */ /* 0x000fe40004000000 */
[----:B------:R-:W-:-:S02]  /*2bb0*/  ISETP.GE.U32.AND P0, PT, R41, R52, PT ;  /* 0x000000342900720c */ /* 0x000fc40003f06070 */
[----:B------:R-:W-:Y:S02]  /*2bc0*/  @P2 SEL R70, RZ, 0xffffffff, P4 ;  /* 0xffffffffff462807 */ /* 0x000fe40002000000 */
[----:B------:R-:W-:Y:S02]  /*2bd0*/  ISETP.GE.AND.EX P0, PT, R35, RZ, PT, P0 ;  /* 0x000000ff2300720c */ /* 0x000fe40003f06300 */
[----:B------:R-:W-:Y:S02]  /*2be0*/  ISETP.GE.U32.AND P4, PT, R42, R52, PT ;  /* 0x000000342a00720c */ /* 0x000fe40003f86070 */
[----:B------:R-:W-:Y:S02]  /*2bf0*/  @P3 SEL R68, RZ, 0xffffffff, P1 ;  /* 0xffffffffff443807 */ /* 0x000fe40000800000 */
[----:B------:R-:W-:Y:S02]  /*2c00*/  SEL R71, RZ, 0xffffffff, !P0 ;  /* 0xffffffffff477807 */ /* 0x000fe40004000000 */
[----:B------:R-:W-:-:S02]  /*2c10*/  PRMT R73, R67, 0x9910, RZ ;  /* 0x0000991043497816 */ /* 0x000fc400000000ff */
[----:B------:R-:W-:Y:S02]  /*2c20*/  PRMT R72, R11, 0xbb32, RZ ;  /* 0x0000bb320b487816 */ /* 0x000fe400000000ff */
[----:B------:R-:W-:Y:S02]  /*2c30*/  ISETP.GE.U32.AND P0, PT, R29, R66, PT ;  /* 0x000000421d00720c */ /* 0x000fe40003f06070 */
[----:B------:R-:W-:Y:S02]  /*2c40*/  ISETP.GE.AND.EX P4, PT, R51, RZ, PT, P4 ;  /* 0x000000ff3300720c */ /* 0x000fe40003f86340 */
[----:B------:R-:W-:Y:S02]  /*2c50*/  LOP3.LUT R70, R70, 0x1, RZ, 0xc0, !PT ;  /* 0x0000000146467812 */ /* 0x000fe400078ec0ff */
[----:B------:R-:W-:Y:S02]  /*2c60*/  LOP3.LUT R68, R68, 0x1, RZ, 0xc0, !PT ;  /* 0x0000000144447812 */ /* 0x000fe400078ec0ff */
[----:B------:R-:W-:-:S02]  /*2c70*/  ISETP.NE.AND P3, PT, R73, R72, PT ;  /* 0x000000484900720c */ /* 0x000fc40003f65270 */
[----:B------:R-:W-:Y:S02]  /*2c80*/  ISETP.GT.AND P1, PT, R73, R72, PT ;  /* 0x000000484900720c */ /* 0x000fe40003f24270 */
[----:B------:R-:W-:Y:S02]  /*2c90*/  ISETP.GE.AND.EX P0, PT, R33, RZ, PT, P0 ;  /* 0x000000ff2100720c */ /* 0x000fe40003f06300 */
[----:B------:R-:W-:Y:S02]  /*2ca0*/  SEL R72, RZ, 0xffffffff, !P4 ;  /* 0xffffffffff487807 */ /* 0x000fe40006000000 */
[----:B------:R-:W-:Y:S02]  /*2cb0*/  ISETP.NE.U32.AND P4, PT, R70, 0x1, PT ;  /* 0x000000014600780c */ /* 0x000fe40003f85070 */
[----:B------:R-:W-:Y:S02]  /*2cc0*/  ISETP.NE.U32.AND P2, PT, R68, 0x1, PT ;  /* 0x000000014400780c */ /* 0x000fe40003f45070 */
[----:B------:R-:W-:-:S02]  /*2cd0*/  PRMT R73, R59, 0x9910, RZ ;  /* 0x000099103b497816 */ /* 0x000fc400000000ff */
[----:B---3--:R-:W-:Y:S02]  /*2ce0*/  PRMT R70, R8, 0x9910, RZ ;  /* 0x0000991008467816 */ /* 0x008fe400000000ff */
[----:B------:R-:W-:Y:S02]  /*2cf0*/  SEL R68, RZ, 0xffffffff, !P0 ;  /* 0xffffffffff447807 */ /* 0x000fe40004000000 */
[----:B------:R-:W-:Y:S02]  /*2d00*/  ISETP.GE.U32.AND P0, PT, R40, R66, PT ;  /* 0x000000422800720c */ /* 0x000fe40003f06070 */
[----:B------:R-:W-:Y:S02]  /*2d10*/  @P5 SEL R71, RZ, 0xffffffff, P6 ;  /* 0xffffffffff475807 */ /* 0x000fe40003000000 */
[----:B------:R-:W-:Y:S02]  /*2d20*/  ISETP.NE.AND P6, PT, R73, R70, PT ;  /* 0x000000464900720c */ /* 0x000fe40003fc5270 */
[----:B------:R-:W-:-:S02]  /*2d30*/  ISETP.GE.AND.EX P0, PT, R32, RZ, PT, P0 ;  /* 0x000000ff2000720c */ /* 0x000fc40003f06300 */
[----:B------:R-:W-:Y:S02]  /*2d40*/  PRMT R74, R9, 0x9910, RZ ;  /* 0x00009910094a7816 */ /* 0x000fe400000000ff */
[----:B------:R-:W-:Y:S02]  /*2d50*/  ISETP.GT.AND P5, PT, R73, R70, PT ;  /* 0x000000464900720c */ /* 0x000fe40003fa4270 */
[----:B------:R-:W-:Y:S02]  /*2d60*/  SEL R70, RZ, 0xffffffff, !P0 ;  /* 0xffffffffff467807 */ /* 0x000fe40004000000 */
[----:B------:R-:W-:Y:S02]  /*2d70*/  ISETP.GE.U32.AND P0, PT, R38, R66, PT ;  /* 0x000000422600720c */ /* 0x000fe40003f06070 */
[----:B------:R-:W-:Y:S02]  /*2d80*/  @P3 SEL R72, RZ, 0xffffffff, P1 ;  /* 0xffffffffff483807 */ /* 0x000fe40000800000 */
[----:B------:R-:W-:-:S02]  /*2d90*/  ISETP.NE.AND P1, PT, R75, R74, PT ;  /* 0x0000004a4b00720c */ /* 0x000fc40003f25270 */
[----:B------:R-:W-:Y:S02]  /*2da0*/  ISETP.GT.AND P3, PT, R75, R74, PT ;  /* 0x0000004a4b00720c */ /* 0x000fe40003f64270 */
[----:B------:R-:W-:Y:S02]  /*2db0*/  PRMT R74, R62, 0x9910, RZ ;  /* 0x000099103e4a7816 */ /* 0x000fe400000000ff */
[----:B------:R-:W-:Y:S02]  /*2dc0*/  PRMT R73, R8, 0xbb32, RZ ;  /* 0x0000bb3208497816 */ /* 0x000fe400000000ff */
[----:B------:R-:W-:Y:S02]  /*2dd0*/  ISETP.GE.AND.EX P0, PT, R46, RZ, PT, P0 ;  /* 0x000000ff2e00720c */ /* 0x000fe40003f06300 */
[----:B------:R-:W-:Y:S02]  /*2de0*/  PRMT R76, R9, 0xbb32, RZ ;  /* 0x0000bb32094c7816 */ /* 0x000fe400000000ff */
[----:B------:R-:W-:-:S02]  /*2df0*/  @P6 SEL R68, RZ, 0xffffffff, P5 ;  /* 0xffffffffff446807 */ /* 0x000fc40002800000 */
[CC--:B------:R-:W-:Y:S02]  /*2e00*/  ISETP.NE.AND P6, PT, R74.reuse, R73.reuse, PT ;  /* 0x000000494a00720c */ /* 0x0c0fe40003fc5270 */
[----:B------:R-:W-:Y:S01]  /*2e10*/  ISETP.GT.AND P5, PT, R74, R73, PT ;  /* 0x000000494a00720c */ /* 0x000fe20003fa4270 */
[----:B------:R-:W-:Y:S01]  /*2e20*/  IMAD.MOV.U32 R74, RZ, RZ, R76 ;  /* 0x000000ffff4a7224 */ /* 0x000fe200078e004c */
[----:B------:R-:W-:Y:S02]  /*2e30*/  SEL R73, RZ, 0xffffffff, !P0 ;  /* 0xffffffffff497807 */ /* 0x000fe40004000000 */
[----:B------:R-:W-:Y:S02]  /*2e40*/  ISETP.GE.U32.AND P0, PT, R39, R66, PT ;  /* 0x000000422700720c */ /* 0x000fe40003f06070 */
[----:B------:R-:W-:Y:S02]  /*2e50*/  PRMT R75, R60, 0x9910, RZ ;  /* 0x000099103c4b7816 */ /* 0x000fe400000000ff */
[----:B------:R-:W-:-:S02]  /*2e60*/  ISETP.GE.AND.EX P0, PT, R50, RZ, PT, P0 ;  /* 0x000000ff3200720c */ /* 0x000fc40003f06300 */
[----:B------:R-:W-:Y:S02]  /*2e70*/  @P1 SEL R70, RZ, 0xffffffff, P3 ;  /* 0xffffffffff461807 */ /* 0x000fe40001800000 */
[CC--:B------:R-:W-:Y:S02]  /*2e80*/  ISETP.NE.AND P3, PT, R75.reuse, R74.reuse, PT ;  /* 0x0000004a4b00720c */ /* 0x0c0fe40003f65270 */
[----:B------:R-:W-:Y:S02]  /*2e90*/  ISETP.GT.AND P1, PT, R75, R74, PT ;  /* 0x0000004a4b00720c */ /* 0x000fe40003f24270 */
[----:B----4-:R-:W-:Y:S02]  /*2ea0*/  PRMT R74, R6, 0x9910, RZ ;  /* 0x00009910064a7816 */ /* 0x010fe400000000ff */
[----:B------:R-:W-:Y:S02]  /*2eb0*/  SEL R75, RZ, 0xffffffff, !P0 ;  /* 0xffffffffff4b7807 */ /* 0x000fe40004000000 */
[----:B------:R-:W-:-:S02]  /*2ec0*/  ISETP.GE.U32.AND P0, PT, R47, R64, PT ;  /* 0x000000402f00720c */ /* 0x000fc40003f06070 */
[----:B------:R-:W-:Y:S02]  /*2ed0*/  PRMT R76, R56, 0x9910, RZ ;  /* 0x00009910384c7816 */ /* 0x000fe400000000ff */
[----:B------:R-:W-:Y:S02]  /*2ee0*/  @P6 SEL R73, RZ, 0xffffffff, P5 ;  /* 0xffffffffff496807 */ /* 0x000fe40002800000 */
[CC--:B------:R-:W-:Y:S02]  /*2ef0*/  ISETP.NE.AND P5, PT, R77.reuse, R74.reuse, PT ;  /* 0x0000004a4d00720c */ /* 0x0c0fe40003fa5270 */
[----:B------:R-:W-:Y:S02]  /*2f00*/  ISETP.GE.AND.EX P0, PT, R44, RZ, PT, P0 ;  /* 0x000000ff2c00720c */ /* 0x000fe40003f06300 */
[----:B------:R-:W-:Y:S01]  /*2f10*/  ISETP.GT.AND P6, PT, R77, R74, PT ;  /* 0x0000004a4d00720c */ /* 0x000fe20003fc4270 */
[----:B------:R-:W-:Y:S01]  /*2f20*/  IMAD.MOV.U32 R77, RZ, RZ, R76 ;  /* 0x000000ffff4d7224 */ /* 0x000fe200078e004c */
[----:B------:R-:W-:-:S02]  /*2f30*/  PRMT R74, R6, 0xbb32, RZ ;  /* 0x0000bb32064a7816 */ /* 0x000fc400000000ff */
[----:B------:R-:W-:Y:S02]  /*2f40*/  SEL R76, RZ, 0xffffffff, !P0 ;  /* 0xffffffffff4c7807 */ /* 0x000fe40004000000 */
[----:B------:R-:W-:Y:S02]  /*2f50*/  ISETP.GE.U32.AND P0, PT, R37, R64, PT ;  /* 0x000000402500720c */ /* 0x000fe40003f06070 */
[----:B------:R-:W-:Y:S02]  /*2f60*/  @P3 SEL R75, RZ, 0xffffffff, P1 ;  /* 0xffffffffff4b3807 */ /* 0x000fe40000800000 */
[----:B------:R-:W-:Y:S02]  /*2f70*/  ISETP.NE.AND P3, PT, R77, R74, PT ;  /* 0x0000004a4d00720c */ /* 0x000fe40003f65270 */
[----:B------:R-:W-:Y:S02]  /*2f80*/  PRMT R78, R7, 0x9910, RZ ;  /* 0x00009910074e7816 */ /* 0x000fe400000000ff */
[----:B------:R-:W-:-:S02]  /*2f90*/  ISETP.GE.AND.EX P0, PT, R49, RZ, PT, P0 ;  /* 0x000000ff3100720c */ /* 0x000fc40003f06300 */
[----:B------:R-:W-:Y:S02]  /*2fa0*/  ISETP.GT.AND P1, PT, R77, R74, PT ;  /* 0x0000004a4d00720c */ /* 0x000fe40003f24270 */
[----:B------:R-:W-:Y:S02]  /*2fb0*/  @P5 SEL R76, RZ, 0xffffffff, P6 ;  /* 0xffffffffff4c5807 */ /* 0x000fe40003000000 */
[C---:B------:R-:W-:Y:S02]  /*2fc0*/  ISETP.NE.AND P6, PT, R79.reuse, R78, PT ;  /* 0x0000004e4f00720c */ /* 0x040fe40003fc5270 */
[----:B------:R-:W-:Y:S02]  /*2fd0*/  SEL R77, RZ, 0xffffffff, !P0 ;  /* 0xffffffffff4d7807 */ /* 0x000fe40004000000 */
[----:B------:R-:W-:Y:S02]  /*2fe0*/  ISETP.GE.U32.AND P0, PT, R36, R64, PT ;  /* 0x000000402400720c */ /* 0x000fe40003f06070 */
[----:B------:R-:W-:-:S02]  /*2ff0*/  ISETP.GT.AND P5, PT, R79, R78, PT ;  /* 0x0000004e4f00720c */ /* 0x000fc40003fa4270 */
[----:B------:R-:W-:Y:S02]  /*3000*/  PRMT R79, R54, 0x9910, RZ ;  /* 0x00009910364f7816 */ /* 0x000fe400000000ff */
[----:B------:R-:W-:Y:S02]  /*3010*/  PRMT R74, R7, 0xbb32, RZ ;  /* 0x0000bb32074a7816 */ /* 0x000fe400000000ff */
[----:B------:R-:W-:Y:S02]  /*3020*/  ISETP.GE.AND.EX P0, PT, R28, RZ, PT, P0 ;  /* 0x000000ff1c00720c */ /* 0x000fe40003f06300 */
[----:B------:R-:W-:Y:S02]  /*3030*/  @P3 SEL R77, RZ, 0xffffffff, P1 ;  /* 0xffffffffff4d3807 */ /* 0x000fe40000800000 */
[----:B------:R-:W-:Y:S02]  /*3040*/  ISETP.NE.AND P1, PT, R79, R74, PT ;  /* 0x0000004a4f00720c */ /* 0x000fe40003f25270 */
[----:B------:R-:W-:-:S02]  /*3050*/  SEL R78, RZ, 0xffffffff, !P0 ;  /* 0xffffffffff4e7807 */ /* 0x000fc40004000000 */
[----:B------:R-:W-:Y:S02]  /*3060*/  ISETP.GE.U32.AND P0, PT, R34, R64, PT ;  /* 0x000000402200720c */ /* 0x000fe40003f06070 */
[----:B------:R-:W-:Y:S02]  /*3070*/  @P6 SEL R78, RZ, 0xffffffff, P5 ;  /* 0xffffffffff4e6807 */ /* 0x000fe40002800000 */
[----:B------:R-:W-:Y:S02]  /*3080*/  ISETP.GE.AND.EX P6, PT, R45, RZ, PT, P0 ;  /* 0x000000ff2d00720c */ /* 0x000fe40003fc6300 */
[----:B-----5:R-:W-:Y:S02]  /*3090*/  PRMT R82, R4, 0xbb32, RZ ;  /* 0x0000bb3204527816 */ /* 0x020fe400000000ff */
[----:B------:R-:W-:Y:S02]  /*30a0*/  ISETP.GT.AND P3, PT, R79, R74, PT ;  /* 0x0000004a4f00720c */ /* 0x000fe40003f64270 */
[----:B------:R-:W-:-:S02]  /*30b0*/  SEL R79, RZ, 0xffffffff, !P6 ;  /* 0xffffffffff4f7807 */ /* 0x000fc40007000000 */
[-C--:B------:R-:W-:Y:S02]  /*30c0*/  ISETP.GE.U32.AND P5, PT, R48, R69.reuse, PT ;  /* 0x000000453000720c */ /* 0x080fe40003fa6070 */
[----:B------:R-:W-:Y:S02]  /*30d0*/  ISETP.GE.U32.AND P0, PT, R24, R69, PT ;  /* 0x000000451800720c */ /* 0x000fe40003f06070 */
[----:B------:R-:W-:Y:S02]  /*30e0*/  PRMT R74, R4, 0x9910, RZ ;  /* 0x00009910044a7816 */ /* 0x000fe400000000ff */
[----:B------:R-:W-:Y:S02]  /*30f0*/  ISETP.NE.AND P6, PT, R83, R82, PT ;  /* 0x000000525300720c */ /* 0x000fe40003fc5270 */
[----:B------:R-:W-:Y:S02]  /*3100*/  LOP3.LUT R71, R71, 0x1, RZ, 0xc0, !PT ;  /* 0x0000000147477812 */ /* 0x000fe400078ec0ff */
[----:B------:R-:W-:-:S02]  /*3110*/  @P1 SEL R79, RZ, 0xffffffff, P3 ;  /* 0xffffffffff4f1807 */ /* 0x000fc40001800000 */
[----:B------:R-:W-:Y:S02]  /*3120*/  ISETP.GE.AND.EX P5, PT, R25, RZ, PT, P5 ;  /* 0x000000ff1900720c */ /* 0x000fe40003fa6350 */
[----:B------:R-:W-:Y:S02]  /*3130*/  ISETP.NE.AND P3, PT, R81, R74, PT ;  /* 0x0000004a5100720c */ /* 0x000fe40003f65270 */
[----:B------:R-:W-:Y:S02]  /*3140*/  ISETP.GE.AND.EX P0, PT, R21, RZ, PT, P0 ;  /* 0x000000ff1500720c */ /* 0x000fe40003f06300 */
[----:B------:R-:W-:Y:S02]  /*3150*/  ISETP.NE.U32.AND P1, PT, R71, 0x1, PT ;  /* 0x000000014700780c */ /* 0x000fe40003f25070 */
[----:B------:R-:W-:Y:S02]  /*3160*/  SEL R71, RZ, 0xffffffff, !P5 ;  /* 0xffffffffff477807 */ /* 0x000fe40006800000 */
[----:B------:R-:W-:-:S02]  /*3170*/  SEL R80, RZ, 0xffffffff, !P0 ;  /* 0xffffffffff507807 */ /* 0x000fc40004000000 */
[----:B------:R-:W-:Y:S02]  /*3180*/  ISETP.GT.AND P5, PT, R81, R74, PT ;  /* 0x0000004a5100720c */ /* 0x000fe40003fa4270 */
[----:B------:R-:W-:Y:S02]  /*3190*/  ISETP.GT.AND P0, PT, R83, R82, PT ;  /* 0x000000525300720c */ /* 0x000fe40003f04270 */
[----:B------:R-:W-:Y:S02]  /*31a0*/  PRMT R81, R20, 0x9910, RZ ;  /* 0x0000991014517816 */ /* 0x000fe400000000ff */
[----:B------:R-:W-:Y:S02]  /*31b0*/  PRMT R74, R5, 0x9910, RZ ;  /* 0x00009910054a7816 */ /* 0x000fe400000000ff */
[----:B------:R-:W-:Y:S02]  /*31c0*/  @P6 SEL R80, RZ, 0xffffffff, P0 ;  /* 0xffffffffff506807 */ /* 0x000fe40000000000 */
[----:B------:R-:W-:-:S02]  /*31d0*/  ISETP.NE.AND P6, PT, R81, R74, PT ;  /* 0x0000004a5100720c */ /* 0x000fc40003fc5270 */
[----:B------:R-:W-:Y:S02]  /*31e0*/  @P3 SEL R71, RZ, 0xffffffff, P5 ;  /* 0xffffffffff473807 */ /* 0x000fe40002800000 */
[----:B------:R-:W-:Y:S02]  /*31f0*/  ISETP.GE.U32.AND P3, PT, R15, R69, PT ;  /* 0x000000450f00720c */ /* 0x000fe40003f66070 */
[----:B------:R-:W-:Y:S02]  /*3200*/  LOP3.LUT R72, R72, 0x1, RZ, 0xc0, !PT ;  /* 0x0000000148487812 */ /* 0x000fe400078ec0ff */
[----:B------:R-:W-:Y:S02]  /*3210*/  ISETP.GE.AND.EX P0, PT, R13, RZ, PT, P3 ;  /* 0x000000ff0d00720c */ /* 0x000fe40003f06330 */
[----:B------:R-:W-:Y:S02]  /*3220*/  ISETP.GT.AND P3, PT, R81, R74, PT ;  /* 0x0000004a5100720c */ /* 0x000fe40003f64270 */
[----:B------:R-:W-:-:S02]  /*3230*/  PRMT R83, R12, 0x9910, RZ ;  /* 0x000099100c537816 */ /* 0x000fc400000000ff */
[----:B------:R-:W-:Y:S02]  /*3240*/  PRMT R82, R5, 0xbb32, RZ ;  /* 0x0000bb3205527816 */ /* 0x000fe400000000ff */
[----:B------:R-:W-:Y:S02]  /*3250*/  SEL R81, RZ, 0xffffffff, !P0 ;  /* 0xffffffffff517807 */ /* 0x000fe40004000000 */
[----:B------:R-:W-:Y:S02]  /*3260*/  ISETP.NE.U32.AND P5, PT, R72, 0x1, PT ;  /* 0x000000014800780c */ /* 0x000fe40003fa5070 */
[----:B------:R-:W-:Y:S02]  /*3270*/  @P6 SEL R81, RZ, 0xffffffff, P3 ;  /* 0xffffffffff516807 */ /* 0x000fe40001800000 */
[----:B------:R-:W-:Y:S02]  /*3280*/  ISETP.NE.AND P3, PT, R83, R82, PT ;  /* 0x000000525300720c */ /* 0x000fe40003f65270 */
[----:B------:R-:W-:-:S02]  /*3290*/  SEL R55, R52, R55, !P2 ;  /* 0x0000003734377207 */ /* 0x000fc40005000000 */
[C---:B------:R-:W-:Y:S02]  /*32a0*/  SEL R43, R52.reuse, R43, !P4 ;  /* 0x0000002b342b7207 */ /* 0x040fe40006000000 */
[C---:B------:R-:W-:Y:S02]  /*32b0*/  SEL R41, R52.reuse, R41, !P1 ;  /* 0x0000002934297207 */ /* 0x040fe40004800000 */
[----:B------:R-:W-:Y:S01]  /*32c0*/  SEL R42, R52, R42, !P5 ;  /* 0x0000002a342a7207 */ /* 0x000fe20006800000 */
[----:B------:R-:W-:Y:S01]  /*32d0*/  IMAD.IADD R52, R69, 0x1, R3 ;  /* 0x0000000145347824 */ /* 0x000fe200078e0203 */
[----:B------:R-:W-:Y:S02]  /*32e0*/  PRMT R72, R10, 0x7632, R72 ;  /* 0x000076320a487816 */ /* 0x000fe40000000048 */
[----:B------:R-:W-:Y:S02]  /*32f0*/  ISETP.GE.U32.AND P0, PT, R16, R69, PT ;  /* 0x000000451000720c */ /* 0x000fe40003f06070 */
[----:B------:R-:W-:Y:S01]  /*3300*/  SEL R72, R72, R65, !P4 ;  /* 0x0000004148487207 */ /* 0x000fe20006000000 */
[----:B------:R-:W-:Y:S01]  /*3310*/  IMAD R65, R3, 0x3, R52 ;  /* 0x0000000303417824 */ /* 0x000fe200078e0234 */
[----:B------:R-:W-:-:S02]  /*3320*/  PRMT R74, R11, 0x7632, R74 ;  /* 0x000076320b4a7816 */ /* 0x000fc4000000004a */
[----:B------:R-:W-:Y:S02]  /*3330*/  ISETP.GE.AND.EX P0, PT, R31, RZ, PT, P0 ;  /* 0x000000ff1f00720c */ /* 0x000fe40003f06300 */
[----:B------:R-:W-:Y:S02]  /*3340*/  ISETP.GT.AND P6, PT, R83, R82, PT ;  /* 0x000000525300720c */ /* 0x000fe40003fc4270 */
[----:B------:R-:W-:Y:S02]  /*3350*/  LOP3.LUT R73, R73, 0x1, RZ, 0xc0, !PT ;  /* 0x0000000149497812 */ /* 0x000fe400078ec0ff */
[----:B------:R-:W-:Y:S02]  /*3360*/  LOP3.LUT R75, R75, 0x1, RZ, 0xc0, !PT ;  /* 0x000000014b4b7812 */ /* 0x000fe400078ec0ff */
[----:B------:R-:W-:Y:S02]  /*3370*/  LOP3.LUT R68, R68, 0x1, RZ, 0xc0, !PT ;  /* 0x0000000144447812 */ /* 0x000fe400078ec0ff */
[----:B------:R-:W-:-:S02]  /*3380*/  SEL R74, R74, R67, !P5 ;  /* 0x000000434a4a7207 */ /* 0x000fc40006800000 */
[----:B------:R-:W-:Y:S02]  /*3390*/  SEL R82, RZ, 0xffffffff, !P0 ;  /* 0xffffffffff527807 */ /* 0x000fe40004000000 */
[----:B------:R-:W-:Y:S02]  /*33a0*/  ISETP.GE.U32.AND P0, PT, R65, R14, PT ;  /* 0x0000000e4100720c */ /* 0x000fe40003f06070 */
[----:B------:R-:W-:Y:S02]  /*33b0*/  @P3 SEL R82, RZ, 0xffffffff, P6 ;  /* 0xffffffffff523807 */ /* 0x000fe40003000000 */
[----:B------:R-:W-:Y:S02]  /*33c0*/  SEL R67, R10, R63, !P2 ;  /* 0x0000003f0a437207 */ /* 0x000fe40005000000 */
[----:B------:R-:W-:Y:S02]  /*33d0*/  SEL R0, R0, RZ, P2 ;  /* 0x000000ff00007207 */ /* 0x000fe40001000000 */
[----:B------:R-:W-:-:S02]  /*33e0*/  LOP3.LUT R70, R70, 0x1, RZ, 0xc0, !PT ;  /* 0x0000000146467812 */ /* 0x000fc400078ec0ff */
[----:B------:R-:W-:Y:S02]  /*33f0*/  ISETP.NE.U32.AND P3, PT, R73, 0x1, PT ;  /* 0x000000014900780c */ /* 0x000fe40003f65070 */
[----:B------:R-:W-:Y:S02]  /*3400*/  ISETP.NE.U32.AND P2, PT, R75, 0x1, PT ;  /* 0x000000014b00780c */ /* 0x000fe40003f45070 */
[----:B------:R-:W-:Y:S02]  /*3410*/  PRMT R63, R8, 0x7632, R63 ;  /* 0x00007632083f7816 */ /* 0x000fe4000000003f */
[----:B------:R-:W-:Y:S02]  /*3420*/  PRMT R65, R9, 0x7632, R65 ;  /* 0x0000763209417816 */ /* 0x000fe40000000041 */
[----:B------:R-:W-:Y:S02]  /*3430*/  ISETP.NE.U32.AND P6, PT, R68, 0x1, PT ;  /* 0x000000014400780c */ /* 0x000fe40003fc5070 */
[----:B------:R-:W-:-:S02]  /*3440*/  SEL R53, R53, RZ, P4 ;  /* 0x000000ff35357207 */ /* 0x000fc40002000000 */
[----:B------:R-:W-:Y:S02]  /*3450*/  LOP3.LUT R79, R79, 0x1, RZ, 0xc0, !PT ;  /* 0x000000014f4f7812 */ /* 0x000fe400078ec0ff */
[----:B------:R-:W-:Y:S02]  /*3460*/  ISETP.NE.U32.AND P4, PT, R70, 0x1, PT ;  /* 0x000000014600780c */ /* 0x000fe40003f85070 */
[----:B------:R-:W-:Y:S02]  /*3470*/  LOP3.LUT R76, R76, 0x1, RZ, 0xc0, !PT ;  /* 0x000000014c4c7812 */ /* 0x000fe400078ec0ff */
[----:B------:R-:W-:Y:S02]  /*3480*/  LOP3.LUT R77, R77, 0x1, RZ, 0xc0, !PT ;  /* 0x000000014d4d7812 */ /* 0x000fe400078ec0ff */
[----:B------:R-:W-:Y:S02]  /*3490*/  SEL R68, R63, R62, !P3 ;  /* 0x0000003e3f447207 */ /* 0x000fe40005800000 */
[----:B------:R-:W-:-:S02]  /*34a0*/  SEL R70, R65, R60, !P2 ;  /* 0x0000003c41467207 */ /* 0x000fc40005000000 */
[----:B------:R-:W-:Y:S02]  /*34b0*/  SEL R29, R66, R29, !P6 ;  /* 0x0000001d421d7207 */ /* 0x000fe40007000000 */
[----:B------:R-:W-:Y:S02]  /*34c0*/  SEL R60, R11, R61, !P1 ;  /* 0x0000003d0b3c7207 */ /* 0x000fe40004800000 */
[----:B------:R-:W-:Y:S02]  /*34d0*/  SEL R62, R8, R59, !P6 ;  /* 0x0000003b083e7207 */ /* 0x000fe40007000000 */
[----:B------:R-:W-:Y:S02]  /*34e0*/  SEL R33, R33, RZ, P6 ;  /* 0x000000ff21217207 */ /* 0x000fe40003000000 */
[----:B------:R-:W-:Y:S02]  /*34f0*/  SEL R35, R35, RZ, P1 ;  /* 0x000000ff23237207 */ /* 0x000fe40000800000 */
[----:B------:R-:W-:-:S02]  /*3500*/  SEL R51, R51, RZ, P5 ;  /* 0x000000ff33337207 */ /* 0x000fc40002800000 */
[----:B------:R-:W-:Y:S02]  /*3510*/  ISETP.NE.U32.AND P6, PT, R79, 0x1, PT ;  /* 0x000000014f00780c */ /* 0x000fe40003fc5070 */
[----:B------:R-:W-:Y:S02]  /*3520*/  PRMT R61, R7, 0x7632, R61 ;  /* 0x00007632073d7816 */ /* 0x000fe4000000003d */
[----:B------:R-:W-:Y:S02]  /*3530*/  ISETP.NE.U32.AND P1, PT, R76, 0x1, PT ;  /* 0x000000014c00780c */ /* 0x000fe40003f25070 */
[----:B------:R-:W-:Y:S02]  /*3540*/  ISETP.NE.U32.AND P5, PT, R77, 0x1, PT ;  /* 0x000000014d00780c */ /* 0x000fe40003fa5070 */
[----:B------:R-:W-:Y:S02]  /*3550*/  PRMT R59, R6, 0x7632, R59 ;  /* 0x00007632063b7816 */ /* 0x000fe4000000003b */
[----:B------:R-:W-:-:S02]  /*3560*/  LOP3.LUT R80, R80, 0x1, RZ, 0xc0, !PT ;  /* 0x0000000150507812 */ /* 0x000fc400078ec0ff */
[----:B------:R-:W-:Y:S02]  /*3570*/  LOP3.LUT R82, R82, 0x1, RZ, 0xc0, !PT ;  /* 0x0000000152527812 */ /* 0x000fe400078ec0ff */
[C---:B------:R-:W-:Y:S02]  /*3580*/  SEL R40, R66.reuse, R40, !P4 ;  /* 0x0000002842287207 */ /* 0x040fe40006000000 */
[C---:B------:R-:W-:Y:S02]  /*3590*/  SEL R38, R66.reuse, R38, !P3 ;  /* 0x0000002642267207 */ /* 0x040fe40005800000 */
[----:B------:R-:W-:Y:S02]  /*35a0*/  SEL R39, R66, R39, !P2 ;  /* 0x0000002742277207 */ /* 0x000fe40005000000 */
[----:B------:R-:W-:Y:S02]  /*35b0*/  LOP3.LUT R78, R78, 0x1, RZ, 0xc0, !PT ;  /* 0x000000014e4e7812 */ /* 0x000fe400078ec0ff */
[----:B------:R-:W-:-:S02]  /*35c0*/  SEL R66, R61, R54, !P6 ;  /* 0x000000363d427207 */ /* 0x000fc40007000000 */
[----:B------:R-:W-:Y:S02]  /*35d0*/  LOP3.LUT R71, R71, 0x1, RZ, 0xc0, !PT ;  /* 0x0000000147477812 */ /* 0x000fe400078ec0ff */
[----:B------:R-:W-:Y:S02]  /*35e0*/  LOP3.LUT R81, R81, 0x1, RZ, 0xc0, !PT ;  /* 0x0000000151517812 */ /* 0x000fe400078ec0ff */
[----:B------:R-:W-:Y:S02]  /*35f0*/  SEL R56, R59, R56, !P5 ;  /* 0x000000383b387207 */ /* 0x000fe40006800000 */
[----:B------:R-:W-:Y:S02]  /*3600*/  SEL R37, R64, R37, !P5 ;  /* 0x0000002540257207 */ /* 0x000fe40006800000 */
[----:B------:R-:W-:Y:S02]  /*3610*/  SEL R50, R50, RZ, P2 ;  /* 0x000000ff32327207 */ /* 0x000fe40001000000 */
[----:B------:R-:W-:-:S02]  /*3620*/  SEL R54, R6, R57, !P1 ;  /* 0x0000003906367207 */ /* 0x000fc40004800000 */
[----:B------:R-:W-:Y:S02]  /*3630*/  SEL R49, R49, RZ, P5 ;  /* 0x000000ff31317207 */ /* 0x000fe40002800000 */
[----:B------:R-:W-:Y:S02]  /*3640*/  ISETP.NE.U32.AND P2, PT, R80, 0x1, PT ;  /* 0x000000015000780c */ /* 0x000fe40003f45070 */
[----:B------:R-:W-:Y:S02]  /*3650*/  PRMT R59, R4, 0x7632, R59 ;  /* 0x00007632043b7816 */ /* 0x000fe4000000003b */
[----:B------:R-:W-:Y:S02]  /*3660*/  ISETP.NE.U32.AND P5, PT, R82, 0x1, PT ;  /* 0x000000015200780c */ /* 0x000fe40003fa5070 */
[----:B------:R-:W-:Y:S02]  /*3670*/  PRMT R57, R5, 0x7632, R57 ;  /* 0x0000763205397816 */ /* 0x000fe40000000039 */
[----:B------:R-:W-:-:S02]  /*3680*/  SEL R58, R9, R58, !P4 ;  /* 0x0000003a093a7207 */ /* 0x000fc40006000000 */
[----:B------:R-:W-:Y:S02]  /*3690*/  SEL R32, R32, RZ, P4 ;  /* 0x000000ff20207207 */ /* 0x000fe40002000000 */
[----:B------:R-:W-:Y:S02]  /*36a0*/  SEL R47, R64, R47, !P1 ;  /* 0x0000002f402f7207 */ /* 0x000fe40004800000 */
[----:B------:R-:W-:Y:S02]  /*36b0*/  SEL R46, R46, RZ, P3 ;  /* 0x000000ff2e2e7207 */ /* 0x000fe40001800000 */
[----:B------:R-:W-:Y:S02]  /*36c0*/  SEL R44, R44, RZ, P1 ;  /* 0x000000ff2c2c7207 */ /* 0x000fe40000800000 */
[----:B------:R-:W-:Y:S02]  /*36d0*/  ISETP.NE.U32.AND P4, PT, R78, 0x1, PT ;  /* 0x000000014e00780c */ /* 0x000fe40003f85070 */
[----:B------:R-:W-:-:S02]  /*36e0*/  ISETP.NE.U32.AND P3, PT, R71, 0x1, PT ;  /* 0x000000014700780c */ /* 0x000fc40003f65070 */
[----:B------:R-:W-:Y:S02]  /*36f0*/  ISETP.NE.U32.AND P1, PT, R81, 0x1, PT ;  /* 0x000000015100780c */ /* 0x000fe40003f25070 */
[----:B------:R-:W-:Y:S02]  /*3700*/  SEL R26, R59, R26, !P2 ;  /* 0x0000001a3b1a7207 */ /* 0x000fe40005000000 */
[----:B------:R-:W-:Y:S02]  /*3710*/  SEL R12, R57, R12, !P5 ;  /* 0x0000000c390c7207 */ /* 0x000fe40006800000 */
[----:B------:R-:W-:Y:S02]  /*3720*/  PRMT R63, R67, 0x7610, R63 ;  /* 0x00007610433f7816 */ /* 0x000fe4000000003f */
[----:B------:R-:W-:Y:S02]  /*3730*/  PRMT R61, R60, 0x7610, R61 ;  /* 0x000076103c3d7816 */ /* 0x000fe4000000003d */
[----:B------:R-:W-:-:S02]  /*3740*/  PRMT R59, R62, 0x7610, R59 ;  /* 0x000076103e3b7816 */ /* 0x000fc4000000003b */
[----:B------:R-:W-:Y:S02]  /*3750*/  PRMT R57, R54, 0x7610, R57 ;  /* 0x0000761036397816 */ /* 0x000fe40000000039 */
[C---:B------:R-:W-:Y:S02]  /*3760*/  SEL R36, R64.reuse, R36, !P4 ;  /* 0x0000002440247207 */ /* 0x040fe40006000000 */
[----:B------:R-:W-:Y:S02]  /*3770*/  SEL R34, R64, R34, !P6 ;  /* 0x0000002240227207 */ /* 0x000fe40007000000 */
[C---:B------:R-:W-:Y:S02]  /*3780*/  SEL R48, R69.reuse, R48, !P3 ;  /* 0x0000003045307207 */ /* 0x040fe40005800000 */
[C---:B------:R-:W-:Y:S02]  /*3790*/  SEL R24, R69.reuse, R24, !P2 ;  /* 0x0000001845187207 */ /* 0x040fe40005000000 */
[----:B------:R-:W-:-:S02]  /*37a0*/  SEL R15, R69, R15, !P1 ;  /* 0x0000000f450f7207 */ /* 0x000fc40004800000 */
[----:B------:R-:W-:Y:S02]  /*37b0*/  SEL R16, R69, R16, !P5 ;  /* 0x0000001045107207 */ /* 0x000fe40006800000 */
[----:B------:R-:W-:Y:S02]  /*37c0*/  PRMT R65, R72, 0x7610, R65 ;  /* 0x0000761048417816 */ /* 0x000fe40000000041 */
[----:B------:R-:W-:Y:S02]  /*37d0*/  PRMT R67, R74, 0x7610, R67 ;  /* 0x000076104a437816 */ /* 0x000fe40000000043 */
[----:B------:R-:W-:Y:S02]  /*37e0*/  PRMT R62, R68, 0x7610, R62 ;  /* 0x00007610443e7816 */ /* 0x000fe4000000003e */
[----:B------:R-:W-:Y:S02]  /*37f0*/  PRMT R60, R70, 0x7610, R60 ;  /* 0x00007610463c7816 */ /* 0x000fe4000000003c */
[----:B------:R-:W-:-:S02]  /*3800*/  SEL R30, R7, R30, !P4 ;  /* 0x0000001e071e7207 */ /* 0x000fc40006000000 */
[----:B------:R-:W-:Y:S02]  /*3810*/  SEL R28, R28, RZ, P4 ;  /* 0x000000ff1c1c7207 */ /* 0x000fe40002000000 */
[----:B------:R-:W-:Y:S02]  /*3820*/  SEL R45, R45, RZ, P6 ;  /* 0x000000ff2d2d7207 */ /* 0x000fe40003000000 */
[----:B------:R-:W-:Y:S02]  /*3830*/  PRMT R54, R66, 0x7610, R54 ;  /* 0x0000761042367816 */ /* 0x000fe40000000036 */
[----:B------:R-:W-:Y:S02]  /*3840*/  SEL R27, R4, R27, !P3 ;  /* 0x0000001b041b7207 */ /* 0x000fe40005800000 */
[----:B------:R-:W-:Y:S02]  /*3850*/  SEL R25, R25, RZ, P3 ;  /* 0x000000ff19197207 */ /* 0x000fe40001800000 */
[----:B------:R-:W-:-:S02]  /*3860*/  SEL R21, R21, RZ, P2 ;  /* 0x000000ff15157207 */ /* 0x000fc40001000000 */
[----:B------:R-:W-:Y:S02]  /*3870*/  SEL R20, R5, R20, !P1 ;  /* 0x0000001405147207 */ /* 0x000fe40004800000 */
[----:B------:R-:W-:Y:S02]  /*3880*/  SEL R13, R13, RZ, P1 ;  /* 0x000000ff0d0d7207 */ /* 0x000fe40000800000 */
[----:B------:R-:W-:Y:S01]  /*3890*/  SEL R31, R31, RZ, P5 ;  /* 0x000000ff1f1f7207 */ /* 0x000fe20002800000 */
[----:B------:R-:W-:Y:S06]  /*38a0*/  @!P0 BRA `(.L_x_2318) ;  /* 0xfffffff000288947 */ /* 0x000fec000383ffff */
[----:B------:R-:W-:Y:S05]  /*38b0*/  BSYNC.RECONVERGENT B1 ;  /* 0x0000000000017941 */ /* 0x000fea0003800200 */
.L_x_2317:
[C---:B------:R-:W-:Y:S02]  /*38c0*/  PRMT R66, R10.reuse, 0x7610, R66 ;  /* 0x000076100a427816 */ /* 0x040fe40000000042 */
[----:B------:R-:W-:Y:S02]  /*38d0*/  PRMT R68, R10, 0x7632, R68 ;  /* 0x000076320a447816 */ /* 0x000fe40000000044 */
[C---:B------:R-:W-:Y:S02]  /*38e0*/  PRMT R70, R11.reuse, 0x7610, R70 ;  /* 0x000076100b467816 */ /* 0x040fe40000000046 */
[----:B------:R-:W-:Y:S02]  /*38f0*/  PRMT R72, R11, 0x7632, R72 ;  /* 0x000076320b487816 */ /* 0x000fe40000000048 */
[C---:B------:R-:W-:Y:S02]  /*3900*/  PRMT R64, R8.reuse, 0x7610, R64 ;  /* 0x0000761008407816 */ /* 0x040fe40000000040 */
[----:B------:R-:W-:-:S02]  /*3910*/  PRMT R79, R8, 0x7632, R79 ;  /* 0x00007632084f7816 */ /* 0x000fc4000000004f */
        /* <DEDUP_REMOVED lines=9> */
[----:B------:R-:W-:-:S07]  /*39b0*/  PRMT R11, R5, 0x7632, R11 ;  /* 0x00007632050b7816 */ /* 0x000fce000000000b */
.L_x_2316:
[----:B------:R-:W-:Y:S05]  /*39c0*/  BSYNC.RECONVERGENT B0 ;  /* 0x0000000000007941 */ /* 0x000fea0003800200 */
.L_x_2315:
[----:B------:R-:W-:Y:S01]  /*39d0*/  ISETP.GE.U32.AND P0, PT, R52, R14, PT ;  /* 0x0000000e3400720c */ /* 0x000fe20003f06070 */
[----:B------:R-:W-:-:S12]  /*39e0*/  BSSY.RECONVERGENT B0, `(.L_x_2319) ;  /* 0x0000026000007945 */ /* 0x000fd80003800200 */
[----:B------:R-:W-:Y:S05]  /*39f0*/  @P0 BRA `(.L_x_2320) ;  /* 0x0000000000900947 */ /* 0x000fea0003800000 */
[----:B------:R-:W-:-:S05]  /*3a00*/  SHF.R.U32.HI R5, RZ, 0x2, R52 ;  /* 0x00000002ff057819 */ /* 0x000fca0000011634 */
[----:B------:R-:W-:-:S06]  /*3a10*/  IMAD.WIDE.U32 R4, R5, 0x8, R22 ;  /* 0x0000000805047825 */ /* 0x000fcc00078e0016 */
[----:B------:R-:W2:Y:S01]  /*3a20*/  LDG.E.64 R4, desc[UR36][R4.64] ;  /* 0x0000002404047981 */ /* 0x000ea2000c1e1b00 */
[----:B------:R-:W-:-:S05]  /*3a30*/  IMAD.IADD R6, R52, 0x1, R3 ;  /* 0x0000000134067824 */ /* 0x000fca00078e0203 */
[----:B------:R-:W-:Y:S02]  /*3a40*/  ISETP.GE.U32.AND P1, PT, R6, R14, PT ;  /* 0x0000000e0600720c */ /* 0x000fe40003f26070 */
[C---:B--2---:R-:W-:Y:S02]  /*3a50*/  PRMT R66, R4.reuse, 0x7610, R66 ;  /* 0x0000761004427816 */ /* 0x044fe40000000042 */
[----:B------:R-:W-:Y:S02]  /*3a60*/  PRMT R68, R4, 0x7632, R68 ;  /* 0x0000763204447816 */ /* 0x000fe40000000044 */
[C---:B------:R-:W-:Y:S02]  /*3a70*/  PRMT R70, R5.reuse, 0x7610, R70 ;  /* 0x0000761005467816 */ /* 0x040fe40000000046 */
[----:B------:R-:W-:-:S05]  /*3a80*/  PRMT R72, R5, 0x7632, R72 ;  /* 0x0000763205487816 */ /* 0x000fca0000000048 */
        /* <DEDUP_REMOVED lines=11> */
[----:B------:R-:W-:Y:S01]  /*3b40*/  IMAD.IADD R7, R6, 0x1, R3 ;  /* 0x0000000106077824 */ /* 0x000fe200078e0203 */
[----:B------:R-:W-:-:S04]  /*3b50*/  SHF.R.U32.HI R5, RZ, 0x2, R6 ;  /* 0x00000002ff057819 */ /* 0x000fc80000011606 */
[----:B------:R-:W-:Y:S01]  /*3b60*/  ISETP.GE.U32.AND P1, PT, R7, R14, PT ;  /* 0x0000000e0700720c */ /* 0x000fe20003f26070 */
[----:B------:R-:W-:-:S06]  /*3b70*/  IMAD.WIDE.U32 R4, R5, 0x8, R22 ;  /* 0x0000000805047825 */ /* 0x000fcc00078e0016 */
[----:B------:R-:W2:Y:S06]  /*3b80*/  LDG.E.64 R4, desc[UR36][R4.64] ;  /* 0x0000002404047981 */ /* 0x000eac000c1e1b00 */
[----:B------:R-:W-:-:S05]  /*3b90*/  @!P1 SHF.R.U32.HI R7, RZ, 0x2, R7 ;  /* 0x00000002ff079819 */ /* 0x000fca0000011607 */
[----:B------:R-:W-:-:S06]  /*3ba0*/  @!P1 IMAD.WIDE.U32 R6, R7, 0x8, R22 ;  /* 0x0000000807069825 */ /* 0x000fcc00078e0016 */
[----:B------:R-:W3:Y:S01]  /*3bb0*/  @!P1 LDG.E.64 R6, desc[UR36][R6.64] ;  /* 0x0000002406069981 */ /* 0x000ee2000c1e1b00 */
[C---:B--2---:R-:W-:Y:S02]  /*3bc0*/  PRMT R10, R4.reuse, 0x7610, R10 ;  /* 0x00007610040a7816 */ /* 0x044fe4000000000a */
[----:B------:R-:W-:Y:S02]  /*3bd0*/  PRMT R71, R4, 0x7632, R71 ;  /* 0x0000763204477816 */ /* 0x000fe40000000047 */
[C---:B------:R-:W-:Y:S02]  /*3be0*/  PRMT R75, R5.reuse, 0x7610, R75 ;  /* 0x00007610054b7816 */ /* 0x040fe4000000004b */
[----:B------:R-:W-:Y:S02]  /*3bf0*/  PRMT R73, R5, 0x7632, R73 ;  /* 0x0000763205497816 */ /* 0x000fe40000000049 */
[C---:B---3--:R-:W-:Y:S02]  /*3c00*/  @!P1 PRMT R8, R6.reuse, 0x7610, R8 ;  /* 0x0000761006089816 */ /* 0x048fe40000000008 */
[----:B------:R-:W-:-:S02]  /*3c10*/  @!P1 PRMT R9, R6, 0x7632, R9 ;  /* 0x0000763206099816 */ /* 0x000fc40000000009 */
[C---:B------:R-:W-:Y:S02]  /*3c20*/  @!P1 PRMT R69, R7.reuse, 0x7610, R69 ;  /* 0x0000761007459816 */ /* 0x040fe40000000045 */
[----:B------:R-:W-:-:S07]  /*3c30*/  @!P1 PRMT R11, R7, 0x7632, R11 ;  /* 0x00007632070b9816 */ /* 0x000fce000000000b */
.L_x_2320:
[----:B------:R-:W-:Y:S05]  /*3c40*/  BSYNC.RECONVERGENT B0 ;  /* 0x0000000000007941 */ /* 0x000fea0003800200 */
.L_x_2319:
[----:B------:R-:W-:Y:S04]  /*3c50*/  BSSY.RECONVERGENT B0, `(.L_x_2321) ;  /* 0x00000db000007945 */ /* 0x000fe80003800200 */
[----:B------:R-:W-:Y:S05]  /*3c60*/  @P0 BRA `(.L_x_2322) ;  /* 0x0000000c00640947 */ /* 0x000fea0003800000 */
[----:B------:R-:W-:Y:S02]  /*3c70*/  PRMT R4, R66, 0x9910, RZ ;  /* 0x0000991042047816 */ /* 0x000fe400000000ff */
[----:B------:R-:W-:Y:S02]  /*3c80*/  PRMT R5, R63, 0x9910, RZ ;  /* 0x000099103f057816 */ /* 0x000fe400000000ff */
[----:B------:R-:W-:Y:S02]  /*3c90*/  PRMT R6, R68, 0x9910, RZ ;  /* 0x0000991044067816 */ /* 0x000fe400000000ff */
[----:B------:R-:W-:Y:S02]  /*3ca0*/  PRMT R7, R65, 0x9910, RZ ;  /* 0x0000991041077816 */ /* 0x000fe400000000ff */
[CC--:B------:R-:W-:Y:S02]  /*3cb0*/  ISETP.NE.AND P5, PT, R5.reuse, R4.reuse, PT ;  /* 0x000000040500720c */ /* 0x0c0fe40003fa5270 */
[----:B------:R-:W-:-:S02]  /*3cc0*/  ISETP.GT.AND P2, PT, R5, R4, PT ;  /* 0x000000040500720c */ /* 0x000fc40003f44270 */
[CC--:B------:R-:W-:Y:S02]  /*3cd0*/  ISETP.NE.AND P3, PT, R7.reuse, R6.reuse, PT ;  /* 0x000000060700720c */ /* 0x0c0fe40003f65270 */
[----:B------:R-:W-:Y:S02]  /*3ce0*/  ISETP.GT.AND P1, PT, R7, R6, PT ;  /* 0x000000060700720c */ /* 0x000fe40003f24270 */
[----:B------:R-:W-:Y:S02]  /*3cf0*/  ISETP.GE.U32.AND P0, PT, R55, R52, PT ;  /* 0x000000343700720c */ /* 0x000fe40003f06070 */
[----:B------:R-:W-:Y:S02]  /*3d00*/  PRMT R5, R70, 0x9910, RZ ;  /* 0x0000991046057816 */ /* 0x000fe400000000ff */
[----:B------:R-:W-:Y:S02]  /*3d10*/  PRMT R6, R61, 0x9910, RZ ;  /* 0x000099103d067816 */ /* 0x000fe400000000ff */
[----:B------:R-:W-:-:S02]  /*3d20*/  ISETP.GE.AND.EX P0, PT, R0, RZ, PT, P0 ;  /* 0x000000ff0000720c */ /* 0x000fc40003f06300 */
[CC--:B------:R-:W-:Y:S02]  /*3d30*/  ISETP.NE.AND P4, PT, R6.reuse, R5.reuse, PT ;  /* 0x000000050600720c */ /* 0x0c0fe40003f85270 */
[----:B------:R-:W-:Y:S02]  /*3d40*/  SEL R4, RZ, 0xffffffff, P2 ;  /* 0xffffffffff047807 */ /* 0x000fe40001000000 */
[----:B------:R-:W-:Y:S02]  /*3d50*/  @!P5 SEL R4, RZ, 0xffffffff, !P0 ;  /* 0xffffffffff04d807 */ /* 0x000fe40004000000 */
[----:B------:R-:W-:Y:S02]  /*3d60*/  ISETP.GE.U32.AND P0, PT, R41, R52, PT ;  /* 0x000000342900720c */ /* 0x000fe40003f06070 */
[----:B------:R-:W-:Y:S02]  /*3d70*/  ISETP.GT.AND P6, PT, R6, R5, PT ;  /* 0x000000050600720c */ /* 0x000fe40003fc4270 */
[----:B------:R-:W-:-:S02]  /*3d80*/  ISETP.GE.AND.EX P0, PT, R35, RZ, PT, P0 ;  /* 0x000000ff2300720c */ /* 0x000fc40003f06300 */
[----:B------:R-:W-:Y:S02]  /*3d90*/  PRMT R7, R72, 0x9910, RZ ;  /* 0x0000991048077816 */ /* 0x000fe400000000ff */
[----:B------:R-:W-:Y:S02]  /*3da0*/  PRMT R22, R67, 0x9910, RZ ;  /* 0x0000991043167816 */ /* 0x000fe400000000ff */
[----:B------:R-:W-:Y:S02]  /*3db0*/  LOP3.LUT R4, R4, 0x1, RZ, 0xc0, !PT ;  /* 0x0000000104047812 */ /* 0x000fe400078ec0ff */
[----:B------:R-:W-:Y:S02]  /*3dc0*/  SEL R6, RZ, 0xffffffff, P6 ;  /* 0xffffffffff067807 */ /* 0x000fe40003000000 */
[----:B------:R-:W-:Y:S02]  /*3dd0*/  @!P4 SEL R6, RZ, 0xffffffff, !P0 ;  /* 0xffffffffff06c807 */ /* 0x000fe40004000000 */
[----:B------:R-:W-:-:S02]  /*3de0*/  ISETP.NE.AND P5, PT, R22, R7, PT ;  /* 0x000000071600720c */ /* 0x000fc40003fa5270 */
[----:B------:R-:W-:Y:S02]  /*3df0*/  ISETP.NE.U32.AND P0, PT, R4, 0x1, PT ;  /* 0x000000010400780c */ /* 0x000fe40003f05070 */
[----:B------:R-:W-:Y:S02]  /*3e00*/  SEL R5, RZ, 0xffffffff, P1 ;  /* 0xffffffffff057807 */ /* 0x000fe40000800000 */
[----:B------:R-:W-:Y:S01]  /*3e10*/  SEL R63, R66, R63, !P0 ;  /* 0x0000003f423f7207 */ /* 0x000fe20004000000 */
[----:B------:R-:W-:Y:S01]  /*3e20*/  IMAD.IADD R66, R52, 0x1, R3 ;  /* 0x0000000134427824 */ /* 0x000fe200078e0203 */
[-C--:B------:R-:W-:Y:S02]  /*3e30*/  ISETP.GE.U32.AND P2, PT, R43, R52.reuse, PT ;  /* 0x000000342b00720c */ /* 0x080fe40003f46070 */
[----:B------:R-:W-:Y:S02]  /*3e40*/  ISETP.GE.U32.AND P1, PT, R42, R52, PT ;  /* 0x000000342a00720c */ /* 0x000fe40003f26070 */
[----:B------:R-:W-:-:S02]  /*3e50*/  ISETP.GT.AND P6, PT, R22, R7, PT ;  /* 0x000000071600720c */ /* 0x000fc40003fc4270 */
[----:B------:R-:W-:Y:S02]  /*3e60*/  ISETP.GE.AND.EX P2, PT, R53, RZ, PT, P2 ;  /* 0x000000ff3500720c */ /* 0x000fe40003f46320 */
[----:B------:R-:W-:Y:S02]  /*3e70*/  ISETP.GE.AND.EX P1, PT, R51, RZ, PT, P1 ;  /* 0x000000ff3300720c */ /* 0x000fe40003f26310 */
[----:B------:R-:W-:Y:S02]  /*3e80*/  ISETP.GE.U32.AND P4, PT, R66, R14, PT ;  /* 0x0000000e4200720c */ /* 0x000fe40003f86070 */
[----:B------:R-:W-:Y:S02]  /*3e90*/  SEL R7, RZ, 0xffffffff, P6 ;  /* 0xffffffffff077807 */ /* 0x000fe40003000000 */
[----:B------:R-:W-:Y:S02]  /*3ea0*/  @!P3 SEL R5, RZ, 0xffffffff, !P2 ;  /* 0xffffffffff05b807 */ /* 0x000fe40005000000 */
[----:B------:R-:W-:-:S02]  /*3eb0*/  @!P5 SEL R7, RZ, 0xffffffff, !P1 ;  /* 0xffffffffff07d807 */ /* 0x000fc40004800000 */
[----:B------:R-:W-:Y:S02]  /*3ec0*/  LOP3.LUT R5, R5, 0x1, RZ, 0xc0, !PT ;  /* 0x0000000105057812 */ /* 0x000fe400078ec0ff */
[----:B------:R-:W-:Y:S02]  /*3ed0*/  LOP3.LUT R6, R6, 0x1, RZ, 0xc0, !PT ;  /* 0x0000000106067812 */ /* 0x000fe400078ec0ff */
[----:B------:R-:W-:Y:S02]  /*3ee0*/  LOP3.LUT R7, R7, 0x1, RZ, 0xc0, !PT ;  /* 0x0000000107077812 */ /* 0x000fe400078ec0ff */
[----:B------:R-:W-:Y:S02]  /*3ef0*/  ISETP.NE.U32.AND P1, PT, R5, 0x1, PT ;  /* 0x000000010500780c */ /* 0x000fe40003f25070 */
[----:B------:R-:W-:Y:S02]  /*3f00*/  ISETP.NE.U32.AND P2, PT, R6, 0x1, PT ;  /* 0x000000010600780c */ /* 0x000fe40003f45070 */
[----:B------:R-:W-:-:S02]  /*3f10*/  ISETP.NE.U32.AND P3, PT, R7, 0x1, PT ;  /* 0x000000010700780c */ /* 0x000fc40003f65070 */
[----:B------:R-:W-:Y:S02]  /*3f20*/  SEL R65, R68, R65, !P1 ;  /* 0x0000004144417207 */ /* 0x000fe40004800000 */
[----:B------:R-:W-:Y:S02]  /*3f30*/  SEL R61, R70, R61, !P2 ;  /* 0x0000003d463d7207 */ /* 0x000fe40005000000 */
[----:B------:R-:W-:Y:S02]  /*3f40*/  SEL R67, R72, R67, !P3 ;  /* 0x0000004348437207 */ /* 0x000fe40005800000 */
[C---:B------:R-:W-:Y:S02]  /*3f50*/  SEL R55, R52.reuse, R55, !P0 ;  /* 0x0000003734377207 */ /* 0x040fe40004000000 */
[C---:B------:R-:W-:Y:S02]  /*3f60*/  SEL R43, R52.reuse, R43, !P1 ;  /* 0x0000002b342b7207 */ /* 0x040fe40004800000 */
[----:B------:R-:W-:-:S02]  /*3f70*/  SEL R41, R52, R41, !P2 ;  /* 0x0000002934297207 */ /* 0x000fc40005000000 */
[----:B------:R-:W-:Y:S02]  /*3f80*/  SEL R42, R52, R42, !P3 ;  /* 0x0000002a342a7207 */ /* 0x000fe40005800000 */
[----:B------:R-:W-:Y:S02]  /*3f90*/  SEL R0, R0, RZ, P0 ;  /* 0x000000ff00007207 */ /* 0x000fe40000000000 */
[----:B------:R-:W-:Y:S02]  /*3fa0*/  SEL R53, R53, RZ, P1 ;  /* 0x000000ff35357207 */ /* 0x000fe40000800000 */
[----:B------:R-:W-:Y:S02]  /*3fb0*/  SEL R35, R35, RZ, P2 ;  /* 0x000000ff23237207 */ /* 0x000fe40001000000 */
[----:B------:R-:W-:Y:S01]  /*3fc0*/  SEL R51, R51, RZ, P3 ;  /* 0x000000ff33337207 */ /* 0x000fe20001800000 */
[----:B------:R-:W-:Y:S06]  /*3fd0*/  @P4 BRA `(.L_x_2322) ;  /* 0x0000000800884947 */ /* 0x000fec0003800000 */
[----:B------:R-:W-:Y:S01]  /*3fe0*/  PRMT R4, R64, 0x9910, RZ ;  /* 0x0000991040047816 */ /* 0x000fe200000000ff */
[----:B------:R-:W-:Y:S01]  /*3ff0*/  IMAD.IADD R23, R66, 0x1, R3 ;  /* 0x0000000142177824 */ /* 0x000fe200078e0203 */
[----:B------:R-:W-:Y:S02]  /*4000*/  PRMT R5, R59, 0x9910, RZ ;  /* 0x000099103b057816 */ /* 0x000fe400000000ff */
[----:B------:R-:W-:Y:S02]  /*4010*/  PRMT R6, R79, 0x9910, RZ ;  /* 0x000099104f067816 */ /* 0x000fe400000000ff */
[CC--:B------:R-:W-:Y:S02]  /*4020*/  ISETP.NE.AND P5, PT, R5.reuse, R4.reuse, PT ;  /* 0x000000040500720c */ /* 0x0c0fe40003fa5270 */
        /* <DEDUP_REMOVED lines=8> */
[----:B------:R-:W-:Y:S02]  /*40b0*/  PRMT R7, R77, 0x9910, RZ ;  /* 0x000099104d077816 */ /* 0x000fe400000000ff */
[----:B------:R-:W-:Y:S02]  /*40c0*/  PRMT R22, R60, 0x9910, RZ ;  /* 0x000099103c167816 */ /* 0x000fe400000000ff */
[----:B------:R-:W-:Y:S02]  /*40d0*/  ISETP.NE.AND P4, PT, R6, R5, PT ;  /* 0x000000050600720c */ /* 0x000fe40003f85270 */
[----:B------:R-:W-:Y:S02]  /*40e0*/  SEL R4, RZ, 0xffffffff, P2 ;  /* 0xffffffffff047807 */ /* 0x000fe40001000000 */
[----:B------:R-:W-:Y:S02]  /*40f0*/  @!P5 SEL R4, RZ, 0xffffffff, !P0 ;  /* 0xffffffffff04d807 */ /* 0x000fe40004000000 */
[----:B------:R-:W-:-:S02]  /*4100*/  ISETP.NE.AND P5, PT, R22, R7, PT ;  /* 0x000000071600720c */ /* 0x000fc40003fa5270 */
[-C--:B------:R-:W-:Y:S02]  /*4110*/  ISETP.GE.U32.AND P0, PT, R40, R66.reuse, PT ;  /* 0x000000422800720c */ /* 0x080fe40003f06070 */
[----:B------:R-:W-:Y:S02]  /*4120*/  ISETP.GT.AND P6, PT, R6, R5, PT ;  /* 0x000000050600720c */ /* 0x000fe40003fc4270 */
[----:B------:R-:W-:Y:S02]  /*4130*/  SEL R5, RZ, 0xffffffff, P1 ;  /* 0xffffffffff057807 */ /* 0x000fe40000800000 */
[-C--:B------:R-:W-:Y:S02]  /*4140*/  ISETP.GE.U32.AND P2, PT, R38, R66.reuse, PT ;  /* 0x000000422600720c */ /* 0x080fe40003f46070 */
[----:B------:R-:W-:Y:S02]  /*4150*/  ISETP.GE.U32.AND P1, PT, R39, R66, PT ;  /* 0x000000422700720c */ /* 0x000fe40003f26070 */
[----:B------:R-:W-:-:S02]  /*4160*/  ISETP.GE.AND.EX P0, PT, R32, RZ, PT, P0 ;  /* 0x000000ff2000720c */ /* 0x000fc40003f06300 */
[----:B------:R-:W-:Y:S02]  /*4170*/  SEL R6, RZ, 0xffffffff, P6 ;  /* 0xffffffffff067807 */ /* 0x000fe40003000000 */
[----:B------:R-:W-:Y:S02]  /*4180*/  ISETP.GT.AND P6, PT, R22, R7, PT ;  /* 0x000000071600720c */ /* 0x000fe40003fc4270 */
[----:B------:R-:W-:Y:S02]  /*4190*/  ISETP.GE.AND.EX P2, PT, R46, RZ, PT, P2 ;  /* 0x000000ff2e00720c */ /* 0x000fe40003f46320 */
[----:B------:R-:W-:Y:S02]  /*41a0*/  ISETP.GE.AND.EX P1, PT, R50, RZ, PT, P1 ;  /* 0x000000ff3200720c */ /* 0x000fe40003f26310 */
[----:B------:R-:W-:Y:S02]  /*41b0*/  @!P4 SEL R6, RZ, 0xffffffff, !P0 ;  /* 0xffffffffff06c807 */ /* 0x000fe40004000000 */
[----:B------:R-:W-:-:S02]  /*41c0*/  ISETP.GE.U32.AND P4, PT, R23, R14, PT ;  /* 0x0000000e1700720c */ /* 0x000fc40003f86070 */
[----:B------:R-:W-:Y:S02]  /*41d0*/  SEL R7, RZ, 0xffffffff, P6 ;  /* 0xffffffffff077807 */ /* 0x000fe40003000000 */
[----:B------:R-:W-:Y:S02]  /*41e0*/  @!P3 SEL R5, RZ, 0xffffffff, !P2 ;  /* 0xffffffffff05b807 */ /* 0x000fe40005000000 */
[----:B------:R-:W-:Y:S02]  /*41f0*/  @!P5 SEL R7, RZ, 0xffffffff, !P1 ;  /* 0xffffffffff07d807 */ /* 0x000fe40004800000 */
[----:B------:R-:W-:Y:S02]  /*4200*/  LOP3.LUT R4, R4, 0x1, RZ, 0xc0, !PT ;  /* 0x0000000104047812 */ /* 0x000fe400078ec0ff */
[----:B------:R-:W-:Y:S02]  /*4210*/  LOP3.LUT R5, R5, 0x1, RZ, 0xc0, !PT ;  /* 0x0000000105057812 */ /* 0x000fe400078ec0ff */
[----:B------:R-:W-:-:S02]  /*4220*/  LOP3.LUT R6, R6, 0x1, RZ, 0xc0, !PT ;  /* 0x0000000106067812 */ /* 0x000fc400078ec0ff */
[----:B------:R-:W-:Y:S02]  /*4230*/  LOP3.LUT R7, R7, 0x1, RZ, 0xc0, !PT ;  /* 0x0000000107077812 */ /* 0x000fe400078ec0ff */
[----:B------:R-:W-:Y:S02]  /*4240*/  ISETP.NE.U32.AND P0, PT, R4, 0x1, PT ;  /* 0x000000010400780c */ /* 0x000fe40003f05070 */
[----:B------:R-:W-:Y:S02]  /*4250*/  ISETP.NE.U32.AND P1, PT, R5, 0x1, PT ;  /* 0x000000010500780c */ /* 0x000fe40003f25070 */
[----:B------:R-:W-:Y:S02]  /*4260*/  ISETP.NE.U32.AND P2, PT, R6, 0x1, PT ;  /* 0x000000010600780c */ /* 0x000fe40003f45070 */
[----:B------:R-:W-:Y:S02]  /*4270*/  ISETP.NE.U32.AND P3, PT, R7, 0x1, PT ;  /* 0x000000010700780c */ /* 0x000fe40003f65070 */
[----:B------:R-:W-:-:S02]  /*4280*/  SEL R59, R64, R59, !P0 ;  /* 0x0000003b403b7207 */ /* 0x000fc40004000000 */
        /* <DEDUP_REMOVED lines=24> */
[----:B------:R-:W-:-:S02]  /*4410*/  PRMT R7, R73, 0x9910, RZ ;  /* 0x0000991049077816 */ /* 0x000fc400000000ff */
[----:B------:R-:W-:Y:S02]  /*4420*/  PRMT R22, R54, 0x9910, RZ ;  /* 0x0000991036167816 */ /* 0x000fe400000000ff */
[----:B------:R-:W-:Y:S02]  /*4430*/  SEL R4, RZ, 0xffffffff, P1 ;  /* 0xffffffffff047807 */ /* 0x000fe40000800000 */
[----:B------:R-:W-:Y:S02]  /*4440*/  ISETP.GE.AND.EX P0, PT, R44, RZ, PT, P0 ;  /* 0x000000ff2c00720c */ /* 0x000fe40003f06300 */
[CC--:B------:R-:W-:Y:S02]  /*4450*/  ISETP.NE.AND P6, PT, R6.reuse, R5.reuse, PT ;  /* 0x000000050600720c */ /* 0x0c0fe40003fc5270 */
[----:B------:R-:W-:Y:S02]  /*4460*/  ISETP.GT.AND P1, PT, R6, R5, PT ;  /* 0x000000050600720c */ /* 0x000fe40003f24270 */
[----:B------:R-:W-:-:S02]  /*4470*/  ISETP.NE.AND P5, PT, R22, R7, PT ;  /* 0x000000071600720c */ /* 0x000fc40003fa5270 */
[----:B------:R-:W-:Y:S02]  /*4480*/  @!P4 SEL R4, RZ, 0xffffffff, !P0 ;  /* 0xffffffffff04c807 */ /* 0x000fe40004000000 */
[----:B------:R-:W-:Y:S02]  /*4490*/  SEL R5, RZ, 0xffffffff, P2 ;  /* 0xffffffffff057807 */ /* 0x000fe40001000000 */
[----:B------:R-:W-:Y:S02]  /*44a0*/  SEL R6, RZ, 0xffffffff, P1 ;  /* 0xffffffffff067807 */ /* 0x000fe40000800000 */
[----:B------:R-:W-:Y:S02]  /*44b0*/  ISETP.GT.AND P4, PT, R22, R7, PT ;  /* 0x000000071600720c */ /* 0x000fe40003f84270 */
[-C--:B------:R-:W-:Y:S02]  /*44c0*/  ISETP.GE.U32.AND P0, PT, R37, R23.reuse, PT ;  /* 0x000000172500720c */ /* 0x080fe40003f06070 */
[----:B------:R-:W-:-:S02]  /*44d0*/  ISETP.GE.U32.AND P2, PT, R36, R23, PT ;  /* 0x000000172400720c */ /* 0x000fc40003f46070 */
[----:B------:R-:W-:Y:S02]  /*44e0*/  ISETP.GE.U32.AND P1, PT, R34, R23, PT ;  /* 0x000000172200720c */ /* 0x000fe40003f26070 */
[----:B------:R-:W-:Y:S02]  /*44f0*/  ISETP.GE.AND.EX P0, PT, R49, RZ, PT, P0 ;  /* 0x000000ff3100720c */ /* 0x000fe40003f06300 */
[----:B------:R-:W-:Y:S02]  /*4500*/  ISETP.GE.AND.EX P2, PT, R28, RZ, PT, P2 ;  /* 0x000000ff1c00720c */ /* 0x000fe40003f46320 */
[----:B------:R-:W-:Y:S02]  /*4510*/  ISETP.GE.AND.EX P1, PT, R45, RZ, PT, P1 ;  /* 0x000000ff2d00720c */ /* 0x000fe40003f26310 */
[----:B------:R-:W-:Y:S02]  /*4520*/  SEL R3, RZ, 0xffffffff, P4 ;  /* 0xffffffffff037807 */ /* 0x000fe40002000000 */
[----:B------:R-:W-:-:S02]  /*4530*/  ISETP.GE.U32.AND P4, PT, R77, R14, PT ;  /* 0x0000000e4d00720c */ /* 0x000fc40003f86070 */
[----:B------:R-:W-:Y:S02]  /*4540*/  @!P3 SEL R5, RZ, 0xffffffff, !P0 ;  /* 0xffffffffff05b807 */ /* 0x000fe40004000000 */
        /* <DEDUP_REMOVED lines=23> */
[----:B------:R-:W-:Y:S02]  /*46c0*/  PRMT R3, R8, 0x9910, RZ ;  /* 0x0000991008037816 */ /* 0x000fe400000000ff */
[----:B------:R-:W-:Y:S02]  /*46d0*/  PRMT R4, R27, 0x9910, RZ ;  /* 0x000099101b047816 */ /* 0x000fe400000000ff */
[----:B------:R-:W-:Y:S02]  /*46e0*/  PRMT R5, R9, 0x9910, RZ ;  /* 0x0000991009057816 */ /* 0x000fe400000000ff */
[----:B------:R-:W-:Y:S02]  /*46f0*/  ISETP.NE.AND P5, PT, R4, R3, PT ;  /* 0x000000030400720c */ /* 0x000fe40003fa5270 */
[----:B------:R-:W-:Y:S02]  /*4700*/  PRMT R6, R26, 0x9910, RZ ;  /* 0x000099101a067816 */ /* 0x000fe400000000ff */
[----:B------:R-:W-:-:S02]  /*4710*/  ISETP.GE.U32.AND P0, PT, R48, R77, PT ;  /* 0x0000004d3000720c */ /* 0x000fc40003f06070 */
[----:B------:R-:W-:Y:S02]  /*4720*/  ISETP.GT.AND P2, PT, R4, R3, PT ;  /* 0x000000030400720c */ /* 0x000fe40003f44270 */
[CC--:B------:R-:W-:Y:S02]  /*4730*/  ISETP.NE.AND P3, PT, R6.reuse, R5.reuse, PT ;  /* 0x000000050600720c */ /* 0x0c0fe40003f65270 */
[----:B------:R-:W-:Y:S02]  /*4740*/  ISETP.GT.AND P1, PT, R6, R5, PT ;  /* 0x000000050600720c */ /* 0x000fe40003f24270 */
[----:B------:R-:W-:Y:S02]  /*4750*/  ISETP.GE.AND.EX P0, PT, R25, RZ, PT, P0 ;  /* 0x000000ff1900720c */ /* 0x000fe40003f06300 */
[----:B------:R-:W-:Y:S02]  /*4760*/  PRMT R4, R69, 0x9910, RZ ;  /* 0x0000991045047816 */ /* 0x000fe400000000ff */
[----:B------:R-:W-:-:S02]  /*4770*/  PRMT R5, R20, 0x9910, RZ ;  /* 0x0000991014057816 */ /* 0x000fc400000000ff */
[----:B------:R-:W-:Y:S02]  /*4780*/  PRMT R6, R11, 0x9910, RZ ;  /* 0x000099100b067816 */ /* 0x000fe400000000ff */
[----:B------:R-:W-:Y:S02]  /*4790*/  PRMT R7, R12, 0x9910, RZ ;  /* 0x000099100c077816 */ /* 0x000fe400000000ff */
[----:B------:R-:W-:Y:S02]  /*47a0*/  SEL R3, RZ, 0xffffffff, P2 ;  /* 0xffffffffff037807 */ /* 0x000fe40001000000 */
[----:B------:R-:W-:Y:S02]  /*47b0*/  @!P5 SEL R3, RZ, 0xffffffff, !P0 ;  /* 0xffffffffff03d807 */ /* 0x000fe40004000000 */
[----:B------:R-:W-:Y:S02]  /*47c0*/  ISETP.NE.AND P4, PT, R5, R4, PT ;  /* 0x000000040500720c */ /* 0x000fe40003f85270 */
[----:B------:R-:W-:-:S02]  /*47d0*/  ISETP.NE.AND P5, PT, R7, R6, PT ;  /* 0x000000060700720c */ /* 0x000fc40003fa5270 */
[----:B------:R-:W-:Y:S02]  /*47e0*/  ISETP.GT.AND P6, PT, R5, R4, PT ;  /* 0x000000040500720c */ /* 0x000fe40003fc4270 */
[----:B------:R-:W-:Y:S02]  /*47f0*/  SEL R4, RZ, 0xffffffff, P1 ;  /* 0xffffffffff047807 */ /* 0x000fe40000800000 */
[-C--:B------:R-:W-:Y:S02]  /*4800*/  ISETP.GE.U32.AND P2, PT, R24, R77.reuse, PT ;  /* 0x0000004d1800720c */ /* 0x080fe40003f46070 */
[-C--:B------:R-:W-:Y:S02]  /*4810*/  ISETP.GE.U32.AND P0, PT, R15, R77.reuse, PT ;  /* 0x0000004d0f00720c */ /* 0x080fe40003f06070 */
[----:B------:R-:W-:Y:S02]  /*4820*/  ISETP.GE.U32.AND P1, PT, R16, R77, PT ;  /* 0x0000004d1000720c */ /* 0x000fe40003f26070 */
[----:B------:R-:W-:-:S02]  /*4830*/  SEL R5, RZ, 0xffffffff, P6 ;  /* 0xffffffffff057807 */ /* 0x000fc40003000000 */
[----:B------:R-:W-:Y:S02]  /*4840*/  ISETP.GT.AND P6, PT, R7, R6, PT ;  /* 0x000000060700720c */ /* 0x000fe40003fc4270 */
[----:B------:R-:W-:Y:S02]  /*4850*/  ISETP.GE.AND.EX P2, PT, R21, RZ, PT, P2 ;  /* 0x000000ff1500720c */ /* 0x000fe40003f46320 */
[----:B------:R-:W-:Y:S02]  /*4860*/  ISETP.GE.AND.EX P0, PT, R13, RZ, PT, P0 ;  /* 0x000000ff0d00720c */ /* 0x000fe40003f06300 */
[----:B------:R-:W-:Y:S02]  /*4870*/  ISETP.GE.AND.EX P1, PT, R31, RZ, PT, P1 ;  /* 0x000000ff1f00720c */ /* 0x000fe40003f26310 */
[----:B------:R-:W-:Y:S02]  /*4880*/  SEL R6, RZ, 0xffffffff, P6 ;  /* 0xffffffffff067807 */ /* 0x000fe40003000000 */
[----:B------:R-:W-:-:S02]  /*4890*/  @!P3 SEL R4, RZ, 0xffffffff, !P2 ;  /* 0xffffffffff04b807 */ /* 0x000fc40005000000 */
[----:B------:R-:W-:Y:S02]  /*48a0*/  @!P4 SEL R5, RZ, 0xffffffff, !P0 ;  /* 0xffffffffff05c807 */ /* 0x000fe40004000000 */
[----:B------:R-:W-:Y:S02]  /*48b0*/  @!P5 SEL R6, RZ, 0xffffffff, !P1 ;  /* 0xffffffffff06d807 */ /* 0x000fe40004800000 */
[----:B------:R-:W-:Y:S02]  /*48c0*/  LOP3.LUT R3, R3, 0x1, RZ, 0xc0, !PT ;  /* 0x0000000103037812 */ /* 0x000fe400078ec0ff */
[----:B------:R-:W-:Y:S02]  /*48d0*/  LOP3.LUT R4, R4, 0x1, RZ, 0xc0, !PT ;  /* 0x0000000104047812 */ /* 0x000fe400078ec0ff */
[----:B------:R-:W-:Y:S02]  /*48e0*/  LOP3.LUT R5, R5, 0x1, RZ, 0xc0, !PT ;  /* 0x0000000105057812 */ /* 0x000fe400078ec0ff */
[----:B------:R-:W-:-:S02]  /*48f0*/  LOP3.LUT R6, R6, 0x1, RZ, 0xc0, !PT ;  /* 0x0000000106067812 */ /* 0x000fc400078ec0ff */
[----:B------:R-:W-:Y:S02]  /*4900*/  ISETP.NE.U32.AND P0, PT, R3, 0x1, PT ;  /* 0x000000010300780c */ /* 0x000fe40003f05070 */
[----:B------:R-:W-:Y:S02]  /*4910*/  ISETP.NE.U32.AND P1, PT, R4, 0x1, PT ;  /* 0x000000010400780c */ /* 0x000fe40003f25070 */
[----:B------:R-:W-:Y:S02]  /*4920*/  ISETP.NE.U32.AND P2, PT, R5, 0x1, PT ;  /* 0x000000010500780c */ /* 0x000fe40003f45070 */
[----:B------:R-:W-:Y:S02]  /*4930*/  ISETP.NE.U32.AND P3, PT, R6, 0x1, PT ;  /* 0x000000010600780c */ /* 0x000fe40003f65070 */
[----:B------:R-:W-:Y:S02]  /*4940*/  SEL R27, R8, R27, !P0 ;  /* 0x0000001b081b7207 */ /* 0x000fe40004000000 */
[----:B------:R-:W-:-:S02]  /*4950*/  SEL R26, R9, R26, !P1 ;  /* 0x0000001a091a7207 */ /* 0x000fc40004800000 */
[----:B------:R-:W-:Y:S02]  /*4960*/  SEL R20, R69, R20, !P2 ;  /* 0x0000001445147207 */ /* 0x000fe40005000000 */
[----:B------:R-:W-:Y:S02]  /*4970*/  SEL R12, R11, R12, !P3 ;  /* 0x0000000c0b0c7207 */ /* 0x000fe40005800000 */
[C---:B------:R-:W-:Y:S02]  /*4980*/  SEL R48, R77.reuse, R48, !P0 ;  /* 0x000000304d307207 */ /* 0x040fe40004000000 */
[C---:B------:R-:W-:Y:S02]  /*4990*/  SEL R24, R77.reuse, R24, !P1 ;  /* 0x000000184d187207 */ /* 0x040fe40004800000 */
[C---:B------:R-:W-:Y:S02]  /*49a0*/  SEL R15, R77.reuse, R15, !P2 ;  /* 0x0000000f4d0f7207 */ /* 0x040fe40005000000 */
[----:B------:R-:W-:-:S02]  /*49b0*/  SEL R16, R77, R16, !P3 ;  /* 0x000000104d107207 */ /* 0x000fc40005800000 */
[----:B------:R-:W-:Y:S02]  /*49c0*/  SEL R25, R25, RZ, P0 ;  /* 0x000000ff19197207 */ /* 0x000fe40000000000 */
[----:B------:R-:W-:Y:S02]  /*49d0*/  SEL R21, R21, RZ, P1 ;  /* 0x000000ff15157207 */ /* 0x000fe40000800000 */
[----:B------:R-:W-:Y:S02]  /*49e0*/  SEL R13, R13, RZ, P2 ;  /* 0x000000ff0d0d7207 */ /* 0x000fe40001000000 */
[----:B------:R-:W-:-:S07]  /*49f0*/  SEL R31, R31, RZ, P3 ;  /* 0x000000ff1f1f7207 */ /* 0x000fce0001800000 */
.L_x_2322:
[----:B------:R-:W-:Y:S05]  /*4a00*/  BSYNC.RECONVERGENT B0 ;  /* 0x0000000000007941 */ /* 0x000fea0003800200 */
.L_x_2321:
        /* <DEDUP_REMOVED lines=9> */
[----:B------:R-:W-:Y:S02]  /*4aa0*/  PRMT R4, R58, 0x9910, RZ ;  /* 0x000099103a047816 */ /* 0x000fe400000000ff */
[----:B------:R-:W-:Y:S02]  /*4ab0*/  PRMT R5, R61, 0x9910, RZ ;  /* 0x000099103d057816 */ /* 0x000fe400000000ff */
[----:B------:R-:W-:-:S02]  /*4ac0*/  ISETP.GE.AND.EX P0, PT, R0, R33, PT, P0 ;  /* 0x000000210000720c */ /* 0x000fc40003f06300 */
[----:B------:R-:W-:Y:S02]  /*4ad0*/  PRMT R6, R60, 0x9910, RZ ;  /* 0x000099103c067816 */ /* 0x000fe400000000ff */
[----:B------:R-:W-:Y:S02]  /*4ae0*/  PRMT R7, R67, 0x9910, RZ ;  /* 0x0000991043077816 */ /* 0x000fe400000000ff */
[----:B------:R-:W-:Y:S02]  /*4af0*/  SEL R3, RZ, 0xffffffff, P2 ;  /* 0xffffffffff037807 */ /* 0x000fe40001000000 */
[----:B------:R-:W-:Y:S02]  /*4b00*/  ISETP.NE.AND P4, PT, R5, R4, PT ;  /* 0x000000040500720c */ /* 0x000fe40003f85270 */
[----:B------:R-:W-:Y:S02]  /*4b10*/  ISETP.GE.U32.AND P2, PT, R43, R38, PT ;  /* 0x000000262b00720c */ /* 0x000fe40003f46070 */
[----:B------:R-:W-:-:S02]  /*4b20*/  @!P5 SEL R3, RZ, 0xffffffff, !P0 ;  /* 0xffffffffff03d807 */ /* 0x000fc40004000000 */
[----:B------:R-:W-:Y:S02]  /*4b30*/  ISETP.NE.AND P5, PT, R7, R6, PT ;  /* 0x000000060700720c */ /* 0x000fe40003fa5270 */
[----:B------:R-:W-:Y:S02]  /*4b40*/  ISETP.GE.U32.AND P0, PT, R41, R40, PT ;  /* 0x000000282900720c */ /* 0x000fe40003f06070 */
[----:B------:R-:W-:Y:S02]  /*4b50*/  ISETP.GE.AND.EX P2, PT, R53, R46, PT, P2 ;  /* 0x0000002e3500720c */ /* 0x000fe40003f46320 */
[----:B------:R-:W-:Y:S02]  /*4b60*/  ISETP.GT.AND P6, PT, R5, R4, PT ;  /* 0x000000040500720c */ /* 0x000fe40003fc4270 */
[----:B------:R-:W-:Y:S02]  /*4b70*/  SEL R4, RZ, 0xffffffff, P1 ;  /* 0xffffffffff047807 */ /* 0x000fe40000800000 */
[----:B------:R-:W-:-:S02]  /*4b80*/  ISETP.GE.U32.AND P1, PT, R42, R39, PT ;  /* 0x000000272a00720c */ /* 0x000fc40003f26070 */
[----:B------:R-:W-:Y:S02]  /*4b90*/  ISETP.GE.AND.EX P0, PT, R35, R32, PT, P0 ;  /* 0x000000202300720c */ /* 0x000fe40003f06300 */
[----:B------:R-:W-:Y:S02]  /*4ba0*/  @!P3 SEL R4, RZ, 0xffffffff, !P2 ;  /* 0xffffffffff04b807 */ /* 0x000fe40005000000 */
[----:B------:R-:W-:Y:S02]  /*4bb0*/  SEL R5, RZ, 0xffffffff, P6 ;  /* 0xffffffffff057807 */ /* 0x000fe40003000000 */
[----:B------:R-:W-:Y:S02]  /*4bc0*/  LOP3.LUT R3, R3, 0x1, RZ, 0xc0, !PT ;  /* 0x0000000103037812 */ /* 0x000fe400078ec0ff */
[----:B------:R-:W-:Y:S02]  /*4bd0*/  ISETP.GT.AND P6, PT, R7, R6, PT ;  /* 0x000000060700720c */ /* 0x000fe40003fc4270 */
[----:B------:R-:W-:-:S02]  /*4be0*/  ISETP.GE.AND.EX P1, PT, R51, R50, PT, P1 ;  /* 0x000000323300720c */ /* 0x000fc40003f26310 */
[----:B------:R-:W-:Y:S02]  /*4bf0*/  @!P4 SEL R5, RZ, 0xffffffff, !P0 ;  /* 0xffffffffff05c807 */ /* 0x000fe40004000000 */
[----:B------:R-:W-:Y:S02]  /*4c00*/  LOP3.LUT R4, R4, 0x1, RZ, 0xc0, !PT ;  /* 0x0000000104047812 */ /* 0x000fe400078ec0ff */
[----:B------:R-:W-:Y:S02]  /*4c10*/  ISETP.NE.U32.AND P0, PT, R3, 0x1, PT ;  /* 0x000000010300780c */ /* 0x000fe40003f05070 */
[----:B------:R-:W-:Y:S02]  /*4c20*/  SEL R6, RZ, 0xffffffff, P6 ;  /* 0xffffffffff067807 */ /* 0x000fe40003000000 */
[----:B------:R-:W-:Y:S02]  /*4c30*/  @!P5 SEL R6, RZ, 0xffffffff, !P1 ;  /* 0xffffffffff06d807 */ /* 0x000fe40004800000 */
[----:B------:R-:W-:-:S02]  /*4c40*/  LOP3.LUT R5, R5, 0x1, RZ, 0xc0, !PT ;  /* 0x0000000105057812 */ /* 0x000fc400078ec0ff */
[----:B------:R-:W-:Y:S02]  /*4c50*/  ISETP.NE.U32.AND P1, PT, R4, 0x1, PT ;  /* 0x000000010400780c */ /* 0x000fe40003f25070 */
[----:B------:R-:W-:Y:S02]  /*4c60*/  SEL R4, R59, R63, !P0 ;  /* 0x0000003f3b047207 */ /* 0x000fe40004000000 */
[----:B------:R-:W-:Y:S02]  /*4c70*/  LOP3.LUT R6, R6, 0x1, RZ, 0xc0, !PT ;  /* 0x0000000106067812 */ /* 0x000fe400078ec0ff */
[----:B------:R-:W-:Y:S02]  /*4c80*/  ISETP.NE.U32.AND P2, PT, R5, 0x1, PT ;  /* 0x000000010500780c */ /* 0x000fe40003f45070 */
[----:B------:R-:W-:Y:S02]  /*4c90*/  SEL R33, R33, R0, !P0 ;  /* 0x0000000021217207 */ /* 0x000fe40004000000 */
[----:B------:R-:W-:-:S02]  /*4ca0*/  SEL R65, R62, R65, !P1 ;  /* 0x000000413e417207 */ /* 0x000fc40004800000 */
[----:B------:R-:W-:Y:S02]  /*4cb0*/  PRMT R5, R57, 0x9910, RZ ;  /* 0x0000991039057816 */ /* 0x000fe400000000ff */
[----:B------:R-:W-:Y:S02]  /*4cc0*/  PRMT R0, R4, 0x9910, RZ ;  /* 0x0000991004007816 */ /* 0x000fe400000000ff */
[----:B------:R-:W-:Y:S02]  /*4cd0*/  ISETP.NE.U32.AND P3, PT, R6, 0x1, PT ;  /* 0x000000010600780c */ /* 0x000fe40003f65070 */
[----:B------:R-:W-:Y:S02]  /*4ce0*/  PRMT R6, R56, 0x9910, RZ ;  /* 0x0000991038067816 */ /* 0x000fe400000000ff */
[----:B------:R-:W-:Y:S02]  /*4cf0*/  PRMT R3, R65, 0x9910, RZ ;  /* 0x0000991041037816 */ /* 0x000fe400000000ff */
[----:B------:R-:W-:-:S02]  /*4d00*/  ISETP.NE.AND P5, PT, R0, R5, PT ;  /* 0x000000050000720c */ /* 0x000fc40003fa5270 */
[----:B------:R-:W-:Y:S02]  /*4d10*/  SEL R8, R29, R55, !P0 ;  /* 0x000000371d087207 */ /* 0x000fe40004000000 */
[----:B------:R-:W-:Y:S02]  /*4d20*/  SEL R61, R58, R61, !P2 ;  /* 0x0000003d3a3d7207 */ /* 0x000fe40005000000 */
[----:B------:R-:W-:Y:S02]  /*4d30*/  SEL R38, R38, R43, !P1 ;  /* 0x0000002b26267207 */ /* 0x000fe40004800000 */
[----:B------:R-:W-:Y:S02]  /*4d40*/  SEL R14, R46, R53, !P1 ;  /* 0x000000352e0e7207 */ /* 0x000fe40004800000 */
[----:B------:R-:W-:Y:S02]  /*4d50*/  SEL R67, R60, R67, !P3 ;  /* 0x000000433c437207 */ /* 0x000fe40005800000 */
[----:B------:R-:W-:-:S02]  /*4d60*/  SEL R11, R39, R42, !P3 ;  /* 0x0000002a270b7207 */ /* 0x000fc40005800000 */
[----:B------:R-:W-:Y:S02]  /*4d70*/  SEL R10, R50, R51, !P3 ;  /* 0x00000033320a7207 */ /* 0x000fe40005800000 */
[CC--:B------:R-:W-:Y:S02]  /*4d80*/  ISETP.NE.AND P3, PT, R3.reuse, R6.reuse, PT ;  /* 0x000000060300720c */ /* 0x0c0fe40003f65270 */
[----:B------:R-:W-:Y:S02]  /*4d90*/  ISETP.GT.AND P1, PT, R3, R6, PT ;  /* 0x000000060300720c */ /* 0x000fe40003f24270 */
[----:B------:R-:W-:Y:S02]  /*4da0*/  PRMT R22, R30, 0x9910, RZ ;  /* 0x000099101e167816 */ /* 0x000fe400000000ff */
[----:B------:R-:W-:Y:S02]  /*4db0*/  PRMT R3, R61, 0x9910, RZ ;  /* 0x000099103d037816 */ /* 0x000fe400000000ff */
[----:B------:R-:W-:-:S02]  /*4dc0*/  ISETP.GE.U32.AND P0, PT, R8, R47, PT ;  /* 0x0000002f0800720c */ /* 0x000fc40003f06070 */
[----:B------:R-:W-:Y:S02]  /*4dd0*/  SEL R41, R40, R41, !P2 ;  /* 0x0000002928297207 */ /* 0x000fe40005000000 */
[----:B------:R-:W-:Y:S02]  /*4de0*/  SEL R35, R32, R35, !P2 ;  /* 0x0000002320237207 */ /* 0x000fe40005000000 */
[----:B------:R-:W-:Y:S02]  /*4df0*/  ISETP.GT.AND P2, PT, R0, R5, PT ;  /* 0x000000050000720c */ /* 0x000fe40003f44270 */
[----:B------:R-:W-:Y:S02]  /*4e00*/  ISETP.GE.AND.EX P0, PT, R33, R44, PT, P0 ;  /* 0x0000002c2100720c */ /* 0x000fe40003f06300 */
[----:B------:R-:W-:Y:S02]  /*4e10*/  ISETP.NE.AND P4, PT, R3, R22, PT ;  /* 0x000000160300720c */ /* 0x000fe40003f85270 */
[----:B------:R-:W-:-:S02]  /*4e20*/  PRMT R7, R54, 0x9910, RZ ;  /* 0x0000991036077816 */ /* 0x000fc400000000ff */
[----:B------:R-:W-:Y:S02]  /*4e30*/  PRMT R6, R67, 0x9910, RZ ;  /* 0x0000991043067816 */ /* 0x000fe400000000ff */
[----:B------:R-:W-:Y:S02]  /*4e40*/  SEL R0, RZ, 0xffffffff, P2 ;  /* 0xffffffffff007807 */ /* 0x000fe40001000000 */
[----:B------:R-:W-:Y:S02]  /*4e50*/  @!P5 SEL R0, RZ, 0xffffffff, !P0 ;  /* 0xffffffffff00d807 */ /* 0x000fe40004000000 */
[----:B------:R-:W-:Y:S02]  /*4e60*/  ISETP.GE.U32.AND P0, PT, R41, R36, PT ;  /* 0x000000242900720c */ /* 0x000fe40003f06070 */
[----:B------:R-:W-:Y:S02]  /*4e70*/  ISETP.GE.U32.AND P2, PT, R38, R37, PT ;  /* 0x000000252600720c */ /* 0x000fe40003f46070 */
[----:B------:R-:W-:-:S02]  /*4e80*/  ISETP.NE.AND P5, PT, R6, R7, PT ;  /* 0x000000070600720c */ /* 0x000fc40003fa5270 */
[----:B------:R-:W-:Y:S02]  /*4e90*/  ISETP.GT.AND P6, PT, R3, R22, PT ;  /* 0x000000160300720c */ /* 0x000fe40003fc4270 */
[----:B------:R-:W-:Y:S02]  /*4ea0*/  ISETP.GE.AND.EX P0, PT, R35, R28, PT, P0 ;  /* 0x0000001c2300720c */ /* 0x000fe40003f06300 */
[----:B------:R-:W-:Y:S02]  /*4eb0*/  LOP3.LUT R0, R0, 0x1, RZ, 0xc0, !PT ;  /* 0x0000000100007812 */ /* 0x000fe400078ec0ff */
[----:B------:R-:W-:Y:S02]  /*4ec0*/  SEL R3, RZ, 0xffffffff, P1 ;  /* 0xffffffffff037807 */ /* 0x000fe40000800000 */
[----:B------:R-:W-:Y:S02]  /*4ed0*/  ISETP.GE.AND.EX P2, PT, R14, R49, PT, P2 ;  /* 0x000000310e00720c */ /* 0x000fe40003f46320 */
[----:B------:R-:W-:-:S02]  /*4ee0*/  ISETP.GE.U32.AND P1, PT, R11, R34, PT ;  /* 0x000000220b00720c */ /* 0x000fc40003f26070 */
[----:B------:R-:W-:Y:S02]  /*4ef0*/  SEL R5, RZ, 0xffffffff, P6 ;  /* 0xffffffffff057807 */ /* 0x000fe40003000000 */
[----:B------:R-:W-:Y:S02]  /*4f00*/  @!P4 SEL R5, RZ, 0xffffffff, !P0 ;  /* 0xffffffffff05c807 */ /* 0x000fe40004000000 */
[----:B------:R-:W-:Y:S02]  /*4f10*/  ISETP.NE.U32.AND P0, PT, R0, 0x1, PT ;  /* 0x000000010000780c */ /* 0x000fe40003f05070 */
[----:B------:R-:W-:Y:S02]  /*4f20*/  ISETP.GT.AND P6, PT, R6, R7, PT ;  /* 0x000000070600720c */ /* 0x000fe40003fc4270 */
[----:B------:R-:W-:Y:S02]  /*4f30*/  @!P3 SEL R3, RZ, 0xffffffff, !P2 ;  /* 0xffffffffff03b807 */ /* 0x000fe40005000000 */
[----:B------:R-:W-:-:S02]  /*4f40*/  ISETP.GE.AND.EX P1, PT, R10, R45, PT, P1 ;  /* 0x0000002d0a00720c */ /* 0x000fc40003f26310 */
[----:B------:R-:W-:Y:S02]  /*4f50*/  LOP3.LUT R5, R5, 0x1, RZ, 0xc0, !PT ;  /* 0x0000000105057812 */ /* 0x000fe400078ec0ff */
[----:B------:R-:W-:Y:S02]  /*4f60*/  SEL R4, R57, R4, !P0 ;  /* 0x0000000439047207 */ /* 0x000fe40004000000 */
[----:B------:R-:W-:Y:S02]  /*4f70*/  SEL R6, RZ, 0xffffffff, P6 ;  /* 0xffffffffff067807 */ /* 0x000fe40003000000 */
[----:B------:R-:W-:Y:S02]  /*4f80*/  LOP3.LUT R3, R3, 0x1, RZ, 0xc0, !PT ;  /* 0x0000000103037812 */ /* 0x000fe400078ec0ff */
[----:B------:R-:W-:Y:S02]  /*4f90*/  @!P5 SEL R6, RZ, 0xffffffff, !P1 ;  /* 0xffffffffff06d807 */ /* 0x000fe40004800000 */
[----:B------:R-:W-:-:S02]  /*4fa0*/  ISETP.NE.U32.AND P2, PT, R5, 0x1, PT ;  /* 0x000000010500780c */ /* 0x000fc40003f45070 */
[----:B------:R-:W-:Y:S02]  /*4fb0*/  PRMT R5, R27, 0x9910, RZ ;  /* 0x000099101b057816 */ /* 0x000fe400000000ff */
[----:B------:R-:W-:Y:S02]  /*4fc0*/  PRMT R0, R4, 0x9910, RZ ;  /* 0x0000991004007816 */ /* 0x000fe400000000ff */
[----:B------:R-:W-:Y:S02]  /*4fd0*/  ISETP.NE.U32.AND P1, PT, R3, 0x1, PT ;  /* 0x000000010300780c */ /* 0x000fe40003f25070 */
[----:B------:R-:W-:Y:S02]  /*4fe0*/  LOP3.LUT R6, R6, 0x1, RZ, 0xc0, !PT ;  /* 0x0000000106067812 */ /* 0x000fe400078ec0ff */
[----:B------:R-:W-:Y:S02]  /*4ff0*/  ISETP.NE.AND P5, PT, R0, R5, PT ;  /* 0x000000050000720c */ /* 0x000fe40003fa5270 */
[----:B------:R-:W-:-:S02]  /*5000*/  SEL R47, R47, R8, !P0 ;  /* 0x000000082f2f7207 */ /* 0x000fc40004000000 */
[----:B------:R-:W-:Y:S02]  /*5010*/  SEL R65, R56, R65, !P1 ;  /* 0x0000004138417207 */ /* 0x000fe40004800000 */
[----:B------:R-:W-:Y:S02]  /*5020*/  ISETP.NE.U32.AND P3, PT, R6, 0x1, PT ;  /* 0x000000010600780c */ /* 0x000fe40003f65070 */
[----:B------:R-:W-:Y:S02]  /*5030*/  SEL R44, R44, R33, !P0 ;  /* 0x000000212c2c7207 */ /* 0x000fe40004000000 */
[----:B------:R-:W-:Y:S02]  /*5040*/  PRMT R6, R26, 0x9910, RZ ;  /* 0x000099101a067816 */ /* 0x000fe400000000ff */
[----:B------:R-:W-:Y:S02]  /*5050*/  PRMT R3, R65, 0x9910, RZ ;  /* 0x0000991041037816 */ /* 0x000fe400000000ff */
[----:B------:R-:W-:-:S02]  /*5060*/  ISETP.GE.U32.AND P0, PT, R47, R48, PT ;  /* 0x000000302f00720c */ /* 0x000fc40003f06070 */
[----:B------:R-:W-:Y:S02]  /*5070*/  SEL R61, R30, R61, !P2 ;  /* 0x0000003d1e3d7207 */ /* 0x000fe40005000000 */
[----:B------:R-:W-:Y:S02]  /*5080*/  SEL R67, R54, R67, !P3 ;  /* 0x0000004336437207 */ /* 0x000fe40005800000 */
[----:B------:R-:W-:Y:S02]  /*5090*/  SEL R8, R36, R41, !P2 ;  /* 0x0000002924087207 */ /* 0x000fe40005000000 */
[----:B------:R-:W-:Y:S02]  /*50a0*/  SEL R28, R28, R35, !P2 ;  /* 0x000000231c1c7207 */ /* 0x000fe40005000000 */
[----:B------:R-:W-:Y:S02]  /*50b0*/  SEL R37, R37, R38, !P1 ;  /* 0x0000002625257207 */ /* 0x000fe40004800000 */
[----:B------:R-:W-:-:S02]  /*50c0*/  SEL R14, R49, R14, !P1 ;  /* 0x0000000e310e7207 */ /* 0x000fc40004800000 */
[----:B------:R-:W-:Y:S02]  /*50d0*/  SEL R11, R34, R11, !P3 ;  /* 0x0000000b220b7207 */ /* 0x000fe40005800000 */
[----:B------:R-:W-:Y:S02]  /*50e0*/  SEL R10, R45, R10, !P3 ;  /* 0x0000000a2d0a7207 */ /* 0x000fe40005800000 */
[----:B------:R-:W-:Y:S02]  /*50f0*/  ISETP.GT.AND P2, PT, R0, R5, PT ;  /* 0x000000050000720c */ /* 0x000fe40003f44270 */
[CC--:B------:R-:W-:Y:S02]  /*5100*/  ISETP.NE.AND P3, PT, R3.reuse, R6.reuse, PT ;  /* 0x000000060300720c */ /* 0x0c0fe40003f65270 */
[----:B------:R-:W-:Y:S02]  /*5110*/  ISETP.GT.AND P1, PT, R3, R6, PT ;  /* 0x000000060300720c */ /* 0x000fe40003f24270 */
[----:B------:R-:W-:-:S02]  /*5120*/  ISETP.GE.AND.EX P0, PT, R44, R25, PT, P0 ;  /* 0x000000192c00720c */ /* 0x000fc40003f06300 */
[----:B------:R-:W-:Y:S02]  /*5130*/  PRMT R22, R20, 0x9910, RZ ;  /* 0x0000991014167816 */ /* 0x000fe400000000ff */
[----:B------:R-:W-:Y:S02]  /*5140*/  PRMT R7, R12, 0x9910, RZ ;  /* 0x000099100c077816 */ /* 0x000fe400000000ff */
[----:B------:R-:W-:Y:S02]  /*5150*/  PRMT R3, R61, 0x9910, RZ ;  /* 0x000099103d037816 */ /* 0x000fe400000000ff */
[----:B------:R-:W-:Y:S02]  /*5160*/  PRMT R6, R67, 0x9910, RZ ;  /* 0x0000991043067816 */ /* 0x000fe400000000ff */
[----:B------:R-:W-:Y:S02]  /*5170*/  SEL R0, RZ, 0xffffffff, P2 ;  /* 0xffffffffff007807 */ /* 0x000fe40001000000 */
[----:B------:R-:W-:-:S02]  /*5180*/  @!P5 SEL R0, RZ, 0xffffffff, !P0 ;  /* 0xffffffffff00d807 */ /* 0x000fc40004000000 */
[CC--:B------:R-:W-:Y:S02]  /*5190*/  ISETP.NE.AND P4, PT, R3.reuse, R22.reuse, PT ;  /* 0x000000160300720c */ /* 0x0c0fe40003f85270 */
[----:B------:R-:W-:Y:S02]  /*51a0*/  ISETP.NE.AND P5, PT, R6, R7, PT ;  /* 0x000000070600720c */ /* 0x000fe40003fa5270 */
[----:B------:R-:W-:Y:S02]  /*51b0*/  ISETP.GT.AND P6, PT, R3, R22, PT ;  /* 0x000000160300720c */ /* 0x000fe40003fc4270 */
[----:B------:R-:W-:Y:S02]  /*51c0*/  SEL R3, RZ, 0xffffffff, P1 ;  /* 0xffffffffff037807 */ /* 0x000fe40000800000 */
[----:B------:R-:W-:Y:S02]  /*51d0*/  ISETP.GE.U32.AND P2, PT, R37, R24, PT ;  /* 0x000000182500720c */ /* 0x000fe40003f46070 */
[----:B------:R-:W-:-:S02]  /*51e0*/  ISETP.GE.U32.AND P0, PT, R8, R15, PT ;  /* 0x0000000f0800720c */ /* 0x000fc40003f06070 */
[----:B------:R-:W-:Y:S02]  /*51f0*/  ISETP.GE.U32.AND P1, PT, R11, R16, PT ;  /* 0x000000100b00720c */ /* 0x000fe40003f26070 */
[----:B------:R-:W-:Y:S02]  /*5200*/  SEL R5, RZ, 0xffffffff, P6 ;  /* 0xffffffffff057807 */ /* 0x000fe40003000000 */
[----:B------:R-:W-:Y:S02]  /*5210*/  ISETP.GT.AND P6, PT, R6, R7, PT ;  /* 0x000000070600720c */ /* 0x000fe40003fc4270 */
[----:B------:R-:W-:Y:S02]  /*5220*/  ISETP.GE.AND.EX P2, PT, R14, R21, PT, P2 ;  /* 0x000000150e00720c */ /* 0x000fe40003f46320 */
[----:B------:R-:W-:Y:S02]  /*5230*/  ISETP.GE.AND.EX P0, PT, R28, R13, PT, P0 ;  /* 0x0000000d1c00720c */ /* 0x000fe40003f06300 */
[----:B------:R-:W-:-:S02]  /*5240*/  ISETP.GE.AND.EX P1, PT, R10, R31, PT, P1 ;  /* 0x0000001f0a00720c */ /* 0x000fc40003f26310 */
[----:B------:R-:W-:Y:S02]  /*5250*/  SEL R6, RZ, 0xffffffff, P6 ;  /* 0xffffffffff067807 */ /* 0x000fe40003000000 */
[----:B------:R-:W-:Y:S02]  /*5260*/  @!P3 SEL R3, RZ, 0xffffffff, !P2 ;  /* 0xffffffffff03b807 */ /* 0x000fe40005000000 */
[----:B------:R-:W-:Y:S02]  /*5270*/  @!P4 SEL R5, RZ, 0xffffffff, !P0 ;  /* 0xffffffffff05c807 */ /* 0x000fe40004000000 */
[----:B------:R-:W-:Y:S02]  /*5280*/  @!P5 SEL R6, RZ, 0xffffffff, !P1 ;  /* 0xffffffffff06d807 */ /* 0x000fe40004800000 */
[----:B------:R-:W-:Y:S02]  /*5290*/  LOP3.LUT R0, R0, 0x1, RZ, 0xc0, !PT ;  /* 0x0000000100007812 */ /* 0x000fe400078ec0ff */
[----:B------:R-:W-:-:S02]  /*52a0*/  LOP3.LUT R3, R3, 0x1, RZ, 0xc0, !PT ;  /* 0x0000000103037812 */ /* 0x000fc400078ec0ff */
[----:B------:R-:W-:Y:S02]  /*52b0*/  LOP3.LUT R5, R5, 0x1, RZ, 0xc0, !PT ;  /* 0x0000000105057812 */ /* 0x000fe400078ec0ff */
[----:B------:R-:W-:Y:S02]  /*52c0*/  LOP3.LUT R6, R6, 0x1, RZ, 0xc0, !PT ;  /* 0x0000000106067812 */ /* 0x000fe400078ec0ff */
[----:B------:R-:W-:Y:S02]  /*52d0*/  ISETP.NE.U32.AND P0, PT, R0, 0x1, PT ;  /* 0x000000010000780c */ /* 0x000fe40003f05070 */
[----:B------:R-:W-:Y:S02]  /*52e0*/  ISETP.NE.U32.AND P1, PT, R3, 0x1, PT ;  /* 0x000000010300780c */ /* 0x000fe40003f25070 */
        /* <DEDUP_REMOVED lines=10> */
[----:B------:R-:W-:Y:S02]  /*5390*/  SEL R3, R25, R44, !P0 ;  /* 0x0000002c19037207 */ /* 0x000fe40004000000 */
[----:B------:R-:W-:Y:S02]  /*53a0*/  SEL R6, R24, R37, !P1 ;  /* 0x0000002518067207 */ /* 0x000fe40004800000 */
[----:B------:R-:W-:Y:S02]  /*53b0*/  SEL R7, R21, R14, !P1 ;  /* 0x0000000e15077207 */ /* 0x000fe40004800000 */
[----:B------:R-:W-:-:S02]  /*53c0*/  SEL R31, R31, R10, !P3 ;  /* 0x0000000a1f1f7207 */ /* 0x000fc40005800000 */
[----:B------:R-:W-:Y:S02]  /*53d0*/  PRMT R11, R4, 0x7610, R11 ;  /* 0x00007610040b7816 */ /* 0x000fe4000000000b */
[----:B------:R-:W-:Y:S02]  /*53e0*/  PRMT R13, R26, 0x7610, R13 ;  /* 0x000076101a0d7816 */ /* 0x000fe4000000000d */
[----:B------:R-:W-:Y:S02]  /*53f0*/  PRMT R15, R20, 0x7610, R15 ;  /* 0x00007610140f7816 */ /* 0x000fe4000000000f */
[----:B------:R-:W-:Y:S01]  /*5400*/  PRMT R27, R12, 0x7610, R27 ;  /* 0x000076100c1b7816 */ /* 0x000fe2000000001b */
[----:B------:R-:W-:Y:S06]  /*5410*/  BRA `(.L_x_2302) ;  /* 0x000000e400547947 */ /* 0x000fec0003800000 */
.L_x_2314:
        /* <DEDUP_REMOVED lines=99> */
.L_x_2327:
[----:B------:R-:W-:-:S05]  /*5a50*/  IMAD R4, R59, R28, RZ ;  /* 0x0000001c3b047224 */ /* 0x000fca00078e02ff */
[----:B------:R-:W-:-:S05]  /*5a60*/  SHF.R.U32.HI R9, RZ, 0x2, R4 ;  /* 0x00000002ff097819 */ /* 0x000fca0000011604 */
[----:B------:R-:W-:-:S06]  /*5a70*/  IMAD.WIDE.U32 R8, R9, 0x8, R22 ;  /* 0x0000000809087825 */ /* 0x000fcc00078e0016 */
[----:B------:R-:W2:Y:S01]  /*5a80*/  LDG.E.64 R8, desc[UR36][R8.64] ;  /* 0x0000002408087981 */ /* 0x000ea2000c1e1b00 */
[----:B------:R-:W-:-:S04]  /*5a90*/  IMAD.IADD R70, R28, 0x1, R3 ;  /* 0x000000011c467824 */ /* 0x000fc800078e0203 */
[----:B------:R-:W-:-:S05]  /*5aa0*/  IMAD R4, R59, R70, RZ ;  /* 0x000000463b047224 */ /* 0x000fca00078e02ff */
[----:B------:R-:W-:-:S05]  /*5ab0*/  SHF.R.U32.HI R11, RZ, 0x2, R4 ;  /* 0x00000002ff0b7819 */ /* 0x000fca0000011604 */
[----:B------:R-:W-:-:S06]  /*5ac0*/  IMAD.WIDE.U32 R10, R11, 0x8, R22 ;  /* 0x000000080b0a7825 */ /* 0x000fcc00078e0016 */
[----:B------:R-:W3:Y:S01]  /*5ad0*/  LDG.E.64 R10, desc[UR36][R10.64] ;  /* 0x000000240a0a7981 */ /* 0x000ee2000c1e1b00 */
[----:B------:R-:W-:-:S04]  /*5ae0*/  IMAD.IADD R68, R70, 0x1, R3 ;  /* 0x0000000146447824 */ /* 0x000fc800078e0203 */
[----:B------:R-:W-:-:S05]  /*5af0*/  IMAD R4, R59, R68, RZ ;  /* 0x000000443b047224 */ /* 0x000fca00078e02ff */
[----:B------:R-:W-:-:S05]  /*5b00*/  SHF.R.U32.HI R7, RZ, 0x2, R4 ;  /* 0x00000002ff077819 */ /* 0x000fca0000011604 */
[----:B------:R-:W-:-:S06]  /*5b10*/  IMAD.WIDE.U32 R6, R7, 0x8, R22 ;  /* 0x0000000807067825 */ /* 0x000fcc00078e0016 */
[----:B------:R-:W4:Y:S01]  /*5b20*/  LDG.E.64 R6, desc[UR36][R6.64] ;  /* 0x0000002406067981 */ /* 0x000f22000c1e1b00 */
[----:B------:R-:W-:-:S04]  /*5b30*/  IMAD.IADD R66, R68, 0x1, R3 ;  /* 0x0000000144427824 */ /* 0x000fc800078e0203 */
[----:B------:R-:W-:-:S05]  /*5b40*/  IMAD R4, R59, R66, RZ ;  /* 0x000000423b047224 */ /* 0x000fca00078e02ff */
        /* <DEDUP_REMOVED lines=14> */
[----:B------:R-:W-:-:S02]  /*5c30*/  PRMT R85, R24, 0x9910, RZ ;  /* 0x0000991018557816 */ /* 0x000fc400000000ff */
[C---:B--2---:R-:W-:Y:S02]  /*5c40*/  PRMT R71, R8.reuse, 0xbb32, RZ ;  /* 0x0000bb3208477816 */ /* 0x044fe400000000ff */
[----:B------:R-:W-:Y:S02]  /*5c50*/  PRMT R69, R8, 0x9910, RZ ;  /* 0x0000991008457816 */ /* 0x000fe400000000ff */
[----:B------:R-:W-:Y:S02]  /*5c60*/  ISETP.NE.AND P2, PT, R74, R71, PT ;  /* 0x000000474a00720c */ /* 0x000fe40003f45270 */
[CC--:B------:R-:W-:Y:S02]  /*5c70*/  ISETP.NE.AND P3, PT, R72.reuse, R69.reuse, PT ;  /* 0x000000454800720c */ /* 0x0c0fe40003f65270 */
[----:B------:R-:W-:Y:S02]  /*5c80*/  ISETP.GT.AND P1, PT, R72, R69, PT ;  /* 0x000000454800720c */ /* 0x000fe40003f24270 */
[----:B------:R-:W-:-:S02]  /*5c90*/  ISETP.GT.AND P4, PT, R74, R71, PT ;  /* 0x000000474a00720c */ /* 0x000fc40003f84270 */
[----:B------:R-:W-:Y:S02]  /*5ca0*/  PRMT R72, R61, 0x9910, RZ ;  /* 0x000099103d487816 */ /* 0x000fe400000000ff */
[----:B------:R-:W-:Y:S02]  /*5cb0*/  PRMT R71, R9, 0x9910, RZ ;  /* 0x0000991009477816 */ /* 0x000fe400000000ff */
[----:B------:R-:W-:Y:S02]  /*5cc0*/  SEL R69, RZ, 0xffffffff, !P5 ;  /* 0xffffffffff457807 */ /* 0x000fe40006800000 */
[CC--:B------:R-:W-:Y:S02]  /*5cd0*/  ISETP.NE.AND P5, PT, R72.reuse, R71.reuse, PT ;  /* 0x000000474800720c */ /* 0x0c0fe40003fa5270 */
[----:B------:R-:W-:Y:S02]  /*5ce0*/  ISETP.GT.AND P6, PT, R72, R71, PT ;  /* 0x000000474800720c */ /* 0x000fe40003fc4270 */
[----:B------:R-:W-:-:S02]  /*5cf0*/  SEL R71, RZ, 0xffffffff, !P0 ;  /* 0xffffffffff477807 */ /* 0x000fc40004000000 */
[-C--:B------:R-:W-:Y:S02]  /*5d00*/  ISETP.GE.U32.AND P0, PT, R43, R28.reuse, PT ;  /* 0x0000001c2b00720c */ /* 0x080fe40003f06070 */
[----:B------:R-:W-:Y:S02]  /*5d10*/  @P2 SEL R71, RZ, 0xffffffff, P4 ;  /* 0xffffffffff472807 */ /* 0x000fe40002000000 */
[----:B------:R-:W-:Y:S02]  /*5d20*/  ISETP.GE.AND.EX P0, PT, R53, RZ, PT, P0 ;  /* 0x000000ff3500720c */ /* 0x000fe40003f06300 */
[----:B------:R-:W-:Y:S02]  /*5d30*/  ISETP.GE.U32.AND P4, PT, R41, R28, PT ;  /* 0x0000001c2900720c */ /* 0x000fe40003f86070 */
[----:B------:R-:W-:Y:S02]  /*5d40*/  PRMT R74, R65, 0x9910, RZ ;  /* 0x00009910414a7816 */ /* 0x000fe400000000ff */
[----:B------:R-:W-:-:S02]  /*5d50*/  PRMT R73, R9, 0xbb32, RZ ;  /* 0x0000bb3209497816 */ /* 0x000fc400000000ff */
[----:B------:R-:W-:Y:S02]  /*5d60*/  @P3 SEL R69, RZ, 0xffffffff, P1 ;  /* 0xffffffffff453807 */ /* 0x000fe40000800000 */
[----:B------:R-:W-:Y:S02]  /*5d70*/  SEL R72, RZ, 0xffffffff, !P0 ;  /* 0xffffffffff487807 */ /* 0x000fe40004000000 */
[----:B------:R-:W-:Y:S02]  /*5d80*/  ISETP.GE.AND.EX P4, PT, R51, RZ, PT, P4 ;  /* 0x000000ff3300720c */ /* 0x000fe40003f86340 */
[----:B------:R-:W-:Y:S02]  /*5d90*/  ISETP.GE.U32.AND P0, PT, R40, R70, PT ;  /* 0x000000462800720c */ /* 0x000fe40003f06070 */
[----:B------:R-:W-:Y:S02]  /*5da0*/  LOP3.LUT R71, R71, 0x1, RZ, 0xc0, !PT ;  /* 0x0000000147477812 */ /* 0x000fe400078ec0ff */
[----:B------:R-:W-:-:S02]  /*5db0*/  ISETP.NE.AND P3, PT, R74, R73, PT ;  /* 0x000000494a00720c */ /* 0x000fc40003f65270 */
[----:B------:R-:W-:Y:S02]  /*5dc0*/  ISETP.GT.AND P1, PT, R74, R73, PT ;  /* 0x000000494a00720c */ /* 0x000fe40003f24270 */
[----:B------:R-:W-:Y:S02]  /*5dd0*/  LOP3.LUT R69, R69, 0x1, RZ, 0xc0, !PT ;  /* 0x0000000145457812 */ /* 0x000fe400078ec0ff */
[----:B------:R-:W-:Y:S02]  /*5de0*/  SEL R73, RZ, 0xffffffff, !P4 ;  /* 0xffffffffff497807 */ /* 0x000fe40006000000 */
[----:B------:R-:W-:Y:S02]  /*5df0*/  ISETP.GE.AND.EX P0, PT, R50, RZ, PT, P0 ;  /* 0x000000ff3200720c */ /* 0x000fe40003f06300 */
[----:B------:R-:W-:Y:S02]  /*5e00*/  ISETP.NE.U32.AND P4, PT, R71, 0x1, PT ;  /* 0x000000014700780c */ /* 0x000fe40003f85070 */
[----:B------:R-:W-:-:S02]  /*5e10*/  PRMT R74, R63, 0x9910, RZ ;  /* 0x000099103f4a7816 */ /* 0x000fc400000000ff */
[----:B---3--:R-:W-:Y:S02]  /*5e20*/  PRMT R71, R10, 0x9910, RZ ;  /* 0x000099100a477816 */ /* 0x008fe400000000ff */
[----:B------:R-:W-:Y:S02]  /*5e30*/  ISETP.NE.U32.AND P2, PT, R69, 0x1, PT ;  /* 0x000000014500780c */ /* 0x000fe40003f45070 */
[----:B------:R-:W-:Y:S02]  /*5e40*/  SEL R69, RZ, 0xffffffff, !P0 ;  /* 0xffffffffff457807 */ /* 0x000fe40004000000 */
[----:B------:R-:W-:Y:S02]  /*5e50*/  ISETP.GE.U32.AND P0, PT, R38, R70, PT ;  /* 0x000000462600720c */ /* 0x000fe40003f06070 */
[----:B------:R-:W-:Y:S02]  /*5e60*/  @P5 SEL R72, RZ, 0xffffffff, P6 ;  /* 0xffffffffff485807 */ /* 0x000fe40003000000 */
[----:B------:R-:W-:-:S02]  /*5e70*/  ISETP.NE.AND P6, PT, R74, R71, PT ;  /* 0x000000474a00720c */ /* 0x000fc40003fc5270 */
[----:B------:R-:W-:Y:S02]  /*5e80*/  PRMT R75, R11, 0x9910, RZ ;  /* 0x000099100b4b7816 */ /* 0x000fe400000000ff */
[----:B------:R-:W-:Y:S02]  /*5e90*/  ISETP.GE.AND.EX P0, PT, R46, RZ, PT, P0 ;  /* 0x000000ff2e00720c */ /* 0x000fe40003f06300 */
[----:B------:R-:W-:Y:S02]  /*5ea0*/  ISETP.GT.AND P5, PT, R74, R71, PT ;  /* 0x000000474a00720c */ /* 0x000fe40003fa4270 */
[----:B------:R-:W-:Y:S02]  /*5eb0*/  @P3 SEL R73, RZ, 0xffffffff, P1 ;  /* 0xffffffffff493807 */ /* 0x000fe40000800000 */
[----:B------:R-:W-:Y:S02]  /*5ec0*/  ISETP.NE.AND P1, PT, R76, R75, PT ;  /* 0x0000004b4c00720c */ /* 0x000fe40003f25270 */
[----:B------:R-:W-:-:S02]  /*5ed0*/  SEL R71, RZ, 0xffffffff, !P0 ;  /* 0xffffffffff477807 */ /* 0x000fc40004000000 */
[----:B------:R-:W-:Y:S02]  /*5ee0*/  ISETP.GE.U32.AND P0, PT, R39, R70, PT ;  /* 0x000000462700720c */ /* 0x000fe40003f06070 */
[----:B------:R-:W-:Y:S02]  /*5ef0*/  ISETP.GT.AND P3, PT, R76, R75, PT ;  /* 0x0000004b4c00720c */ /* 0x000fe40003f64270 */
[----:B------:R-:W-:Y:S02]  /*5f00*/  PRMT R75, R62, 0x9910, RZ ;  /* 0x000099103e4b7816 */ /* 0x000fe400000000ff */
[----:B------:R-:W-:Y:S02]  /*5f10*/  PRMT R74, R10, 0xbb32, RZ ;  /* 0x0000bb320a4a7816 */ /* 0x000fe400000000ff */
[----:B------:R-:W-:Y:S02]  /*5f20*/  PRMT R76, R11, 0xbb32, RZ ;  /* 0x0000bb320b4c7816 */ /* 0x000fe400000000ff */
[----:B------:R-:W-:-:S02]  /*5f30*/  ISETP.GE.AND.EX P0, PT, R48, RZ, PT, P0 ;  /* 0x000000ff3000720c */ /* 0x000fc40003f06300 */
[----:B------:R-:W-:Y:S02]  /*5f40*/  @P6 SEL R69, RZ, 0xffffffff, P5 ;  /* 0xffffffffff456807 */ /* 0x000fe40002800000 */
[CC--:B------:R-:W-:Y:S02]  /*5f50*/  ISETP.NE.AND P6, PT, R75.reuse, R74.reuse, PT ;  /* 0x0000004a4b00720c */ /* 0x0c0fe40003fc5270 */
[----:B------:R-:W-:Y:S01]  /*5f60*/  ISETP.GT.AND P5, PT, R75, R74, PT ;  /* 0x0000004a4b00720c */ /* 0x000fe20003fa4270 */
[----:B------:R-:W-:Y:S01]  /*5f70*/  IMAD.MOV.U32 R74, RZ, RZ, R76 ;  /* 0x000000ffff4a7224 */ /* 0x000fe200078e004c */
[----:B------:R-:W-:Y:S02]  /*5f80*/  SEL R75, RZ, 0xffffffff, !P0 ;  /* 0xffffffffff4b7807 */ /* 0x000fe40004000000 */
[----:B------:R-:W-:Y:S02]  /*5f90*/  ISETP.GE.U32.AND P0, PT, R37, R70, PT ;  /* 0x000000462500720c */ /* 0x000fe40003f06070 */
[----:B------:R-:W-:-:S02]  /*5fa0*/  @P1 SEL R71, RZ, 0xffffffff, P3 ;  /* 0xffffffffff471807 */ /* 0x000fc40001800000 */
[CC--:B------:R-:W-:Y:S02]  /*5fb0*/  ISETP.NE.AND P3, PT, R77.reuse, R74.reuse, PT ;  /* 0x0000004a4d00720c */ /* 0x0c0fe40003f65270 */
[----:B------:R-:W-:Y:S02]  /*5fc0*/  ISETP.GE.AND.EX P0, PT, R44, RZ, PT, P0 ;  /* 0x000000ff2c00720c */ /* 0x000fe40003f06300 */
[----:B------:R-:W-:Y:S02]  /*5fd0*/  ISETP.GT.AND P1, PT, R77, R74, PT ;  /* 0x0000004a4d00720c */ /* 0x000fe40003f24270 */
[----:B------:R-:W-:Y:S02]  /*5fe0*/  PRMT R77, R49, 0x9910, RZ ;  /* 0x00009910314d7816 */ /* 0x000fe400000000ff */
[----:B----4-:R-:W-:Y:S02]  /*5ff0*/  PRMT R74, R6, 0x9910, RZ ;  /* 0x00009910064a7816 */ /* 0x010fe400000000ff */
[----:B------:R-:W-:-:S02]  /*6000*/  SEL R76, RZ, 0xffffffff, !P0 ;  /* 0xffffffffff4c7807 */ /* 0x000fc40004000000 */
[----:B------:R-:W-:Y:S02]  /*6010*/  ISETP.GE.U32.AND P0, PT, R36, R68, PT ;  /* 0x000000442400720c */ /* 0x000fe40003f06070 */
[----:B------:R-:W-:Y:S02]  /*6020*/  @P6 SEL R75, RZ, 0xffffffff, P5 ;  /* 0xffffffffff4b6807 */ /* 0x000fe40002800000 */
[CC--:B------:R-:W-:Y:S02]  /*6030*/  ISETP.NE.AND P5, PT, R77.reuse, R74.reuse, PT ;  /* 0x0000004a4d00720c */ /* 0x0c0fe40003fa5270 */
[----:B------:R-:W-:Y:S02]  /*6040*/  ISETP.GT.AND P6, PT, R77, R74, PT ;  /* 0x0000004a4d00720c */ /* 0x000fe40003fc4270 */
[----:B------:R-:W-:Y:S02]  /*6050*/  ISETP.GE.AND.EX P0, PT, R27, RZ, PT, P0 ;  /* 0x000000ff1b00720c */ /* 0x000fe40003f06300 */
[----:B------:R-:W-:-:S02]  /*6060*/  PRMT R74, R6, 0xbb32, RZ ;  /* 0x0000bb32064a7816 */ /* 0x000fc400000000ff */
[----:B------:R-:W-:Y:S02]  /*6070*/  SEL R77, RZ, 0xffffffff, !P0 ;  /* 0xffffffffff4d7807 */ /* 0x000fe40004000000 */
[----:B------:R-:W-:Y:S02]  /*6080*/  @P3 SEL R76, RZ, 0xffffffff, P1 ;  /* 0xffffffffff4c3807 */ /* 0x000fe40000800000 */
[----:B------:R-:W-:Y:S02]  /*6090*/  ISETP.GE.U32.AND P0, PT, R35, R68, PT ;  /* 0x000000442300720c */ /* 0x000fe40003f06070 */
[----:B------:R-:W-:Y:S02]  /*60a0*/  ISETP.NE.AND P3, PT, R79, R74, PT ;  /* 0x0000004a4f00720c */ /* 0x000fe40003f65270 */
[----:B------:R-:W-:Y:S02]  /*60b0*/  PRMT R78, R7, 0x9910, RZ ;  /* 0x00009910074e7816 */ /* 0x000fe400000000ff */
[----:B------:R-:W-:-:S02]  /*60c0*/  ISETP.GE.AND.EX P0, PT, R0, RZ, PT, P0 ;  /* 0x000000ff0000720c */ /* 0x000fc40003f06300 */
[----:B------:R-:W-:Y:S02]  /*60d0*/  @P5 SEL R77, RZ, 0xffffffff, P6 ;  /* 0xffffffffff4d5807 */ /* 0x000fe40003000000 */
[CC--:B------:R-:W-:Y:S02]  /*60e0*/  ISETP.NE.AND P6, PT, R81.reuse, R78.reuse, PT ;  /* 0x0000004e5100720c */ /* 0x0c0fe40003fc5270 */
[----:B------:R-:W-:Y:S02]  /*60f0*/  ISETP.GT.AND P5, PT, R81, R78, PT ;  /* 0x0000004e5100720c */ /* 0x000fe40003fa4270 */
[----:B------:R-:W-:Y:S02]  /*6100*/  SEL R78, RZ, 0xffffffff, !P0 ;  /* 0xffffffffff4e7807 */ /* 0x000fe40004000000 */
[----:B------:R-:W-:Y:S02]  /*6110*/  ISETP.GT.AND P1, PT, R79, R74, PT ;  /* 0x0000004a4f00720c */ /* 0x000fe40003f24270 */
[----:B------:R-:W-:-:S02]  /*6120*/  ISETP.GE.U32.AND P0, PT, R34, R68, PT ;  /* 0x000000442200720c */ /* 0x000fc40003f06070 */
[----:B------:R-:W-:Y:S02]  /*6130*/  PRMT R79, R56, 0x9910, RZ ;  /* 0x00009910384f7816 */ /* 0x000fe400000000ff */
[----:B------:R-:W-:Y:S02]  /*6140*/  PRMT R74, R7, 0xbb32, RZ ;  /* 0x0000bb32074a7816 */ /* 0x000fe400000000ff */
[----:B------:R-:W-:Y:S02]  /*6150*/  ISETP.GE.AND.EX P0, PT, R30, RZ, PT, P0 ;  /* 0x000000ff1e00720c */ /* 0x000fe40003f06300 */
[----:B------:R-:W-:Y:S02]  /*6160*/  @P3 SEL R78, RZ, 0xffffffff, P1 ;  /* 0xffffffffff4e3807 */ /* 0x000fe40000800000 */
[CC--:B------:R-:W-:Y:S02]  /*6170*/  ISETP.NE.AND P1, PT, R79.reuse, R74.reuse, PT ;  /* 0x0000004a4f00720c */ /* 0x0c0fe40003f25270 */
[----:B------:R-:W-:-:S02]  /*6180*/  ISETP.GT.AND P3, PT, R79, R74, PT ;  /* 0x0000004a4f00720c */ /* 0x000fc40003f64270 */
[----:B------:R-:W-:Y:S02]  /*6190*/  SEL R79, RZ, 0xffffffff, !P0 ;  /* 0xffffffffff4f7807 */ /* 0x000fe40004000000 */
[----:B------:R-:W-:Y:S02]  /*61a0*/  ISETP.GE.U32.AND P0, PT, R33, R68, PT ;  /* 0x000000442100720c */ /* 0x000fe40003f06070 */
[----:B------:R-:W-:Y:S02]  /*61b0*/  @P6 SEL R79, RZ, 0xffffffff, P5 ;  /* 0xffffffffff4f6807 */ /* 0x000fe40002800000 */
[----:B------:R-:W-:Y:S02]  /*61c0*/  ISETP.GE.AND.EX P6, PT, R42, RZ, PT, P0 ;  /* 0x000000ff2a00720c */ /* 0x000fe40003fc6300 */
[C---:B-----5:R-:W-:Y:S02]  /*61d0*/  PRMT R74, R4.reuse, 0x9910, RZ ;  /* 0x00009910044a7816 */ /* 0x060fe400000000ff */
[----:B------:R-:W-:-:S02]  /*61e0*/  PRMT R84, R4, 0xbb32, RZ ;  /* 0x0000bb3204547816 */ /* 0x000fc400000000ff */
[----:B------:R-:W-:Y:S02]  /*61f0*/  SEL R80, RZ, 0xffffffff, !P6 ;  /* 0xffffffffff507807 */ /* 0x000fe40007000000 */
[----:B------:R-:W-:Y:S02]  /*6200*/  @P1 SEL R80, RZ, 0xffffffff, P3 ;  /* 0xffffffffff501807 */ /* 0x000fe40001800000 */
[----:B------:R-:W-:Y:S02]  /*6210*/  ISETP.GE.U32.AND P5, PT, R52, R66, PT ;  /* 0x000000423400720c */ /* 0x000fe40003fa6070 */
[----:B------:R-:W-:Y:S02]  /*6220*/  ISETP.NE.AND P3, PT, R83, R74, PT ;  /* 0x0000004a5300720c */ /* 0x000fe40003f65270 */
[----:B------:R-:W-:Y:S02]  /*6230*/  ISETP.GE.U32.AND P0, PT, R25, R66, PT ;  /* 0x000000421900720c */ /* 0x000fe40003f06070 */
[----:B------:R-:W-:-:S02]  /*6240*/  ISETP.NE.AND P6, PT, R85, R84, PT ;  /* 0x000000545500720c */ /* 0x000fc40003fc5270 */
[----:B------:R-:W-:Y:S02]  /*6250*/  ISETP.GE.AND.EX P5, PT, R26, RZ, PT, P5 ;  /* 0x000000ff1a00720c */ /* 0x000fe40003fa6350 */
[----:B------:R-:W-:Y:S02]  /*6260*/  ISETP.GE.AND.EX P0, PT, R21, RZ, PT, P0 ;  /* 0x000000ff1500720c */ /* 0x000fe40003f06300 */
[----:B------:R-:W-:Y:S02]  /*6270*/  LOP3.LUT R72, R72, 0x1, RZ, 0xc0, !PT ;  /* 0x0000000148487812 */ /* 0x000fe400078ec0ff */
[----:B------:R-:W-:Y:S02]  /*6280*/  SEL R81, RZ, 0xffffffff, !P5 ;  /* 0xffffffffff517807 */ /* 0x000fe40006800000 */
[----:B------:R-:W-:Y:S02]  /*6290*/  ISETP.GT.AND P5, PT, R83, R74, PT ;  /* 0x0000004a5300720c */ /* 0x000fe40003fa4270 */
[----:B------:R-:W-:-:S02]  /*62a0*/  SEL R82, RZ, 0xffffffff, !P0 ;  /* 0xffffffffff527807 */ /* 0x000fc40004000000 */
[----:B------:R-:W-:Y:S02]  /*62b0*/  ISETP.NE.U32.AND P1, PT, R72, 0x1, PT ;  /* 0x000000014800780c */ /* 0x000fe40003f25070 */
[----:B------:R-:W-:Y:S02]  /*62c0*/  ISETP.GT.AND P0, PT, R85, R84, PT ;  /* 0x000000545500720c */ /* 0x000fe40003f04270 */
[----:B------:R-:W-:Y:S02]  /*62d0*/  LOP3.LUT R73, R73, 0x1, RZ, 0xc0, !PT ;  /* 0x0000000149497812 */ /* 0x000fe400078ec0ff */
[----:B------:R-:W-:Y:S02]  /*62e0*/  PRMT R83, R20, 0x9910, RZ ;  /* 0x0000991014537816 */ /* 0x000fe400000000ff */
[----:B------:R-:W-:Y:S02]  /*62f0*/  PRMT R72, R5, 0x9910, RZ ;  /* 0x0000991005487816 */ /* 0x000fe400000000ff */
[----:B------:R-:W-:-:S02]  /*6300*/  @P3 SEL R81, RZ, 0xffffffff, P5 ;  /* 0xffffffffff513807 */ /* 0x000fc40002800000 */
[----:B------:R-:W-:Y:S02]  /*6310*/  ISETP.NE.U32.AND P5, PT, R73, 0x1, PT ;  /* 0x000000014900780c */ /* 0x000fe40003fa5070 */
[----:B------:R-:W-:Y:S02]  /*6320*/  @P6 SEL R82, RZ, 0xffffffff, P0 ;  /* 0xffffffffff526807 */ /* 0x000fe40000000000 */
[----:B------:R-:W-:Y:S02]  /*6330*/  ISETP.NE.AND P6, PT, R83, R72, PT ;  /* 0x000000485300720c */ /* 0x000fe40003fc5270 */
[----:B------:R-:W-:Y:S02]  /*6340*/  ISETP.GE.U32.AND P3, PT, R15, R66, PT ;  /* 0x000000420f00720c */ /* 0x000fe40003f66070 */
[C---:B------:R-:W-:Y:S02]  /*6350*/  SEL R47, R28.reuse, R47, !P2 ;  /* 0x0000002f1c2f7207 */ /* 0x040fe40005000000 */
[----:B------:R-:W-:-:S02]  /*6360*/  SEL R45, R28, R45, !P4 ;  /* 0x0000002d1c2d7207 */ /* 0x000fc40006000000 */
[C---:B------:R-:W-:Y:S02]  /*6370*/  SEL R43, R28.reuse, R43, !P1 ;  /* 0x0000002b1c2b7207 */ /* 0x040fe40004800000 */
[----:B------:R-:W-:Y:S02]  /*6380*/  SEL R41, R28, R41, !P5 ;  /* 0x000000291c297207 */ /* 0x000fe40006800000 */
[----:B------:R-:W-:Y:S02]  /*6390*/  PRMT R28, R5, 0xbb32, RZ ;  /* 0x0000bb32051c7816 */ /* 0x000fe400000000ff */
[----:B------:R-:W-:Y:S02]  /*63a0*/  ISETP.GE.AND.EX P0, PT, R13, RZ, PT, P3 ;  /* 0x000000ff0d00720c */ /* 0x000fe40003f06330 */
[----:B------:R-:W-:Y:S01]  /*63b0*/  ISETP.GT.AND P3, PT, R83, R72, PT ;  /* 0x000000485300720c */ /* 0x000fe20003f64270 */
[----:B------:R-:W-:Y:S01]  /*63c0*/  IMAD.MOV.U32 R83, RZ, RZ, R28 ;  /* 0x000000ffff537224 */ /* 0x000fe200078e001c */
[----:B------:R-:W-:Y:S01]  /*63d0*/  PRMT R84, R12, 0x9910, RZ ;  /* 0x000099100c547816 */ /* 0x000fe200000000ff */
[----:B------:R-:W-:Y:S01]  /*63e0*/  IMAD.IADD R28, R66, 0x1, R3 ;  /* 0x00000001421c7824 */ /* 0x000fe200078e0203 */
[----:B------:R-:W-:-:S02]  /*63f0*/  SEL R73, RZ, 0xffffffff, !P0 ;  /* 0xffffffffff497807 */ /* 0x000fc40004000000 */
[----:B------:R-:W-:Y:S02]  /*6400*/  @P6 SEL R73, RZ, 0xffffffff, P3 ;  /* 0xffffffffff496807 */ /* 0x000fe40001800000 */
[----:B------:R-:W-:Y:S02]  /*6410*/  ISETP.NE.AND P3, PT, R84, R83, PT ;  /* 0x000000535400720c */ /* 0x000fe40003f65270 */
[----:B------:R-:W-:Y:S02]  /*6420*/  ISETP.GE.U32.AND P0, PT, R16, R66, PT ;  /* 0x000000421000720c */ /* 0x000fe40003f06070 */
[----:B------:R-:W-:Y:S02]  /*6430*/  PRMT R72, R8, 0x7632, R72 ;  /* 0x0000763208487816 */ /* 0x000fe40000000048 */
[----:B------:R-:W-:Y:S02]  /*6440*/  ISETP.GE.AND.EX P0, PT, R31, RZ, PT, P0 ;  /* 0x000000ff1f00720c */ /* 0x000fe40003f06300 */
[----:B------:R-:W-:Y:S01]  /*6450*/  SEL R72, R72, R67, !P4 ;  /* 0x0000004348487207 */ /* 0x000fe20006000000 */
[----:B------:R-:W-:Y:S01]  /*6460*/  IMAD R67, R3, 0x3, R28 ;  /* 0x0000000303437824 */ /* 0x000fe200078e021c */
[----:B------:R-:W-:-:S02]  /*6470*/  PRMT R74, R9, 0x7632, R74 ;  /* 0x00007632094a7816 */ /* 0x000fc4000000004a */
[----:B------:R-:W-:Y:S02]  /*6480*/  ISETP.GT.AND P6, PT, R84, R83, PT ;  /* 0x000000535400720c */ /* 0x000fe40003fc4270 */
[----:B------:R-:W-:Y:S02]  /*6490*/  LOP3.LUT R75, R75, 0x1, RZ, 0xc0, !PT ;  /* 0x000000014b4b7812 */ /* 0x000fe400078ec0ff */
[----:B------:R-:W-:Y:S02]  /*64a0*/  LOP3.LUT R69, R69, 0x1, RZ, 0xc0, !PT ;  /* 0x0000000145457812 */ /* 0x000fe400078ec0ff */
[----:B------:R-:W-:Y:S02]  /*64b0*/  LOP3.LUT R76, R76, 0x1, RZ, 0xc0, !PT ;  /* 0x000000014c4c7812 */ /* 0x000fe400078ec0ff */
[----:B------:R-:W-:Y:S02]  /*64c0*/  SEL R83, RZ, 0xffffffff, !P0 ;  /* 0xffffffffff537807 */ /* 0x000fe40004000000 */
[----:B------:R-:W-:-:S02]  /*64d0*/  SEL R74, R74, R65, !P5 ;  /* 0x000000414a4a7207 */ /* 0x000fc40006800000 */
[----:B------:R-:W-:Y:S02]  /*64e0*/  @P3 SEL R83, RZ, 0xffffffff, P6 ;  /* 0xffffffffff533807 */ /* 0x000fe40003000000 */
[----:B------:R-:W-:Y:S02]  /*64f0*/  ISETP.GE.U32.AND P0, PT, R67, R14, PT ;  /* 0x0000000e4300720c */ /* 0x000fe40003f06070 */
[----:B------:R-:W-:Y:S02]  /*6500*/  ISETP.NE.U32.AND P3, PT, R75, 0x1, PT ;  /* 0x000000014b00780c */ /* 0x000fe40003f65070 */
[----:B------:R-:W-:Y:S02]  /*6510*/  SEL R64, R8, R64, !P2 ;  /* 0x0000004008407207 */ /* 0x000fe40005000000 */
[----:B------:R-:W-:Y:S02]  /*6520*/  SEL R57, R57, RZ, P2 ;  /* 0x000000ff39397207 */ /* 0x000fe40001000000 */
[----:B------:R-:W-:-:S02]  /*6530*/  LOP3.LUT R71, R71, 0x1, RZ, 0xc0, !PT ;  /* 0x0000000147477812 */ /* 0x000fc400078ec0ff */
[----:B------:R-:W-:Y:S02]  /*6540*/  PRMT R65, R10, 0x7632, R65 ;  /* 0x000076320a417816 */ /* 0x000fe40000000041 */
[----:B------:R-:W-:Y:S02]  /*6550*/  ISETP.NE.U32.AND P6, PT, R69, 0x1, PT ;  /* 0x000000014500780c */ /* 0x000fe40003fc5070 */
[----:B------:R-:W-:Y:S02]  /*6560*/  ISETP.NE.U32.AND P2, PT, R76, 0x1, PT ;  /* 0x000000014c00780c */ /* 0x000fe40003f45070 */
[----:B------:R-:W-:Y:S02]  /*6570*/  PRMT R67, R11, 0x7632, R67 ;  /* 0x000076320b437816 */ /* 0x000fe40000000043 */
[----:B------:R-:W-:Y:S02]  /*6580*/  LOP3.LUT R80, R80, 0x1, RZ, 0xc0, !PT ;  /* 0x0000000150507812 */ /* 0x000fe400078ec0ff */
[----:B------:R-:W-:-:S02]  /*6590*/  SEL R55, R55, RZ, P4 ;  /* 0x000000ff37377207 */ /* 0x000fc40002000000 */
[----:B------:R-:W-:Y:S02]  /*65a0*/  LOP3.LUT R77, R77, 0x1, RZ, 0xc0, !PT ;  /* 0x000000014d4d7812 */ /* 0x000fe400078ec0ff */
[----:B------:R-:W-:Y:S02]  /*65b0*/  LOP3.LUT R78, R78, 0x1, RZ, 0xc0, !PT ;  /* 0x000000014e4e7812 */ /* 0x000fe400078ec0ff */
[----:B------:R-:W-:Y:S02]  /*65c0*/  ISETP.NE.U32.AND P4, PT, R71, 0x1, PT ;  /* 0x000000014700780c */ /* 0x000fe40003f85070 */
[----:B------:R-:W-:Y:S02]  /*65d0*/  SEL R69, R65, R62, !P3 ;  /* 0x0000003e41457207 */ /* 0x000fe40005800000 */
[----:B------:R-:W-:Y:S02]  /*65e0*/  SEL R71, R67, R60, !P2 ;  /* 0x0000003c43477207 */ /* 0x000fe40005000000 */
[----:B------:R-:W-:-:S02]  /*65f0*/  SEL R40, R70, R40, !P6 ;  /* 0x0000002846287207 */ /* 0x000fc40007000000 */
[----:B------:R-:W-:Y:S02]  /*6600*/  SEL R62, R10, R63, !P6 ;  /* 0x0000003f0a3e7207 */ /* 0x000fe40007000000 */
[----:B------:R-:W-:Y:S02]  /*6610*/  SEL R50, R50, RZ, P6 ;  /* 0x000000ff32327207 */ /* 0x000fe40003000000 */
[----:B------:R-:W-:Y:S02]  /*6620*/  SEL R60, R9, R61, !P1 ;  /* 0x0000003d093c7207 */ /* 0x000fe40004800000 */
[----:B------:R-:W-:Y:S02]  /*6630*/  SEL R53, R53, RZ, P1 ;  /* 0x000000ff35357207 */ /* 0x000fe40000800000 */
[----:B------:R-:W-:Y:S02]  /*6640*/  SEL R51, R51, RZ, P5 ;  /* 0x000000ff33337207 */ /* 0x000fe40002800000 */
[----:B------:R-:W-:-:S02]  /*6650*/  ISETP.NE.U32.AND P6, PT, R80, 0x1, PT ;  /* 0x000000015000780c */ /* 0x000fc40003fc5070 */
[----:B------:R-:W-:Y:S02]  /*6660*/  PRMT R63, R7, 0x7632, R63 ;  /* 0x00007632073f7816 */ /* 0x000fe4000000003f */
[----:B------:R-:W-:Y:S02]  /*6670*/  ISETP.NE.U32.AND P1, PT, R77, 0x1, PT ;  /* 0x000000014d00780c */ /* 0x000fe40003f25070 */
[----:B------:R-:W-:Y:S02]  /*6680*/  ISETP.NE.U32.AND P5, PT, R78, 0x1, PT ;  /* 0x000000014e00780c */ /* 0x000fe40003fa5070 */
[----:B------:R-:W-:Y:S02]  /*6690*/  PRMT R61, R6, 0x7632, R61 ;  /* 0x00007632063d7816 */ /* 0x000fe4000000003d */
[----:B------:R-:W-:Y:S02]  /*66a0*/  LOP3.LUT R82, R82, 0x1, RZ, 0xc0, !PT ;  /* 0x0000000152527812 */ /* 0x000fe400078ec0ff */
[----:B------:R-:W-:-:S02]  /*66b0*/  LOP3.LUT R83, R83, 0x1, RZ, 0xc0, !PT ;  /* 0x0000000153537812 */ /* 0x000fc400078ec0ff */
[C---:B------:R-:W-:Y:S02]  /*66c0*/  SEL R38, R70.reuse, R38, !P4 ;  /* 0x0000002646267207 */ /* 0x040fe40006000000 */
[C---:B------:R-:W-:Y:S02]  /*66d0*/  SEL R39, R70.reuse, R39, !P3 ;  /* 0x0000002746277207 */ /* 0x040fe40005800000 */
[----:B------:R-:W-:Y:S02]  /*66e0*/  SEL R37, R70, R37, !P2 ;  /* 0x0000002546257207 */ /* 0x000fe40005000000 */
[----:B------:R-:W-:Y:S02]  /*66f0*/  LOP3.LUT R79, R79, 0x1, RZ, 0xc0, !PT ;  /* 0x000000014f4f7812 */ /* 0x000fe400078ec0ff */
[----:B------:R-:W-:Y:S02]  /*6700*/  SEL R70, R63, R56, !P6 ;  /* 0x000000383f467207 */ /* 0x000fe40007000000 */
[----:B------:R-:W-:-:S02]  /*6710*/  LOP3.LUT R81, R81, 0x1, RZ, 0xc0, !PT ;  /* 0x0000000151517812 */ /* 0x000fc400078ec0ff */
[----:B------:R-:W-:Y:S02]  /*6720*/  LOP3.LUT R73, R73, 0x1, RZ, 0xc0, !PT ;  /* 0x0000000149497812 */ /* 0x000fe400078ec0ff */
[----:B------:R-:W-:Y:S02]  /*6730*/  SEL R58, R61, R58, !P5 ;  /* 0x0000003a3d3a7207 */ /* 0x000fe40006800000 */
[----:B------:R-:W-:Y:S02]  /*6740*/  SEL R35, R68, R35, !P5 ;  /* 0x0000002344237207 */ /* 0x000fe40006800000 */
[----:B------:R-:W-:Y:S02]  /*6750*/  SEL R44, R44, RZ, P2 ;  /* 0x000000ff2c2c7207 */ /* 0x000fe40001000000 */
[----:B------:R-:W-:Y:S02]  /*6760*/  SEL R56, R6, R49, !P1 ;  /* 0x0000003106387207 */ /* 0x000fe40004800000 */
[----:B------:R-:W-:-:S02]  /*6770*/  SEL R0, R0, RZ, P5 ;  /* 0x000000ff00007207 */ /* 0x000fc40002800000 */
[----:B------:R-:W-:Y:S02]  /*6780*/  ISETP.NE.U32.AND P2, PT, R82, 0x1, PT ;  /* 0x000000015200780c */ /* 0x000fe40003f45070 */
[----:B------:R-:W-:Y:S02]  /*6790*/  PRMT R61, R4, 0x7632, R61 ;  /* 0x00007632043d7816 */ /* 0x000fe4000000003d */
[----:B------:R-:W-:Y:S02]  /*67a0*/  ISETP.NE.U32.AND P5, PT, R83, 0x1, PT ;  /* 0x000000015300780c */ /* 0x000fe40003fa5070 */
[----:B------:R-:W-:Y:S02]  /*67b0*/  PRMT R49, R5, 0x7632, R49 ;  /* 0x0000763205317816 */ /* 0x000fe40000000031 */
[----:B------:R-:W-:Y:S02]  /*67c0*/  SEL R54, R11, R54, !P4 ;  /* 0x000000360b367207 */ /* 0x000fe40006000000 */
[----:B------:R-:W-:-:S02]  /*67d0*/  SEL R46, R46, RZ, P4 ;  /* 0x000000ff2e2e7207 */ /* 0x000fc40002000000 */
[----:B------:R-:W-:Y:S02]  /*67e0*/  SEL R36, R68, R36, !P1 ;  /* 0x0000002444247207 */ /* 0x000fe40004800000 */
[----:B------:R-:W-:Y:S02]  /*67f0*/  SEL R48, R48, RZ, P3 ;  /* 0x000000ff30307207 */ /* 0x000fe40001800000 */
[----:B------:R-:W-:Y:S02]  /*6800*/  SEL R27, R27, RZ, P1 ;  /* 0x000000ff1b1b7207 */ /* 0x000fe40000800000 */
[----:B------:R-:W-:Y:S02]  /*6810*/  ISETP.NE.U32.AND P4, PT, R79, 0x1, PT ;  /* 0x000000014f00780c */ /* 0x000fe40003f85070 */
[----:B------:R-:W-:Y:S02]  /*6820*/  ISETP.NE.U32.AND P3, PT, R81, 0x1, PT ;  /* 0x000000015100780c */ /* 0x000fe40003f65070 */
[----:B------:R-:W-:-:S02]  /*6830*/  ISETP.NE.U32.AND P1, PT, R73, 0x1, PT ;  /* 0x000000014900780c */ /* 0x000fc40003f25070 */
[----:B------:R-:W-:Y:S02]  /*6840*/  SEL R24, R61, R24, !P2 ;  /* 0x000000183d187207 */ /* 0x000fe40005000000 */
[----:B------:R-:W-:Y:S02]  /*6850*/  SEL R12, R49, R12, !P5 ;  /* 0x0000000c310c7207 */ /* 0x000fe40006800000 */
[----:B------:R-:W-:Y:S02]  /*6860*/  PRMT R61, R60, 0x7610, R61 ;  /* 0x000076103c3d7816 */ /* 0x000fe4000000003d */
[----:B------:R-:W-:Y:S02]  /*6870*/  PRMT R63, R62, 0x7610, R63 ;  /* 0x000076103e3f7816 */ /* 0x000fe4000000003f */
[----:B------:R-:W-:Y:S02]  /*6880*/  PRMT R49, R56, 0x7610, R49 ;  /* 0x0000761038317816 */ /* 0x000fe40000000031 */
[----:B------:R-:W-:-:S02]  /*6890*/  SEL R34, R68, R34, !P4 ;  /* 0x0000002244227207 */ /* 0x000fc40006000000 */
[----:B------:R-:W-:Y:S02]  /*68a0*/  SEL R33, R68, R33, !P6 ;  /* 0x0000002144217207 */ /* 0x000fe40007000000 */
[C---:B------:R-:W-:Y:S02]  /*68b0*/  SEL R52, R66.reuse, R52, !P3 ;  /* 0x0000003442347207 */ /* 0x040fe40005800000 */
[C---:B------:R-:W-:Y:S02]  /*68c0*/  SEL R25, R66.reuse, R25, !P2 ;  /* 0x0000001942197207 */ /* 0x040fe40005000000 */
[C---:B------:R-:W-:Y:S02]  /*68d0*/  SEL R15, R66.reuse, R15, !P1 ;  /* 0x0000000f420f7207 */ /* 0x040fe40004800000 */
[----:B------:R-:W-:Y:S02]  /*68e0*/  SEL R16, R66, R16, !P5 ;  /* 0x0000001042107207 */ /* 0x000fe40006800000 */
[----:B------:R-:W-:-:S02]  /*68f0*/  PRMT R67, R72, 0x7610, R67 ;  /* 0x0000761048437816 */ /* 0x000fc40000000043 */
[----:B------:R-:W-:Y:S02]  /*6900*/  PRMT R65, R74, 0x7610, R65 ;  /* 0x000076104a417816 */ /* 0x000fe40000000041 */
[----:B------:R-:W-:Y:S02]  /*6910*/  PRMT R62, R69, 0x7610, R62 ;  /* 0x00007610453e7816 */ /* 0x000fe4000000003e */
[----:B------:R-:W-:Y:S02]  /*6920*/  PRMT R60, R71, 0x7610, R60 ;  /* 0x00007610473c7816 */ /* 0x000fe4000000003c */
[----:B------:R-:W-:Y:S02]  /*6930*/  SEL R32, R7, R32, !P4 ;  /* 0x0000002007207207 */ /* 0x000fe40006000000 */
[----:B------:R-:W-:Y:S02]  /*6940*/  SEL R30, R30, RZ, P4 ;  /* 0x000000ff1e1e7207 */ /* 0x000fe40002000000 */
[----:B------:R-:W-:-:S02]  /*6950*/  SEL R42, R42, RZ, P6 ;  /* 0x000000ff2a2a7207 */ /* 0x000fc40003000000 */
[----:B------:R-:W-:Y:S02]  /*6960*/  PRMT R56, R70, 0x7610, R56 ;  /* 0x0000761046387816 */ /* 0x000fe40000000038 */
[----:B------:R-:W-:Y:S02]  /*6970*/  SEL R29, R4, R29, !P3 ;  /* 0x0000001d041d7207 */ /* 0x000fe40005800000 */
[----:B------:R-:W-:Y:S02]  /*6980*/  SEL R26, R26, RZ, P3 ;  /* 0x000000ff1a1a7207 */ /* 0x000fe40001800000 */
[----:B------:R-:W-:Y:S02]  /*6990*/  SEL R21, R21, RZ, P2 ;  /* 0x000000ff15157207 */ /* 0x000fe40001000000 */
[----:B------:R-:W-:Y:S02]  /*69a0*/  SEL R20, R5, R20, !P1 ;  /* 0x0000001405147207 */ /* 0x000fe40004800000 */
[----:B------:R-:W-:-:S02]  /*69b0*/  SEL R13, R13, RZ, P1 ;  /* 0x000000ff0d0d7207 */ /* 0x000fc40000800000 */
[----:B------:R-:W-:Y:S01]  /*69c0*/  SEL R31, R31, RZ, P5 ;  /* 0x000000ff1f1f7207 */ /* 0x000fe20002800000 */
[----:B------:R-:W-:Y:S06]  /*69d0*/  @!P0 BRA `(.L_x_2327) ;  /* 0xfffffff0001c8947 */ /* 0x000fec000383ffff */
[----:B------:R-:W-:Y:S05]  /*69e0*/  BSYNC.RECONVERGENT B1 ;  /* 0x0000000000017941 */ /* 0x000fea0003800200 */
.L_x_2326:
        /* <DEDUP_REMOVED lines=16> */
.L_x_2325:
[----:B------:R-:W-:Y:S05]  /*6af0*/  BSYNC.RECONVERGENT B0 ;  /* 0x0000000000007941 */ /* 0x000fea0003800200 */
.L_x_2324:
[----:B------:R-:W-:Y:S01]  /*6b00*/  ISETP.GE.U32.AND P0, PT, R28, R14, PT ;  /* 0x0000000e1c00720c */ /* 0x000fe20003f06070 */
[----:B------:R-:W-:-:S12]  /*6b10*/  BSSY.RECONVERGENT B0, `(.L_x_2328) ;  /* 0x000002a000007945 */ /* 0x000fd80003800200 */
[----:B------:R-:W-:Y:S05]  /*6b20*/  @P0 BRA `(.L_x_2329) ;  /* 0x0000000000a00947 */ /* 0x000fea0003800000 */
[----:B------:R-:W-:-:S05]  /*6b30*/  IMAD R4, R59, R28, RZ ;  /* 0x0000001c3b047224 */ /* 0x000fca00078e02ff */
        /* <DEDUP_REMOVED lines=21> */
[----:B------:R-:W-:-:S05]  /*6c90*/  IMAD.IADD R4, R6, 0x1, R3 ;  /* 0x0000000106047824 */ /* 0x000fca00078e0203 */
[----:B------:R-:W-:-:S13]  /*6ca0*/  ISETP.GE.U32.AND P1, PT, R4, R14, PT ;  /* 0x0000000e0400720c */ /* 0x000fda0003f26070 */
[C---:B------:R-:W-:Y:S02]  /*6cb0*/  @!P1 IMAD R4, R59.reuse, R4, RZ ;  /* 0x000000043b049224 */ /* 0x040fe400078e02ff */
[----:B------:R-:W-:-:S03]  /*6cc0*/  IMAD R59, R59, R6, RZ ;  /* 0x000000063b3b7224 */ /* 0x000fc600078e02ff */
[----:B------:R-:W-:Y:S02]  /*6cd0*/  @!P1 SHF.R.U32.HI R7, RZ, 0x2, R4 ;  /* 0x00000002ff079819 */ /* 0x000fe40000011604 */
[----:B------:R-:W-:-:S03]  /*6ce0*/  SHF.R.U32.HI R5, RZ, 0x2, R59 ;  /* 0x00000002ff057819 */ /* 0x000fc6000001163b */
[----:B------:R-:W-:-:S04]  /*6cf0*/  @!P1 IMAD.WIDE.U32 R6, R7, 0x8, R22 ;  /* 0x0000000807069825 */ /* 0x000fc800078e0016 */
[----:B------:R-:W-:Y:S02]  /*6d00*/  IMAD.WIDE.U32 R4, R5, 0x8, R22 ;  /* 0x0000000805047825 */ /* 0x000fe400078e0016 */
[----:B------:R-:W2:Y:S04]  /*6d10*/  @!P1 LDG.E.64 R6, desc[UR36][R6.64] ;  /* 0x0000002406069981 */ /* 0x000ea8000c1e1b00 */
[----:B------:R-:W3:Y:S01]  /*6d20*/  LDG.E.64 R4, desc[UR36][R4.64] ;  /* 0x0000002404047981 */ /* 0x000ee2000c1e1b00 */
[C---:B--2---:R-:W-:Y:S02]  /*6d30*/  @!P1 PRMT R8, R6.reuse, 0x7610, R8 ;  /* 0x0000761006089816 */ /* 0x044fe40000000008 */
[----:B------:R-:W-:Y:S02]  /*6d40*/  @!P1 PRMT R9, R6, 0x7632, R9 ;  /* 0x0000763206099816 */ /* 0x000fe40000000009 */
[----:B------:R-:W-:-:S02]  /*6d50*/  @!P1 PRMT R11, R7, 0x7610, R11 ;  /* 0x00007610070b9816 */ /* 0x000fc4000000000b */
[----:B------:R-:W-:Y:S02]  /*6d60*/  @!P1 PRMT R69, R7, 0x7632, R69 ;  /* 0x0000763207459816 */ /* 0x000fe40000000045 */
[C---:B---3--:R-:W-:Y:S02]  /*6d70*/  PRMT R10, R4.reuse, 0x7610, R10 ;  /* 0x00007610040a7816 */ /* 0x048fe4000000000a */
[----:B------:R-:W-:Y:S02]  /*6d80*/  PRMT R71, R4, 0x7632, R71 ;  /* 0x0000763204477816 */ /* 0x000fe40000000047 */
[C---:B------:R-:W-:Y:S02]  /*6d90*/  PRMT R75, R5.reuse, 0x7610, R75 ;  /* 0x00007610054b7816 */ /* 0x040fe4000000004b */
[----:B------:R-:W-:-:S07]  /*6da0*/  PRMT R73, R5, 0x7632, R73 ;  /* 0x0000763205497816 */ /* 0x000fce0000000049 */
.L_x_2329:
[----:B------:R-:W-:Y:S05]  /*6db0*/  BSYNC.RECONVERGENT B0 ;  /* 0x0000000000007941 */ /* 0x000fea0003800200 */
.L_x_2328:
[----:B------:R-:W-:Y:S04]  /*6dc0*/  BSSY.RECONVERGENT B0, `(.L_x_2330) ;  /* 0x00000db000007945 */ /* 0x000fe80003800200 */
[----:B------:R-:W-:Y:S05]  /*6dd0*/  @P0 BRA `(.L_x_2331) ;  /* 0x0000000c00640947 */ /* 0x000fea0003800000 */
[----:B------:R-:W-:Y:S01]  /*6de0*/  PRMT R4, R83, 0x9910, RZ ;  /* 0x0000991053047816 */ /* 0x000fe200000000ff */
[----:B------:R-:W-:Y:S01]  /*6df0*/  IMAD.IADD R59, R28, 0x1, R3 ;  /* 0x000000011c3b7824 */ /* 0x000fe200078e0203 */
        /* <DEDUP_REMOVED lines=72> */
[----:B------:R-:W-:Y:S02]  /*7280*/  ISETP.GE.U32.AND P0, PT, R38, R59, PT ;  /* 0x0000003b2600720c */ /* 0x000fe40003f06070 */
        /* <DEDUP_REMOVED lines=142> */
.L_x_2331:
[----:B------:R-:W-:Y:S05]  /*7b70*/  BSYNC.RECONVERGENT B0 ;  /* 0x0000000000007941 */ /* 0x000fea0003800200 */
.L_x_2330:
        /* <DEDUP_REMOVED lines=9> */
[----:B------:R-:W-:Y:S02]  /*7c10*/  ISETP.GE.AND.EX P0, PT, R57, R50, PT, P0 ;  /* 0x000000323900720c */ /* 0x000fe40003f06300 */
        /* <DEDUP_REMOVED lines=9> */
[----:B------:R-:W-:Y:S02]  /*7cb0*/  ISETP.GE.U32.AND P2, PT, R45, R39, PT ;  /* 0x000000272d00720c */ /* 0x000fe40003f46070 */
[----:B------:R-:W-:Y:S02]  /*7cc0*/  SEL R4, RZ, 0xffffffff, P1 ;  /* 0xffffffffff047807 */ /* 0x000fe40000800000 */
[----:B------:R-:W-:Y:S02]  /*7cd0*/  ISETP.GE.U32.AND P0, PT, R43, R38, PT ;  /* 0x000000262b00720c */ /* 0x000fe40003f06070 */
[----:B------:R-:W-:Y:S02]  /*7ce0*/  ISETP.GE.U32.AND P1, PT, R41, R37, PT ;  /* 0x000000252900720c */ /* 0x000fe40003f26070 */
[----:B------:R-:W-:-:S02]  /*7cf0*/  SEL R5, RZ, 0xffffffff, P6 ;  /* 0xffffffffff057807 */ /* 0x000fc40003000000 */
[----:B------:R-:W-:Y:S02]  /*7d00*/  ISETP.GE.AND.EX P2, PT, R55, R48, PT, P2 ;  /* 0x000000303700720c */ /* 0x000fe40003f46320 */
[----:B------:R-:W-:Y:S02]  /*7d10*/  ISETP.GT.AND P6, PT, R7, R6, PT ;  /* 0x000000060700720c */ /* 0x000fe40003fc4270 */
[----:B------:R-:W-:Y:S02]  /*7d20*/  ISETP.GE.AND.EX P0, PT, R53, R46, PT, P0 ;  /* 0x0000002e3500720c */ /* 0x000fe40003f06300 */
[----:B------:R-:W-:Y:S02]  /*7d30*/  ISETP.GE.AND.EX P1, PT, R51, R44, PT, P1 ;  /* 0x0000002c3300720c */ /* 0x000fe40003f26310 */
[----:B------:R-:W-:Y:S02]  /*7d40*/  LOP3.LUT R3, R3, 0x1, RZ, 0xc0, !PT ;  /* 0x0000000103037812 */ /* 0x000fe400078ec0ff */
[----:B------:R-:W-:-:S02]  /*7d50*/  @!P3 SEL R4, RZ, 0xffffffff, !P2 ;  /* 0xffffffffff04b807 */ /* 0x000fc40005000000 */
[----:B------:R-:W-:Y:S02]  /*7d60*/  SEL R6, RZ, 0xffffffff, P6 ;  /* 0xffffffffff067807 */ /* 0x000fe40003000000 */
[----:B------:R-:W-:Y:S02]  /*7d70*/  @!P4 SEL R5, RZ, 0xffffffff, !P0 ;  /* 0xffffffffff05c807 */ /* 0x000fe40004000000 */
[----:B------:R-:W-:Y:S02]  /*7d80*/  @!P5 SEL R6, RZ, 0xffffffff, !P1 ;  /* 0xffffffffff06d807 */ /* 0x000fe40004800000 */
[----:B------:R-:W-:Y:S02]  /*7d90*/  ISETP.NE.U32.AND P0, PT, R3, 0x1, PT ;  /* 0x000000010300780c */ /* 0x000fe40003f05070 */
[----:B------:R-:W-:Y:S02]  /*7da0*/  LOP3.LUT R4, R4, 0x1, RZ, 0xc0, !PT ;  /* 0x0000000104047812 */ /* 0x000fe400078ec0ff */
[----:B------:R-:W-:-:S02]  /*7db0*/  LOP3.LUT R5, R5, 0x1, RZ, 0xc0, !PT ;  /* 0x0000000105057812 */ /* 0x000fc400078ec0ff */
[----:B------:R-:W-:Y:S02]  /*7dc0*/  LOP3.LUT R6, R6, 0x1, RZ, 0xc0, !PT ;  /* 0x0000000106067812 */ /* 0x000fe400078ec0ff */
[----:B------:R-:W-:Y:S02]  /*7dd0*/  SEL R64, R63, R64, !P0 ;  /* 0x000000403f407207 */ /* 0x000fe40004000000 */
[----:B------:R-:W-:Y:S02]  /*7de0*/  ISETP.NE.U32.AND P1, PT, R4, 0x1, PT ;  /* 0x000000010400780c */ /* 0x000fe40003f25070 */
[----:B------:R-:W-:Y:S02]  /*7df0*/  ISETP.NE.U32.AND P2, PT, R5, 0x1, PT ;  /* 0x000000010500780c */ /* 0x000fe40003f45070 */
[----:B------:R-:W-:Y:S02]  /*7e00*/  ISETP.NE.U32.AND P3, PT, R6, 0x1, PT ;  /* 0x000000010600780c */ /* 0x000fe40003f65070 */
[----:B------:R-:W-:-:S02]  /*7e10*/  PRMT R6, R49, 0x9910, RZ ;  /* 0x0000991031067816 */ /* 0x000fc400000000ff */
[----:B------:R-:W-:Y:S02]  /*7e20*/  PRMT R3, R64, 0x9910, RZ ;  /* 0x0000991040037816 */ /* 0x000fe400000000ff */
[----:B------:R-:W-:Y:S02]  /*7e30*/  SEL R67, R62, R67, !P1 ;  /* 0x000000433e437207 */ /* 0x000fe40004800000 */
[----:B------:R-:W-:Y:S02]  /*7e40*/  SEL R61, R54, R61, !P2 ;  /* 0x0000003d363d7207 */ /* 0x000fe40005000000 */
[----:B------:R-:W-:Y:S02]  /*7e50*/  SEL R43, R38, R43, !P2 ;  /* 0x0000002b262b7207 */ /* 0x000fe40005000000 */
[----:B------:R-:W-:Y:S02]  /*7e60*/  SEL R53, R46, R53, !P2 ;  /* 0x000000352e357207 */ /* 0x000fe40005000000 */
[----:B------:R-:W-:-:S02]  /*7e70*/  ISETP.NE.AND P5, PT, R3, R6, PT ;  /* 0x000000060300720c */ /* 0x000fc40003fa5270 */
[----:B------:R-:W-:Y:S02]  /*7e80*/  ISETP.GT.AND P2, PT, R3, R6, PT ;  /* 0x000000060300720c */ /* 0x000fe40003f44270 */
[----:B------:R-:W-:Y:S02]  /*7e90*/  SEL R7, R40, R47, !P0 ;  /* 0x0000002f28077207 */ /* 0x000fe40004000000 */
[----:B------:R-:W-:Y:S02]  /*7ea0*/  PRMT R5, R58, 0x9910, RZ ;  /* 0x000099103a057816 */ /* 0x000fe400000000ff */
[----:B------:R-:W-:Y:S02]  /*7eb0*/  PRMT R4, R67, 0x9910, RZ ;  /* 0x0000991043047816 */ /* 0x000fe400000000ff */
[----:B------:R-:W-:Y:S02]  /*7ec0*/  PRMT R3, R32, 0x9910, RZ ;  /* 0x0000991020037816 */ /* 0x000fe400000000ff */
[----:B------:R-:W-:-:S02]  /*7ed0*/  SEL R50, R50, R57, !P0 ;  /* 0x0000003932327207 */ /* 0x000fc40004000000 */
[----:B------:R-:W-:Y:S02]  /*7ee0*/  SEL R8, R39, R45, !P1 ;  /* 0x0000002d27087207 */ /* 0x000fe40004800000 */
[----:B------:R-:W-:Y:S02]  /*7ef0*/  SEL R55, R48, R55, !P1 ;  /* 0x0000003730377207 */ /* 0x000fe40004800000 */
[----:B------:R-:W-:Y:S02]  /*7f00*/  SEL R65, R60, R65, !P3 ;  /* 0x000000413c417207 */ /* 0x000fe40005800000 */
[----:B------:R-:W-:Y:S02]  /*7f10*/  SEL R14, R37, R41, !P3 ;  /* 0x00000029250e7207 */ /* 0x000fe40005800000 */
[----:B------:R-:W-:Y:S02]  /*7f20*/  SEL R51, R44, R51, !P3 ;  /* 0x000000332c337207 */ /* 0x000fe40005800000 */
[----:B------:R-:W-:-:S02]  /*7f30*/  ISETP.NE.AND P3, PT, R4, R5, PT ;  /* 0x000000050400720c */ /* 0x000fc40003f65270 */
[----:B------:R-:W-:Y:S01]  /*7f40*/  ISETP.GT.AND P1, PT, R4, R5, PT ;  /* 0x000000050400720c */ /* 0x000fe20003f24270 */
[----:B------:R-:W-:Y:S01]  /*7f50*/  IMAD.MOV.U32 R5, RZ, RZ, R3 ;  /* 0x000000ffff057224 */ /* 0x000fe200078e0003 */
[----:B------:R-:W-:Y:S02]  /*7f60*/  ISETP.GE.U32.AND P0, PT, R7, R36, PT ;  /* 0x000000240700720c */ /* 0x000fe40003f06070 */
[----:B------:R-:W-:Y:S02]  /*7f70*/  PRMT R4, R61, 0x9910, RZ ;  /* 0x000099103d047816 */ /* 0x000fe400000000ff */
[----:B------:R-:W-:Y:S02]  /*7f80*/  ISETP.GE.AND.EX P0, PT, R50, R27, PT, P0 ;  /* 0x0000001b3200720c */ /* 0x000fe40003f06300 */
[----:B------:R-:W-:Y:S02]  /*7f90*/  PRMT R9, R56, 0x9910, RZ ;  /* 0x0000991038097816 */ /* 0x000fe400000000ff */
[----:B------:R-:W-:-:S02]  /*7fa0*/  PRMT R6, R65, 0x9910, RZ ;  /* 0x0000991041067816 */ /* 0x000fc400000000ff */
[----:B------:R-:W-:Y:S02]  /*7fb0*/  SEL R3, RZ, 0xffffffff, P2 ;  /* 0xffffffffff037807 */ /* 0x000fe40001000000 */
[----:B------:R-:W-:Y:S02]  /*7fc0*/  ISETP.NE.AND P4, PT, R4, R5, PT ;  /* 0x000000050400720c */ /* 0x000fe40003f85270 */
[----:B------:R-:W-:Y:S02]  /*7fd0*/  ISETP.GE.U32.AND P2, PT, R8, R35, PT ;  /* 0x000000230800720c */ /* 0x000fe40003f46070 */
[----:B------:R-:W-:Y:S02]  /*7fe0*/  @!P5 SEL R3, RZ, 0xffffffff, !P0 ;  /* 0xffffffffff03d807 */ /* 0x000fe40004000000 */
[----:B------:R-:W-:Y:S02]  /*7ff0*/  ISETP.NE.AND P5, PT, R6, R9, PT ;  /* 0x000000090600720c */ /* 0x000fe40003fa5270 */
[----:B------:R-:W-:-:S02]  /*8000*/  ISETP.GE.U32.AND P0, PT, R43, R34, PT ;  /* 0x000000222b00720c */ /* 0x000fc40003f06070 */
[----:B------:R-:W-:Y:S02]  /*8010*/  ISETP.GE.AND.EX P2, PT, R55, R0, PT, P2 ;  /* 0x000000003700720c */ /* 0x000fe40003f46320 */
[----:B------:R-:W-:Y:S02]  /*8020*/  ISETP.GT.AND P6, PT, R4, R5, PT ;  /* 0x000000050400720c */ /* 0x000fe40003fc4270 */
[----:B------:R-:W-:Y:S02]  /*8030*/  SEL R4, RZ, 0xffffffff, P1 ;  /* 0xffffffffff047807 */ /* 0x000fe40000800000 */
[----:B------:R-:W-:Y:S02]  /*8040*/  ISETP.GE.U32.AND P1, PT, R14, R33, PT ;  /* 0x000000210e00720c */ /* 0x000fe40003f26070 */
[----:B------:R-:W-:Y:S02]  /*8050*/  ISETP.GE.AND.EX P0, PT, R53, R30, PT, P0 ;  /* 0x0000001e3500720c */ /* 0x000fe40003f06300 */
[----:B------:R-:W-:-:S02]  /*8060*/  @!P3 SEL R4, RZ, 0xffffffff, !P2 ;  /* 0xffffffffff04b807 */ /* 0x000fc40005000000 */
[----:B------:R-:W-:Y:S02]  /*8070*/  SEL R5, RZ, 0xffffffff, P6 ;  /* 0xffffffffff057807 */ /* 0x000fe40003000000 */
[----:B------:R-:W-:Y:S02]  /*8080*/  LOP3.LUT R3, R3, 0x1, RZ, 0xc0, !PT ;  /* 0x0000000103037812 */ /* 0x000fe400078ec0ff */
[----:B------:R-:W-:Y:S02]  /*8090*/  ISETP.GT.AND P6, PT, R6, R9, PT ;  /* 0x000000090600720c */ /* 0x000fe40003fc4270 */
[----:B------:R-:W-:Y:S02]  /*80a0*/  ISETP.GE.AND.EX P1, PT, R51, R42, PT, P1 ;  /* 0x0000002a3300720c */ /* 0x000fe40003f26310 */
[----:B------:R-:W-:Y:S02]  /*80b0*/  @!P4 SEL R5, RZ, 0xffffffff, !P0 ;  /* 0xffffffffff05c807 */ /* 0x000fe40004000000 */
[----:B------:R-:W-:-:S02]  /*80c0*/  LOP3.LUT R4, R4, 0x1, RZ, 0xc0, !PT ;  /* 0x0000000104047812 */ /* 0x000fc400078ec0ff */
[----:B------:R-:W-:Y:S02]  /*80d0*/  ISETP.NE.U32.AND P0, PT, R3, 0x1, PT ;  /* 0x000000010300780c */ /* 0x000fe40003f05070 */
[----:B------:R-:W-:Y:S02]  /*80e0*/  SEL R6, RZ, 0xffffffff, P6 ;  /* 0xffffffffff067807 */ /* 0x000fe40003000000 */
[----:B------:R-:W-:Y:S02]  /*80f0*/  @!P5 SEL R6, RZ, 0xffffffff, !P1 ;  /* 0xffffffffff06d807 */ /* 0x000fe40004800000 */
[----:B------:R-:W-:Y:S02]  /*8100*/  LOP3.LUT R5, R5, 0x1, RZ, 0xc0, !PT ;  /* 0x0000000105057812 */ /* 0x000fe400078ec0ff */
[----:B------:R-:W-:Y:S02]  /*8110*/  ISETP.NE.U32.AND P1, PT, R4, 0x1, PT ;  /* 0x000000010400780c */ /* 0x000fe40003f25070 */
[----:B------:R-:W-:-:S02]  /*8120*/  SEL R64, R49, R64, !P0 ;  /* 0x0000004031407207 */ /* 0x000fc40004000000 */
[----:B------:R-:W-:Y:S02]  /*8130*/  ISETP.NE.U32.AND P2, PT, R5, 0x1, PT ;  /* 0x000000010500780c */ /* 0x000fe40003f45070 */
[----:B------:R-:W-:Y:S02]  /*8140*/  SEL R10, R0, R55, !P1 ;  /* 0x00000037000a7207 */ /* 0x000fe40004800000 */
[----:B------:R-:W-:Y:S02]  /*8150*/  LOP3.LUT R6, R6, 0x1, RZ, 0xc0, !PT ;  /* 0x0000000106067812 */ /* 0x000fe400078ec0ff */
[----:B------:R-:W-:Y:S02]  /*8160*/  PRMT R5, R29, 0x9910, RZ ;  /* 0x000099101d057816 */ /* 0x000fe400000000ff */
[----:B------:R-:W-:Y:S02]  /*8170*/  PRMT R0, R64, 0x9910, RZ ;  /* 0x0000991040007816 */ /* 0x000fe400000000ff */
[----:B------:R-:W-:-:S02]  /*8180*/  ISETP.NE.U32.AND P3, PT, R6, 0x1, PT ;  /* 0x000000010600780c */ /* 0x000fc40003f65070 */
[----:B------:R-:W-:Y:S02]  /*8190*/  SEL R67, R58, R67, !P1 ;  /* 0x000000433a437207 */ /* 0x000fe40004800000 */
[----:B------:R-:W-:Y:S02]  /*81a0*/  ISETP.NE.AND P5, PT, R0, R5, PT ;  /* 0x000000050000720c */ /* 0x000fe40003fa5270 */
[----:B------:R-:W-:Y:S02]  /*81b0*/  SEL R7, R36, R7, !P0 ;  /* 0x0000000724077207 */ /* 0x000fe40004000000 */
[----:B------:R-:W-:Y:S02]  /*81c0*/  SEL R6, R35, R8, !P1 ;  /* 0x0000000823067207 */ /* 0x000fe40004800000 */
[----:B------:R-:W-:Y:S02]  /*81d0*/  SEL R61, R32, R61, !P2 ;  /* 0x0000003d203d7207 */ /* 0x000fe40005000000 */
[----:B------:R-:W-:-:S02]  /*81e0*/  SEL R8, R34, R43, !P2 ;  /* 0x0000002b22087207 */ /* 0x000fc40005000000 */
[----:B------:R-:W-:Y:S02]  /*81f0*/  SEL R30, R30, R53, !P2 ;  /* 0x000000351e1e7207 */ /* 0x000fe40005000000 */
[----:B------:R-:W-:Y:S02]  /*8200*/  ISETP.GT.AND P2, PT, R0, R5, PT ;  /* 0x000000050000720c */ /* 0x000fe40003f44270 */
[----:B------:R-:W-:Y:S02]  /*8210*/  SEL R27, R27, R50, !P0 ;  /* 0x000000321b1b7207 */ /* 0x000fe40004000000 */
[----:B------:R-:W-:Y:S02]  /*8220*/  PRMT R4, R24, 0x9910, RZ ;  /* 0x0000991018047816 */ /* 0x000fe400000000ff */
[----:B------:R-:W-:Y:S02]  /*8230*/  PRMT R3, R67, 0x9910, RZ ;  /* 0x0000991043037816 */ /* 0x000fe400000000ff */
[----:B------:R-:W-:-:S02]  /*8240*/  PRMT R0, R20, 0x9910, RZ ;  /* 0x0000991014007816 */ /* 0x000fc400000000ff */
[----:B------:R-:W-:Y:S02]  /*8250*/  ISETP.GE.U32.AND P0, PT, R7, R52, PT ;  /* 0x000000340700720c */ /* 0x000fe40003f06070 */
[----:B------:R-:W-:Y:S02]  /*8260*/  SEL R65, R56, R65, !P3 ;  /* 0x0000004138417207 */ /* 0x000fe40005800000 */
[----:B------:R-:W-:Y:S02]  /*8270*/  SEL R33, R33, R14, !P3 ;  /* 0x0000000e21217207 */ /* 0x000fe40005800000 */
[----:B------:R-:W-:Y:S02]  /*8280*/  SEL R42, R42, R51, !P3 ;  /* 0x000000332a2a7207 */ /* 0x000fe40005800000 */
[CC--:B------:R-:W-:Y:S02]  /*8290*/  ISETP.NE.AND P3, PT, R3.reuse, R4.reuse, PT ;  /* 0x000000040300720c */ /* 0x0c0fe40003f65270 */
[----:B------:R-:W-:Y:S01]  /*82a0*/  ISETP.GT.AND P1, PT, R3, R4, PT ;  /* 0x000000040300720c */ /* 0x000fe20003f24270 */
[----:B------:R-:W-:Y:S01]  /*82b0*/  IMAD.MOV.U32 R4, RZ, RZ, R0 ;  /* 0x000000ffff047224 */ /* 0x000fe200078e0000 */
[----:B------:R-:W-:-:S02]  /*82c0*/  ISETP.GE.AND.EX P0, PT, R27, R26, PT, P0 ;  /* 0x0000001a1b00720c */ /* 0x000fc40003f06300 */
[----:B------:R-:W-:Y:S02]  /*82d0*/  PRMT R14, R12, 0x9910, RZ ;  /* 0x000099100c0e7816 */ /* 0x000fe400000000ff */
[----:B------:R-:W-:Y:S02]  /*82e0*/  PRMT R3, R61, 0x9910, RZ ;  /* 0x000099103d037816 */ /* 0x000fe400000000ff */
[----:B------:R-:W-:Y:S02]  /*82f0*/  PRMT R5, R65, 0x9910, RZ ;  /* 0x0000991041057816 */ /* 0x000fe400000000ff */
[----:B------:R-:W-:Y:S02]  /*8300*/  SEL R0, RZ, 0xffffffff, P2 ;  /* 0xffffffffff007807 */ /* 0x000fe40001000000 */
[----:B------:R-:W-:Y:S02]  /*8310*/  @!P5 SEL R0, RZ, 0xffffffff, !P0 ;  /* 0xffffffffff00d807 */ /* 0x000fe40004000000 */
[----:B------:R-:W-:-:S02]  /*8320*/  ISETP.NE.AND P4, PT, R3, R4, PT ;  /* 0x000000040300720c */ /* 0x000fc40003f85270 */
[----:B------:R-:W-:Y:S02]  /*8330*/  ISETP.NE.AND P5, PT, R5, R14, PT ;  /* 0x0000000e0500720c */ /* 0x000fe40003fa5270 */
[----:B------:R-:W-:Y:S02]  /*8340*/  ISETP.GT.AND P6, PT, R3, R4, PT ;  /* 0x000000040300720c */ /* 0x000fe40003fc4270 */
[----:B------:R-:W-:Y:S02]  /*8350*/  SEL R3, RZ, 0xffffffff, P1 ;  /* 0xffffffffff037807 */ /* 0x000fe40000800000 */
[----:B------:R-:W-:Y:S02]  /*8360*/  ISETP.GE.U32.AND P2, PT, R6, R25, PT ;  /* 0x000000190600720c */ /* 0x000fe40003f46070 */
[----:B------:R-:W-:Y:S02]  /*8370*/  ISETP.GE.U32.AND P0, PT, R8, R15, PT ;  /* 0x0000000f0800720c */ /* 0x000fe40003f06070 */
[----:B------:R-:W-:-:S02]  /*8380*/  ISETP.GE.U32.AND P1, PT, R33, R16, PT ;  /* 0x000000102100720c */ /* 0x000fc40003f26070 */
[----:B------:R-:W-:Y:S02]  /*8390*/  SEL R4, RZ, 0xffffffff, P6 ;  /* 0xffffffffff047807 */ /* 0x000fe40003000000 */
[----:B------:R-:W-:Y:S02]  /*83a0*/  ISETP.GT.AND P6, PT, R5, R14, PT ;  /* 0x0000000e0500720c */ /* 0x000fe40003fc4270 */
[----:B------:R-:W-:Y:S02]  /*83b0*/  ISETP.GE.AND.EX P2, PT, R10, R21, PT, P2 ;  /* 0x000000150a00720c */ /* 0x000fe40003f46320 */
[----:B------:R-:W-:Y:S02]  /*83c0*/  ISETP.GE.AND.EX P0, PT, R30, R13, PT, P0 ;  /* 0x0000000d1e00720c */ /* 0x000fe40003f06300 */
[----:B------:R-:W-:Y:S02]  /*83d0*/  ISETP.GE.AND.EX P1, PT, R42, R31, PT, P1 ;  /* 0x0000001f2a00720c */ /* 0x000fe40003f26310 */
[----:B------:R-:W-:-:S02]  /*83e0*/  SEL R5, RZ, 0xffffffff, P6 ;  /* 0xffffffffff057807 */ /* 0x000fc40003000000 */
        /* <DEDUP_REMOVED lines=23> */
[----:B------:R-:W-:-:S02]  /*8560*/  PRMT R13, R24, 0x7610, R13 ;  /* 0x00007610180d7816 */ /* 0x000fc4000000000d */
[----:B------:R-:W-:Y:S02]  /*8570*/  PRMT R15, R20, 0x7610, R15 ;  /* 0x00007610140f7816 */ /* 0x000fe4000000000f */
[----:B------:R-:W-:Y:S01]  /*8580*/  PRMT R27, R12, 0x7610, R27 ;  /* 0x000076100c1b7816 */ /* 0x000fe2000000001b */
[----:B------:R-:W-:Y:S06]  /*8590*/  BRA `(.L_x_2302) ;  /* 0x000000b000f47947 */ /* 0x000fec0003800000 */
.L_x_2323:
[----:B------:R-:W0:Y:S01]  /*85a0*/  LDCU UR4, c[0x0][0x3a4] ;  /* 0x00007480ff0477ac */ /* 0x000e220008000800 */
[----:B------:R-:W1:Y:S01]  /*85b0*/  LDC.U16 R0, c[0x0][0x388] ;  /* 0x0000e200ff007b82 */ /* 0x000e620000000400 */
[----:B------:R-:W-:Y:S01]  /*85c0*/  BSSY.RECONVERGENT B0, `(.L_x_2332) ;  /* 0x0000536000007945 */ /* 0x000fe20003800200 */
[----:B------:R-:W-:-:S06]  /*85d0*/  IMAD.MOV.U32 R16, RZ, RZ, R4 ;  /* 0x000000ffff107224 */ /* 0x000fcc00078e0004 */
[----:B------:R-:W2:Y:S08]  /*85e0*/  LDC R24, c[0x0][0x390] ;  /* 0x0000e400ff187b82 */ /* 0x000eb00000000800 */
[----:B------:R-:W3:Y:S01]  /*85f0*/  LDC R28, c[0x0][0x394] ;  /* 0x0000e500ff1c7b82 */ /* 0x000ee20000000800 */
[----:B0-----:R-:W-:-:S04]  /*8600*/  IMAD.U32 R15, RZ, RZ, UR4 ;  /* 0x00000004ff0f7e24 */ /* 0x001fc8000f8e00ff */
[----:B------:R-:W-:Y:S02]  /*8610*/  IMAD R3, R15, 0x3, R4 ;  /* 0x000000030f037824 */ /* 0x000fe400078e0204 */
[----:B-1----:R-:W-:-:S03]  /*8620*/  IMAD.MOV.U32 R4, RZ, RZ, R0 ;  /* 0x000000ffff047224 */ /* 0x002fc600078e0000 */
        /* <DEDUP_REMOVED lines=30> */
[----:B---3--:R-:W-:-:S02]  /*8810*/  IMAD.MOV.U32 R43, RZ, RZ, R28 ;  /* 0x000000ffff2b7224 */ /* 0x008fc400078e001c */
        /* <DEDUP_REMOVED lines=15> */
[----:B------:R-:W-:-:S13]  /*8910*/  ISETP.NE.AND P2, PT, R60, RZ, PT ;  /* 0x000000ff3c00720c */ /* 0x000fda0003f45270 */
[----:B------:R0:W5:Y:S01]  /*8920*/  @!P2 LDG.E.64 R58, desc[UR36][R56.64] ;  /* 0x00000024383aa981 */ /* 0x000162000c1e1b00 */
[----:B------:R-:W-:Y:S02]  /*8930*/  VIADD R14, R60, 0xffffffff ;  /* 0xffffffff3c0e7836 */ /* 0x000fe40000000000 */
[--C-:B------:R-:W-:Y:S02]  /*8940*/  IMAD.MOV.U32 R4, RZ, RZ, R0.reuse ;  /* 0x000000ffff047224 */ /* 0x100fe400078e0000 */
[--C-:B------:R-:W-:Y:S01]  /*8950*/  IMAD.MOV.U32 R5, RZ, RZ, R0.reuse ;  /* 0x000000ffff057224 */ /* 0x100fe200078e0000 */
[----:B------:R-:W-:Y:S01]  /*8960*/  VIMNMX.U32 R14, PT, PT, R14, 0x18, PT ;  /* 0x000000180e0e7848 */ /* 0x000fe20003fe0000 */
        /* <DEDUP_REMOVED lines=43> */
[----:B0-----:R-:W-:-:S07]  /*8c20*/  VIADD R62, R14, 0x1 ;  /* 0x000000010e3e7836 */ /* 0x001fce0000000000 */
.L_x_2339:
[----:B0-----:R-:W0:Y:S01]  /*8c30*/  LDCU UR4, c[0x0][0x3a4] ;  /* 0x00007480ff0477ac */ /* 0x001e220008000800 */
[C---:B-----5:R-:W-:Y:S02]  /*8c40*/  @!P2 PRMT R61, R58.reuse, 0x7610, R61 ;  /* 0x000076103a3da816 */ /* 0x060fe4000000003d */
[----:B------:R-:W-:Y:S02]  /*8c50*/  @!P2 PRMT R60, R58, 0x7632, R60 ;  /* 0x000076323a3ca816 */ /* 0x000fe4000000003c */
[C---:B------:R-:W-:Y:S02]  /*8c60*/  @!P2 PRMT R77, R59.reuse, 0x7610, R77 ;  /* 0x000076103b4da816 */ /* 0x040fe4000000004d */
[C---:B------:R-:W-:Y:S02]  /*8c70*/  @!P2 PRMT R76, R59.reuse, 0x7632, R76 ;  /* 0x000076323b4ca816 */ /* 0x040fe4000000004c */
[C---:B------:R-:W-:Y:S02]  /*8c80*/  @!P2 PRMT R81, R59.reuse, 0x7632, R81 ;  /* 0x000076323b51a816 */ /* 0x040fe40000000051 */
[----:B------:R-:W-:-:S02]  /*8c90*/  @!P2 PRMT R80, R59, 0x7610, R80 ;  /* 0x000076103b50a816 */ /* 0x000fc40000000050 */
[C---:B------:R-:W-:Y:S02]  /*8ca0*/  @!P2 PRMT R79, R58.reuse, 0x7632, R79 ;  /* 0x000076323a4fa816 */ /* 0x040fe4000000004f */
[C---:B------:R-:W-:Y:S02]  /*8cb0*/  @!P2 PRMT R78, R58.reuse, 0x7610, R78 ;  /* 0x000076103a4ea816 */ /* 0x040fe4000000004e */
[C---:B------:R-:W-:Y:S02]  /*8cc0*/  @!P2 PRMT R75, R59.reuse, 0x7632, R75 ;  /* 0x000076323b4ba816 */ /* 0x040fe4000000004b */
[----:B------:R-:W-:Y:S02]  /*8cd0*/  @!P2 PRMT R74, R59, 0x7610, R74 ;  /* 0x000076103b4aa816 */ /* 0x000fe4000000004a */
[C---:B------:R-:W-:Y:S02]  /*8ce0*/  @!P2 PRMT R69, R58.reuse, 0x7632, R69 ;  /* 0x000076323a45a816 */ /* 0x040fe40000000045 */
[----:B------:R-:W-:-:S02]  /*8cf0*/  @!P2 PRMT R68, R58, 0x7610, R68 ;  /* 0x000076103a44a816 */ /* 0x000fc40000000044 */
[C---:B------:R-:W-:Y:S02]  /*8d00*/  @!P2 PRMT R72, R59.reuse, 0x7632, R72 ;  /* 0x000076323b48a816 */ /* 0x040fe40000000048 */
[----:B------:R-:W-:Y:S02]  /*8d10*/  @!P2 PRMT R73, R59, 0x7610, R73 ;  /* 0x000076103b49a816 */ /* 0x000fe40000000049 */
[C---:B------:R-:W-:Y:S02]  /*8d20*/  @!P2 PRMT R70, R58.reuse, 0x7632, R70 ;  /* 0x000076323a46a816 */ /* 0x040fe40000000046 */
[----:B------:R-:W-:Y:S01]  /*8d30*/  @!P2 PRMT R71, R58, 0x7610, R71 ;  /* 0x000076103a47a816 */ /* 0x000fe20000000047 */
[----:B0-----:R-:W-:Y:S06]  /*8d40*/  @!P2 BRA `(.L_x_2334) ;  /* 0x0000003c008ca947 */ /* 0x001fec0003800000 */
        /* <DEDUP_REMOVED lines=277> */
[----:B------:R-:W-:-:S04]  /*9ea0*/  IMAD.MOV R15, RZ, RZ, -R61 ;  /* 0x000000ffff0f7224 */ /* 0x000fc800078e0a3d */
[----:B------:R-:W-:Y:S02]  /*9eb0*/  IMAD R15, R15, UR52, R68 ;  /* 0x000000340f0f7c24 */ /* 0x000fe4000f8e0244 */
[----:B-1----:R-:W-:-:S04]  /*9ec0*/  @P0 IMAD.HI.U32 R64, R61, R64, R60 ;  /* 0x000000403d400227 */ /* 0x002fc800078e003c */
[----:B------:R-:W-:Y:S01]  /*9ed0*/  IMAD R14, R15, UR27, R14 ;  /* 0x0000001b0f0e7c24 */ /* 0x000fe2000f8e020e */
[----:B------:R-:W-:-:S05]  /*9ee0*/  @P0 SHF.R.U32.HI R64, RZ, R65, R64 ;  /* 0x00000041ff400219 */ /* 0x000fca0000011640 */
[----:B------:R-:W-:-:S04]  /*9ef0*/  @P0 IMAD.MOV R60, RZ, RZ, -R64 ;  /* 0x000000ffff3c0224 */ /* 0x000fc800078e0a40 */
[----:B0-----:R-:W-:-:S04]  /*9f00*/  @P0 IMAD R61, R60, R63, R61 ;  /* 0x0000003f3c3d0224 */ /* 0x001fc800078e023d */
[----:B--2---:R-:W-:-:S07]  /*9f10*/  @P0 IMAD R14, R61, R67, R14 ;  /* 0x000000433d0e0224 */ /* 0x004fce00078e020e */
.L_x_2335:
[----:B------:R-:W-:-:S04]  /*9f20*/  LOP3.LUT R15, R14, 0xfffffff8, RZ, 0xc0, !PT ;  /* 0xfffffff80e0f7812 */ /* 0x000fc800078ec0ff */
[----:B------:R-:W-:-:S05]  /*9f30*/  IADD3 R14, P0, PT, R15, R56, RZ ;  /* 0x000000380f0e7210 */ /* 0x000fca0007f1e0ff */
[----:B------:R-:W-:-:S06]  /*9f40*/  IMAD.X R15, RZ, RZ, R57, P0 ;  /* 0x000000ffff0f7224 */ /* 0x000fcc00000e0639 */
[----:B------:R-:W2:Y:S01]  /*9f50*/  LDG.E.64 R14, desc[UR36][R14.64] ;  /* 0x000000240e0e7981 */ /* 0x000ea2000c1e1b00 */
[----:B------:R-:W-:Y:S02]  /*9f60*/  VIADD R61, R16, UR4 ;  /* 0x00000004103d7c36 */ /* 0x000fe40008000000 */
[----:B------:R-:W-:-:S04]  /*9f70*/  IMAD.MOV.U32 R60, RZ, RZ, RZ ;  /* 0x000000ffff3c7224 */ /* 0x000fc800078e00ff */
[----:B------:R-:W-:-:S05]  /*9f80*/  IMAD.HI.U32 R63, R61, UR30, R60 ;  /* 0x0000001e3d3f7c27 */ /* 0x000fca000f8e003c */
[----:B------:R-:W-:-:S05]  /*9f90*/  SHF.R.U32.HI R65, RZ, UR31, R63 ;  /* 0x0000001fff417c19 */ /* 0x000fca000801163f */
[----:B------:R-:W-:-:S04]  /*9fa0*/  IMAD.MOV R63, RZ, RZ, -R65 ;  /* 0x000000ffff3f7224 */ /* 0x000fc800078e0a41 */
[----:B------:R-:W-:-:S04]  /*9fb0*/  IMAD R63, R63, UR29, R61 ;  /* 0x0000001d3f3f7c24 */ /* 0x000fc8000f8e023d */
[----:B------:R-:W-:Y:S01]  /*9fc0*/  IMAD R63, R63, UR5, RZ ;  /* 0x000000053f3f7c24 */ /* 0x000fe2000f8e02ff */
[C---:B--2---:R-:W-:Y:S02]  /*9fd0*/  PRMT R71, R14.reuse, 0x7610, R71 ;  /* 0x000076100e477816 */ /* 0x044fe40000000047 */
[----:B------:R-:W-:Y:S02]  /*9fe0*/  PRMT R70, R14, 0x7632, R70 ;  /* 0x000076320e467816 */ /* 0x000fe40000000046 */
[C---:B------:R-:W-:Y:S02]  /*9ff0*/  PRMT R73, R15.reuse, 0x7610, R73 ;  /* 0x000076100f497816 */ /* 0x040fe40000000049 */
[----:B------:R-:W-:Y:S01]  /*a000*/  PRMT R72, R15, 0x7632, R72 ;  /* 0x000076320f487816 */ /* 0x000fe20000000048 */
        /* <DEDUP_REMOVED lines=219> */
.L_x_2336:
[----:B------:R-:W-:-:S04]  /*adc0*/  LOP3.LUT R15, R63, 0xfffffff8, RZ, 0xc0, !PT ;  /* 0xfffffff83f0f7812 */ /* 0x000fc800078ec0ff */
[----:B------:R-:W-:-:S05]  /*add0*/  IADD3 R14, P0, PT, R15, R56, RZ ;  /* 0x000000380f0e7210 */ /* 0x000fca0007f1e0ff */
[----:B------:R-:W-:-:S05]  /*ade0*/  IMAD.X R15, RZ, RZ, R57, P0 ;  /* 0x000000ffff0f7224 */ /* 0x000fca00000e0639 */
[----:B------:R1:W2:Y:S01]  /*adf0*/  LDG.E.64 R74, desc[UR36][R14.64] ;  /* 0x000000240e4a7981 */ /* 0x0002a2000c1e1b00 */
[----:B------:R-:W-:Y:S02]  /*ae00*/  VIADD R61, R61, UR4 ;  /* 0x000000043d3d7c36 */ /* 0x000fe40008000000 */
[----:B------:R-:W-:-:S04]  /*ae10*/  IMAD.MOV.U32 R60, RZ, RZ, RZ ;  /* 0x000000ffff3c7224 */ /* 0x000fc800078e00ff */
[----:B------:R-:W-:-:S05]  /*ae20*/  IMAD.HI.U32 R63, R61, UR30, R60 ;  /* 0x0000001e3d3f7c27 */ /* 0x000fca000f8e003c */
[----:B-1----:R-:W-:-:S05]  /*ae30*/  SHF.R.U32.HI R15, RZ, UR31, R63 ;  /* 0x0000001fff0f7c19 */ /* 0x002fca000801163f */
        /* <DEDUP_REMOVED lines=226> */
.L_x_2337:
        /* <DEDUP_REMOVED lines=234> */
.L_x_2338:
[----:B------:R-:W-:-:S04]  /*cb00*/  LOP3.LUT R15, R63, 0xfffffff8, RZ, 0xc0, !PT ;  /* 0xfffffff83f0f7812 */ /* 0x000fc800078ec0ff */
[----:B------:R-:W-:-:S05]  /*cb10*/  IADD3 R14, P0, PT, R15, R56, RZ ;  /* 0x000000380f0e7210 */ /* 0x000fca0007f1e0ff */
[----:B------:R-:W-:-:S06]  /*cb20*/  IMAD.X R15, RZ, RZ, R57, P0 ;  /* 0x000000ffff0f7224 */ /* 0x000fcc00000e0639 */
[----:B------:R-:W2:Y:S02]  /*cb30*/  LDG.E.64 R14, desc[UR36][R14.64] ;  /* 0x000000240e0e7981 */ /* 0x000ea4000c1e1b00 */
[C---:B--2---:R-:W-:Y:S02]  /*cb40*/  PRMT R61, R14.reuse, 0x7610, R61 ;  /* 0x000076100e3d7816 */ /* 0x044fe4000000003d */
[----:B------:R-:W-:Y:S02]  /*cb50*/  PRMT R60, R14, 0x7632, R60 ;  /* 0x000076320e3c7816 */ /* 0x000fe4000000003c */
[C---:B------:R-:W-:Y:S02]  /*cb60*/  PRMT R77, R15.reuse, 0x7610, R77 ;  /* 0x000076100f4d7816 */ /* 0x040fe4000000004d */
[----:B------:R-:W-:-:S07]  /*cb70*/  PRMT R76, R15, 0x7632, R76 ;  /* 0x000076320f4c7816 */ /* 0x000fce000000004c */
.L_x_2334:
        /* <DEDUP_REMOVED lines=8> */
[----:B------:R-:W-:Y:S02]  /*cc00*/  PRMT R14, R73, 0x9910, RZ ;  /* 0x00009910490e7816 */ /* 0x000fe400000000ff */
[----:B------:R-:W-:Y:S02]  /*cc10*/  PRMT R15, R10, 0x9910, RZ ;  /* 0x000099100a0f7816 */ /* 0x000fe400000000ff */
[----:B------:R-:W-:Y:S02]  /*cc20*/  SEL R63, RZ, 0xffffffff, P0 ;  /* 0xffffffffff3f7807 */ /* 0x000fe40000000000 */
[----:B------:R-:W-:-:S02]  /*cc30*/  ISETP.GE.U32.AND P5, PT, R45, R16, PT ;  /* 0x000000102d00720c */ /* 0x000fc40003fa6070 */
[CC--:B------:R-:W-:Y:S02]  /*cc40*/  ISETP.NE.AND P4, PT, R15.reuse, R14.reuse, PT ;  /* 0x0000000e0f00720c */ /* 0x0c0fe40003f85270 */
[----:B------:R-:W-:Y:S02]  /*cc50*/  ISETP.GT.AND P0, PT, R15, R14, PT ;  /* 0x0000000e0f00720c */ /* 0x000fe40003f04270 */
[----:B------:R-:W-:Y:S02]  /*cc60*/  SEL R82, RZ, 0xffffffff, P1 ;  /* 0xffffffffff527807 */ /* 0x000fe40000800000 */
[----:B------:R-:W-:Y:S02]  /*cc70*/  ISETP.GE.U32.AND P1, PT, R47, R16, PT ;  /* 0x000000102f00720c */ /* 0x000fe40003f26070 */
[----:B------:R-:W-:Y:S02]  /*cc80*/  ISETP.GE.AND.EX P5, PT, R32, RZ, PT, P5 ;  /* 0x000000ff2000720c */ /* 0x000fe40003fa6350 */
[----:B------:R-:W-:-:S02]  /*cc90*/  SEL R67, RZ, 0xffffffff, P0 ;  /* 0xffffffffff437807 */ /* 0x000fc40000000000 */
[----:B------:R-:W-:Y:S02]  /*cca0*/  PRMT R64, R72, 0x9910, RZ ;  /* 0x0000991048407816 */ /* 0x000fe400000000ff */
[----:B------:R-:W-:Y:S02]  /*ccb0*/  PRMT R65, R11, 0x9910, RZ ;  /* 0x000099100b417816 */ /* 0x000fe400000000ff */
[----:B------:R-:W-:Y:S02]  /*ccc0*/  ISETP.GE.U32.AND P0, PT, R49, R16, PT ;  /* 0x000000103100720c */ /* 0x000fe40003f06070 */
[----:B------:R-:W-:Y:S02]  /*ccd0*/  ISETP.GE.AND.EX P1, PT, R33, RZ, PT, P1 ;  /* 0x000000ff2100720c */ /* 0x000fe40003f26310 */
[----:B------:R-:W-:Y:S02]  /*cce0*/  PRMT R14, R68, 0x9910, RZ ;  /* 0x00009910440e7816 */ /* 0x000fe400000000ff */
[----:B------:R-:W-:-:S02]  /*ccf0*/  PRMT R15, R9, 0x9910, RZ ;  /* 0x00009910090f7816 */ /* 0x000fc400000000ff */
[----:B------:R-:W-:Y:S02]  /*cd00*/  @!P6 SEL R63, RZ, 0xffffffff, !P5 ;  /* 0xffffffffff3fe807 */ /* 0x000fe40006800000 */
[CC--:B------:R-:W-:Y:S02]  /*cd10*/  ISETP.NE.AND P6, PT, R65.reuse, R64.reuse, PT ;  /* 0x000000404100720c */ /* 0x0c0fe40003fc5270 */
[----:B------:R-:W-:Y:S02]  /*cd20*/  ISETP.GT.AND P5, PT, R65, R64, PT ;  /* 0x000000404100720c */ /* 0x000fe40003fa4270 */
[----:B------:R-:W-:Y:S02]  /*cd30*/  ISETP.GE.AND.EX P0, PT, R34, RZ, PT, P0 ;  /* 0x000000ff2200720c */ /* 0x000fe40003f06300 */
[----:B------:R-:W-:Y:S02]  /*cd40*/  @!P3 SEL R82, RZ, 0xffffffff, !P1 ;  /* 0xffffffffff52b807 */ /* 0x000fe40004800000 */
[----:B------:R-:W-:-:S02]  /*cd50*/  PRMT R64, R69, 0x9910, RZ ;  /* 0x0000991045407816 */ /* 0x000fc400000000ff */
[----:B------:R-:W-:Y:S02]  /*cd60*/  PRMT R65, R8, 0x9910, RZ ;  /* 0x0000991008417816 */ /* 0x000fe400000000ff */
[CC--:B------:R-:W-:Y:S02]  /*cd70*/  ISETP.NE.AND P3, PT, R15.reuse, R14.reuse, PT ;  /* 0x0000000e0f00720c */ /* 0x0c0fe40003f65270 */
[----:B------:R-:W-:Y:S01]  /*cd80*/  ISETP.GT.AND P1, PT, R15, R14, PT ;  /* 0x0000000e0f00720c */ /* 0x000fe20003f24270 */
[----:B------:R-:W-:Y:S01]  /*cd90*/  IMAD.U32 R15, RZ, RZ, UR4 ;  /* 0x00000004ff0f7e24 */ /* 0x000fe2000f8e00ff */
[----:B------:R-:W-:Y:S01]  /*cda0*/  @!P4 SEL R67, RZ, 0xffffffff, !P0 ;  /* 0xffffffffff43c807 */ /* 0x000fe20004000000 */
[----:B------:R-:W1:Y:S01]  /*cdb0*/  LDCU UR4, c[0x0][0x39c] ;  /* 0x00007380ff0477ac */ /* 0x000e620008000800 */
[----:B------:R-:W-:Y:S02]  /*cdc0*/  SEL R83, RZ, 0xffffffff, P5 ;  /* 0xffffffffff537807 */ /* 0x000fe40002800000 */
[----:B------:R-:W-:-:S02]  /*cdd0*/  ISETP.NE.AND P4, PT, R65, R64, PT ;  /* 0x000000404100720c */ /* 0x000fc40003f85270 */
[----:B------:R-:W-:Y:S01]  /*cde0*/  ISETP.GT.AND P0, PT, R65, R64, PT ;  /* 0x000000404100720c */ /* 0x000fe20003f04270 */
[----:B------:R-:W-:Y:S01]  /*cdf0*/  IMAD.IADD R65, R16, 0x1, R15 ;  /* 0x0000000110417824 */ /* 0x000fe200078e020f */
[----:B------:R-:W-:Y:S02]  /*ce00*/  ISETP.GE.U32.AND P5, PT, R51, R16, PT ;  /* 0x000000103300720c */ /* 0x000fe40003fa6070 */
[----:B------:R-:W-:Y:S02]  /*ce10*/  PRMT R14, R74, 0x9910, RZ ;  /* 0x000099104a0e7816 */ /* 0x000fe400000000ff */
[----:B------:R-:W-:Y:S02]  /*ce20*/  ISETP.GE.AND.EX P5, PT, R35, RZ, PT, P5 ;  /* 0x000000ff2300720c */ /* 0x000fe40003fa6350 */
[----:B------:R-:W-:Y:S02]  /*ce30*/  PRMT R85, R7, 0x9910, RZ ;  /* 0x0000991007557816 */ /* 0x000fe400000000ff */
[----:B------:R-:W-:-:S02]  /*ce40*/  SEL R84, RZ, 0xffffffff, P1 ;  /* 0xffffffffff547807 */ /* 0x000fc40000800000 */
[----:B------:R-:W-:Y:S02]  /*ce50*/  ISETP.GE.U32.AND P1, PT, R46, R65, PT ;  /* 0x000000412e00720c */ /* 0x000fe40003f26070 */
[----:B------:R-:W-:Y:S02]  /*ce60*/  @!P6 SEL R83, RZ, 0xffffffff, !P5 ;  /* 0xffffffffff53e807 */ /* 0x000fe40006800000 */
[CC--:B------:R-:W-:Y:S02]  /*ce70*/  ISETP.NE.AND P6, PT, R85.reuse, R14.reuse, PT ;  /* 0x0000000e5500720c */ /* 0x0c0fe40003fc5270 */
[----:B------:R-:W-:Y:S02]  /*ce80*/  ISETP.GT.AND P5, PT, R85, R14, PT ;  /* 0x0000000e5500720c */ /* 0x000fe40003fa4270 */
[----:B------:R-:W-:Y:S02]  /*ce90*/  ISETP.GE.AND.EX P1, PT, R37, RZ, PT, P1 ;  /* 0x000000ff2500720c */ /* 0x000fe40003f26310 */
[----:B------:R-:W-:-:S02]  /*cea0*/  SEL R85, RZ, 0xffffffff, P0 ;  /* 0xffffffffff557807 */ /* 0x000fc40000000000 */
[----:B------:R-:W-:Y:S02]  /*ceb0*/  PRMT R64, R75, 0x9910, RZ ;  /* 0x000099104b407816 */ /* 0x000fe400000000ff */
[----:B------:R-:W-:Y:S02]  /*cec0*/  PRMT R87, R6, 0x9910, RZ ;  /* 0x0000991006577816 */ /* 0x000fe400000000ff */
[----:B------:R-:W-:Y:S02]  /*ced0*/  ISETP.GE.U32.AND P0, PT, R48, R65, PT ;  /* 0x000000413000720c */ /* 0x000fe40003f06070 */
[----:B------:R-:W-:Y:S02]  /*cee0*/  @!P3 SEL R84, RZ, 0xffffffff, !P1 ;  /* 0xffffffffff54b807 */ /* 0x000fe40004800000 */
[----:B------:R-:W-:Y:S02]  /*cef0*/  SEL R86, RZ, 0xffffffff, P5 ;  /* 0xffffffffff567807 */ /* 0x000fe40002800000 */
[----:B------:R-:W-:-:S02]  /*cf00*/  ISETP.NE.AND P3, PT, R87, R64, PT ;  /* 0x000000405700720c */ /* 0x000fc40003f65270 */
[----:B------:R-:W-:Y:S02]  /*cf10*/  ISETP.GT.AND P1, PT, R87, R64, PT ;  /* 0x000000405700720c */ /* 0x000fe40003f24270 */
[----:B------:R-:W-:Y:S02]  /*cf20*/  ISETP.GE.U32.AND P5, PT, R52, R65, PT ;  /* 0x000000413400720c */ /* 0x000fe40003fa6070 */
[----:B------:R-:W-:Y:S02]  /*cf30*/  ISETP.GE.AND.EX P0, PT, R38, RZ, PT, P0 ;  /* 0x000000ff2600720c */ /* 0x000fe40003f06300 */
[----:B------:R-:W-:Y:S02]  /*cf40*/  PRMT R14, R78, 0x9910, RZ ;  /* 0x000099104e0e7816 */ /* 0x000fe400000000ff */
[----:B------:R-:W-:Y:S02]  /*cf50*/  PRMT R87, R5, 0x9910, RZ ;  /* 0x0000991005577816 */ /* 0x000fe400000000ff */
[----:B------:R-:W-:-:S02]  /*cf60*/  ISETP.GE.AND.EX P5, PT, R41, RZ, PT, P5 ;  /* 0x000000ff2900720c */ /* 0x000fc40003fa6350 */
[----:B------:R-:W-:Y:S02]  /*cf70*/  @!P4 SEL R85, RZ, 0xffffffff, !P0 ;  /* 0xffffffffff55c807 */ /* 0x000fe40004000000 */
[----:B------:R-:W-:Y:S02]  /*cf80*/  SEL R88, RZ, 0xffffffff, P1 ;  /* 0xffffffffff587807 */ /* 0x000fe40000800000 */
[----:B------:R-:W-:Y:S02]  /*cf90*/  PRMT R64, R79, 0x9910, RZ ;  /* 0x000099104f407816 */ /* 0x000fe400000000ff */
[----:B------:R-:W-:Y:S02]  /*cfa0*/  PRMT R89, R4, 0x9910, RZ ;  /* 0x0000991004597816 */ /* 0x000fe400000000ff */
[CC--:B------:R-:W-:Y:S02]  /*cfb0*/  ISETP.NE.AND P4, PT, R87.reuse, R14.reuse, PT ;  /* 0x0000000e5700720c */ /* 0x0c0fe40003f85270 */
[----:B------:R-:W-:Y:S01]  /*cfc0*/  ISETP.GT.AND P0, PT, R87, R14, PT ;  /* 0x0000000e5700720c */ /* 0x000fe20003f04270 */
[----:B------:R-:W-:Y:S01]  /*cfd0*/  IMAD.IADD R14, R15, 0x1, R65 ;  /* 0x000000010f0e7824 */ /* 0x000fe200078e0241 */
[----:B------:R-:W-:-:S02]  /*cfe0*/  ISETP.GE.U32.AND P1, PT, R54, R65, PT ;  /* 0x000000413600720c */ /* 0x000fc40003f26070 */
[----:B------:R-:W-:Y:S02]  /*cff0*/  @!P6 SEL R86, RZ, 0xffffffff, !P5 ;  /* 0xffffffffff56e807 */ /* 0x000fe40006800000 */
[CC--:B------:R-:W-:Y:S02]  /*d000*/  ISETP.NE.AND P6, PT, R89.reuse, R64.reuse, PT ;  /* 0x000000405900720c */ /* 0x0c0fe40003fc5270 */
[----:B------:R-:W-:Y:S02]  /*d010*/  ISETP.GT.AND P5, PT, R89, R64, PT ;  /* 0x000000405900720c */ /* 0x000fe40003fa4270 */
[----:B------:R-:W-:Y:S02]  /*d020*/  ISETP.GE.AND.EX P1, PT, R40, RZ, PT, P1 ;  /* 0x000000ff2800720c */ /* 0x000fe40003f26310 */
[----:B------:R-:W-:Y:S02]  /*d030*/  PRMT R64, R80, 0x9910, RZ ;  /* 0x0000991050407816 */ /* 0x000fe400000000ff */
[----:B------:R-:W-:-:S02]  /*d040*/  PRMT R89, R3, 0x9910, RZ ;  /* 0x0000991003597816 */ /* 0x000fc400000000ff */
[----:B------:R-:W-:Y:S02]  /*d050*/  SEL R87, RZ, 0xffffffff, P0 ;  /* 0xffffffffff577807 */ /* 0x000fe40000000000 */
[----:B------:R-:W-:Y:S02]  /*d060*/  ISETP.GE.U32.AND P0, PT, R55, R14, PT ;  /* 0x0000000e3700720c */ /* 0x000fe40003f06070 */
[----:B------:R-:W-:Y:S02]  /*d070*/  @!P3 SEL R88, RZ, 0xffffffff, !P1 ;  /* 0xffffffffff58b807 */ /* 0x000fe40004800000 */
[CC--:B------:R-:W-:Y:S02]  /*d080*/  ISETP.NE.AND P1, PT, R89.reuse, R64.reuse, PT ;  /* 0x000000405900720c */ /* 0x0c0fe40003f25270 */
[----:B------:R-:W-:Y:S02]  /*d090*/  ISETP.GT.AND P3, PT, R89, R64, PT ;  /* 0x000000405900720c */ /* 0x000fe40003f64270 */
[----:B------:R-:W-:-:S02]  /*d0a0*/  ISETP.GE.AND.EX P0, PT, R43, RZ, PT, P0 ;  /* 0x000000ff2b00720c */ /* 0x000fc40003f06300 */
[----:B------:R-:W-:Y:S02]  /*d0b0*/  SEL R89, RZ, 0xffffffff, P5 ;  /* 0xffffffffff597807 */ /* 0x000fe40002800000 */
[----:B------:R-:W-:Y:S02]  /*d0c0*/  PRMT R90, R81, 0x9910, RZ ;  /* 0x00009910515a7816 */ /* 0x000fe400000000ff */
[----:B------:R-:W-:Y:S02]  /*d0d0*/  PRMT R91, R0, 0x9910, RZ ;  /* 0x00009910005b7816 */ /* 0x000fe400000000ff */
[----:B------:R-:W-:Y:S02]  /*d0e0*/  ISETP.GE.U32.AND P5, PT, R53, R14, PT ;  /* 0x0000000e3500720c */ /* 0x000fe40003fa6070 */
[----:B------:R-:W-:Y:S02]  /*d0f0*/  @!P4 SEL R87, RZ, 0xffffffff, !P0 ;  /* 0xffffffffff57c807 */ /* 0x000fe40004000000 */
[----:B------:R-:W-:-:S02]  /*d100*/  ISETP.NE.AND P0, PT, R91, R90, PT ;  /* 0x0000005a5b00720c */ /* 0x000fc40003f05270 */
[----:B------:R-:W-:Y:S02]  /*d110*/  ISETP.GT.AND P4, PT, R91, R90, PT ;  /* 0x0000005a5b00720c */ /* 0x000fe40003f84270 */
[----:B------:R-:W-:Y:S02]  /*d120*/  ISETP.GE.AND.EX P5, PT, R42, RZ, PT, P5 ;  /* 0x000000ff2a00720c */ /* 0x000fe40003fa6350 */
[----:B------:R-:W-:Y:S02]  /*d130*/  PRMT R64, R61, 0x9910, RZ ;  /* 0x000099103d407816 */ /* 0x000fe400000000ff */
[----:B------:R-:W-:Y:S02]  /*d140*/  PRMT R91, R20, 0x9910, RZ ;  /* 0x00009910145b7816 */ /* 0x000fe400000000ff */
[----:B------:R-:W-:Y:S02]  /*d150*/  SEL R90, RZ, 0xffffffff, P3 ;  /* 0xffffffffff5a7807 */ /* 0x000fe40001800000 */
[----:B------:R-:W-:-:S02]  /*d160*/  ISETP.GE.U32.AND P3, PT, R50, R14, PT ;  /* 0x0000000e3200720c */ /* 0x000fc40003f66070 */
[----:B------:R-:W-:Y:S02]  /*d170*/  @!P6 SEL R89, RZ, 0xffffffff, !P5 ;  /* 0xffffffffff59e807 */ /* 0x000fe40006800000 */
[CC--:B------:R-:W-:Y:S02]  /*d180*/  ISETP.NE.AND P6, PT, R91.reuse, R64.reuse, PT ;  /* 0x000000405b00720c */ /* 0x0c0fe40003fc5270 */
[----:B------:R-:W-:Y:S01]  /*d190*/  ISETP.GT.AND P5, PT, R91, R64, PT ;  /* 0x000000405b00720c */ /* 0x000fe20003fa4270 */
[----:B------:R-:W-:Y:S01]  /*d1a0*/  IMAD.IADD R64, R14, 0x1, R15 ;  /* 0x000000010e407824 */ /* 0x000fe200078e020f */
[----:B------:R-:W-:Y:S02]  /*d1b0*/  ISETP.GE.AND.EX P3, PT, R39, RZ, PT, P3 ;  /* 0x000000ff2700720c */ /* 0x000fe40003f66330 */
[----:B------:R-:W-:Y:S02]  /*d1c0*/  SEL R91, RZ, 0xffffffff, P4 ;  /* 0xffffffffff5b7807 */ /* 0x000fe40002000000 */
[----:B------:R-:W-:-:S02]  /*d1d0*/  PRMT R92, R60, 0x9910, RZ ;  /* 0x000099103c5c7816 */ /* 0x000fc400000000ff */
[----:B------:R-:W-:Y:S02]  /*d1e0*/  PRMT R93, R21, 0x9910, RZ ;  /* 0x00009910155d7816 */ /* 0x000fe400000000ff */
[----:B------:R-:W-:Y:S02]  /*d1f0*/  ISETP.GE.U32.AND P4, PT, R44, R14, PT ;  /* 0x0000000e2c00720c */ /* 0x000fe40003f86070 */
[----:B------:R-:W-:Y:S02]  /*d200*/  @!P1 SEL R90, RZ, 0xffffffff, !P3 ;  /* 0xffffffffff5a9807 */ /* 0x000fe40005800000 */
[CC--:B------:R-:W-:Y:S02]  /*d210*/  ISETP.NE.AND P1, PT, R93.reuse, R92.reuse, PT ;  /* 0x0000005c5d00720c */ /* 0x0c0fe40003f25270 */
[----:B------:R-:W-:Y:S02]  /*d220*/  ISETP.GT.AND P3, PT, R93, R92, PT ;  /* 0x0000005c5d00720c */ /* 0x000fe40003f64270 */
[----:B------:R-:W-:-:S02]  /*d230*/  ISETP.GE.AND.EX P4, PT, R36, RZ, PT, P4 ;  /* 0x000000ff2400720c */ /* 0x000fc40003f86340 */
[----:B------:R-:W-:Y:S02]  /*d240*/  PRMT R93, R77, 0x9910, RZ ;  /* 0x000099104d5d7816 */ /* 0x000fe400000000ff */
[----:B------:R-:W-:Y:S02]  /*d250*/  PRMT R94, R22, 0x9910, RZ ;  /* 0x00009910165e7816 */ /* 0x000fe400000000ff */
[----:B------:R-:W-:Y:S02]  /*d260*/  @!P0 SEL R91, RZ, 0xffffffff, !P4 ;  /* 0xffffffffff5b8807 */ /* 0x000fe40006000000 */
[----:B------:R-:W-:Y:S02]  /*d270*/  SEL R92, RZ, 0xffffffff, P5 ;  /* 0xffffffffff5c7807 */ /* 0x000fe40002800000 */
[CC--:B------:R-:W-:Y:S02]  /*d280*/  ISETP.NE.AND P4, PT, R94.reuse, R93.reuse, PT ;  /* 0x0000005d5e00720c */ /* 0x0c0fe40003f85270 */
[----:B------:R-:W-:-:S02]  /*d290*/  ISETP.GT.AND P5, PT, R94, R93, PT ;  /* 0x0000005d5e00720c */ /* 0x000fc40003fa4270 */
[-C--:B------:R-:W-:Y:S02]  /*d2a0*/  ISETP.GE.U32.AND P0, PT, R24, R64.reuse, PT ;  /* 0x000000401800720c */ /* 0x080fe40003f06070 */
[----:B------:R-:W-:Y:S02]  /*d2b0*/  SEL R94, RZ, 0xffffffff, P5 ;  /* 0xffffffffff5e7807 */ /* 0x000fe40002800000 */
[----:B------:R-:W-:Y:S02]  /*d2c0*/  PRMT R95, R76, 0x9910, RZ ;  /* 0x000099104c5f7816 */ /* 0x000fe400000000ff */
[----:B------:R-:W-:Y:S02]  /*d2d0*/  PRMT R96, R23, 0x9910, RZ ;  /* 0x0000991017607816 */ /* 0x000fe400000000ff */
[----:B------:R-:W-:Y:S02]  /*d2e0*/  ISETP.GE.U32.AND P5, PT, R26, R64, PT ;  /* 0x000000401a00720c */ /* 0x000fe40003fa6070 */
[----:B------:R-:W-:-:S02]  /*d2f0*/  ISETP.GE.AND.EX P0, PT, R28, RZ, PT, P0 ;  /* 0x000000ff1c00720c */ /* 0x000fc40003f06300 */
[----:B------:R-:W-:Y:S02]  /*d300*/  SEL R93, RZ, 0xffffffff, P3 ;  /* 0xffffffffff5d7807 */ /* 0x000fe40001800000 */
[----:B------:R-:W-:Y:S02]  /*d310*/  ISETP.NE.AND P3, PT, R96, R95, PT ;  /* 0x0000005f6000720c */ /* 0x000fe40003f65270 */
[----:B------:R-:W-:Y:S02]  /*d320*/  ISETP.GE.AND.EX P5, PT, R30, RZ, PT, P5 ;  /* 0x000000ff1e00720c */ /* 0x000fe40003fa6350 */
[----:B------:R-:W-:Y:S02]  /*d330*/  @!P6 SEL R92, RZ, 0xffffffff, !P0 ;  /* 0xffffffffff5ce807 */ /* 0x000fe40004000000 */
[----:B------:R-:W-:Y:S02]  /*d340*/  ISETP.GE.U32.AND P0, PT, R25, R64, PT ;  /* 0x000000401900720c */ /* 0x000fe40003f06070 */
[----:B------:R-:W-:-:S02]  /*d350*/  @!P4 SEL R94, RZ, 0xffffffff, !P5 ;  /* 0xffffffffff5ec807 */ /* 0x000fc40006800000 */
[----:B------:R-:W-:Y:S02]  /*d360*/  ISETP.GE.U32.AND P4, PT, R27, R64, PT ;  /* 0x000000401b00720c */ /* 0x000fe40003f86070 */
[----:B------:R-:W-:Y:S02]  /*d370*/  ISETP.GE.AND.EX P0, PT, R29, RZ, PT, P0 ;  /* 0x000000ff1d00720c */ /* 0x000fe40003f06300 */
[----:B------:R-:W-:Y:S02]  /*d380*/  LOP3.LUT R63, R63, 0x1, RZ, 0xc0, !PT ;  /* 0x000000013f3f7812 */ /* 0x000fe400078ec0ff */
[----:B------:R-:W-:Y:S02]  /*d390*/  ISETP.GT.AND P6, PT, R96, R95, PT ;  /* 0x0000005f6000720c */ /* 0x000fe40003fc4270 */
[----:B------:R-:W-:Y:S02]  /*d3a0*/  LOP3.LUT R83, R83, 0x1, RZ, 0xc0, !PT ;  /* 0x0000000153537812 */ /* 0x000fe400078ec0ff */
[----:B------:R-:W-:-:S02]  /*d3b0*/  ISETP.GE.AND.EX P4, PT, R31, RZ, PT, P4 ;  /* 0x000000ff1f00720c */ /* 0x000fc40003f86340 */
[----:B------:R-:W-:Y:S02]  /*d3c0*/  @!P1 SEL R93, RZ, 0xffffffff, !P0 ;  /* 0xffffffffff5d9807 */ /* 0x000fe40004000000 */
[----:B------:R-:W-:Y:S02]  /*d3d0*/  LOP3.LUT R67, R67, 0x1, RZ, 0xc0, !PT ;  /* 0x0000000143437812 */ /* 0x000fe400078ec0ff */
[----:B------:R-:W-:Y:S02]  /*d3e0*/  LOP3.LUT R84, R84, 0x1, RZ, 0xc0, !PT ;  /* 0x0000000154547812 */ /* 0x000fe400078ec0ff */
[----:B------:R-:W-:Y:S02]  /*d3f0*/  LOP3.LUT R85, R85, 0x1, RZ, 0xc0, !PT ;  /* 0x0000000155557812 */ /* 0x000fe400078ec0ff */
[----:B------:R-:W-:Y:S02]  /*d400*/  LOP3.LUT R82, R82, 0x1, RZ, 0xc0, !PT ;  /* 0x0000000152527812 */ /* 0x000fe400078ec0ff */
[----:B------:R-:W-:-:S02]  /*d410*/  ISETP.NE.U32.AND P1, PT, R63, 0x1, PT ;  /* 0x000000013f00780c */ /* 0x000fc40003f25070 */
[----:B------:R-:W-:Y:S02]  /*d420*/  SEL R63, RZ, 0xffffffff, P6 ;  /* 0xffffffffff3f7807 */ /* 0x000fe40003000000 */
[----:B------:R-:W-:Y:S02]  /*d430*/  ISETP.NE.U32.AND P6, PT, R83, 0x1, PT ;  /* 0x000000015300780c */ /* 0x000fe40003fc5070 */
[----:B------:R-:W-:Y:S02]  /*d440*/  @!P3 SEL R63, RZ, 0xffffffff, !P4 ;  /* 0xffffffffff3fb807 */ /* 0x000fe40006000000 */
[----:B------:R-:W-:Y:S02]  /*d450*/  ISETP.NE.U32.AND P5, PT, R67, 0x1, PT ;  /* 0x000000014300780c */ /* 0x000fe40003fa5070 */
[----:B------:R-:W-:Y:S02]  /*d460*/  ISETP.NE.U32.AND P4, PT, R84, 0x1, PT ;  /* 0x000000015400780c */ /* 0x000fe40003f85070 */
[----:B------:R-:W-:-:S02]  /*d470*/  ISETP.NE.U32.AND P3, PT, R85, 0x1, PT ;  /* 0x000000015500780c */ /* 0x000fc40003f65070 */
[----:B------:R-:W-:Y:S02]  /*d480*/  LOP3.LUT R89, R89, 0x1, RZ, 0xc0, !PT ;  /* 0x0000000159597812 */ /* 0x000fe400078ec0ff */
[----:B------:R-:W-:Y:S02]  /*d490*/  ISETP.NE.U32.AND P0, PT, R82, 0x1, PT ;  /* 0x000000015200780c */ /* 0x000fe40003f05070 */
[----:B------:R-:W-:Y:S02]  /*d4a0*/  LOP3.LUT R87, R87, 0x1, RZ, 0xc0, !PT ;  /* 0x0000000157577812 */ /* 0x000fe400078ec0ff */
[----:B------:R-:W-:Y:S02]  /*d4b0*/  LOP3.LUT R90, R90, 0x1, RZ, 0xc0, !PT ;  /* 0x000000015a5a7812 */ /* 0x000fe400078ec0ff */
[----:B------:R-:W-:Y:S02]  /*d4c0*/  LOP3.LUT R91, R91, 0x1, RZ, 0xc0, !PT ;  /* 0x000000015b5b7812 */ /* 0x000fe400078ec0ff */
[----:B------:R-:W-:-:S02]  /*d4d0*/  SEL R51, R16, R51, !P6 ;  /* 0x0000003310337207 */ /* 0x000fc40007000000 */
[----:B------:R-:W-:Y:S02]  /*d4e0*/  SEL R11, R72, R11, !P6 ;  /* 0x0000000b480b7207 */ /* 0x000fe40007000000 */
[----:B------:R-:W-:Y:S02]  /*d4f0*/  SEL R35, R35, RZ, P6 ;  /* 0x000000ff23237207 */ /* 0x000fe40003000000 */
[----:B------:R-:W-:Y:S02]  /*d500*/  SEL R49, R16, R49, !P5 ;  /* 0x0000003110317207 */ /* 0x000fe40006800000 */
[C---:B------:R-:W-:Y:S02]  /*d510*/  SEL R46, R65.reuse, R46, !P4 ;  /* 0x0000002e412e7207 */ /* 0x040fe40006000000 */
[----:B------:R-:W-:Y:S02]  /*d520*/  SEL R48, R65, R48, !P3 ;  /* 0x0000003041307207 */ /* 0x000fe40005800000 */
[----:B------:R-:W-:-:S02]  /*d530*/  SEL R10, R73, R10, !P5 ;  /* 0x0000000a490a7207 */ /* 0x000fc40006800000 */
[----:B------:R-:W-:Y:S02]  /*d540*/  SEL R34, R34, RZ, P5 ;  /* 0x000000ff22227207 */ /* 0x000fe40002800000 */
[----:B------:R-:W-:Y:S02]  /*d550*/  ISETP.NE.U32.AND P6, PT, R89, 0x1, PT ;  /* 0x000000015900780c */ /* 0x000fe40003fc5070 */
[----:B------:R-:W-:Y:S02]  /*d560*/  SEL R9, R68, R9, !P4 ;  /* 0x0000000944097207 */ /* 0x000fe40006000000 */
[----:B------:R-:W-:Y:S02]  /*d570*/  SEL R37, R37, RZ, P4 ;  /* 0x000000ff25257207 */ /* 0x000fe40002000000 */
[----:B------:R-:W-:Y:S02]  /*d580*/  SEL R8, R69, R8, !P3 ;  /* 0x0000000845087207 */ /* 0x000fe40005800000 */
[----:B------:R-:W-:-:S02]  /*d590*/  SEL R38, R38, RZ, P3 ;  /* 0x000000ff26267207 */ /* 0x000fc40001800000 */
[C---:B------:R-:W-:Y:S02]  /*d5a0*/  SEL R45, R16.reuse, R45, !P1 ;  /* 0x0000002d102d7207 */ /* 0x040fe40004800000 */
[----:B------:R-:W-:Y:S01]  /*d5b0*/  SEL R47, R16, R47, !P0 ;  /* 0x0000002f102f7207 */ /* 0x000fe20004000000 */
[----:B------:R-:W-:Y:S01]  /*d5c0*/  IMAD.IADD R16, R64, 0x1, R15 ;  /* 0x0000000140107824 */ /* 0x000fe200078e020f */
[----:B------:R-:W-:Y:S02]  /*d5d0*/  ISETP.NE.U32.AND P5, PT, R87, 0x1, PT ;  /* 0x000000015700780c */ /* 0x000fe40003fa5070 */
[----:B------:R-:W-:Y:S02]  /*d5e0*/  ISETP.NE.U32.AND P4, PT, R90, 0x1, PT ;  /* 0x000000015a00780c */ /* 0x000fe40003f85070 */
[----:B------:R-:W-:Y:S02]  /*d5f0*/  ISETP.NE.U32.AND P3, PT, R91, 0x1, PT ;  /* 0x000000015b00780c */ /* 0x000fe40003f65070 */
[----:B------:R-:W-:-:S02]  /*d600*/  LOP3.LUT R63, R63, 0x1, RZ, 0xc0, !PT ;  /* 0x000000013f3f7812 */ /* 0x000fc400078ec0ff */
[----:B------:R-:W-:Y:S02]  /*d610*/  SEL R53, R14, R53, !P6 ;  /* 0x000000350e357207 */ /* 0x000fe40007000000 */
[----:B------:R-:W-:Y:S02]  /*d620*/  SEL R4, R79, R4, !P6 ;  /* 0x000000044f047207 */ /* 0x000fe40007000000 */
[----:B------:R-:W-:Y:S02]  /*d630*/  SEL R42, R42, RZ, P6 ;  /* 0x000000ff2a2a7207 */ /* 0x000fe40003000000 */
[C---:B------:R-:W-:Y:S02]  /*d640*/  SEL R55, R14.reuse, R55, !P5 ;  /* 0x000000370e377207 */ /* 0x040fe40006800000 */
[C---:B------:R-:W-:Y:S02]  /*d650*/  SEL R50, R14.reuse, R50, !P4 ;  /* 0x000000320e327207 */ /* 0x040fe40006000000 */
[----:B------:R-:W-:Y:S01]  /*d660*/  SEL R44, R14, R44, !P3 ;  /* 0x0000002c0e2c7207 */ /* 0x000fe20005800000 */
[----:B-1----:R-:W-:Y:S01]  /*d670*/  IMAD.U32 R14, RZ, RZ, UR4 ;  /* 0x00000004ff0e7e24 */ /* 0x002fe2000f8e00ff */
[----:B------:R-:W-:Y:S01]  /*d680*/  ISETP.NE.U32.AND P6, PT, R63, 0x1, PT ;  /* 0x000000013f00780c */ /* 0x000fe20003fc5070 */
[----:B------:R-:W-:Y:S01]  /*d690*/  IMAD R63, R15, 0x3, R16 ;  /* 0x000000030f3f7824 */ /* 0x000fe200078e0210 */
[----:B------:R-:W-:-:S02]  /*d6a0*/  SEL R3, R80, R3, !P4 ;  /* 0x0000000350037207 */ /* 0x000fc40006000000 */
[----:B------:R-:W-:Y:S02]  /*d6b0*/  SEL R39, R39, RZ, P4 ;  /* 0x000000ff27277207 */ /* 0x000fe40002000000 */
[----:B------:R-:W-:Y:S02]  /*d6c0*/  ISETP.GE.U32.AND P4, PT, R63, R14, PT ;  /* 0x0000000e3f00720c */ /* 0x000fe40003f86070 */
[----:B------:R-:W-:Y:S02]  /*d6d0*/  LOP3.LUT R86, R86, 0x1, RZ, 0xc0, !PT ;  /* 0x0000000156567812 */ /* 0x000fe400078ec0ff */
[----:B------:R-:W-:Y:S02]  /*d6e0*/  LOP3.LUT R88, R88, 0x1, RZ, 0xc0, !PT ;  /* 0x0000000158587812 */ /* 0x000fe400078ec0ff */
[----:B------:R-:W-:Y:S02]  /*d6f0*/  SEL R12, R71, R12, !P1 ;  /* 0x0000000c470c7207 */ /* 0x000fe40004800000 */
[----:B------:R-:W-:-:S02]  /*d700*/  SEL R32, R32, RZ, P1 ;  /* 0x000000ff20207207 */ /* 0x000fc40000800000 */
[----:B------:R-:W-:Y:S02]  /*d710*/  SEL R13, R70, R13, !P0 ;  /* 0x0000000d460d7207 */ /* 0x000fe40004000000 */
[----:B------:R-:W-:Y:S02]  /*d720*/  SEL R33, R33, RZ, P0 ;  /* 0x000000ff21217207 */ /* 0x000fe40000000000 */
[----:B------:R-:W-:Y:S02]  /*d730*/  ISETP.NE.U32.AND P1, PT, R86, 0x1, PT ;  /* 0x000000015600780c */ /* 0x000fe40003f25070 */
[----:B------:R-:W-:Y:S02]  /*d740*/  ISETP.NE.U32.AND P0, PT, R88, 0x1, PT ;  /* 0x000000015800780c */ /* 0x000fe40003f05070 */
[----:B------:R-:W-:Y:S02]  /*d750*/  LOP3.LUT R92, R92, 0x1, RZ, 0xc0, !PT ;  /* 0x000000015c5c7812 */ /* 0x000fe400078ec0ff */
[----:B------:R-:W-:-:S02]  /*d760*/  LOP3.LUT R93, R93, 0x1, RZ, 0xc0, !PT ;  /* 0x000000015d5d7812 */ /* 0x000fc400078ec0ff */
[----:B------:R-:W-:Y:S02]  /*d770*/  LOP3.LUT R94, R94, 0x1, RZ, 0xc0, !PT ;  /* 0x000000015e5e7812 */ /* 0x000fe400078ec0ff */
        /* <DEDUP_REMOVED lines=8> */
[----:B------:R-:W-:Y:S02]  /*d800*/  ISETP.NE.U32.AND P1, PT, R92, 0x1, PT ;  /* 0x000000015c00780c */ /* 0x000fe40003f25070 */
[----:B------:R-:W-:Y:S02]  /*d810*/  ISETP.NE.U32.AND P0, PT, R93, 0x1, PT ;  /* 0x000000015d00780c */ /* 0x000fe40003f05070 */
[----:B------:R-:W-:-:S02]  /*d820*/  ISETP.NE.U32.AND P5, PT, R94, 0x1, PT ;  /* 0x000000015e00780c */ /* 0x000fc40003fa5070 */
[C---:B------:R-:W-:Y:S02]  /*d830*/  SEL R24, R64.reuse, R24, !P1 ;  /* 0x0000001840187207 */ /* 0x040fe40004800000 */
[C---:B------:R-:W-:Y:S02]  /*d840*/  SEL R25, R64.reuse, R25, !P0 ;  /* 0x0000001940197207 */ /* 0x040fe40004000000 */
[C---:B------:R-:W-:Y:S02]  /*d850*/  SEL R26, R64.reuse, R26, !P5 ;  /* 0x0000001a401a7207 */ /* 0x040fe40006800000 */
[----:B------:R-:W-:Y:S02]  /*d860*/  SEL R27, R64, R27, !P6 ;  /* 0x0000001b401b7207 */ /* 0x000fe40007000000 */
[----:B------:R-:W-:Y:S02]  /*d870*/  SEL R0, R81, R0, !P3 ;  /* 0x0000000051007207 */ /* 0x000fe40005800000 */
[----:B------:R-:W-:-:S02]  /*d880*/  SEL R36, R36, RZ, P3 ;  /* 0x000000ff24247207 */ /* 0x000fc40001800000 */
[----:B------:R-:W-:Y:S02]  /*d890*/  SEL R20, R61, R20, !P1 ;  /* 0x000000143d147207 */ /* 0x000fe40004800000 */
[----:B------:R-:W-:Y:S02]  /*d8a0*/  SEL R28, R28, RZ, P1 ;  /* 0x000000ff1c1c7207 */ /* 0x000fe40000800000 */
[----:B------:R-:W-:Y:S02]  /*d8b0*/  SEL R21, R60, R21, !P0 ;  /* 0x000000153c157207 */ /* 0x000fe40004000000 */
[----:B------:R-:W-:Y:S02]  /*d8c0*/  SEL R29, R29, RZ, P0 ;  /* 0x000000ff1d1d7207 */ /* 0x000fe40000000000 */
[----:B------:R-:W-:Y:S02]  /*d8d0*/  SEL R22, R77, R22, !P5 ;  /* 0x000000164d167207 */ /* 0x000fe40006800000 */
[----:B------:R-:W-:-:S02]  /*d8e0*/  SEL R30, R30, RZ, P5 ;  /* 0x000000ff1e1e7207 */ /* 0x000fc40002800000 */
[----:B------:R-:W-:Y:S02]  /*d8f0*/  SEL R23, R76, R23, !P6 ;  /* 0x000000174c177207 */ /* 0x000fe40007000000 */
[----:B------:R-:W-:Y:S01]  /*d900*/  SEL R31, R31, RZ, P6 ;  /* 0x000000ff1f1f7207 */ /* 0x000fe20003000000 */
[----:B------:R-:W-:Y:S06]  /*d910*/  @!P4 BRA `(.L_x_2339) ;  /* 0xffffffb000c4c947 */ /* 0x000fec000383ffff */
.L_x_2333:
[----:B0-----:R-:W-:Y:S05]  /*d920*/  BSYNC.RECONVERGENT B0 ;  /* 0x0000000000007941 */ /* 0x001fea0003800200 */
.L_x_2332:
[----:B------:R-:W-:Y:S01]  /*d930*/  ISETP.GE.U32.AND P0, PT, R16, R14, PT ;  /* 0x0000000e1000720c */ /* 0x000fe20003f06070 */
[----:B------:R-:W-:Y:S01]  /*d940*/  BSSY.RECONVERGENT B0, `(.L_x_2340) ;  /* 0x0000486000007945 */ /* 0x000fe20003800200 */
[----:B------:R-:W-:Y:S02]  /*d950*/  PRMT R57, R61, 0x7610, R57 ;  /* 0x000076103d397816 */ /* 0x000fe40000000039 */
[----:B------:R-:W-:-:S09]  /*d960*/  PRMT R56, R60, 0x7610, R56 ;  /* 0x000076103c387816 */ /* 0x000fd20000000038 */
        /* <DEDUP_REMOVED lines=282> */
.L_x_2343:
[----:B------:R-:W-:Y:S01]  /*eb10*/  SHF.R.U32.HI R64, RZ, 0x3, R64 ;  /* 0x00000003ff407819 */ /* 0x000fe20000011640 */
[----:B------:R-:W-:-:S07]  /*eb20*/  IMAD.MOV.U32 R65, RZ, RZ, RZ ;  /* 0x000000ffff417224 */ /* 0x000fce00078e00ff */
.L_x_2342:
[----:B------:R-:W0:Y:S02]  /*eb30*/  LDCU.64 UR4, c[0x0][0x768] ;  /* 0x0000ed00ff0477ac */ /* 0x000e240008000a00 */
[----:B0-----:R-:W-:-:S05]  /*eb40*/  IADD3 R59, P1, PT, R66, UR4, RZ ;  /* 0x00000004423b7c10 */ /* 0x001fca000ff3e0ff */
[----:B------:R-:W-:Y:S01]  /*eb50*/  IMAD.X R58, RZ, RZ, UR5, P1 ;  /* 0x00000005ff3a7e24 */ /* 0x000fe200088e06ff */
[----:B------:R-:W-:-:S04]  /*eb60*/  LEA R62, P1, R64, R59, 0x3 ;  /* 0x0000003b403e7211 */ /* 0x000fc800078218ff */
[----:B------:R-:W-:-:S06]  /*eb70*/  LEA.HI.X R63, R64, R58, R65, 0x3, P1 ;  /* 0x0000003a403f7211 */ /* 0x000fcc00008f1c41 */
        /* <DEDUP_REMOVED lines=283> */
.L_x_2345:
[----:B------:R-:W-:Y:S01]  /*fd30*/  SHF.R.U32.HI R66, RZ, 0x3, R68 ;  /* 0x00000003ff427819 */ /* 0x000fe20000011644 */
[----:B------:R-:W-:-:S07]  /*fd40*/  IMAD.MOV.U32 R67, RZ, RZ, RZ ;  /* 0x000000ffff437224 */ /* 0x000fce00078e00ff */
.L_x_2344:
        /* <DEDUP_REMOVED lines=285> */
.L_x_2347:
[----:B------:R-:W-:Y:S01]  /*10f20*/  SHF.R.U32.HI R66, RZ, 0x3, R78 ;  /* 0x00000003ff427819 */ /* 0x000fe2000001164e */
[----:B------:R-:W-:-:S07]  /*10f30*/  IMAD.MOV.U32 R67, RZ, RZ, RZ ;  /* 0x000000ffff437224 */ /* 0x000fce00078e00ff */
.L_x_2346:
        /* <DEDUP_REMOVED lines=285> */
.L_x_2349:
[----:B------:R-:W-:Y:S01]  /*12110*/  SHF.R.U32.HI R56, RZ, 0x3, R64 ;  /* 0x00000003ff387819 */ /* 0x000fe20000011640 */
[----:B------:R-:W-:-:S07]  /*12120*/  IMAD.MOV.U32 R57, RZ, RZ, RZ ;  /* 0x000000ffff397224 */ /* 0x000fce00078e00ff */
.L_x_2348:
[----:B------:R-:W-:-:S04]  /*12130*/  LEA R60, P0, R56, R59, 0x3 ;  /* 0x0000003b383c7211 */ /* 0x000fc800078018ff */
[----:B------:R-:W-:-:S05]  /*12140*/  LEA.HI.X R61, R56, R58, R57, 0x3, P0 ;  /* 0x0000003a383d7211 */ /* 0x000fca00000f1c39 */
[----:B------:R-:W2:Y:S02]  /*12150*/  LDG.E.64 R58, desc[UR36][R60.64] ;  /* 0x000000243c3a7981 */ /* 0x000ea4000c1e1b00 */
[C---:B--2---:R-:W-:Y:S02]  /*12160*/  PRMT R57, R58.reuse, 0x7610, R57 ;  /* 0x000076103a397816 */ /* 0x044fe40000000039 */
[----:B------:R-:W-:Y:S02]  /*12170*/  PRMT R56, R58, 0x7632, R56 ;  /* 0x000076323a387816 */ /* 0x000fe40000000038 */
[C---:B------:R-:W-:Y:S02]  /*12180*/  PRMT R77, R59.reuse, 0x7610, R77 ;  /* 0x000076103b4d7816 */ /* 0x040fe4000000004d */
[----:B------:R-:W-:-:S07]  /*12190*/  PRMT R76, R59, 0x7632, R76 ;  /* 0x000076323b4c7816 */ /* 0x000fce000000004c */
.L_x_2341:
[----:B------:R-:W-:Y:S05]  /*121a0*/  BSYNC.RECONVERGENT B0 ;  /* 0x0000000000007941 */ /* 0x000fea0003800200 */
.L_x_2340:
[----:B------:R-:W-:Y:S01]  /*121b0*/  ISETP.GE.U32.AND P0, PT, R16, R14, PT ;  /* 0x0000000e1000720c */ /* 0x000fe20003f06070 */
[----:B------:R-:W-:-:S12]  /*121c0*/  BSSY.RECONVERGENT B0, `(.L_x_2350) ;  /* 0x00000db000007945 */ /* 0x000fd80003800200 */
        /* <DEDUP_REMOVED lines=124> */
[----:B------:R-:W-:Y:S02]  /*12990*/  ISETP.GE.AND.EX P0, PT, R43, RZ, PT, P0 ;  /* 0x000000ff2b00720c */ /* 0x000fe40003f06300 */
[----:B------:R-:W-:Y:S02]  /*129a0*/  SEL R16, RZ, 0xffffffff, P1 ;  /* 0xffffffffff107807 */ /* 0x000fe40000800000 */
[CC--:B------:R-:W-:Y:S02]  /*129b0*/  ISETP.NE.AND P6, PT, R59.reuse, R58.reuse, PT ;  /* 0x0000003a3b00720c */ /* 0x0c0fe40003fc5270 */
[----:B------:R-:W-:Y:S02]  /*129c0*/  ISETP.GT.AND P1, PT, R59, R58, PT ;  /* 0x0000003a3b00720c */ /* 0x000fe40003f24270 */
[----:B------:R-:W-:-:S02]  /*129d0*/  ISETP.NE.AND P5, PT, R61, R60, PT ;  /* 0x0000003c3d00720c */ /* 0x000fc40003fa5270 */
[----:B------:R-:W-:Y:S02]  /*129e0*/  @!P4 SEL R16, RZ, 0xffffffff, !P0 ;  /* 0xffffffffff10c807 */ /* 0x000fe40004000000 */
[----:B------:R-:W-:Y:S01]  /*129f0*/  ISETP.GT.AND P4, PT, R61, R60, PT ;  /* 0x0000003c3d00720c */ /* 0x000fe20003f84270 */
[----:B------:R-:W-:Y:S01]  /*12a00*/  IMAD.IADD R61, R62, 0x1, R15 ;  /* 0x000000013e3d7824 */ /* 0x000fe200078e020f */
[----:B------:R-:W-:Y:S02]  /*12a10*/  SEL R58, RZ, 0xffffffff, P2 ;  /* 0xffffffffff3a7807 */ /* 0x000fe40001000000 */
[----:B------:R-:W-:Y:S02]  /*12a20*/  SEL R59, RZ, 0xffffffff, P1 ;  /* 0xffffffffff3b7807 */ /* 0x000fe40000800000 */
        /* <DEDUP_REMOVED lines=84> */
.L_x_2351:
[----:B------:R-:W-:Y:S05]  /*12f70*/  BSYNC.RECONVERGENT B0 ;  /* 0x0000000000007941 */ /* 0x000fea0003800200 */
.L_x_2350:
        /* <DEDUP_REMOVED lines=20> */
[----:B------:R-:W-:Y:S02]  /*130c0*/  ISETP.GE.U32.AND P0, PT, R49, R52, PT ;  /* 0x000000343100720c */ /* 0x000fe40003f06070 */
[----:B------:R-:W-:Y:S02]  /*130d0*/  ISETP.GE.U32.AND P1, PT, R51, R54, PT ;  /* 0x000000363300720c */ /* 0x000fe40003f26070 */
[----:B------:R-:W-:Y:S02]  /*130e0*/  SEL R16, RZ, 0xffffffff, P6 ;  /* 0xffffffffff107807 */ /* 0x000fe40003000000 */
[----:B------:R-:W-:-:S02]  /*130f0*/  ISETP.GT.AND P6, PT, R57, R56, PT ;  /* 0x000000383900720c */ /* 0x000fc40003fc4270 */
[----:B------:R-:W-:Y:S02]  /*13100*/  ISETP.GE.AND.EX P0, PT, R34, R41, PT, P0 ;  /* 0x000000292200720c */ /* 0x000fe40003f06300 */
[----:B------:R-:W-:Y:S02]  /*13110*/  ISETP.GE.AND.EX P1, PT, R35, R40, PT, P1 ;  /* 0x000000282300720c */ /* 0x000fe40003f26310 */
[----:B------:R-:W-:Y:S02]  /*13120*/  ISETP.GE.U32.AND P2, PT, R47, R48, PT ;  /* 0x000000302f00720c */ /* 0x000fe40003f46070 */
[----:B------:R-:W-:Y:S02]  /*13130*/  SEL R56, RZ, 0xffffffff, P6 ;  /* 0xffffffffff387807 */ /* 0x000fe40003000000 */
[----:B------:R-:W-:Y:S02]  /*13140*/  @!P4 SEL R16, RZ, 0xffffffff, !P0 ;  /* 0xffffffffff10c807 */ /* 0x000fe40004000000 */
[----:B------:R-:W-:-:S02]  /*13150*/  @!P5 SEL R56, RZ, 0xffffffff, !P1 ;  /* 0xffffffffff38d807 */ /* 0x000fc40004800000 */
[----:B------:R-:W-:Y:S02]  /*13160*/  ISETP.GE.AND.EX P2, PT, R33, R38, PT, P2 ;  /* 0x000000262100720c */ /* 0x000fe40003f46320 */
[----:B------:R-:W-:Y:S02]  /*13170*/  LOP3.LUT R14, R14, 0x1, RZ, 0xc0, !PT ;  /* 0x000000010e0e7812 */ /* 0x000fe400078ec0ff */
[----:B------:R-:W-:Y:S02]  /*13180*/  LOP3.LUT R16, R16, 0x1, RZ, 0xc0, !PT ;  /* 0x0000000110107812 */ /* 0x000fe400078ec0ff */
[----:B------:R-:W-:Y:S02]  /*13190*/  LOP3.LUT R56, R56, 0x1, RZ, 0xc0, !PT ;  /* 0x0000000138387812 */ /* 0x000fe400078ec0ff */
[----:B------:R-:W-:Y:S02]  /*131a0*/  @!P3 SEL R15, RZ, 0xffffffff, !P2 ;  /* 0xffffffffff0fb807 */ /* 0x000fe40005000000 */
[----:B------:R-:W-:-:S02]  /*131b0*/  ISETP.NE.U32.AND P0, PT, R14, 0x1, PT ;  /* 0x000000010e00780c */ /* 0x000fc40003f05070 */
[----:B------:R-:W-:Y:S02]  /*131c0*/  ISETP.NE.U32.AND P2, PT, R16, 0x1, PT ;  /* 0x000000011000780c */ /* 0x000fe40003f45070 */
[----:B------:R-:W-:Y:S02]  /*131d0*/  ISETP.NE.U32.AND P3, PT, R56, 0x1, PT ;  /* 0x000000013800780c */ /* 0x000fe40003f65070 */
[----:B------:R-:W-:Y:S02]  /*131e0*/  LOP3.LUT R15, R15, 0x1, RZ, 0xc0, !PT ;  /* 0x000000010f0f7812 */ /* 0x000fe400078ec0ff */
[----:B------:R-:W-:Y:S02]  /*131f0*/  SEL R12, R9, R12, !P0 ;  /* 0x0000000c090c7207 */ /* 0x000fe40004000000 */
[----:B------:R-:W-:Y:S02]  /*13200*/  SEL R10, R7, R10, !P2 ;  /* 0x0000000a070a7207 */ /* 0x000fe40005000000 */
[----:B------:R-:W-:-:S02]  /*13210*/  SEL R11, R6, R11, !P3 ;  /* 0x0000000b060b7207 */ /* 0x000fc40005800000 */
[----:B------:R-:W-:Y:S02]  /*13220*/  ISETP.NE.U32.AND P1, PT, R15, 0x1, PT ;  /* 0x000000010f00780c */ /* 0x000fe40003f25070 */
[----:B------:R-:W-:Y:S02]  /*13230*/  PRMT R6, R5, 0x9910, RZ ;  /* 0x0000991005067816 */ /* 0x000fe400000000ff */
[----:B------:R-:W-:Y:S02]  /*13240*/  PRMT R7, R12, 0x9910, RZ ;  /* 0x000099100c077816 */ /* 0x000fe400000000ff */
[----:B------:R-:W-:Y:S02]  /*13250*/  SEL R13, R8, R13, !P1 ;  /* 0x0000000d080d7207 */ /* 0x000fe40004800000 */
[----:B------:R-:W-:Y:S02]  /*13260*/  ISETP.NE.AND P5, PT, R7, R6, PT ;  /* 0x000000060700720c */ /* 0x000fe40003fa5270 */
[----:B------:R-:W-:-:S02]  /*13270*/  SEL R46, R46, R45, !P0 ;  /* 0x0000002d2e2e7207 */ /* 0x000fc40004000000 */
[----:B------:R-:W-:Y:S02]  /*13280*/  SEL R32, R37, R32, !P0 ;  /* 0x0000002025207207 */ /* 0x000fe40004000000 */
[----:B------:R-:W-:Y:S02]  /*13290*/  PRMT R8, R4, 0x9910, RZ ;  /* 0x0000991004087816 */ /* 0x000fe400000000ff */
[----:B------:R-:W-:Y:S02]  /*132a0*/  PRMT R9, R13, 0x9910, RZ ;  /* 0x000099100d097816 */ /* 0x000fe400000000ff */
[----:B------:R-:W-:Y:S02]  /*132b0*/  ISETP.GE.U32.AND P0, PT, R46, R55, PT ;  /* 0x000000372e00720c */ /* 0x000fe40003f06070 */
[----:B------:R-:W-:Y:S02]  /*132c0*/  SEL R48, R48, R47, !P1 ;  /* 0x0000002f30307207 */ /* 0x000fe40004800000 */
[----:B------:R-:W-:-:S02]  /*132d0*/  SEL R33, R38, R33, !P1 ;  /* 0x0000002126217207 */ /* 0x000fc40004800000 */
[----:B------:R-:W-:Y:S02]  /*132e0*/  SEL R49, R52, R49, !P2 ;  /* 0x0000003134317207 */ /* 0x000fe40005000000 */
[----:B------:R-:W-:Y:S02]  /*132f0*/  SEL R34, R41, R34, !P2 ;  /* 0x0000002229227207 */ /* 0x000fe40005000000 */
[----:B------:R-:W-:Y:S02]  /*13300*/  SEL R51, R54, R51, !P3 ;  /* 0x0000003336337207 */ /* 0x000fe40005800000 */
[----:B------:R-:W-:Y:S02]  /*13310*/  SEL R35, R40, R35, !P3 ;  /* 0x0000002328237207 */ /* 0x000fe40005800000 */
[----:B------:R-:W-:Y:S02]  /*13320*/  ISETP.GT.AND P2, PT, R7, R6, PT ;  /* 0x000000060700720c */ /* 0x000fe40003f44270 */
[----:B------:R-:W-:-:S02]  /*13330*/  ISETP.NE.AND P3, PT, R9, R8, PT ;  /* 0x000000080900720c */ /* 0x000fc40003f65270 */
[----:B------:R-:W-:Y:S02]  /*13340*/  ISETP.GT.AND P1, PT, R9, R8, PT ;  /* 0x000000080900720c */ /* 0x000fe40003f24270 */
[----:B------:R-:W-:Y:S02]  /*13350*/  PRMT R7, R3, 0x9910, RZ ;  /* 0x0000991003077816 */ /* 0x000fe400000000ff */
[----:B------:R-:W-:Y:S02]  /*13360*/  PRMT R8, R10, 0x9910, RZ ;  /* 0x000099100a087816 */ /* 0x000fe400000000ff */
[----:B------:R-:W-:Y:S02]  /*13370*/  ISETP.GE.AND.EX P0, PT, R32, R43, PT, P0 ;  /* 0x0000002b2000720c */ /* 0x000fe40003f06300 */
[----:B------:R-:W-:Y:S02]  /*13380*/  PRMT R9, R0, 0x9910, RZ ;  /* 0x0000991000097816 */ /* 0x000fe400000000ff */
[----:B------:R-:W-:-:S02]  /*13390*/  PRMT R14, R11, 0x9910, RZ ;  /* 0x000099100b0e7816 */ /* 0x000fc400000000ff */
[----:B------:R-:W-:Y:S02]  /*133a0*/  SEL R6, RZ, 0xffffffff, P2 ;  /* 0xffffffffff067807 */ /* 0x000fe40001000000 */
[----:B------:R-:W-:Y:S02]  /*133b0*/  ISETP.NE.AND P4, PT, R8, R7, PT ;  /* 0x000000070800720c */ /* 0x000fe40003f85270 */
[----:B------:R-:W-:Y:S02]  /*133c0*/  @!P5 SEL R6, RZ, 0xffffffff, !P0 ;  /* 0xffffffffff06d807 */ /* 0x000fe40004000000 */
[----:B------:R-:W-:Y:S02]  /*133d0*/  ISETP.NE.AND P5, PT, R14, R9, PT ;  /* 0x000000090e00720c */ /* 0x000fe40003fa5270 */
[----:B------:R-:W-:Y:S02]  /*133e0*/  ISETP.GT.AND P6, PT, R8, R7, PT ;  /* 0x000000070800720c */ /* 0x000fe40003fc4270 */
[----:B------:R-:W-:-:S02]  /*133f0*/  ISETP.GE.U32.AND P0, PT, R49, R50, PT ;  /* 0x000000323100720c */ /* 0x000fc40003f06070 */
[----:B------:R-:W-:Y:S02]  /*13400*/  SEL R7, RZ, 0xffffffff, P1 ;  /* 0xffffffffff077807 */ /* 0x000fe40000800000 */
[----:B------:R-:W-:Y:S02]  /*13410*/  ISETP.GE.U32.AND P1, PT, R51, R44, PT ;  /* 0x0000002c3300720c */ /* 0x000fe40003f26070 */
[----:B------:R-:W-:Y:S02]  /*13420*/  SEL R8, RZ, 0xffffffff, P6 ;  /* 0xffffffffff087807 */ /* 0x000fe40003000000 */
[----:B------:R-:W-:Y:S02]  /*13430*/  ISETP.GT.AND P6, PT, R14, R9, PT ;  /* 0x000000090e00720c */ /* 0x000fe40003fc4270 */
[----:B------:R-:W-:Y:S02]  /*13440*/  ISETP.GE.AND.EX P0, PT, R34, R39, PT, P0 ;  /* 0x000000272200720c */ /* 0x000fe40003f06300 */
[----:B------:R-:W-:-:S02]  /*13450*/  ISETP.GE.AND.EX P1, PT, R35, R36, PT, P1 ;  /* 0x000000242300720c */ /* 0x000fc40003f26310 */
[----:B------:R-:W-:Y:S02]  /*13460*/  ISETP.GE.U32.AND P2, PT, R48, R53, PT ;  /* 0x000000353000720c */ /* 0x000fe40003f46070 */
[----:B------:R-:W-:Y:S02]  /*13470*/  SEL R9, RZ, 0xffffffff, P6 ;  /* 0xffffffffff097807 */ /* 0x000fe40003000000 */
[----:B------:R-:W-:Y:S02]  /*13480*/  @!P4 SEL R8, RZ, 0xffffffff, !P0 ;  /* 0xffffffffff08c807 */ /* 0x000fe40004000000 */
[----:B------:R-:W-:Y:S02]  /*13490*/  @!P5 SEL R9, RZ, 0xffffffff, !P1 ;  /* 0xffffffffff09d807 */ /* 0x000fe40004800000 */
[----:B------:R-:W-:Y:S02]  /*134a0*/  LOP3.LUT R6, R6, 0x1, RZ, 0xc0, !PT ;  /* 0x0000000106067812 */ /* 0x000fe400078ec0ff */
[----:B------:R-:W-:-:S02]  /*134b0*/  ISETP.GE.AND.EX P2, PT, R33, R42, PT, P2 ;  /* 0x0000002a2100720c */ /* 0x000fc40003f46320 */
[----:B------:R-:W-:Y:S02]  /*134c0*/  LOP3.LUT R8, R8, 0x1, RZ, 0xc0, !PT ;  /* 0x0000000108087812 */ /* 0x000fe400078ec0ff */
[----:B------:R-:W-:Y:S02]  /*134d0*/  LOP3.LUT R9, R9, 0x1, RZ, 0xc0, !PT ;  /* 0x0000000109097812 */ /* 0x000fe400078ec0ff */
[----:B------:R-:W-:Y:S02]  /*134e0*/  ISETP.NE.U32.AND P0, PT, R6, 0x1, PT ;  /* 0x000000010600780c */ /* 0x000fe40003f05070 */
[----:B------:R-:W-:Y:S02]  /*134f0*/  @!P3 SEL R7, RZ, 0xffffffff, !P2 ;  /* 0xffffffffff07b807 */ /* 0x000fe40005000000 */
[----:B------:R-:W-:Y:S02]  /*13500*/  ISETP.NE.U32.AND P2, PT, R8, 0x1, PT ;  /* 0x000000010800780c */ /* 0x000fe40003f45070 */
[----:B------:R-:W-:-:S02]  /*13510*/  ISETP.NE.U32.AND P3, PT, R9, 0x1, PT ;  /* 0x000000010900780c */ /* 0x000fc40003f65070 */
[----:B------:R-:W-:Y:S02]  /*13520*/  SEL R5, R5, R12, !P0 ;  /* 0x0000000c05057207 */ /* 0x000fe40004000000 */
[----:B------:R-:W-:Y:S02]  /*13530*/  LOP3.LUT R7, R7, 0x1, RZ, 0xc0, !PT ;  /* 0x0000000107077812 */ /* 0x000fe400078ec0ff */
[----:B------:R-:W-:Y:S02]  /*13540*/  SEL R9, R3, R10, !P2 ;  /* 0x0000000a03097207 */ /* 0x000fe40005000000 */
[----:B------:R-:W-:Y:S02]  /*13550*/  SEL R10, R0, R11, !P3 ;  /* 0x0000000b000a7207 */ /* 0x000fe40005800000 */
[----:B------:R-:W-:Y:S02]  /*13560*/  PRMT R0, R20, 0x9910, RZ ;  /* 0x0000991014007816 */ /* 0x000fe400000000ff */
[----:B------:R-:W-:-:S02]  /*13570*/  PRMT R3, R5, 0x9910, RZ ;  /* 0x0000991005037816 */ /* 0x000fc400000000ff */
[----:B------:R-:W-:Y:S02]  /*13580*/  ISETP.NE.U32.AND P1, PT, R7, 0x1, PT ;  /* 0x000000010700780c */ /* 0x000fe40003f25070 */
[----:B------:R-:W-:Y:S02]  /*13590*/  ISETP.NE.AND P5, PT, R3, R0, PT ;  /* 0x000000000300720c */ /* 0x000fe40003fa5270 */
[----:B------:R-:W-:Y:S02]  /*135a0*/  SEL R55, R55, R46, !P0 ;  /* 0x0000002e37377207 */ /* 0x000fe40004000000 */
[----:B------:R-:W-:Y:S02]  /*135b0*/  SEL R4, R4, R13, !P1 ;  /* 0x0000000d04047207 */ /* 0x000fe40004800000 */
[----:B------:R-:W-:Y:S02]  /*135c0*/  SEL R43, R43, R32, !P0 ;  /* 0x000000202b2b7207 */ /* 0x000fe40004000000 */
[----:B------:R-:W-:-:S02]  /*135d0*/  PRMT R6, R21, 0x9910, RZ ;  /* 0x0000991015067816 */ /* 0x000fc400000000ff */
[----:B------:R-:W-:Y:S02]  /*135e0*/  PRMT R7, R4, 0x9910, RZ ;  /* 0x0000991004077816 */ /* 0x000fe400000000ff */
[----:B------:R-:W-:Y:S02]  /*135f0*/  ISETP.GE.U32.AND P0, PT, R55, R24, PT ;  /* 0x000000183700720c */ /* 0x000fe40003f06070 */
        /* <DEDUP_REMOVED lines=12> */
[----:B------:R-:W-:Y:S02]  /*136c0*/  SEL R0, RZ, 0xffffffff, P2 ;  /* 0xffffffffff007807 */ /* 0x000fe40001000000 */
[----:B------:R-:W-:Y:S02]  /*136d0*/  PRMT R3, R22, 0x9910, RZ ;  /* 0x0000991016037816 */ /* 0x000fe400000000ff */
[----:B------:R-:W-:Y:S02]  /*136e0*/  PRMT R6, R9, 0x9910, RZ ;  /* 0x0000991009067816 */ /* 0x000fe400000000ff */
[----:B------:R-:W-:-:S02]  /*136f0*/  @!P5 SEL R0, RZ, 0xffffffff, !P0 ;  /* 0xffffffffff00d807 */ /* 0x000fc40004000000 */
[----:B------:R-:W-:Y:S02]  /*13700*/  ISETP.NE.AND P5, PT, R8, R7, PT ;  /* 0x000000070800720c */ /* 0x000fe40003fa5270 */
[CC--:B------:R-:W-:Y:S02]  /*13710*/  ISETP.NE.AND P4, PT, R6.reuse, R3.reuse, PT ;  /* 0x000000030600720c */ /* 0x0c0fe40003f85270 */
[----:B------:R-:W-:Y:S02]  /*13720*/  ISETP.GT.AND P6, PT, R6, R3, PT ;  /* 0x000000030600720c */ /* 0x000fe40003fc4270 */
[----:B------:R-:W-:Y:S02]  /*13730*/  SEL R3, RZ, 0xffffffff, P1 ;  /* 0xffffffffff037807 */ /* 0x000fe40000800000 */
[----:B------:R-:W-:Y:S02]  /*13740*/  ISETP.GE.U32.AND P2, PT, R12, R25, PT ;  /* 0x000000190c00720c */ /* 0x000fe40003f46070 */
[----:B------:R-:W-:-:S02]  /*13750*/  ISETP.GE.U32.AND P1, PT, R16, R27, PT ;  /* 0x0000001b1000720c */ /* 0x000fc40003f26070 */
[----:B------:R-:W-:Y:S02]  /*13760*/  SEL R6, RZ, 0xffffffff, P6 ;  /* 0xffffffffff067807 */ /* 0x000fe40003000000 */
[----:B------:R-:W-:Y:S02]  /*13770*/  ISETP.GE.U32.AND P0, PT, R13, R26, PT ;  /* 0x0000001a0d00720c */ /* 0x000fe40003f06070 */
        /* <DEDUP_REMOVED lines=30> */
[----:B------:R-:W-:-:S07]  /*13960*/  PRMT R27, R10, 0x7610, R27 ;  /* 0x000076100a1b7816 */ /* 0x000fce000000001b */
.L_x_2302:
[----:B------:R-:W-:Y:S05]  /*13970*/  BSYNC.RECONVERGENT B6 ;  /* 0x0000000000067941 */ /* 0x000fea0003800200 */
.L_x_2301:
[----:B------:R-:W0:Y:S02]  /*13980*/  LDCU UR4, c[0x0][0x3b4] ;  /* 0x00007680ff0477ac */ /* 0x000e240008000800 */
[----:B0-----:R-:W-:-:S09]  /*13990*/  UISETP.NE.AND UP0, UPT, UR4, URZ, UPT ;  /* 0x000000ff0400728c */ /* 0x001fd2000bf05270 */
[----:B------:R-:W-:Y:S05]  /*139a0*/  BRA.U !UP0, `(.L_x_2352) ;  /* 0x0000000508c47547 */ /* 0x000fea000b800000 */
[----:B------:R-:W0:Y:S01]  /*139b0*/  S2R R10, SR_CgaCtaId ;  /* 0x00000000000a7919 */ /* 0x000e220000008800 */
[----:B------:R-:W1:Y:S01]  /*139c0*/  LDC R34, c[0x0][0x360] ;  /* 0x0000d800ff227b82 */ /* 0x000e620000000800 */
[----:B------:R-:W-:Y:S01]  /*139d0*/  MOV R4, 0x400 ;  /* 0x0000040000047802 */ /* 0x000fe20000000f00 */
[----:B------:R-:W-:-:S04]  /*139e0*/  IMAD.MOV.U32 R30, RZ, RZ, R16 ;  /* 0x000000ffff1e7224 */ /* 0x000fc800078e0010 */
[----:B------:R-:W-:Y:S02]  /*139f0*/  VIADD R5, R4, 0x10 ;  /* 0x0000001004057836 */ /* 0x000fe40000000000 */
[----:B------:R-:W2:Y:S01]  /*13a00*/  LDC R36, c[0x0][0x364] ;  /* 0x0000d900ff247b82 */ /* 0x000ea20000000800 */
[----:B-1----:R-:W-:Y:S02]  /*13a10*/  IMAD R4, R2, R34, R17 ;  /* 0x0000002202047224 */ /* 0x002fe400078e0211 */
[----:B0-----:R-:W-:Y:S01]  /*13a20*/  LEA R29, R10, R5, 0x18 ;  /* 0x000000050a1d7211 */ /* 0x001fe200078ec0ff */
[----:B------:R-:W-:Y:S01]  /*13a30*/  IMAD.MOV.U32 R5, RZ, RZ, R3 ;  /* 0x000000ffff057224 */ /* 0x000fe200078e0003 */
[----:B--2---:R-:W-:-:S03]  /*13a40*/  ISETP.GE.U32.AND P0, PT, R36, 0x2, PT ;  /* 0x000000022400780c */ /* 0x004fc60003f06070 */
[----:B------:R-:W-:Y:S02]  /*13a50*/  IMAD R33, R4, 0x40, R29 ;  /* 0x0000004004217824 */ /* 0x000fe400078e021d */
[----:B------:R-:W-:-:S03]  /*13a60*/  IMAD.MOV.U32 R4, RZ, RZ, R0 ;  /* 0x000000ffff047224 */ /* 0x000fc600078e0000 */
[----:B------:R0:W-:Y:S04]  /*13a70*/  STS.64 [R33+0x18], R6 ;  /* 0x0000180621007388 */ /* 0x0001e80000000a00 */
[----:B------:R0:W-:Y:S04]  /*13a80*/  STS.64 [R33+0x8], R4 ;  /* 0x0000080421007388 */ /* 0x0001e80000000a00 */
[----:B------:R0:W-:Y:S04]  /*13a90*/  STS.64 [R33+0x28], R8 ;  /* 0x0000280821007388 */ /* 0x0001e80000000a00 */
[----:B------:R0:W-:Y:S04]  /*13aa0*/  STS.64 [R33+0x38], R30 ;  /* 0x0000381e21007388 */ /* 0x0001e80000000a00 */
[----:B------:R0:W-:Y:S04]  /*13ab0*/  STS.U16 [R33], R11 ;  /* 0x0000000b21007388 */ /* 0x0001e80000000400 */
[----:B------:R0:W-:Y:S04]  /*13ac0*/  STS.U16 [R33+0x10], R13 ;  /* 0x0000100d21007388 */ /* 0x0001e80000000400 */
[----:B------:R0:W-:Y:S04]  /*13ad0*/  STS.U16 [R33+0x20], R15 ;  /* 0x0000200f21007388 */ /* 0x0001e80000000400 */
[----:B------:R0:W-:Y:S01]  /*13ae0*/  STS.U16 [R33+0x30], R27 ;  /* 0x0000301b21007388 */ /* 0x0001e20000000400 */
[----:B------:R-:W-:Y:S05]  /*13af0*/  @!P0 BRA `(.L_x_2352) ;  /* 0x0000000400708947 */ /* 0x000fea0003800000 */
[----:B0-----:R-:W-:-:S07]  /*13b00*/  IMAD.MOV.U32 R4, RZ, RZ, R36 ;  /* 0x000000ffff047224 */ /* 0x001fce00078e0024 */
.L_x_2355:
        /* <DEDUP_REMOVED lines=12> */
[----:B------:R-:W-:Y:S01]  /*13bd0*/  IMAD R10, R4, 0x40, R29 ;  /* 0x00000040040a7824 */ /* 0x000fe200078e021d */
[----:B------:R-:W-:-:S04]  /*13be0*/  PRMT R39, R15, 0x9910, RZ ;  /* 0x000099100f277816 */ /* 0x000fc800000000ff */
[----:B------:R-:W0:Y:S04]  /*13bf0*/  LDS.U16 R14, [R10+0x10] ;  /* 0x000010000a0e7984 */ /* 0x000e280000000400 */
[----:B------:R-:W1:Y:S04]  /*13c00*/  LDS.U16 R12, [R10] ;  /* 0x000000000a0c7984 */ /* 0x000e680000000400 */
[----:B------:R-:W2:Y:S04]  /*13c10*/  LDS.U16 R26, [R10+0x20] ;  /* 0x000020000a1a7984 */ /* 0x000ea80000000400 */
[----:B------:R-:W3:Y:S04]  /*13c20*/  LDS.64 R4, [R10+0x8] ;  /* 0x000008000a047984 */ /* 0x000ee80000000a00 */
[----:B------:R-:W4:Y:S04]  /*13c30*/  LDS.U16 R28, [R10+0x30] ;  /* 0x000030000a1c7984 */ /* 0x000f280000000400 */
[----:B------:R-:W5:Y:S04]  /*13c40*/  LDS.64 R20, [R10+0x18] ;  /* 0x000018000a147984 */ /* 0x000f680000000a00 */
[----:B------:R-:W5:Y:S04]  /*13c50*/  LDS.64 R24, [R10+0x38] ;  /* 0x000038000a187984 */ /* 0x000f680000000a00 */
[----:B------:R1:W5:Y:S01]  /*13c60*/  LDS.64 R22, [R10+0x28] ;  /* 0x000028000a167984 */ /* 0x0003620000000a00 */
[----:B0-----:R-:W-:-:S02]  /*13c70*/  PRMT R32, R14, 0x9910, RZ ;  /* 0x000099100e207816 */ /* 0x001fc400000000ff */
[----:B-1----:R-:W-:-:S03]  /*13c80*/  PRMT R30, R12, 0x9910, RZ ;  /* 0x000099100c1e7816 */ /* 0x002fc600000000ff */
[----:B------:R-:W-:Y:S01]  /*13c90*/  IMAD.MOV.U32 R10, RZ, RZ, R32 ;  /* 0x000000ffff0a7224 */ /* 0x000fe200078e0020 */
[----:B--2---:R-:W-:Y:S02]  /*13ca0*/  PRMT R38, R26, 0x9910, RZ ;  /* 0x000099101a267816 */ /* 0x004fe400000000ff */
[CC--:B------:R-:W-:Y:S02]  /*13cb0*/  ISETP.NE.AND P6, PT, R35.reuse, R30.reuse, PT ;  /* 0x0000001e2300720c */ /* 0x0c0fe40003fc5270 */
[----:B------:R-:W-:Y:S01]  /*13cc0*/  ISETP.GT.AND P1, PT, R35, R30, PT ;  /* 0x0000001e2300720c */ /* 0x000fe20003f24270 */
[----:B------:R-:W-:Y:S01]  /*13cd0*/  IMAD.MOV.U32 R32, RZ, RZ, R38 ;  /* 0x000000ffff207224 */ /* 0x000fe200078e0026 */
[CC--:B------:R-:W-:Y:S02]  /*13ce0*/  ISETP.NE.AND P5, PT, R37.reuse, R10.reuse, PT ;  /* 0x0000000a2500720c */ /* 0x0c0fe40003fa5270 */
[----:B------:R-:W-:Y:S02]  /*13cf0*/  ISETP.GT.AND P0, PT, R37, R10, PT ;  /* 0x0000000a2500720c */ /* 0x000fe40003f04270 */
[----:B------:R-:W-:-:S02]  /*13d00*/  SEL R10, RZ, 0xffffffff, P1 ;  /* 0xffffffffff0a7807 */ /* 0x000fc40000800000 */
[----:B---3--:R-:W-:Y:S02]  /*13d10*/  ISETP.GE.U32.AND P1, PT, R0, R4, PT ;  /* 0x000000040000720c */ /* 0x008fe40003f26070 */
[CC--:B------:R-:W-:Y:S02]  /*13d20*/  ISETP.NE.AND P3, PT, R39.reuse, R32.reuse, PT ;  /* 0x000000202700720c */ /* 0x0c0fe40003f65270 */
[----:B------:R-:W-:Y:S02]  /*13d30*/  ISETP.GT.AND P4, PT, R39, R32, PT ;  /* 0x000000202700720c */ /* 0x000fe40003f84270 */
[----:B------:R-:W-:Y:S02]  /*13d40*/  SEL R30, RZ, 0xffffffff, P0 ;  /* 0xffffffffff1e7807 */ /* 0x000fe40000000000 */
[----:B------:R-:W-:Y:S02]  /*13d50*/  ISETP.GE.AND.EX P1, PT, R3, R5, PT, P1 ;  /* 0x000000050300720c */ /* 0x000fe40003f26310 */
[----:B------:R-:W-:-:S02]  /*13d60*/  PRMT R35, R27, 0x9910, RZ ;  /* 0x000099101b237816 */ /* 0x000fc400000000ff */
[----:B----4-:R-:W-:Y:S02]  /*13d70*/  PRMT R32, R28, 0x9910, RZ ;  /* 0x000099101c207816 */ /* 0x010fe400000000ff */
[----:B-----5:R-:W-:Y:S02]  /*13d80*/  ISETP.GE.U32.AND P0, PT, R6, R20, PT ;  /* 0x000000140600720c */ /* 0x020fe40003f06070 */
[----:B------:R-:W-:Y:S02]  /*13d90*/  @!P6 SEL R10, RZ, 0xffffffff, !P1 ;  /* 0xffffffffff0ae807 */ /* 0x000fe40004800000 */
[----:B------:R-:W-:Y:S02]  /*13da0*/  ISETP.GE.AND.EX P0, PT, R7, R21, PT, P0 ;  /* 0x000000150700720c */ /* 0x000fe40003f06300 */
[----:B------:R-:W-:Y:S02]  /*13db0*/  ISETP.NE.AND P6, PT, R35, R32, PT ;  /* 0x000000202300720c */ /* 0x000fe40003fc5270 */
[----:B------:R-:W-:-:S02]  /*13dc0*/  @!P5 SEL R30, RZ, 0xffffffff, !P0 ;  /* 0xffffffffff1ed807 */ /* 0x000fc40004000000 */
[----:B------:R-:W-:Y:S02]  /*13dd0*/  ISETP.GE.U32.AND P0, PT, R16, R24, PT ;  /* 0x000000181000720c */ /* 0x000fe40003f06070 */
[----:B------:R-:W-:Y:S02]  /*13de0*/  LOP3.LUT R10, R10, 0x1, RZ, 0xc0, !PT ;  /* 0x000000010a0a7812 */ /* 0x000fe400078ec0ff */
[----:B------:R-:W-:Y:S02]  /*13df0*/  ISETP.GT.AND P5, PT, R35, R32, PT ;  /* 0x000000202300720c */ /* 0x000fe40003fa4270 */
[----:B------:R-:W-:Y:S02]  /*13e00*/  ISETP.GE.AND.EX P0, PT, R31, R25, PT, P0 ;  /* 0x000000191f00720c */ /* 0x000fe40003f06300 */
[----:B------:R-:W-:Y:S02]  /*13e10*/  ISETP.GE.U32.AND P1, PT, R8, R22, PT ;  /* 0x000000160800720c */ /* 0x000fe40003f26070 */
[----:B------:R-:W-:-:S02]  /*13e20*/  SEL R32, RZ, 0xffffffff, P4 ;  /* 0xffffffffff207807 */ /* 0x000fc40002000000 */
[----:B------:R-:W-:Y:S02]  /*13e30*/  ISETP.NE.U32.AND P4, PT, R10, 0x1, PT ;  /* 0x000000010a00780c */ /* 0x000fe40003f85070 */
[----:B------:R-:W-:Y:S02]  /*13e40*/  SEL R10, RZ, 0xffffffff, P5 ;  /* 0xffffffffff0a7807 */ /* 0x000fe40002800000 */
[----:B------:R-:W-:Y:S02]  /*13e50*/  LOP3.LUT R30, R30, 0x1, RZ, 0xc0, !PT ;  /* 0x000000011e1e7812 */ /* 0x000fe400078ec0ff */
[----:B------:R-:W-:Y:S02]  /*13e60*/  @!P6 SEL R10, RZ, 0xffffffff, !P0 ;  /* 0xffffffffff0ae807 */ /* 0x000fe40004000000 */
[----:B------:R-:W-:Y:S02]  /*13e70*/  ISETP.GE.AND.EX P1, PT, R9, R23, PT, P1 ;  /* 0x000000170900720c */ /* 0x000fe40003f26310 */
[----:B------:R-:W-:-:S02]  /*13e80*/  ISETP.NE.U32.AND P0, PT, R30, 0x1, PT ;  /* 0x000000011e00780c */ /* 0x000fc40003f05070 */
[----:B------:R-:W-:Y:S02]  /*13e90*/  LOP3.LUT R10, R10, 0x1, RZ, 0xc0, !PT ;  /* 0x000000010a0a7812 */ /* 0x000fe400078ec0ff */
[----:B------:R-:W-:Y:S02]  /*13ea0*/  @!P3 SEL R32, RZ, 0xffffffff, !P1 ;  /* 0xffffffffff20b807 */ /* 0x000fe40004800000 */
[----:B------:R-:W-:Y:S02]  /*13eb0*/  SEL R6, R20, R6, !P0 ;  /* 0x0000000614067207 */ /* 0x000fe40004000000 */
[----:B------:R-:W-:Y:S02]  /*13ec0*/  SEL R7, R21, R7, !P0 ;  /* 0x0000000715077207 */ /* 0x000fe40004000000 */
[----:B------:R-:W-:Y:S02]  /*13ed0*/  SEL R14, R14, R13, !P0 ;  /* 0x0000000d0e0e7207 */ /* 0x000fe40004000000 */
[----:B------:R-:W-:Y:S01]  /*13ee0*/  ISETP.NE.U32.AND P0, PT, R10, 0x1, PT ;  /* 0x000000010a00780c */ /* 0x000fe20003f05070 */
[----:B------:R0:W-:Y:S01]  /*13ef0*/  STS.64 [R33+0x18], R6 ;  /* 0x0000180621007388 */ /* 0x0001e20000000a00 */
[----:B------:R-:W-:-:S02]  /*13f00*/  LOP3.LUT R32, R32, 0x1, RZ, 0xc0, !PT ;  /* 0x0000000120207812 */ /* 0x000fc400078ec0ff */
[----:B------:R-:W-:Y:S01]  /*13f10*/  SEL R0, R4, R0, !P4 ;  /* 0x0000000004007207 */ /* 0x000fe20006000000 */
[----:B------:R0:W-:Y:S01]  /*13f20*/  STS.U16 [R33+0x10], R14 ;  /* 0x0000100e21007388 */ /* 0x0001e20000000400 */
[----:B------:R-:W-:Y:S02]  /*13f30*/  SEL R3, R5, R3, !P4 ;  /* 0x0000000305037207 */ /* 0x000fe40006000000 */
[----:B------:R-:W-:Y:S01]  /*13f40*/  SEL R16, R24, R16, !P0 ;  /* 0x0000001018107207 */ /* 0x000fe20004000000 */
[----:B------:R-:W-:Y:S01]  /*13f50*/  IMAD.MOV.U32 R4, RZ, RZ, R0 ;  /* 0x000000ffff047224 */ /* 0x000fe200078e0000 */
[----:B------:R-:W-:Y:S01]  /*13f60*/  ISETP.NE.U32.AND P1, PT, R32, 0x1, PT ;  /* 0x000000012000780c */ /* 0x000fe20003f25070 */
[----:B------:R-:W-:Y:S01]  /*13f70*/  IMAD.MOV.U32 R5, RZ, RZ, R3 ;  /* 0x000000ffff057224 */ /* 0x000fe200078e0003 */
[----:B------:R-:W-:Y:S01]  /*13f80*/  SEL R12, R12, R11, !P4 ;  /* 0x0000000b0c0c7207 */ /* 0x000fe20006000000 */
[----:B------:R-:W-:Y:S01]  /*13f90*/  IMAD.MOV.U32 R30, RZ, RZ, R16 ;  /* 0x000000ffff1e7224 */ /* 0x000fe200078e0010 */
[----:B------:R-:W-:-:S02]  /*13fa0*/  SEL R8, R22, R8, !P1 ;  /* 0x0000000816087207 */ /* 0x000fc40004800000 */
[----:B------:R-:W-:Y:S01]  /*13fb0*/  SEL R9, R23, R9, !P1 ;  /* 0x0000000917097207 */ /* 0x000fe20004800000 */
[----:B------:R0:W-:Y:S01]  /*13fc0*/  STS.64 [R33+0x8], R4 ;  /* 0x0000080421007388 */ /* 0x0001e20000000a00 */
[----:B------:R-:W-:Y:S02]  /*13fd0*/  SEL R26, R26, R15, !P1 ;  /* 0x0000000f1a1a7207 */ /* 0x000fe40004800000 */
[----:B------:R-:W-:Y:S01]  /*13fe0*/  SEL R31, R25, R31, !P0 ;  /* 0x0000001f191f7207 */ /* 0x000fe20004000000 */
[----:B------:R0:W-:Y:S01]  /*13ff0*/  STS.64 [R33+0x28], R8 ;  /* 0x0000280821007388 */ /* 0x0001e20000000a00 */
[----:B------:R-:W-:Y:S02]  /*14000*/  SEL R28, R28, R27, !P0 ;  /* 0x0000001b1c1c7207 */ /* 0x000fe40004000000 */
[----:B------:R-:W-:Y:S01]  /*14010*/  PRMT R11, R12, 0x7610, R11 ;  /* 0x000076100c0b7816 */ /* 0x000fe2000000000b */
[----:B------:R0:W-:Y:S01]  /*14020*/  STS.64 [R33+0x38], R30 ;  /* 0x0000381e21007388 */ /* 0x0001e20000000a00 */
[----:B------:R-:W-:-:S02]  /*14030*/  PRMT R13, R14, 0x7610, R13 ;  /* 0x000076100e0d7816 */ /* 0x000fc4000000000d */
[----:B------:R-:W-:Y:S01]  /*14040*/  PRMT R15, R26, 0x7610, R15 ;  /* 0x000076101a0f7816 */ /* 0x000fe2000000000f */
[----:B------:R0:W-:Y:S01]  /*14050*/  STS.U16 [R33], R12 ;  /* 0x0000000c21007388 */ /* 0x0001e20000000400 */
[----:B------:R-:W-:-:S03]  /*14060*/  PRMT R27, R28, 0x7610, R27 ;  /* 0x000076101c1b7816 */ /* 0x000fc6000000001b */
[----:B------:R0:W-:Y:S04]  /*14070*/  STS.U16 [R33+0x20], R26 ;  /* 0x0000201a21007388 */ /* 0x0001e80000000400 */
[----:B------:R0:W-:Y:S02]  /*14080*/  STS.U16 [R33+0x30], R28 ;  /* 0x0000301c21007388 */ /* 0x0001e40000000400 */
.L_x_2354:
[----:B------:R-:W-:Y:S05]  /*14090*/  BSYNC.RECONVERGENT B0 ;  /* 0x0000000000007941 */ /* 0x000fea0003800200 */
.L_x_2353:
[----:B0-----:R-:W-:Y:S01]  /*140a0*/  IMAD.MOV.U32 R4, RZ, RZ, R41 ;  /* 0x000000ffff047224 */ /* 0x001fe200078e0029 */
[----:B------:R-:W-:Y:S06]  /*140b0*/  @P2 BRA `(.L_x_2355) ;  /* 0xfffffff800942947 */ /* 0x000fec000383ffff */
.L_x_2352:
        /* <DEDUP_REMOVED lines=9> */
[----:B0-----:R-:W-:Y:S01]  /*14150*/  IMAD R4, R2, R34, R17 ;  /* 0x0000002202047224 */ /* 0x001fe200078e0211 */
[----:B------:R-:W-:Y:S01]  /*14160*/  UIADD3 UR4, UPT, UPT, UR4, 0x10, URZ ;  /* 0x0000001004047890 */ /* 0x000fe2000fffe0ff */
[----:B------:R-:W-:Y:S01]  /*14170*/  IMAD.MOV.U32 R5, RZ, RZ, R3 ;  /* 0x000000ffff057224 */ /* 0x000fe200078e0003 */
[----:B------:R-:W-:Y:S01]  /*14180*/  ISETP.GE.U32.AND P0, PT, R34, 0x40, PT ;  /* 0x000000402200780c */ /* 0x000fe20003f06070 */
[----:B------:R-:W-:Y:S02]  /*14190*/  IMAD.MOV.U32 R30, RZ, RZ, R16 ;  /* 0x000000ffff1e7224 */ /* 0x000fe400078e0010 */
[----:B------:R-:W-:Y:S01]  /*141a0*/  IMAD.MOV.U32 R10, RZ, RZ, 0x20 ;  /* 0x00000020ff0a7424 */ /* 0x000fe200078e00ff */
[----:B-1----:R-:W-:-:S06]  /*141b0*/  ULEA UR4, UR5, UR4, 0x18 ;  /* 0x0000000405047291 */ /* 0x002fcc000f8ec0ff */
[----:B------:R-:W-:Y:S01]  /*141c0*/  LEA R29, R4, UR4, 0x6 ;  /* 0x00000004041d7c11 */ /* 0x000fe2000f8e30ff */
[----:B------:R-:W-:-:S04]  /*141d0*/  IMAD.MOV.U32 R4, RZ, RZ, R0 ;  /* 0x000000ffff047224 */ /* 0x000fc800078e0000 */
        /* <DEDUP_REMOVED lines=9> */
[----:B-1----:R-:W-:-:S07]  /*14270*/  IMAD.MOV.U32 R4, RZ, RZ, R34 ;  /* 0x000000ffff047224 */ /* 0x002fce00078e0022 */
.L_x_2360:
        /* <DEDUP_REMOVED lines=12> */
[----:B------:R-:W0:Y:S01]  /*14340*/  LDS.U16 R26, [R12+0x10] ;  /* 0x000010000c1a7984 */ /* 0x000e220000000400 */
[----:B------:R-:W-:-:S03]  /*14350*/  PRMT R38, R15, 0x9910, RZ ;  /* 0x000099100f267816 */ /* 0x000fc600000000ff */
        /* <DEDUP_REMOVED lines=63> */
[----:B------:R0:W-:Y:S01]  /*14750*/  STS.U16 [R29], R14 ;  /* 0x0000000e1d007388 */ /* 0x0001e20000000400 */
[----:B------:R-:W-:Y:S02]  /*14760*/  SEL R31, R25, R31, !P0 ;  /* 0x0000001f191f7207 */ /* 0x000fe40004000000 */
[----:B------:R-:W-:Y:S01]  /*14770*/  PRMT R11, R14, 0x7610, R11 ;  /* 0x000076100e0b7816 */ /* 0x000fe2000000000b */
[----:B------:R0:W-:Y:S01]  /*14780*/  STS.64 [R29+0x28], R8 ;  /* 0x000028081d007388 */ /* 0x0001e20000000a00 */
[----:B------:R-:W-:-:S02]  /*14790*/  PRMT R13, R26, 0x7610, R13 ;  /* 0x000076101a0d7816 */ /* 0x000fc4000000000d */
[----:B------:R-:W-:Y:S01]  /*147a0*/  PRMT R15, R28, 0x7610, R15 ;  /* 0x000076101c0f7816 */ /* 0x000fe2000000000f */
[----:B------:R0:W-:Y:S01]  /*147b0*/  STS.64 [R29+0x38], R30 ;  /* 0x0000381e1d007388 */ /* 0x0001e20000000a00 */
[----:B------:R-:W-:-:S03]  /*147c0*/  PRMT R27, R12, 0x7610, R27 ;  /* 0x000076100c1b7816 */ /* 0x000fc6000000001b */
[----:B------:R0:W-:Y:S04]  /*147d0*/  STS.U16 [R29+0x20], R28 ;  /* 0x0000201c1d007388 */ /* 0x0001e80000000400 */
[----:B------:R0:W-:Y:S02]  /*147e0*/  STS.U16 [R29+0x30], R12 ;  /* 0x0000300c1d007388 */ /* 0x0001e40000000400 */
.L_x_2359:
[----:B------:R-:W-:Y:S05]  /*147f0*/  BSYNC.RECONVERGENT B0 ;  /* 0x0000000000007941 */ /* 0x000fea0003800200 */
.L_x_2358:
[----:B0-----:R-:W-:Y:S01]  /*14800*/  IMAD.MOV.U32 R4, RZ, RZ, R36 ;  /* 0x000000ffff047224 */ /* 0x001fe200078e0024 */
[----:B------:R-:W-:Y:S06]  /*14810*/  @P2 BRA `(.L_x_2360) ;  /* 0xfffffff800982947 */ /* 0x000fec000383ffff */
.L_x_2357:
[----:B------:R-:W-:Y:S01]  /*14820*/  ISETP.GE.U32.AND P0, PT, R10, 0x2, PT ;  /* 0x000000020a00780c */ /* 0x000fe20003f06070 */
[----:B------:R-:W-:Y:S05]  /*14830*/  WARPSYNC.ALL ;  /* 0x0000000000007948 */ /* 0x000fea0003800000 */
[----:B------:R-:W-:Y:S07]  /*14840*/  BAR.SYNC.DEFER_BLOCKING 0x0 ;  /* 0x0000000000007b1d */ /* 0x000fee0000010000 */
[----:B------:R-:W-:Y:S05]  /*14850*/  @!P0 BRA `(.L_x_2356) ;  /* 0x0000000400108947 */ /* 0x000fea0003800000 */
[----:B01----:R-:W-:-:S07]  /*14860*/  IMAD.MOV.U32 R5, RZ, RZ, 0x1 ;  /* 0x00000001ff057424 */ /* 0x003fce00078e00ff */
.L_x_2361:
[----:B------:R-:W-:Y:S01]  /*14870*/  PRMT R4, R11, 0x9910, RZ ;  /* 0x000099100b047816 */ /* 0x000fe200000000ff */
[----:B------:R-:W0:Y:S01]  /*14880*/  SHFL.DOWN PT, R21, R0, R5, 0x1f ;  /* 0x08001f0500157589 */ /* 0x000e2200000e0000 */
[----:B------:R-:W-:Y:S02]  /*14890*/  PRMT R26, R15, 0x9910, RZ ;  /* 0x000099100f1a7816 */ /* 0x000fe400000000ff */
[----:B------:R-:W-:Y:S01]  /*148a0*/  PRMT R20, R13, 0x9910, RZ ;  /* 0x000099100d147816 */ /* 0x000fe200000000ff */
[----:B------:R-:W1:Y:S01]  /*148b0*/  SHFL.DOWN PT, R12, R4, R5, 0x1f ;  /* 0x08001f05040c7589 */ /* 0x000e6200000e0000 */
[----:B------:R-:W-:-:S03]  /*148c0*/  PRMT R32, R27, 0x9910, RZ ;  /* 0x000099101b207816 */ /* 0x000fc600000000ff */
[----:B------:R-:W2:Y:S04]  /*148d0*/  SHFL.DOWN PT, R14, R3, R5, 0x1f ;  /* 0x08001f05030e7589 */ /* 0x000ea800000e0000 */
[----:B------:R-:W3:Y:S04]  /*148e0*/  SHFL.DOWN PT, R28, R26, R5, 0x1f ;  /* 0x08001f051a1c7589 */ /* 0x000ee800000e0000 */
[----:B------:R-:W4:Y:S04]  /*148f0*/  SHFL.DOWN PT, R23, R6, R5, 0x1f ;  /* 0x08001f0506177589 */ /* 0x000f2800000e0000 */
[----:B------:R-:W5:Y:S04]  /*14900*/  SHFL.DOWN PT, R22, R20, R5, 0x1f ;  /* 0x08001f0514167589 */ /* 0x000f6800000e0000 */
[----:B------:R-:W5:Y:S01]  /*14910*/  SHFL.DOWN PT, R25, R8, R5, 0x1f ;  /* 0x08001f0508197589 */ /* 0x000f6200000e0000 */
[----:B0-----:R-:W-:-:S03]  /*14920*/  ISETP.GE.U32.AND P4, PT, R0, R21, PT ;  /* 0x000000150000720c */ /* 0x001fc60003f86070 */
[----:B------:R-:W0:Y:S01]  /*14930*/  SHFL.DOWN PT, R24, R7, R5, 0x1f ;  /* 0x08001f0507187589 */ /* 0x000e2200000e0000 */
[----:B-1----:R-:W-:-:S03]  /*14940*/  PRMT R33, R12, 0x9910, RZ ;  /* 0x000099100c217816 */ /* 0x002fc600000000ff */
[----:B------:R-:W1:Y:S01]  /*14950*/  SHFL.DOWN PT, R34, R32, R5, 0x1f ;  /* 0x08001f0520227589 */ /* 0x000e6200000e0000 */
[-C--:B------:R-:W-:Y:S02]  /*14960*/  ISETP.NE.AND P5, PT, R4, R33.reuse, PT ;  /* 0x000000210400720c */ /* 0x080fe40003fa5270 */
[----:B--2---:R-:W-:Y:S01]  /*14970*/  ISETP.GE.AND.EX P4, PT, R3, R14, PT, P4 ;  /* 0x0000000e0300720c */ /* 0x004fe20003f86340 */
[----:B------:R-:W2:Y:S01]  /*14980*/  SHFL.DOWN PT, R30, R9, R5, 0x1f ;  /* 0x08001f05091e7589 */ /* 0x000ea200000e0000 */
[----:B---3--:R-:W-:Y:S02]  /*14990*/  PRMT R35, R28, 0x9910, RZ ;  /* 0x000099101c237816 */ /* 0x008fe400000000ff */
[----:B------:R-:W-:Y:S01]  /*149a0*/  ISETP.GT.AND P3, PT, R4, R33, PT ;  /* 0x000000210400720c */ /* 0x000fe20003f64270 */
[----:B------:R-:W3:Y:S01]  /*149b0*/  SHFL.DOWN PT, R29, R16, R5, 0x1f ;  /* 0x08001f05101d7589 */ /* 0x000ee200000e0000 */
[----:B------:R-:W-:Y:S02]  /*149c0*/  SEL R4, RZ, 0xffffffff, !P4 ;  /* 0xffffffffff047807 */ /* 0x000fe40006000000 */
[----:B----4-:R-:W-:Y:S01]  /*149d0*/  ISETP.GE.U32.AND P0, PT, R6, R23, PT ;  /* 0x000000170600720c */ /* 0x010fe20003f06070 */
[----:B------:R4:W3:Y:S01]  /*149e0*/  SHFL.DOWN PT, R36, R31, R5, 0x1f ;  /* 0x08001f051f247589 */ /* 0x0008e200000e0000 */
[----:B------:R-:W-:-:S02]  /*149f0*/  ISETP.NE.AND P4, PT, R26, R35, PT ;  /* 0x000000231a00720c */ /* 0x000fc40003f85270 */
[----:B-----5:R-:W-:Y:S02]  /*14a00*/  PRMT R33, R22, 0x9910, RZ ;  /* 0x0000991016217816 */ /* 0x020fe400000000ff */
[----:B------:R-:W-:Y:S02]  /*14a10*/  ISETP.GE.U32.AND P2, PT, R8, R25, PT ;  /* 0x000000190800720c */ /* 0x000fe40003f46070 */
[----:B------:R-:W-:Y:S02]  /*14a20*/  @P5 SEL R4, RZ, 0xffffffff, P3 ;  /* 0xffffffffff045807 */ /* 0x000fe40001800000 */
[----:B0-----:R-:W-:Y:S01]  /*14a30*/  ISETP.GE.AND.EX P0, PT, R7, R24, PT, P0 ;  /* 0x000000180700720c */ /* 0x001fe20003f06300 */
[----:B----4-:R-:W-:Y:S01]  /*14a40*/  IMAD.SHL.U32 R5, R5, 0x2, RZ ;  /* 0x0000000205057824 */ /* 0x010fe200078e00ff */
[----:B------:R-:W-:Y:S02]  /*14a50*/  ISETP.NE.AND P6, PT, R20, R33, PT ;  /* 0x000000211400720c */ /* 0x000fe40003fc5270 */
[----:B-1----:R-:W-:-:S02]  /*14a60*/  PRMT R37, R34, 0x9910, RZ ;  /* 0x0000991022257816 */ /* 0x002fc400000000ff */
[----:B------:R-:W-:Y:S02]  /*14a70*/  ISETP.GT.AND P5, PT, R20, R33, PT ;  /* 0x000000211400720c */ /* 0x000fe40003fa4270 */
[----:B--2---:R-:W-:Y:S02]  /*14a80*/  ISETP.GE.AND.EX P2, PT, R9, R30, PT, P2 ;  /* 0x0000001e0900720c */ /* 0x004fe40003f46320 */
[----:B------:R-:W-:Y:S02]  /*14a90*/  SEL R20, RZ, 0xffffffff, !P0 ;  /* 0xffffffffff147807 */ /* 0x000fe40004000000 */
[----:B------:R-:W-:Y:S02]  /*14aa0*/  ISETP.NE.AND P3, PT, R32, R37, PT ;  /* 0x000000252000720c */ /* 0x000fe40003f65270 */
[----:B------:R-:W-:Y:S02]  /*14ab0*/  ISETP.GT.AND P0, PT, R26, R35, PT ;  /* 0x000000231a00720c */ /* 0x000fe40003f04270 */
[----:B------:R-:W-:-:S02]  /*14ac0*/  LOP3.LUT R4, R4, 0x1, RZ, 0xc0, !PT ;  /* 0x0000000104047812 */ /* 0x000fc400078ec0ff */
[----:B------:R-:W-:Y:S02]  /*14ad0*/  SEL R26, RZ, 0xffffffff, !P2 ;  /* 0xffffffffff1a7807 */ /* 0x000fe40005000000 */
[----:B---3--:R-:W-:Y:S02]  /*14ae0*/  ISETP.GE.U32.AND P1, PT, R16, R29, PT ;  /* 0x0000001d1000720c */ /* 0x008fe40003f26070 */
[----:B------:R-:W-:Y:S02]  /*14af0*/  @P4 SEL R26, RZ, 0xffffffff, P0 ;  /* 0xffffffffff1a4807 */ /* 0x000fe40000000000 */
[----:B------:R-:W-:Y:S02]  /*14b00*/  ISETP.NE.U32.AND P0, PT, R4, 0x1, PT ;  /* 0x000000010400780c */ /* 0x000fe40003f05070 */
[----:B------:R-:W-:Y:S02]  /*14b10*/  ISETP.GE.AND.EX P1, PT, R31, R36, PT, P1 ;  /* 0x000000241f00720c */ /* 0x000fe40003f26310 */
[----:B------:R-:W-:-:S02]  /*14b20*/  ISETP.GT.AND P2, PT, R32, R37, PT ;  /* 0x000000252000720c */ /* 0x000fc40003f44270 */
[----:B------:R-:W-:Y:S02]  /*14b30*/  SEL R11, R12, R11, !P0 ;  /* 0x0000000b0c0b7207 */ /* 0x000fe40004000000 */
[----:B------:R-:W-:Y:S02]  /*14b40*/  SEL R0, R21, R0, !P0 ;  /* 0x0000000015007207 */ /* 0x000fe40004000000 */
[----:B------:R-:W-:Y:S02]  /*14b50*/  SEL R3, R14, R3, !P0 ;  /* 0x000000030e037207 */ /* 0x000fe40004000000 */
[----:B------:R-:W-:Y:S02]  /*14b60*/  ISETP.GE.AND P0, PT, R5, R10, PT ;  /* 0x0000000a0500720c */ /* 0x000fe40003f06270 */
[----:B------:R-:W-:Y:S02]  /*14b70*/  SEL R32, RZ, 0xffffffff, !P1 ;  /* 0xffffffffff207807 */ /* 0x000fe40004800000 */
[----:B------:R-:W-:-:S02]  /*14b80*/  @P6 SEL R20, RZ, 0xffffffff, P5 ;  /* 0xffffffffff146807 */ /* 0x000fc40002800000 */
[----:B------:R-:W-:Y:S02]  /*14b90*/  @P3 SEL R32, RZ, 0xffffffff, P2 ;  /* 0xffffffffff203807 */ /* 0x000fe40001000000 */
[----:B------:R-:W-:Y:S02]  /*14ba0*/  LOP3.LUT R20, R20, 0x1, RZ, 0xc0, !PT ;  /* 0x0000000114147812 */ /* 0x000fe400078ec0ff */
[----:B------:R-:W-:Y:S02]  /*14bb0*/  LOP3.LUT R26, R26, 0x1, RZ, 0xc0, !PT ;  /* 0x000000011a1a7812 */ /* 0x000fe400078ec0ff */
[----:B------:R-:W-:Y:S02]  /*14bc0*/  LOP3.LUT R32, R32, 0x1, RZ, 0xc0, !PT ;  /* 0x0000000120207812 */ /* 0x000fe400078ec0ff */
[----:B------:R-:W-:Y:S02]  /*14bd0*/  ISETP.NE.U32.AND P1, PT, R20, 0x1, PT ;  /* 0x000000011400780c */ /* 0x000fe40003f25070 */
[----:B------:R-:W-:-:S02]  /*14be0*/  ISETP.NE.U32.AND P2, PT, R26, 0x1, PT ;  /* 0x000000011a00780c */ /* 0x000fc40003f45070 */
[----:B------:R-:W-:Y:S02]  /*14bf0*/  ISETP.NE.U32.AND P3, PT, R32, 0x1, PT ;  /* 0x000000012000780c */ /* 0x000fe40003f65070 */
        /* <DEDUP_REMOVED lines=8> */
[----:B------:R-:W-:Y:S01]  /*14c80*/  SEL R31, R36, R31, !P3 ;  /* 0x0000001f241f7207 */ /* 0x000fe20005800000 */
[----:B------:R-:W-:Y:S06]  /*14c90*/  @!P0 BRA `(.L_x_2361) ;  /* 0xfffffff800f48947 */ /* 0x000fec000383ffff */
.L_x_2356:
[----:B01----:R-:W0:Y:S01]  /*14ca0*/  LDC R4, c[0x0][0x56c] ;  /* 0x00015b00ff047b82 */ /* 0x003e220000000800 */
[----:B------:R-:W-:Y:S01]  /*14cb0*/  IMAD.MOV.U32 R23, RZ, RZ, RZ ;  /* 0x000000ffff177224 */ /* 0x000fe200078e00ff */
        /* <DEDUP_REMOVED lines=279> */
.L_x_2362:
[----:B------:R-:W-:Y:S01]  /*15e30*/  IMAD.MOV.U32 R25, RZ, RZ, RZ ;  /* 0x000000ffff197224 */ /* 0x000fe200078e00ff */
[----:B------:R-:W-:Y:S06]  /*15e40*/  @!P0 BRA `(.L_x_2363) ;  /* 0x0000001000488947 */ /* 0x000fec0003800000 */
        /* <DEDUP_REMOVED lines=274> */
.L_x_2363:
        /* <DEDUP_REMOVED lines=276> */
.L_x_2364:
        /* <DEDUP_REMOVED lines=276> */
.L_x_2365:
        /* <DEDUP_REMOVED lines=9> */
.L_x_2368:
[----:B------:R-:W0:Y:S08]  /*19280*/  I2F.U32.RP R20, R12 ;  /* 0x0000000c00147306 */ /* 0x000e300000209000 */
[----:B0-----:R-:W0:Y:S02]  /*19290*/  MUFU.RCP R20, R20 ;  /* 0x0000001400147308 */ /* 0x001e240000001000 */
[----:B0-----:R-:W-:Y:S01]  /*192a0*/  VIADD R4, R20, 0xffffffe ;  /* 0x0ffffffe14047836 */ /* 0x001fe20000000000 */
[----:B------:R-:W-:-:S05]  /*192b0*/  LOP3.LUT R20, RZ, R12, RZ, 0x33, !PT ;  /* 0x0000000cff147212 */ /* 0x000fca00078e33ff */
[----:B------:R0:W1:Y:S02]  /*192c0*/  F2I.FTZ.U32.TRUNC.NTZ R5, R4 ;  /* 0x0000000400057305 */ /* 0x000064000021f000 */
[----:B0-----:R-:W-:Y:S02]  /*192d0*/  IMAD.MOV.U32 R4, RZ, RZ, RZ ;  /* 0x000000ffff047224 */ /* 0x001fe400078e00ff */
[----:B-1----:R-:W-:-:S04]  /*192e0*/  IMAD.MOV R21, RZ, RZ, -R5 ;  /* 0x000000ffff157224 */ /* 0x002fc800078e0a05 */
[----:B------:R-:W-:-:S04]  /*192f0*/  IMAD R21, R21, R12, RZ ;  /* 0x0000000c15157224 */ /* 0x000fc800078e02ff */
[----:B------:R-:W-:-:S06]  /*19300*/  IMAD.HI.U32 R5, R5, R21, R4 ;  /* 0x0000001505057227 */ /* 0x000fcc00078e0004 */
[----:B------:R-:W-:-:S04]  /*19310*/  IMAD.HI.U32 R21, R5, R22, RZ ;  /* 0x0000001605157227 */ /* 0x000fc800078e00ff */
[----:B------:R-:W-:-:S04]  /*19320*/  IMAD.MOV R21, RZ, RZ, -R21 ;  /* 0x000000ffff157224 */ /* 0x000fc800078e0a15 */
[----:B------:R-:W-:Y:S02]  /*19330*/  IMAD R21, R12, R21, R22 ;  /* 0x000000150c157224 */ /* 0x000fe400078e0216 */
[----:B------:R-:W-:-:S03]  /*19340*/  IMAD.MOV.U32 R22, RZ, RZ, R12 ;  /* 0x000000ffff167224 */ /* 0x000fc600078e000c */
[----:B------:R-:W-:-:S13]  /*19350*/  ISETP.GE.U32.AND P0, PT, R21, R12, PT ;  /* 0x0000000c1500720c */ /* 0x000fda0003f06070 */
[----:B------:R-:W-:Y:S01]  /*19360*/  @P0 IMAD.IADD R21, R21, 0x1, -R12 ;  /* 0x0000000115150824 */ /* 0x000fe200078e0a0c */
[----:B------:R-:W-:-:S04]  /*19370*/  ISETP.NE.U32.AND P0, PT, R12, RZ, PT ;  /* 0x000000ff0c00720c */ /* 0x000fc80003f05070 */
[----:B------:R-:W-:-:S13]  /*19380*/  ISETP.GE.U32.AND P1, PT, R21, R12, PT ;  /* 0x0000000c1500720c */ /* 0x000fda0003f26070 */
[----:B------:R-:W-:-:S05]  /*19390*/  @P1 IMAD.IADD R21, R21, 0x1, -R12 ;  /* 0x0000000115151824 */ /* 0x000fca00078e0a0c */
[----:B------:R-:W-:-:S04]  /*193a0*/  SEL R12, R20, R21, !P0 ;  /* 0x00000015140c7207 */ /* 0x000fc80004000000 */
[----:B------:R-:W-:-:S13]  /*193b0*/  ISETP.NE.AND P1, PT, R12, RZ, PT ;  /* 0x000000ff0c00720c */ /* 0x000fda0003f25270 */
[----:B------:R-:W-:Y:S05]  /*193c0*/  @P1 BRA `(.L_x_2368) ;  /* 0xfffffffc00ac1947 */ /* 0x000fea000383ffff */
[----:B------:R-:W-:Y:S05]  /*193d0*/  BSYNC.RECONVERGENT B0 ;  /* 0x0000000000007941 */ /* 0x000fea0003800200 */
.L_x_2367:
        /* <DEDUP_REMOVED lines=43> */
.L_x_2370:
[----:B------:R-:W-:-:S07]  /*19690*/  MOV R30, 0x196b0 ;  /* 0x000196b0001e7802 */ /* 0x000fce0000000f00 */
[----:B------:R-:W-:Y:S05]  /*196a0*/  CALL.REL.NOINC `($__internal_8_$__cuda_sm20_div_u64) ;  /* 0x0000009800647944 */ /* 0x000fea0003c00000 */
[----:B------:R-:W-:Y:S02]  /*196b0*/  IMAD.MOV.U32 R4, RZ, RZ, R12 ;  /* 0x000000ffff047224 */ /* 0x000fe400078e000c */
[----:B------:R-:W-:-:S07]  /*196c0*/  IMAD.MOV.U32 R5, RZ, RZ, R21 ;  /* 0x000000ffff057224 */ /* 0x000fce00078e0015 */
.L_x_2371:
[----:B------:R-:W-:Y:S05]  /*196d0*/  BSYNC.RECONVERGENT B0 ;  /* 0x0000000000007941 */ /* 0x000fea0003800200 */
.L_x_2369:
[----:B------:R-:W0:Y:S02]  /*196e0*/  LDCU.64 UR4, c[0x0][0x780] ;  /* 0x0000f000ff0477ac */ /* 0x000e240008000a00 */
[----:B0-----:R-:W-:Y:S02]  /*196f0*/  UISETP.NE.U32.AND UP0, UPT, UR4, URZ, UPT ;  /* 0x000000ff0400728c */ /* 0x001fe4000bf05070 */
[----:B------:R-:W-:Y:S02]  /*19700*/  IADD3 R4, P1, PT, R4, UR4, RZ ;  /* 0x0000000404047c10 */ /* 0x000fe4000ff3e0ff */
[----:B------:R-:W-:Y:S02]  /*19710*/  UISETP.NE.AND.EX UP0, UPT, UR5, URZ, UPT, UP0 ;  /* 0x000000ff0500728c */ /* 0x000fe4000bf05300 */
[----:B------:R-:W-:-:S04]  /*19720*/  IADD3.X R5, PT, PT, R5, UR5, RZ, P1, !PT ;  /* 0x0000000505057c10 */ /* 0x000fc80008ffe4ff */
[----:B------:R-:W-:-:S04]  /*19730*/  PLOP3.LUT P0, PT, PT, PT, UP0, 0x80, 0x8 ;  /* 0x000000000008781c */ /* 0x000fc80003f0f008 */
[----:B------:R-:W-:-:S13]  /*19740*/  PLOP3.LUT P0, PT, P0, PT, PT, 0x8, 0x80 ;  /* 0x000000000080781c */ /* 0x000fda000070e170 */
.L_x_2366:
[----:B------:R-:W0:Y:S02]  /*19750*/  LDCU UR4, c[0x0][0x3b8] ;  /* 0x00007700ff0477ac */ /* 0x000e240008000800 */
[----:B0-----:R-:W-:-:S09]  /*19760*/  UISETP.NE.AND UP0, UPT, UR4, URZ, UPT ;  /* 0x000000ff0400728c */ /* 0x001fd2000bf05270 */
[----:B------:R-:W-:Y:S05]  /*19770*/  BRA.U !UP0, `(.L_x_2372) ;  /* 0x0000008108207547 */ /* 0x000fea000b800000 */
[----:B------:R-:W0:Y:S01]  /*19780*/  S2R R12, SR_CTAID.X ;  /* 0x00000000000c7919 */ /* 0x000e220000002500 */
[----:B------:R-:W1:Y:S01]  /*19790*/  LDCU UR4, c[0x0][0x3bc] ;  /* 0x00007780ff0477ac */ /* 0x000e620008000800 */
[----:B------:R-:W-:Y:S01]  /*197a0*/  IMAD.MOV.U32 R23, RZ, RZ, RZ ;  /* 0x000000ffff177224 */ /* 0x000fe200078e00ff */
        /* <DEDUP_REMOVED lines=282> */
.L_x_2373:
[----:B------:R-:W-:Y:S01]  /*1a950*/  IMAD.MOV.U32 R26, RZ, RZ, RZ ;  /* 0x000000ffff1a7224 */ /* 0x000fe200078e00ff */
        /* <DEDUP_REMOVED lines=275> */
.L_x_2374:
        /* <DEDUP_REMOVED lines=276> */
.L_x_2375:
        /* <DEDUP_REMOVED lines=276> */
.L_x_2376:
        /* <DEDUP_REMOVED lines=17> */
[----:B------:R-:W-:Y:S01]  /*1de20*/  IMAD.MOV.U32 R20, RZ, RZ, R0 ;  /* 0x000000ffff147224 */ /* 0x000fe200078e0000 */
[----:B------:R-:W2:Y:S01]  /*1de30*/  LDCU UR5, c[0x0][0x360] ;  /* 0x00006c00ff0577ac */ /* 0x000ea20008000800 */
[----:B------:R-:W-:Y:S02]  /*1de40*/  IMAD.MOV.U32 R30, RZ, RZ, R16 ;  /* 0x000000ffff1e7224 */ /* 0x000fe400078e0010 */
[----:B0-----:R-:W-:Y:S02]  /*1de50*/  IMAD R10, R12, UR4, R21 ;  /* 0x000000040c0a7c24 */ /* 0x001fe4000f8e0215 */
[----:B------:R-:W-:-:S06]  /*1de60*/  IMAD.MOV.U32 R21, RZ, RZ, R3 ;  /* 0x000000ffff157224 */ /* 0x000fcc00078e0003 */
[----:B--2---:R-:W-:Y:S01]  /*1de70*/  @!P1 IMAD R10, R10, UR5, R17 ;  /* 0x000000050a0a9c24 */ /* 0x004fe2000f8e0211 */
[----:B------:R-:W-:-:S03]  /*1de80*/  PLOP3.LUT P1, PT, PT, PT, PT, 0x80, 0x8 ;  /* 0x000000000008781c */ /* 0x000fc60003f2f070 */
[----:B-1----:R-:W-:-:S05]  /*1de90*/  IMAD.WIDE.U32 R18, R10, 0x40, R18 ;  /* 0x000000400a127825 */ /* 0x002fca00078e0012 */
[----:B------:R0:W-:Y:S04]  /*1dea0*/  STG.E.64 desc[UR36][R18.64+0x8], R20 ;  /* 0x0000081412007986 */ /* 0x0001e8000c101b24 */
[----:B------:R0:W-:Y:S04]  /*1deb0*/  STG.E.64 desc[UR36][R18.64+0x18], R6 ;  /* 0x0000180612007986 */ /* 0x0001e8000c101b24 */
[----:B------:R0:W-:Y:S04]  /*1dec0*/  STG.E.64 desc[UR36][R18.64+0x28], R8 ;  /* 0x0000280812007986 */ /* 0x0001e8000c101b24 */
[----:B------:R0:W-:Y:S04]  /*1ded0*/  STG.E.64 desc[UR36][R18.64+0x38], R30 ;  /* 0x0000381e12007986 */ /* 0x0001e8000c101b24 */
[----:B------:R0:W-:Y:S04]  /*1dee0*/  STG.E.U16 desc[UR36][R18.64], R11 ;  /* 0x0000000b12007986 */ /* 0x0001e8000c101524 */
[----:B------:R0:W-:Y:S04]  /*1def0*/  STG.E.U16 desc[UR36][R18.64+0x10], R13 ;  /* 0x0000100d12007986 */ /* 0x0001e8000c101524 */
[----:B------:R0:W-:Y:S04]  /*1df00*/  STG.E.U16 desc[UR36][R18.64+0x20], R15 ;  /* 0x0000200f12007986 */ /* 0x0001e8000c101524 */
[----:B------:R0:W-:Y:S02]  /*1df10*/  STG.E.U16 desc[UR36][R18.64+0x30], R27 ;  /* 0x0000301b12007986 */ /* 0x0001e4000c101524 */
.L_x_2378:
[----:B------:R-:W-:Y:S05]  /*1df20*/  BSYNC.RECONVERGENT B0 ;  /* 0x0000000000007941 */ /* 0x000fea0003800200 */
.L_x_2377:
        /* <DEDUP_REMOVED lines=35> */
.L_x_2380:
[----:B------:R-:W-:Y:S05]  /*1e160*/  BSYNC.RECONVERGENT B0 ;  /* 0x0000000000007941 */ /* 0x000fea0003800200 */
.L_x_2379:
        /* <DEDUP_REMOVED lines=18> */
[----:B------:R-:W0:Y:S01]  /*1e290*/  LDCU.U16 UR9, c[0x0][0x388] ;  /* 0x00007100ff0977ac */ /* 0x000e220008000400 */
[----:B------:R-:W2:Y:S01]  /*1e2a0*/  LDCU.64 UR10, c[0x0][0x390] ;  /* 0x00007200ff0a77ac */ /* 0x000ea20008000a00 */
[----:B-1----:R-:W-:Y:S01]  /*1e2b0*/  UISETP.NE.AND UP0, UPT, UR5, URZ, UPT ;  /* 0x000000ff0500728c */ /* 0x002fe2000bf05270 */
[----:B0-----:R-:W-:-:S02]  /*1e2c0*/  IMAD.U32 R21, RZ, RZ, UR9 ;  /* 0x00000009ff157e24 */ /* 0x001fc4000f8e00ff */
[----:B--2---:R-:W-:Y:S02]  /*1e2d0*/  IMAD.U32 R8, RZ, RZ, UR10 ;  /* 0x0000000aff087e24 */ /* 0x004fe4000f8e00ff */
[----:B------:R-:W-:-:S04]  /*1e2e0*/  IMAD.U32 R9, RZ, RZ, UR11 ;  /* 0x0000000bff097e24 */ /* 0x000fc8000f8e00ff */
[----:B------:R-:W-:Y:S05]  /*1e2f0*/  BRA.U !UP0, `(.L_x_2382) ;  /* 0x0000000508847547 */ /* 0x000fea000b800000 */
[----:B------:R-:W0:Y:S01]  /*1e300*/  LDCU UR5, c[0x0][0x360] ;  /* 0x00006c00ff0577ac */ /* 0x000e220008000800 */
[----:B------:R-:W-:Y:S02]  /*1e310*/  IMAD.U32 R11, RZ, RZ, UR9 ;  /* 0x00000009ff0b7e24 */ /* 0x000fe4000f8e00ff */
[----:B------:R-:W-:Y:S01]  /*1e320*/  IMAD.U32 R6, RZ, RZ, UR10 ;  /* 0x0000000aff067e24 */ /* 0x000fe2000f8e00ff */
[----:B------:R-:W1:Y:S01]  /*1e330*/  LDCU UR8, c[0x0][0x3ac] ;  /* 0x00007580ff0877ac */ /* 0x000e620008000800 */
[----:B------:R-:W-:Y:S02]  /*1e340*/  IMAD.U32 R7, RZ, RZ, UR11 ;  /* 0x0000000bff077e24 */ /* 0x000fe4000f8e00ff */
[----:B------:R-:W-:Y:S02]  /*1e350*/  IMAD.U32 R13, RZ, RZ, UR9 ;  /* 0x00000009ff0d7e24 */ /* 0x000fe4000f8e00ff */
[----:B------:R-:W-:Y:S02]  /*1e360*/  IMAD.U32 R18, RZ, RZ, UR10 ;  /* 0x0000000aff127e24 */ /* 0x000fe4000f8e00ff */
[----:B------:R-:W-:-:S02]  /*1e370*/  IMAD.U32 R19, RZ, RZ, UR11 ;  /* 0x0000000bff137e24 */ /* 0x000fc4000f8e00ff */
[----:B------:R-:W-:Y:S02]  /*1e380*/  IMAD.U32 R15, RZ, RZ, UR9 ;  /* 0x00000009ff0f7e24 */ /* 0x000fe4000f8e00ff */
[----:B------:R-:W-:Y:S02]  /*1e390*/  IMAD.U32 R0, RZ, RZ, UR10 ;  /* 0x0000000aff007e24 */ /* 0x000fe4000f8e00ff */
        /* <DEDUP_REMOVED lines=11> */
[----:B------:R-:W-:-:S02]  /*1e450*/  IMAD.U32 R13, RZ, RZ, UR9 ;  /* 0x00000009ff0d7e24 */ /* 0x000fc4000f8e00ff */
[----:B------:R-:W-:Y:S02]  /*1e460*/  IMAD.U32 R18, RZ, RZ, UR10 ;  /* 0x0000000aff127e24 */ /* 0x000fe4000f8e00ff */
[----:B------:R-:W-:Y:S02]  /*1e470*/  IMAD.U32 R19, RZ, RZ, UR11 ;  /* 0x0000000bff137e24 */ /* 0x000fe4000f8e00ff */
[----:B------:R-:W-:Y:S02]  /*1e480*/  IMAD.U32 R15, RZ, RZ, UR9 ;  /* 0x00000009ff0f7e24 */ /* 0x000fe4000f8e00ff */
[----:B------:R-:W-:Y:S02]  /*1e490*/  IMAD.U32 R0, RZ, RZ, UR10 ;  /* 0x0000000aff007e24 */ /* 0x000fe4000f8e00ff */
[----:B------:R-:W-:Y:S02]  /*1e4a0*/  IMAD.U32 R3, RZ, RZ, UR11 ;  /* 0x0000000bff037e24 */ /* 0x000fe4000f8e00ff */
[----:B0-----:R-:W-:-:S02]  /*1e4b0*/  IMAD R27, R12, UR7, RZ ;  /* 0x000000070c1b7c24 */ /* 0x001fc4000f8e02ff */
[----:B-1----:R-:W-:-:S07]  /*1e4c0*/  IMAD R41, R41, UR5, RZ ;  /* 0x0000000529297c24 */ /* 0x002fce000f8e02ff */
.L_x_2385:
[----:B------:R-:W-:-:S04]  /*1e4d0*/  IMAD.IADD R31, R27, 0x1, R10 ;  /* 0x000000011b1f7824 */ /* 0x000fc800078e020a */
[----:B--2---:R-:W-:-:S05]  /*1e4e0*/  IMAD.WIDE.U32 R30, R31, 0x40, R28 ;  /* 0x000000401f1e7825 */ /* 0x004fca00078e001c */
[----:B------:R-:W2:Y:S04]  /*1e4f0*/  LDG.E.U16 R12, desc[UR36][R30.64] ;  /* 0x000000241e0c7981 */ /* 0x000ea8000c1e1500 */
[----:B------:R-:W3:Y:S04]  /*1e500*/  LDG.E.U16 R14, desc[UR36][R30.64+0x10] ;  /* 0x000010241e0e7981 */ /* 0x000ee8000c1e1500 */
[----:B------:R-:W4:Y:S04]  /*1e510*/  LDG.E.U16 R16, desc[UR36][R30.64+0x20] ;  /* 0x000020241e107981 */ /* 0x000f28000c1e1500 */
[----:B------:R-:W5:Y:S04]  /*1e520*/  LDG.E.64 R34, desc[UR36][R30.64+0x18] ;  /* 0x000018241e227981 */ /* 0x000f68000c1e1b00 */
[----:B------:R-:W5:Y:S04]  /*1e530*/  LDG.E.64 R32, desc[UR36][R30.64+0x8] ;  /* 0x000008241e207981 */ /* 0x000f68000c1e1b00 */
[----:B------:R-:W5:Y:S04]  /*1e540*/  LDG.E.64 R36, desc[UR36][R30.64+0x28] ;  /* 0x000028241e247981 */ /* 0x000f68000c1e1b00 */
[----:B------:R-:W5:Y:S04]  /*1e550*/  LDG.E.U16 R20, desc[UR36][R30.64+0x30] ;  /* 0x000030241e147981 */ /* 0x000f68000c1e1500 */
[----:B------:R4:W5:Y:S01]  /*1e560*/  LDG.E.64 R38, desc[UR36][R30.64+0x38] ;  /* 0x000038241e267981 */ /* 0x000962000c1e1b00 */
[----:B------:R-:W-:-:S02]  /*1e570*/  PRMT R43, R21, 0x9910, RZ ;  /* 0x00009910152b7816 */ /* 0x000fc400000000ff */
[----:B------:R-:W-:Y:S01]  /*1e580*/  PRMT R45, R11, 0x9910, RZ ;  /* 0x000099100b2d7816 */ /* 0x000fe200000000ff */
[----:B------:R-:W-:Y:S01]  /*1e590*/  IMAD.IADD R10, R41, 0x1, R10 ;  /* 0x00000001290a7824 */ /* 0x000fe200078e020a */
[----:B--2---:R-:W-:Y:S02]  /*1e5a0*/  PRMT R22, R12, 0x9910, RZ ;  /* 0x000099100c167816 */ /* 0x004fe400000000ff */
[----:B---3--:R-:W-:Y:S02]  /*1e5b0*/  PRMT R40, R14, 0x9910, RZ ;  /* 0x000099100e287816 */ /* 0x008fe400000000ff */
[CC--:B------:R-:W-:Y:S02]  /*1e5c0*/  ISETP.NE.AND P5, PT, R43.reuse, R22.reuse, PT ;  /* 0x000000162b00720c */ /* 0x0c0fe40003fa5270 */
[----:B------:R-:W-:Y:S02]  /*1e5d0*/  ISETP.GT.AND P2, PT, R43, R22, PT ;  /* 0x000000162b00720c */ /* 0x000fe40003f44270 */
[----:B------:R-:W-:-:S02]  /*1e5e0*/  PRMT R22, R13, 0x9910, RZ ;  /* 0x000099100d167816 */ /* 0x000fc400000000ff */
[CC--:B------:R-:W-:Y:S02]  /*1e5f0*/  ISETP.NE.AND P6, PT, R45.reuse, R40.reuse, PT ;  /* 0x000000282d00720c */ /* 0x0c0fe40003fc5270 */
[----:B------:R-:W-:Y:S01]  /*1e600*/  ISETP.GT.AND P3, PT, R45, R40, PT ;  /* 0x000000282d00720c */ /* 0x000fe20003f64270 */
[----:B------:R-:W-:Y:S01]  /*1e610*/  IMAD.MOV.U32 R40, RZ, RZ, R22 ;  /* 0x000000ffff287224 */ /* 0x000fe200078e0016 */
[----:B------:R-:W-:Y:S02]  /*1e620*/  SEL R22, RZ, 0xffffffff, P2 ;  /* 0xffffffffff167807 */ /* 0x000fe40001000000 */
[----:B----4-:R-:W-:Y:S02]  /*1e630*/  PRMT R31, R16, 0x9910, RZ ;  /* 0x00009910101f7816 */ /* 0x010fe400000000ff */
[----:B-----5:R-:W-:Y:S02]  /*1e640*/  ISETP.GE.U32.AND P2, PT, R6, R34, PT ;  /* 0x000000220600720c */ /* 0x020fe40003f46070 */
[----:B------:R-:W-:-:S02]  /*1e650*/  ISETP.GE.U32.AND P4, PT, R8, R32, PT ;  /* 0x000000200800720c */ /* 0x000fc40003f86070 */
[----:B------:R-:W-:Y:S02]  /*1e660*/  SEL R30, RZ, 0xffffffff, P3 ;  /* 0xffffffffff1e7807 */ /* 0x000fe40001800000 */
[----:B------:R-:W-:Y:S02]  /*1e670*/  ISETP.GE.AND.EX P2, PT, R7, R35, PT, P2 ;  /* 0x000000230700720c */ /* 0x000fe40003f46320 */
[----:B------:R-:W-:Y:S02]  /*1e680*/  ISETP.NE.AND P3, PT, R40, R31, PT ;  /* 0x0000001f2800720c */ /* 0x000fe40003f65270 */
[----:B------:R-:W-:Y:S02]  /*1e690*/  ISETP.GE.AND.EX P4, PT, R9, R33, PT, P4 ;  /* 0x000000210900720c */ /* 0x000fe40003f86340 */
[----:B------:R-:W-:Y:S02]  /*1e6a0*/  @!P6 SEL R30, RZ, 0xffffffff, !P2 ;  /* 0xffffffffff1ee807 */ /* 0x000fe40005000000 */
[----:B------:R-:W-:-:S02]  /*1e6b0*/  ISETP.GE.U32.AND P2, PT, R18, R36, PT ;  /* 0x000000241200720c */ /* 0x000fc40003f46070 */
[----:B------:R-:W-:Y:S02]  /*1e6c0*/  @!P5 SEL R22, RZ, 0xffffffff, !P4 ;  /* 0xffffffffff16d807 */ /* 0x000fe40006000000 */
[----:B------:R-:W-:Y:S02]  /*1e6d0*/  ISETP.GT.AND P4, PT, R40, R31, PT ;  /* 0x0000001f2800720c */ /* 0x000fe40003f84270 */
[----:B------:R-:W-:Y:S02]  /*1e6e0*/  ISETP.GE.AND.EX P2, PT, R19, R37, PT, P2 ;  /* 0x000000251300720c */ /* 0x000fe40003f46320 */
[----:B------:R-:W-:Y:S02]  /*1e6f0*/  PRMT R43, R15, 0x9910, RZ ;  /* 0x000099100f2b7816 */ /* 0x000fe400000000ff */
[----:B------:R-:W-:Y:S02]  /*1e700*/  PRMT R42, R20, 0x9910, RZ ;  /* 0x00009910142a7816 */ /* 0x000fe400000000ff */
[----:B------:R-:W-:-:S02]  /*1e710*/  SEL R31, RZ, 0xffffffff, P4 ;  /* 0xffffffffff1f7807 */ /* 0x000fc40002000000 */
[----:B------:R-:W-:Y:S02]  /*1e720*/  @!P3 SEL R31, RZ, 0xffffffff, !P2 ;  /* 0xffffffffff1fb807 */ /* 0x000fe40005000000 */
[----:B------:R-:W-:Y:S02]  /*1e730*/  ISETP.NE.AND P5, PT, R43, R42, PT ;  /* 0x0000002a2b00720c */ /* 0x000fe40003fa5270 */
[----:B------:R-:W-:Y:S02]  /*1e740*/  LOP3.LUT R31, R31, 0x1, RZ, 0xc0, !PT ;  /* 0x000000011f1f7812 */ /* 0x000fe400078ec0ff */
[----:B------:R-:W-:Y:S02]  /*1e750*/  ISETP.GE.U32.AND P4, PT, R0, R38, PT ;  /* 0x000000260000720c */ /* 0x000fe40003f86070 */
[----:B------:R-:W-:Y:S02]  /*1e760*/  ISETP.NE.U32.AND P3, PT, R31, 0x1, PT ;  /* 0x000000011f00780c */ /* 0x000fe40003f65070 */
[----:B------:R-:W-:-:S02]  /*1e770*/  ISETP.GT.AND P6, PT, R43, R42, PT ;  /* 0x0000002a2b00720c */ /* 0x000fc40003fc4270 */
[----:B------:R-:W-:Y:S02]  /*1e780*/  ISETP.GE.AND.EX P4, PT, R3, R39, PT, P4 ;  /* 0x000000270300720c */ /* 0x000fe40003f86340 */
[----:B------:R-:W-:Y:S02]  /*1e790*/  SEL R18, R36, R18, !P3 ;  /* 0x0000001224127207 */ /* 0x000fe40005800000 */
[----:B------:R-:W-:Y:S02]  /*1e7a0*/  SEL R19, R37, R19, !P3 ;  /* 0x0000001325137207 */ /* 0x000fe40005800000 */
[----:B------:R-:W-:Y:S02]  /*1e7b0*/  SEL R13, R16, R13, !P3 ;  /* 0x0000000d100d7207 */ /* 0x000fe40005800000 */
[----:B------:R-:W-:Y:S02]  /*1e7c0*/  ISETP.GE.U32.AND P3, PT, R10, UR8, PT ;  /* 0x000000080a007c0c */ /* 0x000fe4000bf66070 */
[----:B------:R-:W-:-:S02]  /*1e7d0*/  SEL R40, RZ, 0xffffffff, P6 ;  /* 0xffffffffff287807 */ /* 0x000fc40003000000 */
[----:B------:R-:W-:Y:S02]  /*1e7e0*/  LOP3.LUT R30, R30, 0x1, RZ, 0xc0, !PT ;  /* 0x000000011e1e7812 */ /* 0x000fe400078ec0ff */
[----:B------:R-:W-:Y:S02]  /*1e7f0*/  @!P5 SEL R40, RZ, 0xffffffff, !P4 ;  /* 0xffffffffff28d807 */ /* 0x000fe40006000000 */
[----:B------:R-:W-:Y:S02]  /*1e800*/  ISETP.NE.U32.AND P2, PT, R30, 0x1, PT ;  /* 0x000000011e00780c */ /* 0x000fe40003f45070 */
[----:B------:R-:W-:Y:S02]  /*1e810*/  LOP3.LUT R22, R22, 0x1, RZ, 0xc0, !PT ;  /* 0x0000000116167812 */ /* 0x000fe400078ec0ff */
[----:B------:R-:W-:Y:S02]  /*1e820*/  LOP3.LUT R40, R40, 0x1, RZ, 0xc0, !PT ;  /* 0x0000000128287812 */ /* 0x000fe400078ec0ff */
[----:B------:R-:W-:-:S02]  /*1e830*/  SEL R6, R34, R6, !P2 ;  /* 0x0000000622067207 */ /* 0x000fc40005000000 */
[----:B------:R-:W-:Y:S02]  /*1e840*/  SEL R7, R35, R7, !P2 ;  /* 0x0000000723077207 */ /* 0x000fe40005000000 */
[----:B------:R-:W-:Y:S02]  /*1e850*/  SEL R11, R14, R11, !P2 ;  /* 0x0000000b0e0b7207 */ /* 0x000fe40005000000 */
[----:B------:R-:W-:Y:S02]  /*1e860*/  ISETP.NE.U32.AND P6, PT, R22, 0x1, PT ;  /* 0x000000011600780c */ /* 0x000fe40003fc5070 */
[----:B------:R-:W-:Y:S02]  /*1e870*/  ISETP.NE.U32.AND P2, PT, R40, 0x1, PT ;  /* 0x000000012800780c */ /* 0x000fe40003f45070 */
[----:B------:R-:W-:Y:S02]  /*1e880*/  SEL R8, R32, R8, !P6 ;  /* 0x0000000820087207 */ /* 0x000fe40007000000 */
[----:B------:R-:W-:-:S02]  /*1e890*/  SEL R9, R33, R9, !P6 ;  /* 0x0000000921097207 */ /* 0x000fc40007000000 */
[----:B------:R-:W-:Y:S02]  /*1e8a0*/  SEL R21, R12, R21, !P6 ;  /* 0x000000150c157207 */ /* 0x000fe40007000000 */
[----:B------:R-:W-:Y:S02]  /*1e8b0*/  SEL R0, R38, R0, !P2 ;  /* 0x0000000026007207 */ /* 0x000fe40005000000 */
[----:B------:R-:W-:Y:S02]  /*1e8c0*/  SEL R3, R39, R3, !P2 ;  /* 0x0000000327037207 */ /* 0x000fe40005000000 */
[----:B------:R-:W-:Y:S01]  /*1e8d0*/  SEL R15, R20, R15, !P2 ;  /* 0x0000000f140f7207 */ /* 0x000fe20005000000 */
[----:B------:R-:W-:Y:S06]  /*1e8e0*/  @!P3 BRA `(.L_x_2385) ;  /* 0xfffffff800f8b947 */ /* 0x000fec000383ffff */
[----:B------:R-:W-:Y:S05]  /*1e8f0*/  BSYNC.RECONVERGENT B1 ;  /* 0x0000000000017941 */ /* 0x000fea0003800200 */
.L_x_2384:
[----:B------:R-:W-:Y:S05]  /*1e900*/  BRA `(.L_x_2383) ;  /* 0x0000000400747947 */ /* 0x000fea0003800000 */
.L_x_2382:
[----:B------:R-:W0:Y:S01]  /*1e910*/  LDCU UR7, c[0x0][0x3ac] ;  /* 0x00007580ff0777ac */ /* 0x000e220008000800 */
[----:B------:R-:W-:Y:S02]  /*1e920*/  IMAD.U32 R11, RZ, RZ, UR9 ;  /* 0x00000009ff0b7e24 */ /* 0x000fe4000f8e00ff */
[----:B------:R-:W-:Y:S02]  /*1e930*/  IMAD.U32 R6, RZ, RZ, UR10 ;  /* 0x0000000aff067e24 */ /* 0x000fe4000f8e00ff */
[----:B------:R-:W-:Y:S02]  /*1e940*/  IMAD.U32 R7, RZ, RZ, UR11 ;  /* 0x0000000bff077e24 */ /* 0x000fe4000f8e00ff */
[----:B------:R-:W-:Y:S02]  /*1e950*/  IMAD.U32 R13, RZ, RZ, UR9 ;  /* 0x00000009ff0d7e24 */ /* 0x000fe4000f8e00ff */
[----:B------:R-:W-:Y:S02]  /*1e960*/  IMAD.U32 R18, RZ, RZ, UR10 ;  /* 0x0000000aff127e24 */ /* 0x000fe4000f8e00ff */
[----:B------:R-:W-:-:S02]  /*1e970*/  IMAD.U32 R19, RZ, RZ, UR11 ;  /* 0x0000000bff137e24 */ /* 0x000fc4000f8e00ff */
        /* <DEDUP_REMOVED lines=10> */
[----:B------:R-:W-:Y:S01]  /*1ea20*/  IMAD.U32 R13, RZ, RZ, UR9 ;  /* 0x00000009ff0d7e24 */ /* 0x000fe2000f8e00ff */
[----:B------:R-:W2:Y:S01]  /*1ea30*/  LDC.64 R28, c[0x0][0x788] ;  /* 0x0001e200ff1c7b82 */ /* 0x000ea20000000a00 */
[----:B------:R-:W-:-:S02]  /*1ea40*/  IMAD.U32 R18, RZ, RZ, UR10 ;  /* 0x0000000aff127e24 */ /* 0x000fc4000f8e00ff */
[----:B------:R-:W-:Y:S02]  /*1ea50*/  IMAD.U32 R19, RZ, RZ, UR11 ;  /* 0x0000000bff137e24 */ /* 0x000fe4000f8e00ff */
[----:B------:R-:W-:Y:S02]  /*1ea60*/  IMAD.U32 R15, RZ, RZ, UR9 ;  /* 0x00000009ff0f7e24 */ /* 0x000fe4000f8e00ff */
[----:B------:R-:W-:Y:S01]  /*1ea70*/  IMAD.U32 R0, RZ, RZ, UR10 ;  /* 0x0000000aff007e24 */ /* 0x000fe2000f8e00ff */
[----:B------:R-:W3:Y:S01]  /*1ea80*/  LDC R42, c[0x0][0x364] ;  /* 0x0000d900ff2a7b82 */ /* 0x000ee20000000800 */
[----:B------:R-:W-:Y:S02]  /*1ea90*/  IMAD.U32 R3, RZ, RZ, UR11 ;  /* 0x0000000bff037e24 */ /* 0x000fe4000f8e00ff */
[----:B------:R-:W-:Y:S02]  /*1eaa0*/  IMAD.MOV.U32 R27, RZ, RZ, R2 ;  /* 0x000000ffff1b7224 */ /* 0x000fe400078e0002 */
[----:B0-----:R-:W-:-:S07]  /*1eab0*/  IMAD R12, R12, UR5, RZ ;  /* 0x000000050c0c7c24 */ /* 0x001fce000f8e02ff */
.L_x_2386:
[----:B------:R-:W-:-:S04]  /*1eac0*/  IMAD.IADD R10, R12, 0x1, R27 ;  /* 0x000000010c0a7824 */ /* 0x000fc800078e021b */
[----:B-1----:R-:W-:-:S04]  /*1ead0*/  IMAD R31, R10, R41, R17 ;  /* 0x000000290a1f7224 */ /* 0x002fc800078e0211 */
[----:B--2---:R-:W-:-:S05]  /*1eae0*/  IMAD.WIDE.U32 R30, R31, 0x40, R28 ;  /* 0x000000401f1e7825 */ /* 0x004fca00078e001c */
[----:B------:R-:W2:Y:S04]  /*1eaf0*/  LDG.E.U16 R10, desc[UR36][R30.64] ;  /* 0x000000241e0a7981 */ /* 0x000ea8000c1e1500 */
[----:B------:R-:W4:Y:S04]  /*1eb00*/  LDG.E.U16 R14, desc[UR36][R30.64+0x10] ;  /* 0x000010241e0e7981 */ /* 0x000f28000c1e1500 */
[----:B------:R-:W5:Y:S04]  /*1eb10*/  LDG.E.64 R32, desc[UR36][R30.64+0x8] ;  /* 0x000008241e207981 */ /* 0x000f68000c1e1b00 */
[----:B------:R-:W5:Y:S04]  /*1eb20*/  LDG.E.U16 R16, desc[UR36][R30.64+0x20] ;  /* 0x000020241e107981 */ /* 0x000f68000c1e1500 */
[----:B------:R-:W5:Y:S04]  /*1eb30*/  LDG.E.U16 R20, desc[UR36][R30.64+0x30] ;  /* 0x000030241e147981 */ /* 0x000f68000c1e1500 */
[----:B------:R-:W5:Y:S04]  /*1eb40*/  LDG.E.64 R34, desc[UR36][R30.64+0x18] ;  /* 0x000018241e227981 */ /* 0x000f68000c1e1b00 */
[----:B------:R-:W5:Y:S04]  /*1eb50*/  LDG.E.64 R38, desc[UR36][R30.64+0x38] ;  /* 0x000038241e267981 */ /* 0x000f68000c1e1b00 */
[----:B------:R0:W5:Y:S01]  /*1eb60*/  LDG.E.64 R36, desc[UR36][R30.64+0x28] ;  /* 0x000028241e247981 */ /* 0x000162000c1e1b00 */
[----:B------:R-:W-:-:S02]  /*1eb70*/  PRMT R43, R21, 0x9910, RZ ;  /* 0x00009910152b7816 */ /* 0x000fc400000000ff */
[----:B------:R-:W-:Y:S02]  /*1eb80*/  PRMT R45, R11, 0x9910, RZ ;  /* 0x000099100b2d7816 */ /* 0x000fe400000000ff */
[----:B------:R-:W-:Y:S01]  /*1eb90*/  PRMT R44, R13, 0x9910, RZ ;  /* 0x000099100d2c7816 */ /* 0x000fe200000000ff */
[----:B---3--:R-:W-:Y:S01]  /*1eba0*/  IMAD.IADD R27, R42, 0x1, R27 ;  /* 0x000000012a1b7824 */ /* 0x008fe200078e021b */
[----:B--2---:R-:W-:-:S04]  /*1ebb0*/  PRMT R22, R10, 0x9910, RZ ;  /* 0x000099100a167816 */ /* 0x004fc800000000ff */
[C---:B------:R-:W-:Y:S02]  /*1ebc0*/  ISETP.NE.AND P5, PT, R43.reuse, R22, PT ;  /* 0x000000162b00720c */ /* 0x040fe40003fa5270 */
[----:B----4-:R-:W-:Y:S02]  /*1ebd0*/  PRMT R40, R14, 0x9910, RZ ;  /* 0x000099100e287816 */ /* 0x010fe400000000ff */
[----:B-----5:R-:W-:Y:S02]  /*1ebe0*/  ISETP.GE.U32.AND P4, PT, R8, R32, PT ;  /* 0x000000200800720c */ /* 0x020fe40003f86070 */
[----:B------:R-:W-:Y:S02]  /*1ebf0*/  ISETP.GT.AND P2, PT, R43, R22, PT ;  /* 0x000000162b00720c */ /* 0x000fe40003f44270 */
[CC--:B------:R-:W-:Y:S02]  /*1ec00*/  ISETP.NE.AND P6, PT, R45.reuse, R40.reuse, PT ;  /* 0x000000282d00720c */ /* 0x0c0fe40003fc5270 */
[----:B------:R-:W-:-:S02]  /*1ec10*/  ISETP.GT.AND P3, PT, R45, R40, PT ;  /* 0x000000282d00720c */ /* 0x000fc40003f64270 */
[----:B------:R-:W-:Y:S02]  /*1ec20*/  ISETP.GE.AND.EX P4, PT, R9, R33, PT, P4 ;  /* 0x000000210900720c */ /* 0x000fe40003f86340 */
[----:B------:R-:W-:Y:S02]  /*1ec30*/  PRMT R43, R15, 0x9910, RZ ;  /* 0x000099100f2b7816 */ /* 0x000fe400000000ff */
[----:B0-----:R-:W-:Y:S02]  /*1ec40*/  PRMT R31, R16, 0x9910, RZ ;  /* 0x00009910101f7816 */ /* 0x001fe400000000ff */
[----:B------:R-:W-:Y:S02]  /*1ec50*/  PRMT R40, R20, 0x9910, RZ ;  /* 0x0000991014287816 */ /* 0x000fe400000000ff */
[----:B------:R-:W-:Y:S02]  /*1ec60*/  SEL R22, RZ, 0xffffffff, P2 ;  /* 0xffffffffff167807 */ /* 0x000fe40001000000 */
[----:B------:R-:W-:-:S02]  /*1ec70*/  ISETP.GE.U32.AND P2, PT, R6, R34, PT ;  /* 0x000000220600720c */ /* 0x000fc40003f46070 */
[----:B------:R-:W-:Y:S02]  /*1ec80*/  @!P5 SEL R22, RZ, 0xffffffff, !P4 ;  /* 0xffffffffff16d807 */ /* 0x000fe40006000000 */
[C---:B------:R-:W-:Y:S02]  /*1ec90*/  ISETP.GT.AND P4, PT, R44.reuse, R31, PT ;  /* 0x0000001f2c00720c */ /* 0x040fe40003f84270 */
[----:B------:R-:W-:Y:S02]  /*1eca0*/  ISETP.NE.AND P5, PT, R43, R40, PT ;  /* 0x000000282b00720c */ /* 0x000fe40003fa5270 */
[----:B------:R-:W-:Y:S02]  /*1ecb0*/  SEL R30, RZ, 0xffffffff, P3 ;  /* 0xffffffffff1e7807 */ /* 0x000fe40001800000 */
[----:B------:R-:W-:Y:S02]  /*1ecc0*/  ISETP.GE.AND.EX P2, PT, R7, R35, PT, P2 ;  /* 0x000000230700720c */ /* 0x000fe40003f46320 */
[----:B------:R-:W-:-:S02]  /*1ecd0*/  ISETP.NE.AND P3, PT, R44, R31, PT ;  /* 0x0000001f2c00720c */ /* 0x000fc40003f65270 */
[----:B------:R-:W-:Y:S02]  /*1ece0*/  SEL R31, RZ, 0xffffffff, P4 ;  /* 0xffffffffff1f7807 */ /* 0x000fe40002000000 */
[----:B------:R-:W-:Y:S02]  /*1ecf0*/  ISETP.GE.U32.AND P4, PT, R0, R38, PT ;  /* 0x000000260000720c */ /* 0x000fe40003f86070 */
[----:B------:R-:W-:Y:S02]  /*1ed00*/  @!P6 SEL R30, RZ, 0xffffffff, !P2 ;  /* 0xffffffffff1ee807 */ /* 0x000fe40005000000 */
[----:B------:R-:W-:Y:S02]  /*1ed10*/  ISETP.GE.U32.AND P2, PT, R18, R36, PT ;  /* 0x000000241200720c */ /* 0x000fe40003f46070 */
[----:B------:R-:W-:Y:S02]  /*1ed20*/  ISETP.GT.AND P6, PT, R43, R40, PT ;  /* 0x000000282b00720c */ /* 0x000fe40003fc4270 */
[----:B------:R-:W-:-:S02]  /*1ed30*/  ISETP.GE.AND.EX P4, PT, R3, R39, PT, P4 ;  /* 0x000000270300720c */ /* 0x000fc40003f86340 */
[----:B------:R-:W-:Y:S02]  /*1ed40*/  ISETP.GE.AND.EX P2, PT, R19, R37, PT, P2 ;  /* 0x000000251300720c */ /* 0x000fe40003f46320 */
[----:B------:R-:W-:Y:S02]  /*1ed50*/  SEL R40, RZ, 0xffffffff, P6 ;  /* 0xffffffffff287807 */ /* 0x000fe40003000000 */
[----:B------:R-:W-:Y:S02]  /*1ed60*/  LOP3.LUT R30, R30, 0x1, RZ, 0xc0, !PT ;  /* 0x000000011e1e7812 */ /* 0x000fe400078ec0ff */
[----:B------:R-:W-:Y:S02]  /*1ed70*/  @!P5 SEL R40, RZ, 0xffffffff, !P4 ;  /* 0xffffffffff28d807 */ /* 0x000fe40006000000 */
[----:B------:R-:W-:Y:S02]  /*1ed80*/  @!P3 SEL R31, RZ, 0xffffffff, !P2 ;  /* 0xffffffffff1fb807 */ /* 0x000fe40005000000 */
[----:B------:R-:W-:-:S02]  /*1ed90*/  ISETP.NE.U32.AND P2, PT, R30, 0x1, PT ;  /* 0x000000011e00780c */ /* 0x000fc40003f45070 */
[----:B------:R-:W-:Y:S02]  /*1eda0*/  LOP3.LUT R40, R40, 0x1, RZ, 0xc0, !PT ;  /* 0x0000000128287812 */ /* 0x000fe400078ec0ff */
[----:B------:R-:W-:Y:S02]  /*1edb0*/  SEL R6, R34, R6, !P2 ;  /* 0x0000000622067207 */ /* 0x000fe40005000000 */
[----:B------:R-:W-:Y:S02]  /*1edc0*/  SEL R7, R35, R7, !P2 ;  /* 0x0000000723077207 */ /* 0x000fe40005000000 */
[----:B------:R-:W-:Y:S02]  /*1edd0*/  SEL R11, R14, R11, !P2 ;  /* 0x0000000b0e0b7207 */ /* 0x000fe40005000000 */
[----:B------:R-:W-:-:S04]  /*1ede0*/  ISETP.NE.U32.AND P2, PT, R40, 0x1, PT ;  /* 0x000000012800780c */ /* 0x000fc80003f45070 */
[----:B------:R-:W-:Y:S02]  /*1edf0*/  SEL R0, R38, R0, !P2 ;  /* 0x0000000026007207 */ /* 0x000fe40005000000 */
[----:B------:R-:W-:Y:S02]  /*1ee00*/  SEL R3, R39, R3, !P2 ;  /* 0x0000000327037207 */ /* 0x000fe40005000000 */
[----:B------:R-:W-:Y:S02]  /*1ee10*/  SEL R15, R20, R15, !P2 ;  /* 0x0000000f140f7207 */ /* 0x000fe40005000000 */
[----:B------:R-:W-:Y:S02]  /*1ee20*/  ISETP.GE.U32.AND P2, PT, R27, UR7, PT ;  /* 0x000000071b007c0c */ /* 0x000fe4000bf46070 */
        /* <DEDUP_REMOVED lines=11> */
.L_x_2383:
[----:B------:R-:W-:Y:S05]  /*1eee0*/  BSYNC.RECONVERGENT B0 ;  /* 0x0000000000007941 */ /* 0x000fea0003800200 */
.L_x_2381:
        /* <DEDUP_REMOVED lines=11> */
[----:B------:R0:W-:Y:S04]  /*1efa0*/  STS.64 [R10+0x28], R18 ;  /* 0x000028120a007388 */ /* 0x0001e80000000a00 */
[----:B------:R0:W-:Y:S04]  /*1efb0*/  STS.64 [R10+0x38], R28 ;  /* 0x0000381c0a007388 */ /* 0x0001e80000000a00 */
[----:B------:R0:W-:Y:S04]  /*1efc0*/  STS.U16 [R10], R21 ;  /* 0x000000150a007388 */ /* 0x0001e80000000400 */
[----:B------:R0:W-:Y:S04]  /*1efd0*/  STS.U16 [R10+0x10], R11 ;  /* 0x0000100b0a007388 */ /* 0x0001e80000000400 */
[----:B------:R0:W-:Y:S04]  /*1efe0*/  STS.U16 [R10+0x20], R13 ;  /* 0x0000200d0a007388 */ /* 0x0001e80000000400 */
[----:B------:R0:W-:Y:S01]  /*1eff0*/  STS.U16 [R10+0x30], R15 ;  /* 0x0000300f0a007388 */ /* 0x0001e20000000400 */
[----:B------:R-:W-:Y:S05]  /*1f000*/  BRA.U !UP0, `(.L_x_2387) ;  /* 0x0000000508647547 */ /* 0x000fea000b800000 */
[----:B------:R-:W-:-:S05]  /*1f010*/  UMOV UR4, UR6 ;  /* 0x0000000600047c82 */ /* 0x000fca0008000000 */
.L_x_2390:
        /* <DEDUP_REMOVED lines=10> */
[----:B------:R-:W-:Y:S02]  /*1f0c0*/  LEA R12, R12, UR8, 0x6 ;  /* 0x000000080c0c7c11 */ /* 0x000fe4000f8e30ff */
[----:B------:R-:W-:-:S03]  /*1f0d0*/  PRMT R39, R15, 0x9910, RZ ;  /* 0x000099100f277816 */ /* 0x000fc600000000ff */
[----:B------:R-:W1:Y:S04]  /*1f0e0*/  LDS.U16 R14, [R12] ;  /* 0x000000000c0e7984 */ /* 0x000e680000000400 */
[----:B------:R-:W2:Y:S04]  /*1f0f0*/  LDS.U16 R16, [R12+0x10] ;  /* 0x000010000c107984 */ /* 0x000ea80000000400 */
[----:B0-----:R-:W0:Y:S04]  /*1f100*/  LDS.64 R28, [R12+0x8] ;  /* 0x000008000c1c7984 */ /* 0x001e280000000a00 */
[----:B------:R-:W3:Y:S04]  /*1f110*/  LDS.U16 R20, [R12+0x20] ;  /* 0x000020000c147984 */ /* 0x000ee80000000400 */
[----:B------:R-:W4:Y:S04]  /*1f120*/  LDS.U16 R22, [R12+0x30] ;  /* 0x000030000c167984 */ /* 0x000f280000000400 */
[----:B------:R-:W5:Y:S04]  /*1f130*/  LDS.64 R30, [R12+0x18] ;  /* 0x000018000c1e7984 */ /* 0x000f680000000a00 */
[----:B------:R-:W5:Y:S04]  /*1f140*/  LDS.64 R34, [R12+0x38] ;  /* 0x000038000c227984 */ /* 0x000f680000000a00 */
[----:B------:R1:W5:Y:S02]  /*1f150*/  LDS.64 R32, [R12+0x28] ;  /* 0x000028000c207984 */ /* 0x0003640000000a00 */
[----:B-1----:R-:W-:-:S02]  /*1f160*/  PRMT R12, R13, 0x9910, RZ ;  /* 0x000099100d0c7816 */ /* 0x002fc400000000ff */
[----:B------:R-:W-:-:S04]  /*1f170*/  PRMT R27, R14, 0x9910, RZ ;  /* 0x000099100e1b7816 */ /* 0x000fc800000000ff */
[-C--:B------:R-:W-:Y:S02]  /*1f180*/  ISETP.NE.AND P5, PT, R36, R27.reuse, PT ;  /* 0x0000001b2400720c */ /* 0x080fe40003fa5270 */
[----:B--2---:R-:W-:Y:S02]  /*1f190*/  PRMT R37, R16, 0x9910, RZ ;  /* 0x0000991010257816 */ /* 0x004fe400000000ff */
[----:B0-----:R-:W-:Y:S02]  /*1f1a0*/  ISETP.GE.U32.AND P4, PT, R8, R28, PT ;  /* 0x0000001c0800720c */ /* 0x001fe40003f86070 */
[----:B------:R-:W-:Y:S02]  /*1f1b0*/  ISETP.GT.AND P2, PT, R36, R27, PT ;  /* 0x0000001b2400720c */ /* 0x000fe40003f44270 */
[CC--:B------:R-:W-:Y:S02]  /*1f1c0*/  ISETP.NE.AND P6, PT, R38.reuse, R37.reuse, PT ;  /* 0x000000252600720c */ /* 0x0c0fe40003fc5270 */
[----:B------:R-:W-:Y:S01]  /*1f1d0*/  ISETP.GT.AND P3, PT, R38, R37, PT ;  /* 0x000000252600720c */ /* 0x000fe20003f64270 */
[----:B------:R-:W-:Y:S01]  /*1f1e0*/  IMAD.MOV.U32 R37, RZ, RZ, R12 ;  /* 0x000000ffff257224 */ /* 0x000fe200078e000c */
[----:B------:R-:W-:-:S02]  /*1f1f0*/  ISETP.GE.AND.EX P4, PT, R9, R29, PT, P4 ;  /* 0x0000001d0900720c */ /* 0x000fc40003f86340 */
[----:B---3--:R-:W-:Y:S02]  /*1f200*/  PRMT R36, R20, 0x9910, RZ ;  /* 0x0000991014247816 */ /* 0x008fe400000000ff */
[----:B------:R-:W-:Y:S02]  /*1f210*/  SEL R12, RZ, 0xffffffff, P2 ;  /* 0xffffffffff0c7807 */ /* 0x000fe40001000000 */
[----:B----4-:R-:W-:Y:S02]  /*1f220*/  PRMT R38, R22, 0x9910, RZ ;  /* 0x0000991016267816 */ /* 0x010fe400000000ff */
[----:B-----5:R-:W-:Y:S02]  /*1f230*/  ISETP.GE.U32.AND P2, PT, R6, R30, PT ;  /* 0x0000001e0600720c */ /* 0x020fe40003f46070 */
[----:B------:R-:W-:Y:S02]  /*1f240*/  @!P5 SEL R12, RZ, 0xffffffff, !P4 ;  /* 0xffffffffff0cd807 */ /* 0x000fe40006000000 */
[----:B------:R-:W-:-:S02]  /*1f250*/  SEL R27, RZ, 0xffffffff, P3 ;  /* 0xffffffffff1b7807 */ /* 0x000fc40001800000 */
[----:B------:R-:W-:Y:S02]  /*1f260*/  ISETP.GT.AND P4, PT, R37, R36, PT ;  /* 0x000000242500720c */ /* 0x000fe40003f84270 */
[----:B------:R-:W-:Y:S02]  /*1f270*/  ISETP.NE.AND P5, PT, R39, R38, PT ;  /* 0x000000262700720c */ /* 0x000fe40003fa5270 */
[----:B------:R-:W-:Y:S02]  /*1f280*/  ISETP.GE.AND.EX P2, PT, R7, R31, PT, P2 ;  /* 0x0000001f0700720c */ /* 0x000fe40003f46320 */
[----:B------:R-:W-:Y:S02]  /*1f290*/  ISETP.NE.AND P3, PT, R37, R36, PT ;  /* 0x000000242500720c */ /* 0x000fe40003f65270 */
[----:B------:R-:W-:Y:S02]  /*1f2a0*/  SEL R36, RZ, 0xffffffff, P4 ;  /* 0xffffffffff247807 */ /* 0x000fe40002000000 */
[----:B------:R-:W-:-:S02]  /*1f2b0*/  @!P6 SEL R27, RZ, 0xffffffff, !P2 ;  /* 0xffffffffff1be807 */ /* 0x000fc40005000000 */
[----:B------:R-:W-:Y:S02]  /*1f2c0*/  ISETP.GE.U32.AND P4, PT, R0, R34, PT ;  /* 0x000000220000720c */ /* 0x000fe40003f86070 */
[----:B------:R-:W-:Y:S02]  /*1f2d0*/  ISETP.GE.U32.AND P2, PT, R18, R32, PT ;  /* 0x000000201200720c */ /* 0x000fe40003f46070 */
[----:B------:R-:W-:Y:S02]  /*1f2e0*/  ISETP.GT.AND P6, PT, R39, R38, PT ;  /* 0x000000262700720c */ /* 0x000fe40003fc4270 */
[----:B------:R-:W-:Y:S02]  /*1f2f0*/  ISETP.GE.AND.EX P4, PT, R3, R35, PT, P4 ;  /* 0x000000230300720c */ /* 0x000fe40003f86340 */
[----:B------:R-:W-:Y:S02]  /*1f300*/  ISETP.GE.AND.EX P2, PT, R19, R33, PT, P2 ;  /* 0x000000211300720c */ /* 0x000fe40003f46320 */
[----:B------:R-:W-:-:S02]  /*1f310*/  LOP3.LUT R27, R27, 0x1, RZ, 0xc0, !PT ;  /* 0x000000011b1b7812 */ /* 0x000fc400078ec0ff */
[----:B------:R-:W-:Y:S02]  /*1f320*/  SEL R37, RZ, 0xffffffff, P6 ;  /* 0xffffffffff257807 */ /* 0x000fe40003000000 */
[----:B------:R-:W-:Y:S02]  /*1f330*/  @!P5 SEL R37, RZ, 0xffffffff, !P4 ;  /* 0xffffffffff25d807 */ /* 0x000fe40006000000 */
[----:B------:R-:W-:Y:S02]  /*1f340*/  @!P3 SEL R36, RZ, 0xffffffff, !P2 ;  /* 0xffffffffff24b807 */ /* 0x000fe40005000000 */
[----:B------:R-:W-:Y:S02]  /*1f350*/  ISETP.NE.U32.AND P2, PT, R27, 0x1, PT ;  /* 0x000000011b00780c */ /* 0x000fe40003f45070 */
[----:B------:R-:W-:Y:S02]  /*1f360*/  LOP3.LUT R37, R37, 0x1, RZ, 0xc0, !PT ;  /* 0x0000000125257812 */ /* 0x000fe400078ec0ff */
[----:B------:R-:W-:-:S02]  /*1f370*/  SEL R7, R31, R7, !P2 ;  /* 0x000000071f077207 */ /* 0x000fc40005000000 */
[----:B------:R-:W-:Y:S02]  /*1f380*/  SEL R6, R30, R6, !P2 ;  /* 0x000000061e067207 */ /* 0x000fe40005000000 */
[----:B------:R-:W-:Y:S02]  /*1f390*/  SEL R31, R16, R11, !P2 ;  /* 0x0000000b101f7207 */ /* 0x000fe40005000000 */
[----:B------:R-:W-:Y:S01]  /*1f3a0*/  LOP3.LUT R12, R12, 0x1, RZ, 0xc0, !PT ;  /* 0x000000010c0c7812 */ /* 0x000fe200078ec0ff */
[----:B------:R1:W-:Y:S01]  /*1f3b0*/  STS.64 [R10+0x18], R6 ;  /* 0x000018060a007388 */ /* 0x0003e20000000a00 */
[----:B------:R-:W-:Y:S02]  /*1f3c0*/  LOP3.LUT R36, R36, 0x1, RZ, 0xc0, !PT ;  /* 0x0000000124247812 */ /* 0x000fe400078ec0ff */
[----:B------:R-:W-:Y:S01]  /*1f3d0*/  ISETP.NE.U32.AND P2, PT, R37, 0x1, PT ;  /* 0x000000012500780c */ /* 0x000fe20003f45070 */
[----:B------:R1:W-:Y:S01]  /*1f3e0*/  STS.U16 [R10+0x10], R31 ;  /* 0x0000101f0a007388 */ /* 0x0003e20000000400 */
[----:B------:R-:W-:-:S02]  /*1f3f0*/  ISETP.NE.U32.AND P6, PT, R12, 0x1, PT ;  /* 0x000000010c00780c */ /* 0x000fc40003fc5070 */
[----:B------:R-:W-:Y:S02]  /*1f400*/  ISETP.NE.U32.AND P3, PT, R36, 0x1, PT ;  /* 0x000000012400780c */ /* 0x000fe40003f65070 */
[----:B------:R-:W-:Y:S02]  /*1f410*/  SEL R0, R34, R0, !P2 ;  /* 0x0000000022007207 */ /* 0x000fe40005000000 */
[----:B------:R-:W-:Y:S02]  /*1f420*/  SEL R3, R35, R3, !P2 ;  /* 0x0000000323037207 */ /* 0x000fe40005000000 */
[----:B------:R-:W-:Y:S01]  /*1f430*/  SEL R8, R28, R8, !P6 ;  /* 0x000000081c087207 */ /* 0x000fe20007000000 */
        /* <DEDUP_REMOVED lines=18> */
.L_x_2389:
[----:B------:R-:W-:Y:S05]  /*1f560*/  BSYNC.RECONVERGENT B0 ;  /* 0x0000000000007941 */ /* 0x000fea0003800200 */
.L_x_2388:
[----:B------:R-:W-:-:S03]  /*1f570*/  UISETP.GT.U32.AND UP0, UPT, UR4, 0x3, UPT ;  /* 0x000000030400788c */ /* 0x000fc6000bf04070 */
[----:B------:R-:W-:-:S06]  /*1f580*/  UMOV UR4, UR7 ;  /* 0x0000000700047c82 */ /* 0x000fcc0008000000 */
[----:B------:R-:W-:Y:S05]  /*1f590*/  BRA.U UP0, `(.L_x_2390) ;  /* 0xfffffff900a07547 */ /* 0x000fea000b83ffff */
.L_x_2387:
[----:B------:R-:W2:Y:S02]  /*1f5a0*/  LDCU UR4, c[0x0][0x3b0] ;  /* 0x00007600ff0477ac */ /* 0x000ea40008000800 */
[----:B--2---:R-:W-:-:S09]  /*1f5b0*/  UISETP.NE.AND UP0, UPT, UR4, URZ, UPT ;  /* 0x000000ff0400728c */ /* 0x004fd2000bf05270 */
[----:B------:R-:W-:Y:S05]  /*1f5c0*/  BRA.U !UP0, `(.L_x_2391) ;  /* 0x0000000908b47547 */ /* 0x000fea000b800000 */
[----:B------:R-:W-:Y:S02]  /*1f5d0*/  UISETP.GE.U32.AND UP0, UPT, UR5, 0x21, UPT ;  /* 0x000000210500788c */ /* 0x000fe4000bf06070 */
[----:B------:R-:W-:-:S07]  /*1f5e0*/  UMOV UR4, UR5 ;  /* 0x0000000500047c82 */ /* 0x000fce0008000000 */
[----:B------:R-:W-:Y:S05]  /*1f5f0*/  BRA.U !UP0, `(.L_x_2392) ;  /* 0x0000000508887547 */ /* 0x000fea000b800000 */
[----:B------:R-:W-:Y:S01]  /*1f600*/  IMAD.MOV.U32 R2, RZ, RZ, R0 ;  /* 0x000000ffff027224 */ /* 0x000fe200078e0000 */
[----:B------:R2:W-:Y:S01]  /*1f610*/  STS.64 [R10+0x8], R8 ;  /* 0x000008080a007388 */ /* 0x0005e20000000a00 */
[----:B------:R-:W-:Y:S01]  /*1f620*/  UISETP.GE.U32.AND UP0, UPT, UR5, 0x40, UPT ;  /* 0x000000400500788c */ /* 0x000fe2000bf06070 */
[----:B------:R-:W-:Y:S02]  /*1f630*/  UMOV UR4, 0x20 ;  /* 0x0000002000047882 */ /* 0x000fe40000000000 */
        /* <DEDUP_REMOVED lines=8> */
[----:B--2---:R-:W-:-:S07]  /*1f6c0*/  IMAD.U32 R2, RZ, RZ, UR5 ;  /* 0x00000005ff027e24 */ /* 0x004fce000f8e00ff */
.L_x_2395:
        /* <DEDUP_REMOVED lines=9> */
[----:B-1----:R-:W-:Y:S02]  /*1f760*/  PRMT R27, R21, 0x9910, RZ ;  /* 0x00009910151b7816 */ /* 0x002fe400000000ff */
[----:B------:R-:W-:Y:S02]  /*1f770*/  PRMT R37, R11, 0x9910, RZ ;  /* 0x000099100b257816 */ /* 0x000fe400000000ff */
[----:B------:R-:W1:Y:S01]  /*1f780*/  LDS.U16 R12, [R2] ;  /* 0x00000000020c7984 */ /* 0x000e620000000400 */
[----:B------:R-:W-:-:S03]  /*1f790*/  PRMT R36, R13, 0x9910, RZ ;  /* 0x000099100d247816 */ /* 0x000fc600000000ff */
[----:B------:R-:W2:Y:S04]  /*1f7a0*/  LDS.U16 R14, [R2+0x10] ;  /* 0x00001000020e7984 */ /* 0x000ea80000000400 */
[----:B0-----:R-:W0:Y:S04]  /*1f7b0*/  LDS.64 R28, [R2+0x8] ;  /* 0x00000800021c7984 */ /* 0x001e280000000a00 */
[----:B------:R-:W3:Y:S04]  /*1f7c0*/  LDS.U16 R16, [R2+0x20] ;  /* 0x0000200002107984 */ /* 0x000ee80000000400 */
[----:B------:R-:W4:Y:S04]  /*1f7d0*/  LDS.64 R30, [R2+0x18] ;  /* 0x00001800021e7984 */ /* 0x000f280000000a00 */
[----:B------:R-:W5:Y:S04]  /*1f7e0*/  LDS.U16 R20, [R2+0x30] ;  /* 0x0000300002147984 */ /* 0x000f680000000400 */
[----:B------:R-:W5:Y:S04]  /*1f7f0*/  LDS.64 R32, [R2+0x28] ;  /* 0x0000280002207984 */ /* 0x000f680000000a00 */
[----:B------:R0:W5:Y:S01]  /*1f800*/  LDS.64 R34, [R2+0x38] ;  /* 0x0000380002227984 */ /* 0x0001620000000a00 */
[----:B-1----:R-:W-:-:S04]  /*1f810*/  PRMT R22, R12, 0x9910, RZ ;  /* 0x000099100c167816 */ /* 0x002fc800000000ff */
[CC--:B------:R-:W-:Y:S02]  /*1f820*/  ISETP.NE.AND P5, PT, R27.reuse, R22.reuse, PT ;  /* 0x000000161b00720c */ /* 0x0c0fe40003fa5270 */
[----:B------:R-:W-:Y:S02]  /*1f830*/  ISETP.GT.AND P2, PT, R27, R22, PT ;  /* 0x000000161b00720c */ /* 0x000fe40003f44270 */
[----:B--2---:R-:W-:Y:S02]  /*1f840*/  PRMT R22, R14, 0x9910, RZ ;  /* 0x000099100e167816 */ /* 0x004fe400000000ff */
[----:B0-----:R-:W-:Y:S02]  /*1f850*/  ISETP.GE.U32.AND P3, PT, R8, R28, PT ;  /* 0x0000001c0800720c */ /* 0x001fe40003f66070 */
[----:B------:R-:W-:Y:S02]  /*1f860*/  SEL R2, RZ, 0xffffffff, P2 ;  /* 0xffffffffff027807 */ /* 0x000fe40001000000 */
[----:B------:R-:W-:-:S02]  /*1f870*/  ISETP.NE.AND P6, PT, R37, R22, PT ;  /* 0x000000162500720c */ /* 0x000fc40003fc5270 */
[----:B------:R-:W-:Y:S02]  /*1f880*/  ISETP.GT.AND P2, PT, R37, R22, PT ;  /* 0x000000162500720c */ /* 0x000fe40003f44270 */
[----:B------:R-:W-:Y:S02]  /*1f890*/  ISETP.GE.AND.EX P3, PT, R9, R29, PT, P3 ;  /* 0x0000001d0900720c */ /* 0x000fe40003f66330 */
[----:B---3--:R-:W-:Y:S02]  /*1f8a0*/  PRMT R27, R16, 0x9910, RZ ;  /* 0x00009910101b7816 */ /* 0x008fe400000000ff */
[----:B------:R-:W-:Y:S02]  /*1f8b0*/  SEL R22, RZ, 0xffffffff, P2 ;  /* 0xffffffffff167807 */ /* 0x000fe40001000000 */
[----:B----4-:R-:W-:Y:S02]  /*1f8c0*/  ISETP.GE.U32.AND P2, PT, R6, R30, PT ;  /* 0x0000001e0600720c */ /* 0x010fe40003f46070 */
[----:B------:R-:W-:-:S02]  /*1f8d0*/  @!P5 SEL R2, RZ, 0xffffffff, !P3 ;  /* 0xffffffffff02d807 */ /* 0x000fc40005800000 */
[CC--:B------:R-:W-:Y:S02]  /*1f8e0*/  ISETP.NE.AND P5, PT, R36.reuse, R27.reuse, PT ;  /* 0x0000001b2400720c */ /* 0x0c0fe40003fa5270 */
[----:B------:R-:W-:Y:S02]  /*1f8f0*/  ISETP.GT.AND P3, PT, R36, R27, PT ;  /* 0x0000001b2400720c */ /* 0x000fe40003f64270 */
[----:B------:R-:W-:Y:S02]  /*1f900*/  ISETP.GE.AND.EX P2, PT, R7, R31, PT, P2 ;  /* 0x0000001f0700720c */ /* 0x000fe40003f46320 */
[----:B------:R-:W-:Y:S02]  /*1f910*/  PRMT R37, R15, 0x9910, RZ ;  /* 0x000099100f257816 */ /* 0x000fe400000000ff */
[----:B-----5:R-:W-:Y:S02]  /*1f920*/  PRMT R36, R20, 0x9910, RZ ;  /* 0x0000991014247816 */ /* 0x020fe400000000ff */
[----:B------:R-:W-:-:S02]  /*1f930*/  SEL R27, RZ, 0xffffffff, P3 ;  /* 0xffffffffff1b7807 */ /* 0x000fc40001800000 */
[----:B------:R-:W-:Y:S02]  /*1f940*/  ISETP.GE.U32.AND P3, PT, R18, R32, PT ;  /* 0x000000201200720c */ /* 0x000fe40003f66070 */
[----:B------:R-:W-:Y:S02]  /*1f950*/  @!P6 SEL R22, RZ, 0xffffffff, !P2 ;  /* 0xffffffffff16e807 */ /* 0x000fe40005000000 */
[----:B------:R-:W-:Y:S02]  /*1f960*/  ISETP.NE.AND P6, PT, R37, R36, PT ;  /* 0x000000242500720c */ /* 0x000fe40003fc5270 */
[----:B------:R-:W-:Y:S02]  /*1f970*/  ISETP.GE.AND.EX P3, PT, R19, R33, PT, P3 ;  /* 0x000000211300720c */ /* 0x000fe40003f66330 */
[----:B------:R-:W-:Y:S02]  /*1f980*/  ISETP.GE.U32.AND P2, PT, R0, R34, PT ;  /* 0x000000220000720c */ /* 0x000fe40003f46070 */
[----:B------:R-:W-:-:S02]  /*1f990*/  @!P5 SEL R27, RZ, 0xffffffff, !P3 ;  /* 0xffffffffff1bd807 */ /* 0x000fc40005800000 */
[----:B------:R-:W-:Y:S02]  /*1f9a0*/  ISETP.GT.AND P5, PT, R37, R36, PT ;  /* 0x000000242500720c */ /* 0x000fe40003fa4270 */
[----:B------:R-:W-:Y:S02]  /*1f9b0*/  ISETP.GE.AND.EX P2, PT, R3, R35, PT, P2 ;  /* 0x000000230300720c */ /* 0x000fe40003f46320 */
[----:B------:R-:W-:Y:S02]  /*1f9c0*/  LOP3.LUT R2, R2, 0x1, RZ, 0xc0, !PT ;  /* 0x0000000102027812 */ /* 0x000fe400078ec0ff */
[----:B------:R-:W-:Y:S02]  /*1f9d0*/  SEL R36, RZ, 0xffffffff, P5 ;  /* 0xffffffffff247807 */ /* 0x000fe40002800000 */
[----:B------:R-:W-:Y:S02]  /*1f9e0*/  LOP3.LUT R22, R22, 0x1, RZ, 0xc0, !PT ;  /* 0x0000000116167812 */ /* 0x000fe400078ec0ff */
[----:B------:R-:W-:-:S02]  /*1f9f0*/  @!P6 SEL R36, RZ, 0xffffffff, !P2 ;  /* 0xffffffffff24e807 */ /* 0x000fc40005000000 */
[----:B------:R-:W-:Y:S02]  /*1fa00*/  ISETP.NE.U32.AND P3, PT, R2, 0x1, PT ;  /* 0x000000010200780c */ /* 0x000fe40003f65070 */
[----:B------:R-:W-:Y:S02]  /*1fa10*/  ISETP.NE.U32.AND P2, PT, R22, 0x1, PT ;  /* 0x000000011600780c */ /* 0x000fe40003f45070 */
[----:B------:R-:W-:Y:S02]  /*1fa20*/  LOP3.LUT R36, R36, 0x1, RZ, 0xc0, !PT ;  /* 0x0000000124247812 */ /* 0x000fe400078ec0ff */
[----:B------:R-:W-:Y:S02]  /*1fa30*/  SEL R9, R29, R9, !P3 ;  /* 0x000000091d097207 */ /* 0x000fe40005800000 */
[----:B------:R-:W-:Y:S02]  /*1fa40*/  SEL R6, R30, R6, !P2 ;  /* 0x000000061e067207 */ /* 0x000fe40005000000 */
[----:B------:R-:W-:-:S02]  /*1fa50*/  SEL R7, R31, R7, !P2 ;  /* 0x000000071f077207 */ /* 0x000fc40005000000 */
[----:B------:R-:W-:Y:S02]  /*1fa60*/  SEL R29, R14, R11, !P2 ;  /* 0x0000000b0e1d7207 */ /* 0x000fe40005000000 */
[----:B------:R-:W-:Y:S01]  /*1fa70*/  LOP3.LUT R2, R27, 0x1, RZ, 0xc0, !PT ;  /* 0x000000011b027812 */ /* 0x000fe200078ec0ff */
[----:B------:R2:W-:Y:S01]  /*1fa80*/  STS.64 [R10+0x18], R6 ;  /* 0x000018060a007388 */ /* 0x0005e20000000a00 */
[----:B------:R-:W-:Y:S02]  /*1fa90*/  ISETP.NE.U32.AND P2, PT, R36, 0x1, PT ;  /* 0x000000012400780c */ /* 0x000fe40003f45070 */
[----:B------:R-:W-:Y:S01]  /*1faa0*/  SEL R8, R28, R8, !P3 ;  /* 0x000000081c087207 */ /* 0x000fe20005800000 */
[----:B------:R2:W-:Y:S01]  /*1fab0*/  STS.U16 [R10+0x10], R29 ;  /* 0x0000101d0a007388 */ /* 0x0005e20000000400 */
[----:B------:R-:W-:Y:S02]  /*1fac0*/  SEL R27, R12, R21, !P3 ;  /* 0x000000150c1b7207 */ /* 0x000fe40005800000 */
[----:B------:R-:W-:Y:S01]  /*1fad0*/  ISETP.NE.U32.AND P3, PT, R2, 0x1, PT ;  /* 0x000000010200780c */ /* 0x000fe20003f65070 */
[----:B------:R2:W-:Y:S01]  /*1fae0*/  STS.64 [R10+0x8], R8 ;  /* 0x000008080a007388 */ /* 0x0005e20000000a00 */
[----:B------:R-:W-:-:S02]  /*1faf0*/  SEL R0, R34, R0, !P2 ;  /* 0x0000000022007207 */ /* 0x000fc40005000000 */
[----:B------:R-:W-:Y:S01]  /*1fb00*/  SEL R19, R33, R19, !P3 ;  /* 0x0000001321137207 */ /* 0x000fe20005800000 */
[----:B------:R2:W-:Y:S01]  /*1fb10*/  STS.U16 [R10], R27 ;  /* 0x0000001b0a007388 */ /* 0x0005e20000000400 */
[----:B------:R-:W-:Y:S01]  /*1fb20*/  SEL R18, R32, R18, !P3 ;  /* 0x0000001220127207 */ /* 0x000fe20005800000 */
[----:B------:R-:W-:Y:S01]  /*1fb30*/  IMAD.MOV.U32 R2, RZ, RZ, R0 ;  /* 0x000000ffff027224 */ /* 0x000fe200078e0000 */
        /* <DEDUP_REMOVED lines=8> */
[----:B------:R2:W-:Y:S01]  /*1fbc0*/  STS.U16 [R10+0x20], R31 ;  /* 0x0000201f0a007388 */ /* 0x0005e20000000400 */
[----:B------:R-:W-:-:S03]  /*1fbd0*/  PRMT R15, R33, 0x7610, R15 ;  /* 0x00007610210f7816 */ /* 0x000fc6000000000f */
[----:B------:R2:W-:Y:S04]  /*1fbe0*/  STS.U16 [R10+0x30], R33 ;  /* 0x000030210a007388 */ /* 0x0005e80000000400 */
.L_x_2394:
[----:B------:R-:W-:Y:S05]  /*1fbf0*/  BSYNC.RECONVERGENT B0 ;  /* 0x0000000000007941 */ /* 0x000fea0003800200 */
.L_x_2393:
[----:B--2---:R-:W-:Y:S01]  /*1fc00*/  IMAD.MOV.U32 R2, RZ, RZ, R38 ;  /* 0x000000ffff027224 */ /* 0x004fe200078e0026 */
[----:B------:R-:W-:Y:S06]  /*1fc10*/  @P4 BRA `(.L_x_2395) ;  /* 0xfffffff800ac4947 */ /* 0x000fec000383ffff */
.L_x_2392:
[----:B------:R-:W-:Y:S01]  /*1fc20*/  BAR.SYNC.DEFER_BLOCKING 0x0 ;  /* 0x0000000000007b1d */ /* 0x000fe20000010000 */
[----:B------:R-:W-:-:S09]  /*1fc30*/  UISETP.GE.U32.AND UP0, UPT, UR4, 0x2, UPT ;  /* 0x000000020400788c */ /* 0x000fd2000bf06070 */
[----:B------:R-:W-:Y:S05]  /*1fc40*/  BRA.U !UP0, `(.L_x_2391) ;  /* 0x0000000508147547 */ /* 0x000fea000b800000 */
[----:B--2---:R-:W-:-:S07]  /*1fc50*/  IMAD.MOV.U32 R2, RZ, RZ, 0x1 ;  /* 0x00000001ff027424 */ /* 0x004fce00078e00ff */
.L_x_2396:
[----:B-1----:R-:W-:Y:S01]  /*1fc60*/  PRMT R31, R21, 0x9910, RZ ;  /* 0x00009910151f7816 */ /* 0x002fe200000000ff */
[----:B------:R-:W1:Y:S01]  /*1fc70*/  SHFL.DOWN PT, R17, R8, R2, 0x1f ;  /* 0x08001f0208117589 */ /* 0x000e6200000e0000 */
[----:B------:R-:W-:Y:S02]  /*1fc80*/  PRMT R35, R11, 0x9910, RZ ;  /* 0x000099100b237816 */ /* 0x000fe400000000ff */
[----:B------:R-:W-:Y:S01]  /*1fc90*/  PRMT R38, R15, 0x9910, RZ ;  /* 0x000099100f267816 */ /* 0x000fe200000000ff */
[----:B0-----:R-:W0:Y:S01]  /*1fca0*/  SHFL.DOWN PT, R10, R31, R2, 0x1f ;  /* 0x08001f021f0a7589 */ /* 0x001e2200000e0000 */
[----:B------:R-:W-:-:S03]  /*1fcb0*/  PRMT R36, R13, 0x9910, RZ ;  /* 0x000099100d247816 */ /* 0x000fc600000000ff */
[----:B------:R-:W2:Y:S04]  /*1fcc0*/  SHFL.DOWN PT, R16, R35, R2, 0x1f ;  /* 0x08001f0223107589 */ /* 0x000ea800000e0000 */
[----:B------:R-:W3:Y:S04]  /*1fcd0*/  SHFL.DOWN PT, R12, R9, R2, 0x1f ;  /* 0x08001f02090c7589 */ /* 0x000ee800000e0000 */
[----:B------:R-:W4:Y:S04]  /*1fce0*/  SHFL.DOWN PT, R32, R38, R2, 0x1f ;  /* 0x08001f0226207589 */ /* 0x000f2800000e0000 */
[----:B------:R-:W5:Y:S04]  /*1fcf0*/  SHFL.DOWN PT, R27, R6, R2, 0x1f ;  /* 0x08001f02061b7589 */ /* 0x000f6800000e0000 */
[----:B------:R-:W5:Y:S01]  /*1fd00*/  SHFL.DOWN PT, R20, R7, R2, 0x1f ;  /* 0x08001f0207147589 */ /* 0x000f6200000e0000 */
[----:B-1----:R-:W-:-:S03]  /*1fd10*/  ISETP.GE.U32.AND P3, PT, R8, R17, PT ;  /* 0x000000110800720c */ /* 0x002fc60003f66070 */
[----:B------:R-:W1:Y:S01]  /*1fd20*/  SHFL.DOWN PT, R29, R18, R2, 0x1f ;  /* 0x08001f02121d7589 */ /* 0x000e6200000e0000 */
[----:B0-----:R-:W-:-:S03]  /*1fd30*/  PRMT R14, R10, 0x9910, RZ ;  /* 0x000099100a0e7816 */ /* 0x001fc600000000ff */
[----:B------:R-:W0:Y:S01]  /*1fd40*/  SHFL.DOWN PT, R28, R36, R2, 0x1f ;  /* 0x08001f02241c7589 */ /* 0x000e2200000e0000 */
[----:B--2---:R-:W-:Y:S02]  /*1fd50*/  PRMT R22, R16, 0x9910, RZ ;  /* 0x0000991010167816 */ /* 0x004fe400000000ff */
[----:B------:R-:W-:Y:S01]  /*1fd60*/  ISETP.NE.AND P5, PT, R31, R14, PT ;  /* 0x0000000e1f00720c */ /* 0x000fe20003fa5270 */
[----:B------:R-:W-:Y:S01]  /*1fd70*/  SHFL.DOWN PT, R30, R19, R2, 0x1f ;  /* 0x08001f02131e7589 */ /* 0x000fe200000e0000 */
[----:B---3--:R-:W-:Y:S02]  /*1fd80*/  ISETP.GE.AND.EX P3, PT, R9, R12, PT, P3 ;  /* 0x0000000c0900720c */ /* 0x008fe40003f66330 */
[----:B------:R-:W-:Y:S01]  /*1fd90*/  ISETP.NE.AND P4, PT, R35, R22, PT ;  /* 0x000000162300720c */ /* 0x000fe20003f85270 */
[----:B------:R-:W2:Y:S01]  /*1fda0*/  SHFL.DOWN PT, R33, R0, R2, 0x1f ;  /* 0x08001f0200217589 */ /* 0x000ea200000e0000 */
[----:B----4-:R-:W-:Y:S02]  /*1fdb0*/  PRMT R37, R32, 0x9910, RZ ;  /* 0x0000991020257816 */ /* 0x010fe400000000ff */
[----:B------:R-:W-:Y:S01]  /*1fdc0*/  ISETP.GT.AND P6, PT, R31, R14, PT ;  /* 0x0000000e1f00720c */ /* 0x000fe20003fc4270 */
[----:B------:R3:W4:Y:S01]  /*1fdd0*/  SHFL.DOWN PT, R34, R3, R2, 0x1f ;  /* 0x08001f0203227589 */ /* 0x00072200000e0000 */
[----:B-----5:R-:W-:-:S02]  /*1fde0*/  ISETP.GE.U32.AND P2, PT, R6, R27, PT ;  /* 0x0000001b0600720c */ /* 0x020fc40003f46070 */
[----:B------:R-:W-:Y:S02]  /*1fdf0*/  SEL R14, RZ, 0xffffffff, !P3 ;  /* 0xffffffffff0e7807 */ /* 0x000fe40005800000 */
[----:B------:R-:W-:Y:S01]  /*1fe00*/  ISETP.GT.AND P3, PT, R35, R22, PT ;  /* 0x000000162300720c */ /* 0x000fe20003f64270 */
[----:B------:R-:W-:Y:S01]  /*1fe10*/  IMAD.MOV.U32 R35, RZ, RZ, R37 ;  /* 0x000000ffff237224 */ /* 0x000fe200078e0025 */
[----:B------:R-:W-:Y:S02]  /*1fe20*/  ISETP.GE.AND.EX P2, PT, R7, R20, PT, P2 ;  /* 0x000000140700720c */ /* 0x000fe40003f46320 */
[----:B------:R-:W-:Y:S01]  /*1fe30*/  @P5 SEL R14, RZ, 0xffffffff, P6 ;  /* 0xffffffffff0e5807 */ /* 0x000fe20003000000 */
[----:B---3--:R-:W-:Y:S01]  /*1fe40*/  IMAD.SHL.U32 R2, R2, 0x2, RZ ;  /* 0x0000000202027824 */ /* 0x008fe200078e00ff */
[----:B------:R-:W-:Y:S02]  /*1fe50*/  SEL R22, RZ, 0xffffffff, !P2 ;  /* 0xffffffffff167807 */ /* 0x000fe40005000000 */
[----:B-1----:R-:W-:-:S02]  /*1fe60*/  ISETP.GE.U32.AND P2, PT, R18, R29, PT ;  /* 0x0000001d1200720c */ /* 0x002fc40003f46070 */
[----:B------:R-:W-:Y:S02]  /*1fe70*/  ISETP.NE.AND P6, PT, R38, R35, PT ;  /* 0x000000232600720c */ /* 0x000fe40003fc5270 */
[----:B0-----:R-:W-:Y:S02]  /*1fe80*/  PRMT R31, R28, 0x9910, RZ ;  /* 0x000099101c1f7816 */ /* 0x001fe400000000ff */
[----:B------:R-:W-:Y:S02]  /*1fe90*/  @P4 SEL R22, RZ, 0xffffffff, P3 ;  /* 0xffffffffff164807 */ /* 0x000fe40001800000 */
[----:B--2---:R-:W-:Y:S02]  /*1fea0*/  ISETP.GE.U32.AND P3, PT, R0, R33, PT ;  /* 0x000000210000720c */ /* 0x004fe40003f66070 */
[----:B------:R-:W-:Y:S02]  /*1feb0*/  ISETP.GE.AND.EX P2, PT, R19, R30, PT, P2 ;  /* 0x0000001e1300720c */ /* 0x000fe40003f46320 */
[----:B------:R-:W-:-:S02]  /*1fec0*/  ISETP.NE.AND P5, PT, R36, R31, PT ;  /* 0x0000001f2400720c */ /* 0x000fc40003fa5270 */
[----:B------:R-:W-:Y:S02]  /*1fed0*/  ISETP.GT.AND P4, PT, R36, R31, PT ;  /* 0x0000001f2400720c */ /* 0x000fe40003f84270 */
[----:B----4-:R-:W-:Y:S02]  /*1fee0*/  ISETP.GE.AND.EX P3, PT, R3, R34, PT, P3 ;  /* 0x000000220300720c */ /* 0x010fe40003f66330 */
[----:B------:R-:W-:Y:S02]  /*1fef0*/  SEL R31, RZ, 0xffffffff, !P2 ;  /* 0xffffffffff1f7807 */ /* 0x000fe40005000000 */
[----:B------:R-:W-:Y:S02]  /*1ff00*/  ISETP.GT.AND P2, PT, R38, R35, PT ;  /* 0x000000232600720c */ /* 0x000fe40003f44270 */
[----:B------:R-:W-:Y:S02]  /*1ff10*/  LOP3.LUT R14, R14, 0x1, RZ, 0xc0, !PT ;  /* 0x000000010e0e7812 */ /* 0x000fe400078ec0ff */
[----:B------:R-:W-:-:S02]  /*1ff20*/  SEL R35, RZ, 0xffffffff, !P3 ;  /* 0xffffffffff237807 */ /* 0x000fc40005800000 */
[----:B------:R-:W-:Y:S02]  /*1ff30*/  @P6 SEL R35, RZ, 0xffffffff, P2 ;  /* 0xffffffffff236807 */ /* 0x000fe40001000000 */
[----:B------:R-:W-:Y:S02]  /*1ff40*/  ISETP.NE.U32.AND P2, PT, R14, 0x1, PT ;  /* 0x000000010e00780c */ /* 0x000fe40003f45070 */
[----:B------:R-:W-:Y:S02]  /*1ff50*/  @P5 SEL R31, RZ, 0xffffffff, P4 ;  /* 0xffffffffff1f5807 */ /* 0x000fe40002000000 */
[----:B------:R-:W-:Y:S02]  /*1ff60*/  SEL R21, R10, R21, !P2 ;  /* 0x000000150a157207 */ /* 0x000fe40005000000 */
[----:B------:R-:W-:Y:S02]  /*1ff70*/  SEL R8, R17, R8, !P2 ;  /* 0x0000000811087207 */ /* 0x000fe40005000000 */
[----:B------:R-:W-:-:S02]  /*1ff80*/  SEL R9, R12, R9, !P2 ;  /* 0x000000090c097207 */ /* 0x000fc40005000000 */
[----:B------:R-:W-:Y:S02]  /*1ff90*/  ISETP.GE.AND P2, PT, R2, UR4, PT ;  /* 0x0000000402007c0c */ /* 0x000fe4000bf46270 */
        /* <DEDUP_REMOVED lines=16> */
.L_x_2391:
[----:B------:R-:W-:Y:S05]  /*200a0*/  @!P1 EXIT ;  /* 0x000000000000994d */ /* 0x000fea0003800000 */
[----:B------:R-:W3:Y:S02]  /*200b0*/  LDCU.U8 UR4, c[0x0][0x7a0] ;  /* 0x0000f400ff0477ac */ /* 0x000ee40008000000 */
[----:B---3--:R-:W-:-:S09]  /*200c0*/  UISETP.NE.AND UP0, UPT, UR4, URZ, UPT ;  /* 0x000000ff0400728c */ /* 0x008fd2000bf05270 */
[----:B------:R-:W-:Y:S05]  /*200d0*/  BRA.U !UP0, `(.L_x_2397) ;  /* 0x0000000108247547 */ /* 0x000fea000b800000 */
[----:B------:R-:W0:Y:S02]  /*200e0*/  LDCU.64 UR4, c[0x0][0x798] ;  /* 0x0000f300ff0477ac */ /* 0x000e240008000a00 */
[----:B012---:R-:W-:Y:S02]  /*200f0*/  IADD3 R8, P1, PT, R8, UR4, RZ ;  /* 0x0000000408087c10 */ /* 0x007fe4000ff3e0ff */
[----:B------:R-:W-:Y:S02]  /*20100*/  IADD3 R6, P2, PT, R6, UR4, RZ ;  /* 0x0000000406067c10 */ /* 0x000fe4000ff5e0ff */
[----:B------:R-:W-:Y:S02]  /*20110*/  IADD3 R18, P3, PT, R18, UR4, RZ ;  /* 0x0000000412127c10 */ /* 0x000fe4000ff7e0ff */
[----:B------:R-:W-:Y:S02]  /*20120*/  IADD3 R0, P4, PT, R0, UR4, RZ ;  /* 0x0000000400007c10 */ /* 0x000fe4000ff9e0ff */
[----:B------:R-:W-:-:S02]  /*20130*/  IADD3.X R9, PT, PT, R9, UR5, RZ, P1, !PT ;  /* 0x0000000509097c10 */ /* 0x000fc40008ffe4ff */
[----:B------:R-:W-:Y:S02]  /*20140*/  IADD3.X R7, PT, PT, R7, UR5, RZ, P2, !PT ;  /* 0x0000000507077c10 */ /* 0x000fe400097fe4ff */
[----:B------:R-:W-:Y:S02]  /*20150*/  IADD3.X R19, PT, PT, R19, UR5, RZ, P3, !PT ;  /* 0x0000000513137c10 */ /* 0x000fe40009ffe4ff */
[----:B------:R-:W-:-:S07]  /*20160*/  IADD3.X R3, PT, PT, R3, UR5, RZ, P4, !PT ;  /* 0x0000000503037c10 */ /* 0x000fce000a7fe4ff */
.L_x_2397:
[----:B------:R-:W-:Y:S05]  /*20170*/  @!P0 BRA `(.L_x_2398) ;  /* 0x0000000800ec8947 */ /* 0x000fea0003800000 */
[----:B------:R-:W-:Y:S05]  /*20180*/  BRA.U !UP0, `(.L_x_2399) ;  /* 0x0000000108547547 */ /* 0x000fea000b800000 */
        /* <DEDUP_REMOVED lines=8> */
[----:B---3--:R-:W-:-:S02]  /*20210*/  IMAD.U32 R4, RZ, RZ, UR4 ;  /* 0x00000004ff047e24 */ /* 0x008fc4000f8e00ff */
[----:B------:R-:W-:Y:S02]  /*20220*/  IMAD.U32 R5, RZ, RZ, UR5 ;  /* 0x00000005ff057e24 */ /* 0x000fe4000f8e00ff */
[----:B--2---:R-:W-:Y:S02]  /*20230*/  IMAD.U32 R6, RZ, RZ, UR8 ;  /* 0x00000008ff067e24 */ /* 0x004fe4000f8e00ff */
[----:B------:R-:W-:Y:S02]  /*20240*/  IMAD.U32 R7, RZ, RZ, UR9 ;  /* 0x00000009ff077e24 */ /* 0x000fe4000f8e00ff */
[----:B----4-:R-:W-:Y:S02]  /*20250*/  IMAD.U32 R10, RZ, RZ, UR6 ;  /* 0x00000006ff0a7e24 */ /* 0x010fe4000f8e00ff */
[----:B0-----:R-:W-:-:S07]  /*20260*/  IMAD.U32 R11, RZ, RZ, UR7 ;  /* 0x00000007ff0b7e24 */ /* 0x001fce000f8e00ff */
[----:B------:R-:W-:-:S07]  /*20270*/  LEPC R20, `(.L_x_2400) ;  /* 0x000000001014794e */ /* 0x000fce0000000000 */
[----:B-1----:R-:W-:Y:S05]  /*20280*/  CALL.ABS.NOINC R2 ;  /* 0x0000000002007343 */ /* 0x002fea0003c00000 */
.L_x_2400:
[----:B------:R-:W-:Y:S02]  /*20290*/  CS2R R8, SRZ ;  /* 0x0000000000087805 */ /* 0x000fe4000001ff00 */
[----:B------:R-:W-:Y:S02]  /*202a0*/  CS2R R6, SRZ ;  /* 0x0000000000067805 */ /* 0x000fe4000001ff00 */
[----:B------:R-:W-:Y:S01]  /*202b0*/  CS2R R18, SRZ ;  /* 0x0000000000127805 */ /* 0x000fe2000001ff00 */
[----:B------:R-:W-:Y:S02]  /*202c0*/  IMAD.MOV.U32 R0, RZ, RZ, RZ ;  /* 0x000000ffff007224 */ /* 0x000fe400078e00ff */
[----:B------:R-:W-:-:S07]  /*202d0*/  IMAD.MOV.U32 R3, RZ, RZ, RZ ;  /* 0x000000ffff037224 */ /* 0x000fce00078e00ff */
.L_x_2399:
[----:B------:R-:W3:Y:S01]  /*202e0*/  LDCU.U8 UR4, c[0x0][0x7a1] ;  /* 0x0000f420ff0477ac */ /* 0x000ee20008000000 */
[----:B------:R-:W-:Y:S02]  /*202f0*/  IMAD.MOV.U32 R16, RZ, RZ, R8 ;  /* 0x000000ffff107224 */ /* 0x000fe400078e0008 */
[----:B------:R-:W-:Y:S02]  /*20300*/  IMAD.MOV.U32 R17, RZ, RZ, R9 ;  /* 0x000000ffff117224 */ /* 0x000fe400078e0009 */
[----:B01----:R-:W-:Y:S02]  /*20310*/  IMAD.MOV.U32 R28, RZ, RZ, R6 ;  /* 0x000000ffff1c7224 */ /* 0x003fe400078e0006 */
[----:B------:R-:W-:Y:S02]  /*20320*/  IMAD.MOV.U32 R29, RZ, RZ, R7 ;  /* 0x000000ffff1d7224 */ /* 0x000fe400078e0007 */
[----:B------:R-:W-:Y:S02]  /*20330*/  IMAD.MOV.U32 R30, RZ, RZ, R0 ;  /* 0x000000ffff1e7224 */ /* 0x000fe400078e0000 */
[----:B------:R-:W-:Y:S01]  /*20340*/  IMAD.MOV.U32 R31, RZ, RZ, R3 ;  /* 0x000000ffff1f7224 */ /* 0x000fe200078e0003 */
[----:B---3--:R-:W-:-:S09]  /*20350*/  UISETP.NE.AND UP0, UPT, UR4, URZ, UPT ;  /* 0x000000ff0400728c */ /* 0x008fd2000bf05270 */
[----:B------:R-:W-:Y:S05]  /*20360*/  BRA.U !UP0, `(.L_x_2401) ;  /* 0x0000000508787547 */ /* 0x000fea000b800000 */
[----:B------:R-:W0:Y:S02]  /*20370*/  LDCU UR4, c[0x0][0x7a4] ;  /* 0x0000f480ff0477ac */ /* 0x000e240008000800 */
[----:B0-----:R-:W-:-:S09]  /*20380*/  UISETP.NE.AND UP0, UPT, UR4, 0x1, UPT ;  /* 0x000000010400788c */ /* 0x001fd2000bf05270 */
[----:B------:R-:W-:Y:S05]  /*20390*/  BRA.U !UP0, `(.L_x_2402) ;  /* 0x0000000108907547 */ /* 0x000fea000b800000 */
[----:B------:R-:W-:Y:S01]  /*203a0*/  MOV R22, 0x0 ;  /* 0x0000000000167802 */ /* 0x000fe20000000f00 */
[----:B------:R-:W0:Y:S01]  /*203b0*/  LDCU.64 UR4, c[0x4][0x3d8] ;  /* 0x01007b00ff0477ac */ /* 0x000e220008000a00 */
[----:B--2---:R-:W-:Y:S02]  /*203c0*/  IMAD.MOV.U32 R8, RZ, RZ, 0x2ef ;  /* 0x000002efff087424 */ /* 0x004fe400078e00ff */
        /* <DEDUP_REMOVED lines=13> */
.L_x_2403:
        /* <DEDUP_REMOVED lines=19> */
.L_x_2404:
[----:B------:R-:W-:Y:S05]  /*205d0*/  BRA `(.L_x_2405) ;  /* 0x0000000000107947 */ /* 0x000fea0003800000 */
.L_x_2402:
[----:B------:R-:W2:Y:S02]  /*205e0*/  LDCU.64 UR4, c[0x0][0x770] ;  /* 0x0000ee00ff0477ac */ /* 0x000ea40008000a00 */
[----:B--2---:R-:W-:-:S05]  /*205f0*/  IADD3 R2, P0, PT, R23, UR4, RZ ;  /* 0x0000000417027c10 */ /* 0x004fca000ff1e0ff */
[----:B------:R-:W-:-:S05]  /*20600*/  IMAD.X R3, RZ, RZ, UR5, P0 ;  /* 0x00000005ff037e24 */ /* 0x000fca00080e06ff */
[----:B------:R0:W-:Y:S03]  /*20610*/  STG.E.64 desc[UR36][R2.64], R16 ;  /* 0x0000001002007986 */ /* 0x0001e6000c101b24 */
.L_x_2405:
        /* <DEDUP_REMOVED lines=14> */
[----:B------:R-:W5:Y:S01]  /*20700*/  LDCU.64 UR8, c[0x4][0x200] ;  /* 0x01004000ff0877ac */ /* 0x000f620008000a00 */
[----:B0-----:R-:W-:-:S02]  /*20710*/  IMAD.U32 R4, RZ, RZ, UR4 ;  /* 0x00000004ff047e24 */ /* 0x001fc4000f8e00ff */
[----:B------:R-:W-:Y:S02]  /*20720*/  IMAD.U32 R5, RZ, RZ, UR5 ;  /* 0x00000005ff057e24 */ /* 0x000fe4000f8e00ff */
[----:B----4-:R-:W-:Y:S02]  /*20730*/  IMAD.U32 R6, RZ, RZ, UR6 ;  /* 0x00000006ff067e24 */ /* 0x010fe4000f8e00ff */
[----:B------:R-:W-:Y:S02]  /*20740*/  IMAD.U32 R7, RZ, RZ, UR7 ;  /* 0x00000007ff077e24 */ /* 0x000fe4000f8e00ff */
[----:B-----5:R-:W-:Y:S02]  /*20750*/  IMAD.U32 R10, RZ, RZ, UR8 ;  /* 0x00000008ff0a7e24 */ /* 0x020fe4000f8e00ff */
[----:B--2---:R-:W-:-:S07]  /*20760*/  IMAD.U32 R11, RZ, RZ, UR9 ;  /* 0x00000009ff0b7e24 */ /* 0x004fce000f8e00ff */
[----:B------:R-:W-:-:S07]  /*20770*/  LEPC R20, `(.L_x_2407) ;  /* 0x000000001014794e */ /* 0x000fce0000000000 */
[----:B-1-3--:R-:W-:Y:S05]  /*20780*/  CALL.ABS.NOINC R2 ;  /* 0x0000000002007343 */ /* 0x00afea0003c00000 */
.L_x_2407:
        /* <DEDUP_REMOVED lines=19> */
.L_x_2408:
[----:B------:R-:W-:Y:S05]  /*208c0*/  BRA `(.L_x_2409) ;  /* 0x00000000000c7947 */ /* 0x000fea0003800000 */
.L_x_2406:
[----:B0-----:R-:W-:-:S05]  /*208d0*/  IADD3 R2, P0, PT, R25, UR6, RZ ;  /* 0x0000000619027c10 */ /* 0x001fca000ff1e0ff */
[----:B------:R-:W-:-:S05]  /*208e0*/  IMAD.X R3, RZ, RZ, UR7, P0 ;  /* 0x00000007ff037e24 */ /* 0x000fca00080e06ff */
[----:B------:R0:W-:Y:S03]  /*208f0*/  STG.E.64 desc[UR36][R2.64], R18 ;  /* 0x0000001202007986 */ /* 0x0001e6000c101b24 */
.L_x_2409:
[----:B------:R-:W2:Y:S02]  /*20900*/  LDCU.64 UR4, c[0x0][0x770] ;  /* 0x0000ee00ff0477ac */ /* 0x000ea40008000a00 */
[----:B--2---:R-:W-:-:S05]  /*20910*/  IADD3 R24, P0, PT, R24, UR4, RZ ;  /* 0x0000000418187c10 */ /* 0x004fca000ff1e0ff */
[----:B------:R-:W-:-:S05]  /*20920*/  IMAD.X R25, RZ, RZ, UR5, P0 ;  /* 0x00000005ff197e24 */ /* 0x000fca00080e06ff */
[----:B------:R-:W-:Y:S01]  /*20930*/  STG.E.64 desc[UR36][R24.64], R30 ;  /* 0x0000001e18007986 */ /* 0x000fe2000c101b24 */
[----:B------:R-:W-:Y:S05]  /*20940*/  EXIT ;  /* 0x000000000000794d */ /* 0x000fea0003800000 */
.L_x_2401:
[----:B--2---:R-:W-:Y:S01]  /*20950*/  MOV R2, 0x0 ;  /* 0x0000000000027802 */ /* 0x004fe20000000f00 */
        /* <DEDUP_REMOVED lines=15> */
.L_x_2410:
        /* <DEDUP_REMOVED lines=15> */
.L_x_2411:
        /* <DEDUP_REMOVED lines=15> */
.L_x_2412:
        /* <DEDUP_REMOVED lines=15> */
.L_x_2413:
[----:B------:R-:W-:Y:S05]  /*20d20*/  EXIT ;  /* 0x000000000000794d */ /* 0x000fea0003800000 */
.L_x_2398:
[----:B------:R-:W3:Y:S02]  /*20d30*/  LDCU.U8 UR4, c[0x0][0x7a1] ;  /* 0x0000f420ff0477ac */ /* 0x000ee40008000000 */
[----:B---3--:R-:W-:Y:S01]  /*20d40*/  UISETP.NE.AND UP1, UPT, UR4, URZ, UPT ;  /* 0x000000ff0400728c */ /* 0x008fe2000bf25270 */
[----:B------:R-:W-:Y:S10]  /*20d50*/  BRA.U !UP0, `(.L_x_2414) ;  /* 0x0000000108f07547 */ /* 0x000ff4000b800000 */
[----:B--2---:R-:W2:Y:S04]  /*20d60*/  LDG.E.U16 R2, desc[UR36][R4.64] ;  /* 0x0000002404027981 */ /* 0x004ea8000c1e1500 */
[----:B------:R-:W3:Y:S04]  /*20d70*/  LDG.E.U16 R12, desc[UR36][R4.64+0x10] ;  /* 0x00001024040c7981 */ /* 0x000ee8000c1e1500 */
[----:B------:R-:W4:Y:S04]  /*20d80*/  LDG.E.64 R16, desc[UR36][R4.64+0x8] ;  /* 0x0000082404107981 */ /* 0x000f28000c1e1b00 */
[----:B------:R-:W5:Y:S04]  /*20d90*/  LDG.E.U16 R20, desc[UR36][R4.64+0x20] ;  /* 0x0000202404147981 */ /* 0x000f68000c1e1500 */
[----:B------:R-:W5:Y:S04]  /*20da0*/  LDG.E.U16 R34, desc[UR36][R4.64+0x30] ;  /* 0x0000302404227981 */ /* 0x000f68000c1e1500 */
[----:B01----:R-:W5:Y:S04]  /*20db0*/  LDG.E.64 R28, desc[UR36][R4.64+0x18] ;  /* 0x00001824041c7981 */ /* 0x003f68000c1e1b00 */
[----:B------:R-:W5:Y:S04]  /*20dc0*/  LDG.E.64 R30, desc[UR36][R4.64+0x28] ;  /* 0x00002824041e7981 */ /* 0x000f68000c1e1b00 */
[----:B------:R-:W5:Y:S01]  /*20dd0*/  LDG.E.64 R32, desc[UR36][R4.64+0x38] ;  /* 0x0000382404207981 */ /* 0x000f62000c1e1b00 */
[----:B------:R-:W-:-:S02]  /*20de0*/  PRMT R27, R21, 0x9910, RZ ;  /* 0x00009910151b7816 */ /* 0x000fc400000000ff */
[----:B------:R-:W-:Y:S02]  /*20df0*/  PRMT R35, R11, 0x9910, RZ ;  /* 0x000099100b237816 */ /* 0x000fe400000000ff */
[----:B--2---:R-:W-:-:S04]  /*20e00*/  PRMT R10, R2, 0x9910, RZ ;  /* 0x00009910020a7816 */ /* 0x004fc800000000ff */
[-C--:B------:R-:W-:Y:S02]  /*20e10*/  ISETP.NE.AND P6, PT, R10, R27.reuse, PT ;  /* 0x0000001b0a00720c */ /* 0x080fe40003fc5270 */
[----:B---3--:R-:W-:Y:S02]  /*20e20*/  PRMT R14, R12, 0x9910, RZ ;  /* 0x000099100c0e7816 */ /* 0x008fe400000000ff */
[----:B----4-:R-:W-:Y:S02]  /*20e30*/  ISETP.GE.U32.AND P5, PT, R16, R8, PT ;  /* 0x000000081000720c */ /* 0x010fe40003fa6070 */
[----:B------:R-:W-:Y:S02]  /*20e40*/  ISETP.GT.AND P1, PT, R10, R27, PT ;  /* 0x0000001b0a00720c */ /* 0x000fe40003f24270 */
[CC--:B------:R-:W-:Y:S02]  /*20e50*/  ISETP.NE.AND P3, PT, R14.reuse, R35.reuse, PT ;  /* 0x000000230e00720c */ /* 0x0c0fe40003f65270 */
[----:B------:R-:W-:-:S02]  /*20e60*/  ISETP.GT.AND P0, PT, R14, R35, PT ;  /* 0x000000230e00720c */ /* 0x000fc40003f04270 */
[----:B------:R-:W-:Y:S02]  /*20e70*/  ISETP.GE.AND.EX P5, PT, R17, R9, PT, P5 ;  /* 0x000000091100720c */ /* 0x000fe40003fa6350 */
[----:B------:R-:W-:Y:S02]  /*20e80*/  PRMT R27, R13, 0x9910, RZ ;  /* 0x000099100d1b7816 */ /* 0x000fe400000000ff */
[----:B------:R-:W-:Y:S02]  /*20e90*/  PRMT R35, R15, 0x9910, RZ ;  /* 0x000099100f237816 */ /* 0x000fe400000000ff */
[----:B-----5:R-:W-:Y:S02]  /*20ea0*/  PRMT R14, R20, 0x9910, RZ ;  /* 0x00009910140e7816 */ /* 0x020fe400000000ff */
[----:B------:R-:W-:Y:S02]  /*20eb0*/  PRMT R22, R34, 0x9910, RZ ;  /* 0x0000991022167816 */ /* 0x000fe400000000ff */
[----:B------:R-:W-:-:S02]  /*20ec0*/  SEL R10, RZ, 0xffffffff, P1 ;  /* 0xffffffffff0a7807 */ /* 0x000fc40000800000 */
[----:B------:R-:W-:Y:S02]  /*20ed0*/  @!P6 SEL R10, RZ, 0xffffffff, !P5 ;  /* 0xffffffffff0ae807 */ /* 0x000fe40006800000 */
[CC--:B------:R-:W-:Y:S02]  /*20ee0*/  ISETP.NE.AND P4, PT, R14.reuse, R27.reuse, PT ;  /* 0x0000001b0e00720c */ /* 0x0c0fe40003f85270 */
[----:B------:R-:W-:Y:S02]  /*20ef0*/  ISETP.GT.AND P2, PT, R14, R27, PT ;  /* 0x0000001b0e00720c */ /* 0x000fe40003f44270 */
[----:B------:R-:W-:Y:S02]  /*20f00*/  ISETP.GE.U32.AND P1, PT, R28, R6, PT ;  /* 0x000000061c00720c */ /* 0x000fe40003f26070 */
[CC--:B------:R-:W-:Y:S02]  /*20f10*/  ISETP.NE.AND P5, PT, R22.reuse, R35.reuse, PT ;  /* 0x000000231600720c */ /* 0x0c0fe40003fa5270 */
[----:B------:R-:W-:-:S02]  /*20f20*/  ISETP.GT.AND P6, PT, R22, R35, PT ;  /* 0x000000231600720c */ /* 0x000fc40003fc4270 */
[----:B------:R-:W-:Y:S02]  /*20f30*/  SEL R14, RZ, 0xffffffff, P0 ;  /* 0xffffffffff0e7807 */ /* 0x000fe40000000000 */
[----:B------:R-:W-:Y:S02]  /*20f40*/  ISETP.GE.AND.EX P1, PT, R29, R7, PT, P1 ;  /* 0x000000071d00720c */ /* 0x000fe40003f26310 */
[----:B------:R-:W-:Y:S02]  /*20f50*/  SEL R22, RZ, 0xffffffff, P2 ;  /* 0xffffffffff167807 */ /* 0x000fe40001000000 */
[----:B------:R-:W-:Y:S02]  /*20f60*/  ISETP.GE.U32.AND P0, PT, R30, R18, PT ;  /* 0x000000121e00720c */ /* 0x000fe40003f06070 */
[----:B------:R-:W-:Y:S02]  /*20f70*/  ISETP.GE.U32.AND P2, PT, R32, R0, PT ;  /* 0x000000002000720c */ /* 0x000fe40003f46070 */
[----:B------:R-:W-:-:S02]  /*20f80*/  LOP3.LUT R10, R10, 0x1, RZ, 0xc0, !PT ;  /* 0x000000010a0a7812 */ /* 0x000fc400078ec0ff */
[----:B------:R-:W-:Y:S02]  /*20f90*/  @!P3 SEL R14, RZ, 0xffffffff, !P1 ;  /* 0xffffffffff0eb807 */ /* 0x000fe40004800000 */
[----:B------:R-:W-:Y:S02]  /*20fa0*/  ISETP.GE.AND.EX P0, PT, R31, R19, PT, P0 ;  /* 0x000000131f00720c */ /* 0x000fe40003f06300 */
[----:B------:R-:W-:Y:S02]  /*20fb0*/  ISETP.GE.AND.EX P2, PT, R33, R3, PT, P2 ;  /* 0x000000032100720c */ /* 0x000fe40003f46320 */
[----:B------:R-:W-:Y:S02]  /*20fc0*/  ISETP.NE.U32.AND P1, PT, R10, 0x1, PT ;  /* 0x000000010a00780c */ /* 0x000fe40003f25070 */
[----:B------:R-:W-:Y:S02]  /*20fd0*/  SEL R10, RZ, 0xffffffff, P6 ;  /* 0xffffffffff0a7807 */ /* 0x000fe40003000000 */
[----:B------:R-:W-:-:S02]  /*20fe0*/  LOP3.LUT R14, R14, 0x1, RZ, 0xc0, !PT ;  /* 0x000000010e0e7812 */ /* 0x000fc400078ec0ff */
[----:B------:R-:W-:Y:S02]  /*20ff0*/  @!P4 SEL R22, RZ, 0xffffffff, !P0 ;  /* 0xffffffffff16c807 */ /* 0x000fe40004000000 */
[----:B------:R-:W-:Y:S02]  /*21000*/  @!P5 SEL R10, RZ, 0xffffffff, !P2 ;  /* 0xffffffffff0ad807 */ /* 0x000fe40005000000 */
[----:B------:R-:W-:Y:S02]  /*21010*/  ISETP.NE.U32.AND P0, PT, R14, 0x1, PT ;  /* 0x000000010e00780c */ /* 0x000fe40003f05070 */
[----:B------:R-:W-:Y:S02]  /*21020*/  LOP3.LUT R22, R22, 0x1, RZ, 0xc0, !PT ;  /* 0x0000000116167812 */ /* 0x000fe400078ec0ff */
[----:B------:R-:W-:Y:S02]  /*21030*/  LOP3.LUT R10, R10, 0x1, RZ, 0xc0, !PT ;  /* 0x000000010a0a7812 */ /* 0x000fe400078ec0ff */
[----:B------:R-:W-:-:S02]  /*21040*/  SEL R8, R8, R16, !P1 ;  /* 0x0000001008087207 */ /* 0x000fc40004800000 */
[----:B------:R-:W-:Y:S02]  /*21050*/  SEL R9, R9, R17, !P1 ;  /* 0x0000001109097207 */ /* 0x000fe40004800000 */
[----:B------:R-:W-:Y:S02]  /*21060*/  SEL R21, R21, R2, !P1 ;  /* 0x0000000215157207 */ /* 0x000fe40004800000 */
[----:B------:R-:W-:Y:S02]  /*21070*/  SEL R6, R6, R28, !P0 ;  /* 0x0000001c06067207 */ /* 0x000fe40004000000 */
[----:B------:R-:W-:Y:S02]  /*21080*/  SEL R7, R7, R29, !P0 ;  /* 0x0000001d07077207 */ /* 0x000fe40004000000 */
[----:B------:R-:W-:Y:S02]  /*21090*/  SEL R11, R11, R12, !P0 ;  /* 0x0000000c0b0b7207 */ /* 0x000fe40004000000 */
        /* <DEDUP_REMOVED lines=8> */
.L_x_2414:
[----:B------:R-:W-:Y:S02]  /*21120*/  IMAD.MOV.U32 R16, RZ, RZ, R8 ;  /* 0x000000ffff107224 */ /* 0x000fe400078e0008 */
[----:B------:R-:W-:Y:S02]  /*21130*/  IMAD.MOV.U32 R17, RZ, RZ, R9 ;  /* 0x000000ffff117224 */ /* 0x000fe400078e0009 */
[----:B01----:R-:W-:Y:S02]  /*21140*/  IMAD.MOV.U32 R28, RZ, RZ, R6 ;  /* 0x000000ffff1c7224 */ /* 0x003fe400078e0006 */
[----:B------:R-:W-:Y:S02]  /*21150*/  IMAD.MOV.U32 R29, RZ, RZ, R7 ;  /* 0x000000ffff1d7224 */ /* 0x000fe400078e0007 */
[----:B------:R-:W-:Y:S02]  /*21160*/  IMAD.MOV.U32 R30, RZ, RZ, R0 ;  /* 0x000000ffff1e7224 */ /* 0x000fe400078e0000 */
[----:B------:R-:W-:Y:S01]  /*21170*/  IMAD.MOV.U32 R31, RZ, RZ, R3 ;  /* 0x000000ffff1f7224 */ /* 0x000fe200078e0003 */
[----:B------:R-:W-:Y:S06]  /*21180*/  BRA.U !UP1, `(.L_x_2415) ;  /* 0x0000000509787547 */ /* 0x000fec000b800000 */
[----:B------:R-:W0:Y:S02]  /*21190*/  LDCU UR4, c[0x0][0x7a4] ;  /* 0x0000f480ff0477ac */ /* 0x000e240008000800 */
[----:B0-----:R-:W-:-:S09]  /*211a0*/  UISETP.NE.AND UP0, UPT, UR4, 0x1, UPT ;  /* 0x000000010400788c */ /* 0x001fd2000bf05270 */
[----:B------:R-:W-:Y:S05]  /*211b0*/  BRA.U !UP0, `(.L_x_2416) ;  /* 0x0000000108907547 */ /* 0x000fea000b800000 */
        /* <DEDUP_REMOVED lines=16> */
.L_x_2417:
        /* <DEDUP_REMOVED lines=19> */
.L_x_2418:
[----:B------:R-:W-:Y:S05]  /*213f0*/  BRA `(.L_x_2419) ;  /* 0x0000000000107947 */ /* 0x000fea0003800000 */
.L_x_2416:
[----:B------:R-:W2:Y:S02]  /*21400*/  LDCU.64 UR4, c[0x0][0x770] ;  /* 0x0000ee00ff0477ac */ /* 0x000ea40008000a00 */
[----:B--2---:R-:W-:-:S05]  /*21410*/  IADD3 R2, P0, PT, R23, UR4, RZ ;  /* 0x0000000417027c10 */ /* 0x004fca000ff1e0ff */
[----:B------:R-:W-:-:S05]  /*21420*/  IMAD.X R3, RZ, RZ, UR5, P0 ;  /* 0x00000005ff037e24 */ /* 0x000fca00080e06ff */
[----:B------:R0:W-:Y:S03]  /*21430*/  STG.E.64 desc[UR36][R2.64], R16 ;  /* 0x0000001002007986 */ /* 0x0001e6000c101b24 */
.L_x_2419:
        /* <DEDUP_REMOVED lines=23> */
.L_x_2421:
        /* <DEDUP_REMOVED lines=19> */
.L_x_2422:
[----:B------:R-:W-:Y:S05]  /*216e0*/  BRA `(.L_x_2423) ;  /* 0x00000000000c7947 */ /* 0x000fea0003800000 */
.L_x_2420:
[----:B0-----:R-:W-:-:S05]  /*216f0*/  IADD3 R2, P0, PT, R25, UR6, RZ ;  /* 0x0000000619027c10 */ /* 0x001fca000ff1e0ff */
[----:B------:R-:W-:-:S05]  /*21700*/  IMAD.X R3, RZ, RZ, UR7, P0 ;  /* 0x00000007ff037e24 */ /* 0x000fca00080e06ff */
[----:B------:R0:W-:Y:S03]  /*21710*/  STG.E.64 desc[UR36][R2.64], R18 ;  /* 0x0000001202007986 */ /* 0x0001e6000c101b24 */
.L_x_2423:
[----:B------:R-:W2:Y:S02]  /*21720*/  LDCU.64 UR4, c[0x0][0x770] ;  /* 0x0000ee00ff0477ac */ /* 0x000ea40008000a00 */
[----:B--2---:R-:W-:-:S05]  /*21730*/  IADD3 R24, P0, PT, R24, UR4, RZ ;  /* 0x0000000418187c10 */ /* 0x004fca000ff1e0ff */
[----:B------:R-:W-:-:S05]  /*21740*/  IMAD.X R25, RZ, RZ, UR5, P0 ;  /* 0x00000005ff197e24 */ /* 0x000fca00080e06ff */
[----:B------:R-:W-:Y:S01]  /*21750*/  STG.E.64 desc[UR36][R24.64], R30 ;  /* 0x0000001e18007986 */ /* 0x000fe2000c101b24 */
[----:B------:R-:W-:Y:S05]  /*21760*/  EXIT ;  /* 0x000000000000794d */ /* 0x000fea0003800000 */
.L_x_2415:
[----:B------:R-:W-:Y:S04]  /*21770*/  STG.E.64 desc[UR36][R4.64+0x8], R16 ;  /* 0x0000081004007986 */ /* 0x000fe8000c101b24 */
[----:B------:R-:W-:Y:S04]  /*21780*/  STG.E.64 desc[UR36][R4.64+0x18], R28 ;  /* 0x0000181c04007986 */ /* 0x000fe8000c101b24 */
[----:B------:R-:W-:Y:S04]  /*21790*/  STG.E.64 desc[UR36][R4.64+0x28], R18 ;  /* 0x0000281204007986 */ /* 0x000fe8000c101b24 */
[----:B------:R-:W-:Y:S04]  /*217a0*/  STG.E.64 desc[UR36][R4.64+0x38], R30 ;  /* 0x0000381e04007986 */ /* 0x000fe8000c101b24 */
[----:B------:R-:W-:Y:S04]  /*217b0*/  STG.E.U16 desc[UR36][R4.64], R21 ;  /* 0x0000001504007986 */ /* 0x000fe8000c101524 */
[----:B------:R-:W-:Y:S04]  /*217c0*/  STG.E.U16 desc[UR36][R4.64+0x10], R11 ;  /* 0x0000100b04007986 */ /* 0x000fe8000c101524 */
[----:B------:R-:W-:Y:S04]  /*217d0*/  STG.E.U16 desc[UR36][R4.64+0x20], R13 ;  /* 0x0000200d04007986 */ /* 0x000fe8000c101524 */
[----:B------:R-:W-:Y:S01]  /*217e0*/  STG.E.U16 desc[UR36][R4.64+0x30], R15 ;  /* 0x0000300f04007986 */ /* 0x000fe2000c101524 */
[----:B------:R-:W-:Y:S05]  /*217f0*/  EXIT ;  /* 0x000000000000794d */ /* 0x000fea0003800000 */
.L_x_2372:
        /* <DEDUP_REMOVED lines=23> */
.L_x_2424:
[----:B------:R-:W-:Y:S05]  /*21970*/  @!P0 BRA `(.L_x_2425) ;  /* 0x0000000800f48947 */ /* 0x000fea0003800000 */
        /* <DEDUP_REMOVED lines=17> */
.L_x_2427:
[----:B------:R-:W-:Y:S01]  /*21a90*/  IMAD.MOV.U32 R16, RZ, RZ, RZ ;  /* 0x000000ffff107224 */ /* 0x000fe200078e00ff */
[----:B------:R-:W-:Y:S01]  /*21aa0*/  CS2R R8, SRZ ;  /* 0x0000000000087805 */ /* 0x000fe2000001ff00 */
[----:B------:R-:W-:Y:S01]  /*21ab0*/  IMAD.MOV.U32 R31, RZ, RZ, RZ ;  /* 0x000000ffff1f7224 */ /* 0x000fe200078e00ff */
[----:B------:R-:W-:Y:S01]  /*21ac0*/  CS2R R6, SRZ ;  /* 0x0000000000067805 */ /* 0x000fe2000001ff00 */
[----:B------:R-:W-:Y:S02]  /*21ad0*/  IMAD.MOV.U32 R0, RZ, RZ, RZ ;  /* 0x000000ffff007224 */ /* 0x000fe400078e00ff */
[----:B------:R-:W-:-:S07]  /*21ae0*/  IMAD.MOV.U32 R3, RZ, RZ, RZ ;  /* 0x000000ffff037224 */ /* 0x000fce00078e00ff */
.L_x_2426:
[----:B------:R-:W0:Y:S01]  /*21af0*/  LDCU.U8 UR4, c[0x0][0x7a1] ;  /* 0x0000f420ff0477ac */ /* 0x000e220008000000 */
[----:B------:R-:W-:Y:S02]  /*21b00*/  IMAD.MOV.U32 R30, RZ, RZ, R16 ;  /* 0x000000ffff1e7224 */ /* 0x000fe400078e0010 */
[----:B------:R-:W-:Y:S02]  /*21b10*/  IMAD.MOV.U32 R16, RZ, RZ, R8 ;  /* 0x000000ffff107224 */ /* 0x000fe400078e0008 */
[----:B------:R-:W-:Y:S02]  /*21b20*/  IMAD.MOV.U32 R17, RZ, RZ, R9 ;  /* 0x000000ffff117224 */ /* 0x000fe400078e0009 */
[----:B------:R-:W-:Y:S02]  /*21b30*/  IMAD.MOV.U32 R28, RZ, RZ, R6 ;  /* 0x000000ffff1c7224 */ /* 0x000fe400078e0006 */
[----:B------:R-:W-:Y:S02]  /*21b40*/  IMAD.MOV.U32 R29, RZ, RZ, R7 ;  /* 0x000000ffff1d7224 */ /* 0x000fe400078e0007 */
[----:B------:R-:W-:-:S02]  /*21b50*/  IMAD.MOV.U32 R18, RZ, RZ, R0 ;  /* 0x000000ffff127224 */ /* 0x000fc400078e0000 */
        /* <DEDUP_REMOVED lines=22> */
.L_x_2430:
        /* <DEDUP_REMOVED lines=19> */
.L_x_2431:
[----:B------:R-:W-:Y:S05]  /*21df0*/  BRA `(.L_x_2432) ;  /* 0x0000000000107947 */ /* 0x000fea0003800000 */
.L_x_2429:
[----:B------:R-:W0:Y:S02]  /*21e00*/  LDCU.64 UR4, c[0x0][0x770] ;  /* 0x0000ee00ff0477ac */ /* 0x000e240008000a00 */
[----:B0-----:R-:W-:-:S05]  /*21e10*/  IADD3 R2, P0, PT, R23, UR4, RZ ;  /* 0x0000000417027c10 */ /* 0x001fca000ff1e0ff */
[----:B------:R-:W-:-:S05]  /*21e20*/  IMAD.X R3, RZ, RZ, UR5, P0 ;  /* 0x00000005ff037e24 */ /* 0x000fca00080e06ff */
[----:B------:R0:W-:Y:S03]  /*21e30*/  STG.E.64 desc[UR36][R2.64], R18 ;  /* 0x0000001202007986 */ /* 0x0001e6000c101b24 */
.L_x_2432:
[----:B------:R-:W0:Y:S01]  /*21e40*/  LDCU.64 UR6, c[0x0][0x770] ;  /* 0x0000ee00ff0677ac */ /* 0x000e220008000a00 */
[----:B------:R-:W1:Y:S01]  /*21e50*/  LDCU UR4, c[0x0][0x7a4] ;  /* 0x0000f480ff0477ac */ /* 0x000e620008000800 */
[----:B0-----:R-:W-:Y:S01]  /*21e60*/  IADD3 R2, P0, PT, R25, UR6, RZ ;  /* 0x0000000619027c10 */ /* 0x001fe2000ff1e0ff */
[----:B-1----:R-:W-:-:S04]  /*21e70*/  UISETP.NE.AND UP0, UPT, UR4, 0x1, UPT ;  /* 0x000000010400788c */ /* 0x002fc8000bf05270 */
[----:B------:R-:W-:-:S05]  /*21e80*/  IMAD.X R3, RZ, RZ, UR7, P0 ;  /* 0x00000007ff037e24 */ /* 0x000fca00080e06ff */
[----:B------:R0:W-:Y:S01]  /*21e90*/  STG.E.64 desc[UR36][R2.64], R28 ;  /* 0x0000001c02007986 */ /* 0x0001e2000c101b24 */
[----:B------:R-:W-:Y:S05]  /*21ea0*/  BRA.U !UP0, `(.L_x_2433) ;  /* 0x0000000108907547 */ /* 0x000fea000b800000 */
[----:B------:R-:W-:Y:S01]  /*21eb0*/  MOV R18, 0x0 ;  /* 0x0000000000127802 */ /* 0x000fe20000000f00 */
[----:B------:R-:W1:Y:S01]  /*21ec0*/  LDCU.64 UR4, c[0x4][0x3d8] ;  /* 0x01007b00ff0477ac */ /* 0x000e620008000a00 */
[----:B------:R-:W-:Y:S02]  /*21ed0*/  IMAD.MOV.U32 R8, RZ, RZ, 0x2ef ;  /* 0x000002efff087424 */ /* 0x000fe400078e00ff */
[----:B0-----:R0:W2:Y:S01]  /*21ee0*/  LDC.64 R2, c[0x4][R18] ;  /* 0x0100000012027b82 */ /* 0x0010a20000000a00 */
[----:B------:R-:W3:Y:S01]  /*21ef0*/  LDCU.64 UR6, c[0x4][0x3c0] ;  /* 0x01007800ff0677ac */ /* 0x000ee20008000a00 */
[----:B------:R-:W-:Y:S02]  /*21f00*/  IMAD.MOV.U32 R12, RZ, RZ, 0x1 ;  /* 0x00000001ff0c7424 */ /* 0x000fe400078e00ff */
[----:B------:R-:W-:Y:S01]  /*21f10*/  IMAD.MOV.U32 R13, RZ, RZ, RZ ;  /* 0x000000ffff0d7224 */ /* 0x000fe200078e00ff */
[----:B------:R-:W4:Y:S01]  /*21f20*/  LDCU.64 UR8, c[0x4][0x200] ;  /* 0x01004000ff0877ac */ /* 0x000f220008000a00 */
[----:B-1----:R-:W-:-:S02]  /*21f30*/  IMAD.U32 R4, RZ, RZ, UR4 ;  /* 0x00000004ff047e24 */ /* 0x002fc4000f8e00ff */
[----:B------:R-:W-:Y:S02]  /*21f40*/  IMAD.U32 R5, RZ, RZ, UR5 ;  /* 0x00000005ff057e24 */ /* 0x000fe4000f8e00ff */
[----:B---3--:R-:W-:Y:S02]  /*21f50*/  IMAD.U32 R6, RZ, RZ, UR6 ;  /* 0x00000006ff067e24 */ /* 0x008fe4000f8e00ff */
[----:B------:R-:W-:Y:S02]  /*21f60*/  IMAD.U32 R7, RZ, RZ, UR7 ;  /* 0x00000007ff077e24 */ /* 0x000fe4000f8e00ff */
[----:B----4-:R-:W-:Y:S02]  /*21f70*/  IMAD.U32 R10, RZ, RZ, UR8 ;  /* 0x00000008ff0a7e24 */ /* 0x010fe4000f8e00ff */
[----:B0-----:R-:W-:-:S07]  /*21f80*/  IMAD.U32 R11, RZ, RZ, UR9 ;  /* 0x00000009ff0b7e24 */ /* 0x001fce000f8e00ff */
[----:B------:R-:W-:-:S07]  /*21f90*/  LEPC R20, `(.L_x_2434) ;  /* 0x000000001014794e */ /* 0x000fce0000000000 */
[----:B--2---:R-:W-:Y:S05]  /*21fa0*/  CALL.ABS.NOINC R2 ;  /* 0x0000000002007343 */ /* 0x004fea0003c00000 */
.L_x_2434:
        /* <DEDUP_REMOVED lines=19> */
.L_x_2435:
[----:B------:R-:W-:Y:S05]  /*220e0*/  BRA `(.L_x_2436) ;  /* 0x00000000000c7947 */ /* 0x000fea0003800000 */
.L_x_2433:
[----:B------:R-:W-:-:S05]  /*220f0*/  IADD3 R26, P0, PT, R26, UR6, RZ ;  /* 0x000000061a1a7c10 */ /* 0x000fca000ff1e0ff */
[----:B------:R-:W-:-:S05]  /*22100*/  IMAD.X R27, RZ, RZ, UR7, P0 ;  /* 0x00000007ff1b7e24 */ /* 0x000fca00080e06ff */
[----:B------:R1:W-:Y:S03]  /*22110*/  STG.E.64 desc[UR36][R26.64], R16 ;  /* 0x000000101a007986 */ /* 0x0003e6000c101b24 */
.L_x_2436:
[----:B------:R-:W2:Y:S02]  /*22120*/  LDCU.64 UR4, c[0x0][0x770] ;  /* 0x0000ee00ff0477ac */ /* 0x000ea40008000a00 */
[----:B--2---:R-:W-:-:S05]  /*22130*/  IADD3 R24, P0, PT, R24, UR4, RZ ;  /* 0x0000000418187c10 */ /* 0x004fca000ff1e0ff */
[----:B------:R-:W-:-:S05]  /*22140*/  IMAD.X R25, RZ, RZ, UR5, P0 ;  /* 0x00000005ff197e24 */ /* 0x000fca00080e06ff */
[----:B------:R-:W-:Y:S01]  /*22150*/  STG.E.64 desc[UR36][R24.64], R30 ;  /* 0x0000001e18007986 */ /* 0x000fe2000c101b24 */
[----:B------:R-:W-:Y:S05]  /*22160*/  EXIT ;  /* 0x000000000000794d */ /* 0x000fea0003800000 */
.L_x_2428:
        /* <DEDUP_REMOVED lines=16> */
.L_x_2437:
        /* <DEDUP_REMOVED lines=15> */
.L_x_2438:
        /* <DEDUP_REMOVED lines=15> */
.L_x_2439:
        /* <DEDUP_REMOVED lines=15> */
.L_x_2440:
[----:B------:R-:W-:Y:S05]  /*22540*/  EXIT ;  /* 0x000000000000794d */ /* 0x000fea0003800000 */
.L_x_2425:
[----:B------:R-:W0:Y:S02]  /*22550*/  LDCU.U8 UR4, c[0x0][0x7a1] ;  /* 0x0000f420ff0477ac */ /* 0x000e240008000000 */
[----:B0-----:R-:W-:Y:S01]  /*22560*/  UISETP.NE.AND UP1, UPT, UR4, URZ, UPT ;  /* 0x000000ff0400728c */ /* 0x001fe2000bf25270 */
[----:B------:R-:W-:Y:S10]  /*22570*/  BRA.U !UP0, `(.L_x_2441) ;  /* 0x0000000108f47547 */ /* 0x000ff4000b800000 */
[----:B------:R-:W2:Y:S04]  /*22580*/  LDG.E.U16 R2, desc[UR36][R4.64] ;  /* 0x0000002404027981 */ /* 0x000ea8000c1e1500 */
[----:B------:R-:W3:Y:S04]  /*22590*/  LDG.E.U16 R12, desc[UR36][R4.64+0x10] ;  /* 0x00001024040c7981 */ /* 0x000ee8000c1e1500 */
[----:B------:R-:W4:Y:S04]  /*225a0*/  LDG.E.64 R18, desc[UR36][R4.64+0x8] ;  /* 0x0000082404127981 */ /* 0x000f28000c1e1b00 */
[----:B------:R-:W5:Y:S04]  /*225b0*/  LDG.E.U16 R22, desc[UR36][R4.64+0x20] ;  /* 0x0000202404167981 */ /* 0x000f68000c1e1500 */
[----:B------:R-:W5:Y:S04]  /*225c0*/  LDG.E.U16 R30, desc[UR36][R4.64+0x30] ;  /* 0x00003024041e7981 */ /* 0x000f68000c1e1500 */
[----:B------:R-:W5:Y:S04]  /*225d0*/  LDG.E.64 R20, desc[UR36][R4.64+0x18] ;  /* 0x0000182404147981 */ /* 0x000f68000c1e1b00 */
[----:B------:R-:W5:Y:S04]  /*225e0*/  LDG.E.64 R28, desc[UR36][R4.64+0x28] ;  /* 0x00002824041c7981 */ /* 0x000f68000c1e1b00 */
[----:B------:R-:W5:Y:S01]  /*225f0*/  LDG.E.64 R32, desc[UR36][R4.64+0x38] ;  /* 0x0000382404207981 */ /* 0x000f62000c1e1b00 */
[----:B------:R-:W-:-:S02]  /*22600*/  PRMT R17, R11, 0x9910, RZ ;  /* 0x000099100b117816 */ /* 0x000fc400000000ff */
[----:B------:R-:W-:Y:S02]  /*22610*/  PRMT R35, R13, 0x9910, RZ ;  /* 0x000099100d237816 */ /* 0x000fe400000000ff */
[----:B------:R-:W-:Y:S02]  /*22620*/  PRMT R34, R27, 0x9910, RZ ;  /* 0x000099101b227816 */ /* 0x000fe400000000ff */
[----:B--2---:R-:W-:-:S04]  /*22630*/  PRMT R10, R2, 0x9910, RZ ;  /* 0x00009910020a7816 */ /* 0x004fc800000000ff */
[CC--:B------:R-:W-:Y:S02]  /*22640*/  ISETP.NE.AND P6, PT, R10.reuse, R17.reuse, PT ;  /* 0x000000110a00720c */ /* 0x0c0fe40003fc5270 */
[----:B------:R-:W-:Y:S02]  /*22650*/  ISETP.GT.AND P1, PT, R10, R17, PT ;  /* 0x000000110a00720c */ /* 0x000fe40003f24270 */
[----:B---3--:R-:W-:Y:S02]  /*22660*/  PRMT R14, R12, 0x9910, RZ ;  /* 0x000099100c0e7816 */ /* 0x008fe400000000ff */
[----:B------:R-:W-:Y:S02]  /*22670*/  PRMT R10, R15, 0x9910, RZ ;  /* 0x000099100f0a7816 */ /* 0x000fe400000000ff */
[----:B----4-:R-:W-:Y:S02]  /*22680*/  ISETP.GE.U32.AND P5, PT, R18, R0, PT ;  /* 0x000000001200720c */ /* 0x010fe40003fa6070 */
[----:B------:R-:W-:-:S02]  /*22690*/  ISETP.NE.AND P3, PT, R14, R35, PT ;  /* 0x000000230e00720c */ /* 0x000fc40003f65270 */
[----:B------:R-:W-:Y:S01]  /*226a0*/  ISETP.GT.AND P0, PT, R14, R35, PT ;  /* 0x000000230e00720c */ /* 0x000fe20003f04270 */
[----:B------:R-:W-:Y:S01]  /*226b0*/  IMAD.MOV.U32 R35, RZ, RZ, R10 ;  /* 0x000000ffff237224 */ /* 0x000fe200078e000a */
[----:B------:R-:W-:Y:S02]  /*226c0*/  ISETP.GE.AND.EX P5, PT, R19, R3, PT, P5 ;  /* 0x000000031300720c */ /* 0x000fe40003fa6350 */
[----:B-----5:R-:W-:Y:S02]  /*226d0*/  PRMT R14, R22, 0x9910, RZ ;  /* 0x00009910160e7816 */ /* 0x020fe400000000ff */
[----:B------:R-:W-:Y:S02]  /*226e0*/  PRMT R17, R30, 0x9910, RZ ;  /* 0x000099101e117816 */ /* 0x000fe400000000ff */
[----:B------:R-:W-:Y:S02]  /*226f0*/  SEL R10, RZ, 0xffffffff, P1 ;  /* 0xffffffffff0a7807 */ /* 0x000fe40000800000 */
[----:B------:R-:W-:-:S02]  /*22700*/  @!P6 SEL R10, RZ, 0xffffffff, !P5 ;  /* 0xffffffffff0ae807 */ /* 0x000fc40006800000 */
[CC--:B------:R-:W-:Y:S02]  /*22710*/  ISETP.NE.AND P4, PT, R14.reuse, R35.reuse, PT ;  /* 0x000000230e00720c */ /* 0x0c0fe40003f85270 */
[----:B------:R-:W-:Y:S02]  /*22720*/  ISETP.GT.AND P2, PT, R14, R35, PT ;  /* 0x000000230e00720c */ /* 0x000fe40003f44270 */
[----:B------:R-:W-:Y:S02]  /*22730*/  ISETP.GE.U32.AND P1, PT, R20, R6, PT ;  /* 0x000000061400720c */ /* 0x000fe40003f26070 */
[CC--:B------:R-:W-:Y:S02]  /*22740*/  ISETP.NE.AND P5, PT, R17.reuse, R34.reuse, PT ;  /* 0x000000221100720c */ /* 0x0c0fe40003fa5270 */
[----:B------:R-:W-:Y:S02]  /*22750*/  ISETP.GT.AND P6, PT, R17, R34, PT ;  /* 0x000000221100720c */ /* 0x000fe40003fc4270 */
[----:B------:R-:W-:-:S02]  /*22760*/  SEL R14, RZ, 0xffffffff, P0 ;  /* 0xffffffffff0e7807 */ /* 0x000fc40000000000 */
[----:B------:R-:W-:Y:S02]  /*22770*/  ISETP.GE.AND.EX P1, PT, R21, R7, PT, P1 ;  /* 0x000000071500720c */ /* 0x000fe40003f26310 */
[----:B------:R-:W-:Y:S02]  /*22780*/  SEL R17, RZ, 0xffffffff, P2 ;  /* 0xffffffffff117807 */ /* 0x000fe40001000000 */
[----:B------:R-:W-:Y:S02]  /*22790*/  ISETP.GE.U32.AND P0, PT, R28, R8, PT ;  /* 0x000000081c00720c */ /* 0x000fe40003f06070 */
[----:B------:R-:W-:Y:S02]  /*227a0*/  ISETP.GE.U32.AND P2, PT, R32, R16, PT ;  /* 0x000000102000720c */ /* 0x000fe40003f46070 */
[----:B------:R-:W-:Y:S02]  /*227b0*/  LOP3.LUT R10, R10, 0x1, RZ, 0xc0, !PT ;  /* 0x000000010a0a7812 */ /* 0x000fe400078ec0ff */
[----:B------:R-:W-:-:S02]  /*227c0*/  @!P3 SEL R14, RZ, 0xffffffff, !P1 ;  /* 0xffffffffff0eb807 */ /* 0x000fc40004800000 */
[----:B------:R-:W-:Y:S02]  /*227d0*/  ISETP.GE.AND.EX P0, PT, R29, R9, PT, P0 ;  /* 0x000000091d00720c */ /* 0x000fe40003f06300 */
[----:B------:R-:W-:Y:S02]  /*227e0*/  ISETP.GE.AND.EX P2, PT, R33, R31, PT, P2 ;  /* 0x0000001f2100720c */ /* 0x000fe40003f46320 */
[----:B------:R-:W-:Y:S02]  /*227f0*/  ISETP.NE.U32.AND P1, PT, R10, 0x1, PT ;  /* 0x000000010a00780c */ /* 0x000fe40003f25070 */
[----:B------:R-:W-:Y:S02]  /*22800*/  SEL R10, RZ, 0xffffffff, P6 ;  /* 0xffffffffff0a7807 */ /* 0x000fe40003000000 */
[----:B------:R-:W-:Y:S02]  /*22810*/  LOP3.LUT R14, R14, 0x1, RZ, 0xc0, !PT ;  /* 0x000000010e0e7812 */ /* 0x000fe400078ec0ff */
[----:B------:R-:W-:-:S02]  /*22820*/  @!P4 SEL R17, RZ, 0xffffffff, !P0 ;  /* 0xffffffffff11c807 */ /* 0x000fc40004000000 */
[----:B------:R-:W-:Y:S02]  /*22830*/  @!P5 SEL R10, RZ, 0xffffffff, !P2 ;  /* 0xffffffffff0ad807 */ /* 0x000fe40005000000 */
        /* <DEDUP_REMOVED lines=8> */
[----:B------:R-:W-:Y:S02]  /*228c0*/  SEL R13, R13, R12, !P0 ;  /* 0x0000000c0d0d7207 */ /* 0x000fe40004000000 */
[----:B------:R-:W-:Y:S02]  /*228d0*/  ISETP.NE.U32.AND P1, PT, R17, 0x1, PT ;  /* 0x000000011100780c */ /* 0x000fe40003f25070 */
[----:B------:R-:W-:-:S02]  /*228e0*/  ISETP.NE.U32.AND P0, PT, R10, 0x1, PT ;  /* 0x000000010a00780c */ /* 0x000fc40003f05070 */
[----:B------:R-:W-:Y:S02]  /*228f0*/  SEL R8, R8, R28, !P1 ;  /* 0x0000001c08087207 */ /* 0x000fe40004800000 */
[----:B------:R-:W-:Y:S02]  /*22900*/  SEL R9, R9, R29, !P1 ;  /* 0x0000001d09097207 */ /* 0x000fe40004800000 */
[----:B------:R-:W-:Y:S02]  /*22910*/  SEL R15, R15, R22, !P1 ;  /* 0x000000160f0f7207 */ /* 0x000fe40004800000 */
[----:B------:R-:W-:Y:S02]  /*22920*/  SEL R16, R16, R32, !P0 ;  /* 0x0000002010107207 */ /* 0x000fe40004000000 */
[----:B------:R-:W-:Y:S02]  /*22930*/  SEL R31, R31, R33, !P0 ;  /* 0x000000211f1f7207 */ /* 0x000fe40004000000 */
[----:B------:R-:W-:-:S07]  /*22940*/  SEL R27, R27, R30, !P0 ;  /* 0x0000001e1b1b7207 */ /* 0x000fce0004000000 */
.L_x_2441:
[----:B------:R-:W-:Y:S02]  /*22950*/  IMAD.MOV.U32 R30, RZ, RZ, R16 ;  /* 0x000000ffff1e7224 */ /* 0x000fe400078e0010 */
[----:B------:R-:W-:Y:S02]  /*22960*/  IMAD.MOV.U32 R16, RZ, RZ, R8 ;  /* 0x000000ffff107224 */ /* 0x000fe400078e0008 */
[----:B------:R-:W-:Y:S02]  /*22970*/  IMAD.MOV.U32 R17, RZ, RZ, R9 ;  /* 0x000000ffff117224 */ /* 0x000fe400078e0009 */
[----:B------:R-:W-:Y:S02]  /*22980*/  IMAD.MOV.U32 R28, RZ, RZ, R6 ;  /* 0x000000ffff1c7224 */ /* 0x000fe400078e0006 */
[----:B------:R-:W-:Y:S02]  /*22990*/  IMAD.MOV.U32 R29, RZ, RZ, R7 ;  /* 0x000000ffff1d7224 */ /* 0x000fe400078e0007 */
[----:B------:R-:W-:-:S02]  /*229a0*/  IMAD.MOV.U32 R18, RZ, RZ, R0 ;  /* 0x000000ffff127224 */ /* 0x000fc400078e0000 */
        /* <DEDUP_REMOVED lines=21> */
.L_x_2444:
        /* <DEDUP_REMOVED lines=19> */
.L_x_2445:
[----:B------:R-:W-:Y:S05]  /*22c30*/  BRA `(.L_x_2446) ;  /* 0x0000000000107947 */ /* 0x000fea0003800000 */
.L_x_2443:
[----:B------:R-:W0:Y:S02]  /*22c40*/  LDCU.64 UR4, c[0x0][0x770] ;  /* 0x0000ee00ff0477ac */ /* 0x000e240008000a00 */
[----:B0-----:R-:W-:-:S05]  /*22c50*/  IADD3 R2, P0, PT, R23, UR4, RZ ;  /* 0x0000000417027c10 */ /* 0x001fca000ff1e0ff */
[----:B------:R-:W-:-:S05]  /*22c60*/  IMAD.X R3, RZ, RZ, UR5, P0 ;  /* 0x00000005ff037e24 */ /* 0x000fca00080e06ff */
[----:B------:R0:W-:Y:S03]  /*22c70*/  STG.E.64 desc[UR36][R2.64], R18 ;  /* 0x0000001202007986 */ /* 0x0001e6000c101b24 */
.L_x_2446:
[----:B------:R-:W0:Y:S01]  /*22c80*/  LDCU.64 UR6, c[0x0][0x770] ;  /* 0x0000ee00ff0677ac */ /* 0x000e220008000a00 */
[----:B------:R-:W1:Y:S01]  /*22c90*/  LDCU UR4, c[0x0][0x7a4] ;  /* 0x0000f480ff0477ac */ /* 0x000e620008000800 */
[----:B0-----:R-:W-:Y:S01]  /*22ca0*/  IADD3 R2, P0, PT, R25, UR6, RZ ;  /* 0x0000000619027c10 */ /* 0x001fe2000ff1e0ff */
[----:B-1----:R-:W-:-:S04]  /*22cb0*/  UISETP.NE.AND UP0, UPT, UR4, 0x1, UPT ;  /* 0x000000010400788c */ /* 0x002fc8000bf05270 */
[----:B------:R-:W-:-:S05]  /*22cc0*/  IMAD.X R3, RZ, RZ, UR7, P0 ;  /* 0x00000007ff037e24 */ /* 0x000fca00080e06ff */
[----:B------:R0:W-:Y:S01]  /*22cd0*/  STG.E.64 desc[UR36][R2.64], R28 ;  /* 0x0000001c02007986 */ /* 0x0001e2000c101b24 */
[----:B------:R-:W-:Y:S05]  /*22ce0*/  BRA.U !UP0, `(.L_x_2447) ;  /* 0x0000000108907547 */ /* 0x000fea000b800000 */
[----:B0-----:R-:W-:Y:S01]  /*22cf0*/  MOV R2, 0x0 ;  /* 0x0000000000027802 */ /* 0x001fe20000000f00 */
        /* <DEDUP_REMOVED lines=15> */
.L_x_2448:
        /* <DEDUP_REMOVED lines=19> */
.L_x_2449:
[----:B------:R-:W-:Y:S05]  /*22f20*/  BRA `(.L_x_2450) ;  /* 0x00000000000c7947 */ /* 0x000fea0003800000 */
.L_x_2447:
[----:B------:R-:W-:-:S05]  /*22f30*/  IADD3 R26, P0, PT, R26, UR6, RZ ;  /* 0x000000061a1a7c10 */ /* 0x000fca000ff1e0ff */
[----:B------:R-:W-:-:S05]  /*22f40*/  IMAD.X R27, RZ, RZ, UR7, P0 ;  /* 0x00000007ff1b7e24 */ /* 0x000fca00080e06ff */
[----:B------:R1:W-:Y:S03]  /*22f50*/  STG.E.64 desc[UR36][R26.64], R16 ;  /* 0x000000101a007986 */ /* 0x0003e6000c101b24 */
.L_x_2450:
[----:B------:R-:W2:Y:S02]  /*22f60*/  LDCU.64 UR4, c[0x0][0x770] ;  /* 0x0000ee00ff0477ac */ /* 0x000ea40008000a00 */
[----:B--2---:R-:W-:-:S05]  /*22f70*/  IADD3 R24, P0, PT, R24, UR4, RZ ;  /* 0x0000000418187c10 */ /* 0x004fca000ff1e0ff */
[----:B------:R-:W-:-:S05]  /*22f80*/  IMAD.X R25, RZ, RZ, UR5, P0 ;  /* 0x00000005ff197e24 */ /* 0x000fca00080e06ff */
[----:B------:R-:W-:Y:S01]  /*22f90*/  STG.E.64 desc[UR36][R24.64], R30 ;  /* 0x0000001e18007986 */ /* 0x000fe2000c101b24 */
[----:B------:R-:W-:Y:S05]  /*22fa0*/  EXIT ;  /* 0x000000000000794d */ /* 0x000fea0003800000 */
.L_x_2442:
        /* <DEDUP_REMOVED lines=9> */
        .weak           $__internal_8_$__cuda_sm20_div_u64
        .type           $__internal_8_$__cuda_sm20_div_u64,@function
        .size           $__internal_8_$__cuda_sm20_div_u64,(.L_x_6060 - $__internal_8_$__cuda_sm20_div_u64)
$__internal_8_$__cuda_sm20_div_u64:
        /* <DEDUP_REMOVED lines=65> */
[----:B------:R-:W-:Y:S01]  /*23450*/  SEL R21, R21, R4, P0 ;  /* 0x0000000415157207 */ /* 0x000fe20000000000 */
[----:B------:R-:W-:Y:S01]  /*23460*/  IMAD.MOV.U32 R4, RZ, RZ, R30 ;  /* 0x000000ffff047224 */ /* 0x000fe200078e001e */
[----:B------:R-:W-:Y:S02]  /*23470*/  SEL R12, R12, 0xffffffff, P1 ;  /* 0xffffffff0c0c7807 */ /* 0x000fe40000800000 */
[----:B------:R-:W-:Y:S01]  /*23480*/  SEL R21, R21, 0xffffffff, P1 ;  /* 0xffffffff15157807 */ /* 0x000fe20000800000 */
[----:B------:R-:W-:Y:S06]  /*23490*/  RET.REL.NODEC R4 `(_ZN2at6native13reduce_kernelILi128ELi4ENS0_8ReduceOpIsNS0_9ArgMaxOpsIsEEjlLi4ELi4EEEEEvT1_) ;  /* 0xfffffdc804d87950 */ /* 0x000fec0003c3ffff */
.L_x_2451:
        /* <DEDUP_REMOVED lines=14> */
.L_x_6060:


//--------------------- .text._ZN2at6native13reduce_kernelILi512ELi1ENS0_8ReduceOpIlNS0_9ArgMaxOpsIlEEjlLi4ELi4EEEEEvT1_ --------------------------
	.section	.text._ZN2at6native13reduce_kernelILi512ELi1ENS0_8ReduceOpIlNS0_9ArgMaxOpsIlEEjlLi4ELi4EEEEEvT1_,"ax",@progbits
	.align	128
        .global         _ZN2at6native13reduce_kernelILi512ELi1ENS0_8ReduceOpIlNS0_9ArgMaxOpsIlEEjlLi4ELi4EEEEEvT1_
        .type           _ZN2at6native13reduce_kernelILi512ELi1ENS0_8ReduceOpIlNS0_9ArgMaxOpsIlEEjlLi4ELi4EEEEEvT1_,@function
        .size           _ZN2at6native13reduce_kernelILi512ELi1ENS0_8ReduceOpIlNS0_9ArgMaxOpsIlEEjlLi4ELi4EEEEEvT1_,(.L_x_6061 - _ZN2at6native13reduce_kernelILi512ELi1ENS0_8ReduceOpIlNS0_9ArgMaxOpsIlEEjlLi4ELi4EEEEEvT1_)
        .other          _ZN2at6native13reduce_kernelILi512ELi1ENS0_8ReduceOpIlNS0_9ArgMaxOpsIlEEjlLi4ELi4EEEEEvT1_,@"STO_CUDA_ENTRY STV_DEFAULT"
_ZN2at6native13reduce_kernelILi512ELi1ENS0_8ReduceOpIlNS0_9ArgMaxOpsIlEEjlLi4ELi4EEEEEvT1_:
.text._ZN2at6native13reduce_kernelILi512ELi1ENS0_8ReduceOpIlNS0_9ArgMaxOpsIlEEjlLi4ELi4EEEEEvT1_:
[----:B------:R-:W0:Y:S01]  /*0000*/  LDC R1, c[0x0][0x37c] ;  /* 0x0000df00ff017b82 */ /* 0x000e220000000800 */
[----:B------:R-:W1:Y:S01]  /*0010*/  S2R R6, SR_TID.X ;  /* 0x0000000000067919 */ /* 0x000e620000002100 */
[----:B------:R-:W1:Y:S06]  /*0020*/  LDCU.128 UR20, c[0x0][0x3b0] ;  /* 0x00007600ff1477ac */ /* 0x000e6c0008000c00 */
[----:B------:R-:W2:Y:S01]  /*0030*/  S2UR UR5, SR_CTAID.X ;  /* 0x00000000000579c3 */ /* 0x000ea20000002500 */
[----:B0-----:R-:W-:Y:S01]  /*0040*/  VIADD R1, R1, 0xffffffc0 ;  /* 0xffffffc001017836 */ /* 0x001fe20000000000 */
[----:B------:R-:W0:Y:S01]  /*0050*/  S2R R13, SR_TID.Y ;  /* 0x00000000000d7919 */ /* 0x000e220000002200 */
[----:B------:R-:W0:Y:S01]  /*0060*/  LDCU UR6, c[0x0][0x3c0] ;  /* 0x00007800ff0677ac */ /* 0x000e220008000800 */
[----:B------:R-:W-:-:S02]  /*0070*/  HFMA2 R25, -RZ, RZ, 0, 0 ;  /* 0x00000000ff197431 */ /* 0x000fc400000001ff */
[----:B------:R-:W-:Y:S01]  /*0080*/  IMAD.MOV.U32 R8, RZ, RZ, R4 ;  /* 0x000000ffff087224 */ /* 0x000fe200078e0004 */
[----:B------:R-:W3:Y:S01]  /*0090*/  S2R R12, SR_CTAID.Y ;  /* 0x00000000000c7919 */ /* 0x000ee20000002600 */
[----:B------:R-:W4:Y:S01]  /*00a0*/  LDCU UR4, c[0x0][0x56c] ;  /* 0x0000ad80ff0477ac */ /* 0x000f220008000800 */
[----:B------:R-:W2:Y:S01]  /*00b0*/  LDC R3, c[0x0][0x3a8] ;  /* 0x0000ea00ff037b82 */ /* 0x000ea20000000800 */
[----:B----4-:R-:W-:Y:S01]  /*00c0*/  UISETP.NE.AND UP0, UPT, UR4, URZ, UPT ;  /* 0x000000ff0400728c */ /* 0x010fe2000bf05270 */
[C---:B-1----:R-:W-:Y:S02]  /*00d0*/  IMAD R0, R6.reuse, UR23, RZ ;  /* 0x0000001706007c24 */ /* 0x042fe4000f8e02ff */
[----:B------:R-:W-:Y:S02]  /*00e0*/  IMAD R2, R6, UR20, RZ ;  /* 0x0000001406027c24 */ /* 0x000fe4000f8e02ff */
[C---:B0-----:R-:W-:Y:S02]  /*00f0*/  IMAD R0, R13.reuse, UR6, R0 ;  /* 0x000000060d007c24 */ /* 0x041fe4000f8e0200 */
[----:B------:R-:W-:-:S02]  /*0100*/  IMAD R2, R13, UR21, R2 ;  /* 0x000000150d027c24 */ /* 0x000fc4000f8e0202 */
[----:B--2---:R-:W-:Y:S02]  /*0110*/  IMAD R5, R3, UR5, R0 ;  /* 0x0000000503057c24 */ /* 0x004fe4000f8e0200 */
[----:B---3--:R-:W-:Y:S02]  /*0120*/  IMAD R7, R12, UR22, R2 ;  /* 0x000000160c077c24 */ /* 0x008fe4000f8e0202 */
[----:B------:R-:W-:Y:S01]  /*0130*/  IMAD.MOV.U32 R9, RZ, RZ, R5 ;  /* 0x000000ffff097224 */ /* 0x000fe200078e0005 */
        /* <DEDUP_REMOVED lines=24> */
[----:B------:R-:W-:-:S03]  /*02c0*/  UISETP.NE.AND UP0, UPT, UR4, 0x2, UPT ;  /* 0x000000020400788c */ /* 0x000fc6000bf05270 */
[----:B------:R-:W-:-:S05]  /*02d0*/  IADD3 R2, PT, PT, -R5, RZ, RZ ;  /* 0x000000ff05027210 */ /* 0x000fca0007ffe1ff */
        /* <DEDUP_REMOVED lines=254> */
.L_x_2452:
[----:B------:R-:W1:Y:S01]  /*12c0*/  LDCU UR5, c[0x0][0x39c] ;  /* 0x00007380ff0577ac */ /* 0x000e620008000800 */
[----:B------:R-:W-:Y:S01]  /*12d0*/  BSSY.RECONVERGENT B0, `(.L_x_2453) ;  /* 0x0000c7a000007945 */ /* 0x000fe20003800200 */
[----:B------:R-:W-:Y:S01]  /*12e0*/  MOV R0, RZ ;  /* 0x000000ff00007202 */ /* 0x000fe20000000f00 */
[----:B------:R-:W-:Y:S01]  /*12f0*/  IMAD.MOV.U32 R23, RZ, RZ, RZ ;  /* 0x000000ffff177224 */ /* 0x000fe200078e00ff */
[----:B------:R-:W2:Y:S01]  /*1300*/  LDCU UR4, c[0x0][0x3a0] ;  /* 0x00007400ff0477ac */ /* 0x000ea20008000800 */
[----:B------:R-:W-:Y:S01]  /*1310*/  IMAD.MOV.U32 R3, RZ, RZ, RZ ;  /* 0x000000ffff037224 */ /* 0x000fe200078e00ff */
[----:B------:R-:W3:Y:S01]  /*1320*/  LDCU.64 UR36, c[0x0][0x358] ;  /* 0x00006b00ff2477ac */ /* 0x000ee20008000a00 */
[----:B-1----:R-:W-:-:S05]  /*1330*/  IMAD.U32 R20, RZ, RZ, UR5 ;  /* 0x00000005ff147e24 */ /* 0x002fca000f8e00ff */
[----:B------:R1:W-:Y:S01]  /*1340*/  STL [R1+0x4], R20 ;  /* 0x0000041401007387 */ /* 0x0003e20000100800 */
[----:B------:R-:W-:-:S04]  /*1350*/  ISETP.GE.U32.AND P0, PT, R7, R20, PT ;  /* 0x000000140700720c */ /* 0x000fc80003f06070 */
[----:B--2---:R-:W-:Y:S01]  /*1360*/  ISETP.GE.U32.OR P0, PT, R9, UR4, P0 ;  /* 0x0000000409007c0c */ /* 0x004fe20008706470 */
[----:B------:R-:W-:-:S12]  /*1370*/  IMAD.MOV.U32 R9, RZ, RZ, RZ ;  /* 0x000000ffff097224 */ /* 0x000fd800078e00ff */
[----:B-1-3--:R-:W-:Y:S05]  /*1380*/  @P0 BRA `(.L_x_2454) ;  /* 0x000000c400b80947 */ /* 0x00afea0003800000 */
[----:B------:R-:W1:Y:S01]  /*1390*/  LDCU.U8 UR6, c[0x0][0x3d0] ;  /* 0x00007a00ff0677ac */ /* 0x000e620008000000 */
[----:B------:R-:W2:Y:S01]  /*13a0*/  LDCU.64 UR4, c[0x0][0x768] ;  /* 0x0000ed00ff0477ac */ /* 0x000ea20008000a00 */
[----:B-1----:R-:W-:Y:S01]  /*13b0*/  UISETP.NE.AND UP0, UPT, UR6, URZ, UPT ;  /* 0x000000ff0600728c */ /* 0x002fe2000bf05270 */
[----:B--2---:R-:W-:-:S04]  /*13c0*/  IADD3 R8, P0, PT, R25, UR4, RZ ;  /* 0x0000000419087c10 */ /* 0x004fc8000ff1e0ff */
[----:B------:R-:W-:Y:S01]  /*13d0*/  IADD3.X R9, PT, PT, RZ, UR5, RZ, P0, !PT ;  /* 0x00000005ff097c10 */ /* 0x000fe200087fe4ff */
[----:B------:R-:W-:-:S04]  /*13e0*/  IMAD.MOV.U32 R10, RZ, RZ, R8 ;  /* 0x000000ffff0a7224 */ /* 0x000fc800078e0008 */
[----:B------:R-:W-:Y:S01]  /*13f0*/  IMAD.MOV.U32 R11, RZ, RZ, R9 ;  /* 0x000000ffff0b7224 */ /* 0x000fe200078e0009 */
[----:B------:R-:W-:Y:S06]  /*1400*/  BRA.U !UP0, `(.L_x_2455) ;  /* 0x0000000d08d47547 */ /* 0x000fec000b800000 */
[----:B------:R-:W1:Y:S01]  /*1410*/  LDCU UR4, c[0x0][0x39c] ;  /* 0x00007380ff0477ac */ /* 0x000e620008000800 */
[----:B------:R-:W2:Y:S01]  /*1420*/  LDC R4, c[0x0][0x394] ;  /* 0x0000e500ff047b82 */ /* 0x000ea20000000800 */
[----:B------:R3:W-:Y:S01]  /*1430*/  STL [R1+0xc], RZ ;  /* 0x00000cff01007387 */ /* 0x0007e20000100800 */
[----:B------:R-:W-:Y:S01]  /*1440*/  SHF.R.U32.HI R3, RZ, 0x3, R8 ;  /* 0x00000003ff037819 */ /* 0x000fe20000011608 */
[----:B------:R-:W-:Y:S03]  /*1450*/  BSSY.RECONVERGENT B1, `(.L_x_2456) ;  /* 0x0000042000017945 */ /* 0x000fe60003800200 */
[----:B------:R-:W-:Y:S02]  /*1460*/  LOP3.LUT P0, R3, R3, 0x3, RZ, 0xc0, !PT ;  /* 0x0000000303037812 */ /* 0x000fe4000780c0ff */
[----:B------:R-:W4:Y:S08]  /*1470*/  LDC R2, c[0x0][0x388] ;  /* 0x0000e200ff027b82 */ /* 0x000f300000000800 */
[----:B------:R-:W5:Y:S01]  /*1480*/  LDC R0, c[0x0][0x38c] ;  /* 0x0000e300ff007b82 */ /* 0x000f620000000800 */
[----:B-1----:R-:W-:-:S05]  /*1490*/  IMAD.U32 R9, RZ, RZ, UR4 ;  /* 0x00000004ff097e24 */ /* 0x002fca000f8e00ff */
[----:B------:R3:W-:Y:S01]  /*14a0*/  STL [R1+0x8], R9 ;  /* 0x0000080901007387 */ /* 0x0007e20000100800 */
[----:B------:R-:W-:Y:S01]  /*14b0*/  MOV R16, R9 ;  /* 0x0000000900107202 */ /* 0x000fe20000000f00 */
[----:B0-----:R-:W0:Y:S01]  /*14c0*/  LDC R5, c[0x0][0x390] ;  /* 0x0000e400ff057b82 */ /* 0x001e220000000800 */
[----:B--2---:R-:W-:Y:S01]  /*14d0*/  IMAD.MOV.U32 R23, RZ, RZ, R4 ;  /* 0x000000ffff177224 */ /* 0x004fe200078e0004 */
[----:B------:R3:W-:Y:S01]  /*14e0*/  STL [R1], R4 ;  /* 0x0000000401007387 */ /* 0x0007e20000100800 */
[----:B----4-:R-:W-:Y:S01]  /*14f0*/  MOV R19, R2 ;  /* 0x0000000200137202 */ /* 0x010fe20000000f00 */
[----:B-----5:R-:W-:Y:S02]  /*1500*/  IMAD.MOV.U32 R18, RZ, RZ, R0 ;  /* 0x000000ffff127224 */ /* 0x020fe400078e0000 */
[--C-:B0-----:R-:W-:Y:S02]  /*1510*/  IMAD.MOV.U32 R25, RZ, RZ, R5.reuse ;  /* 0x000000ffff197224 */ /* 0x101fe400078e0005 */
[----:B------:R-:W-:Y:S01]  /*1520*/  IMAD.MOV.U32 R8, RZ, RZ, R5 ;  /* 0x000000ffff087224 */ /* 0x000fe200078e0005 */
[----:B---3--:R-:W-:Y:S06]  /*1530*/  @!P0 BRA `(.L_x_2457) ;  /* 0x0000000000cc8947 */ /* 0x008fec0003800000 */
        /* <DEDUP_REMOVED lines=17> */
[----:B------:R-:W-:-:S04]  /*1650*/  ISETP.NE.AND P0, PT, RZ, UR22, PT ;  /* 0x00000016ff007c0c */ /* 0x000fc8000bf05270 */
[----:B------:R-:W-:-:S13]  /*1660*/  ISETP.NE.AND P0, PT, R12, RZ, P0 ;  /* 0x000000ff0c00720c */ /* 0x000fda0000705270 */
[C---:B------:R-:W-:Y:S01]  /*1670*/  @!P0 IMAD.WIDE.U32 R8, R6.reuse, 0x8, R10 ;  /* 0x0000000806088825 */ /* 0x040fe200078e000a */
[----:B------:R-:W0:Y:S05]  /*1680*/  @!P0 LDC.64 R14, c[0x0][0x388] ;  /* 0x0000e200ff0e8b82 */ /* 0x000e2a0000000a00 */
[----:B------:R-:W0:Y:S01]  /*1690*/  @!P0 LDG.E.64 R8, desc[UR36][R8.64] ;  /* 0x0000002408088981 */ /* 0x000e22000c1e1b00 */
[----:B------:R-:W-:Y:S01]  /*16a0*/  @!P0 IMAD.IADD R17, R6, 0x1, -R3 ;  /* 0x0000000106118824 */ /* 0x000fe200078e0a03 */
[----:B------:R-:W-:Y:S01]  /*16b0*/  PLOP3.LUT P3, PT, PT, PT, PT, 0x8, 0x80 ;  /* 0x000000000080781c */ /* 0x000fe20003f6e170 */
[----:B------:R-:W1:Y:S01]  /*16c0*/  @!P0 LDC.64 R12, c[0x0][0x390] ;  /* 0x0000e400ff0c8b82 */ /* 0x000e620000000a00 */
[----:B------:R-:W-:Y:S01]  /*16d0*/  MOV R19, R2 ;  /* 0x0000000200137202 */ /* 0x000fe20000000f00 */
[----:B------:R-:W-:-:S02]  /*16e0*/  IMAD.MOV.U32 R18, RZ, RZ, R0 ;  /* 0x000000ffff127224 */ /* 0x000fc400078e0000 */
[----:B------:R-:W-:Y:S01]  /*16f0*/  IMAD.MOV.U32 R23, RZ, RZ, R4 ;  /* 0x000000ffff177224 */ /* 0x000fe200078e0004 */
[----:B-1----:R-:W-:-:S04]  /*1700*/  @!P0 ISETP.GT.U32.AND P2, PT, R17, R12, PT ;  /* 0x0000000c1100820c */ /* 0x002fc80003f44070 */
[----:B------:R-:W-:-:S04]  /*1710*/  @!P0 ISETP.GT.AND.EX P2, PT, RZ, R13, PT, P2 ;  /* 0x0000000dff00820c */ /* 0x000fc80003f44320 */
[----:B------:R-:W-:Y:S02]  /*1720*/  @!P0 SEL R6, RZ, 0xffffffff, P2 ;  /* 0xffffffffff068807 */ /* 0x000fe40001000000 */
[----:B0-----:R-:W-:-:S04]  /*1730*/  @!P0 ISETP.NE.U32.AND P1, PT, R8, R14, PT ;  /* 0x0000000e0800820c */ /* 0x001fc80003f25070 */
[----:B------:R-:W-:-:S04]  /*1740*/  @!P0 ISETP.NE.AND.EX P1, PT, R9, R15, PT, P1 ;  /* 0x0000000f0900820c */ /* 0x000fc80003f25310 */
[----:B------:R-:W-:Y:S02]  /*1750*/  @!P0 PLOP3.LUT P3, PT, P1, PT, PT, 0x80, 0x8 ;  /* 0x000000000008881c */ /* 0x000fe40000f6f070 */
[----:B------:R-:W-:-:S04]  /*1760*/  @!P0 ISETP.GE.U32.AND P1, PT, R8, R14, PT ;  /* 0x0000000e0800820c */ /* 0x000fc80003f26070 */
[----:B------:R-:W-:-:S07]  /*1770*/  @!P0 ISETP.GE.AND.EX P1, PT, R9, R15, PT, P1 ;  /* 0x0000000f0900820c */ /* 0x000fce0003f26310 */
[----:B------:R-:W-:-:S04]  /*1780*/  @P3 SEL R6, RZ, 0xffffffff, !P1 ;  /* 0xffffffffff063807 */ /* 0x000fc80004800000 */
[----:B------:R-:W-:-:S04]  /*1790*/  @!P0 LOP3.LUT R6, R6, 0x1, RZ, 0xc0, !PT ;  /* 0x0000000106068812 */ /* 0x000fc800078ec0ff */
[----:B------:R-:W-:-:S04]  /*17a0*/  @!P0 ISETP.NE.U32.AND P1, PT, R6, 0x1, PT ;  /* 0x000000010600880c */ /* 0x000fc80003f25070 */
[----:B------:R-:W-:Y:S01]  /*17b0*/  @!P0 SEL R19, R8, R14, !P1 ;  /* 0x0000000e08138207 */ /* 0x000fe20004800000 */
[----:B------:R-:W-:Y:S01]  /*17c0*/  IMAD.MOV.U32 R8, RZ, RZ, R5 ;  /* 0x000000ffff087224 */ /* 0x000fe200078e0005 */
[----:B------:R-:W-:Y:S02]  /*17d0*/  @!P0 SEL R18, R9, R15, !P1 ;  /* 0x0000000f09128207 */ /* 0x000fe40004800000 */
[----:B------:R-:W-:Y:S02]  /*17e0*/  @!P0 SEL R8, R17, R12, !P1 ;  /* 0x0000000c11088207 */ /* 0x000fe40004800000 */
[----:B------:R-:W-:-:S07]  /*17f0*/  @!P0 SEL R23, R13, RZ, P1 ;  /* 0x000000ff0d178207 */ /* 0x000fce0000800000 */
.L_x_2459:
[----:B------:R-:W-:Y:S05]  /*1800*/  BSYNC.RECONVERGENT B2 ;  /* 0x0000000000027941 */ /* 0x000fea0003800200 */
.L_x_2458:
[C---:B------:R-:W-:Y:S02]  /*1810*/  IADD3 R16, PT, PT, R3.reuse, -0x4, R20 ;  /* 0xfffffffc03107810 */ /* 0x040fe40007ffe014 */
[----:B------:R-:W-:Y:S02]  /*1820*/  IADD3 R3, PT, PT, -R3, 0x4, RZ ;  /* 0x0000000403037810 */ /* 0x000fe40007ffe1ff */
[----:B------:R-:W-:Y:S01]  /*1830*/  IADD3 R10, P0, PT, R10, 0x20, RZ ;  /* 0x000000200a0a7810 */ /* 0x000fe20007f1e0ff */
[----:B------:R0:W-:Y:S03]  /*1840*/  STL [R1+0x8], R16 ;  /* 0x0000081001007387 */ /* 0x0001e60000100800 */
[----:B------:R-:W-:Y:S01]  /*1850*/  IADD3.X R11, PT, PT, RZ, R11, RZ, P0, !PT ;  /* 0x0000000bff0b7210 */ /* 0x000fe200007fe4ff */
[----:B------:R0:W-:Y:S08]  /*1860*/  STL [R1+0xc], R3 ;  /* 0x00000c0301007387 */ /* 0x0001f00000100800 */
.L_x_2457:
[----:B------:R-:W-:Y:S05]  /*1870*/  BSYNC.RECONVERGENT B1 ;  /* 0x0000000000017941 */ /* 0x000fea0003800200 */
.L_x_2456:
[----:B0-----:R-:W-:Y:S01]  /*1880*/  IMAD.SHL.U32 R3, R7, 0x4, RZ ;  /* 0x0000000407037824 */ /* 0x001fe200078e00ff */
[----:B------:R-:W-:Y:S01]  /*1890*/  BSSY.RECONVERGENT B1, `(.L_x_2460) ;  /* 0x000005d000017945 */ /* 0x000fe20003800200 */
[--C-:B------:R-:W-:Y:S01]  /*18a0*/  IMAD.MOV.U32 R26, RZ, RZ, R5.reuse ;  /* 0x000000ffff1a7224 */ /* 0x100fe200078e0005 */
[-C--:B------:R-:W-:Y:S01]  /*18b0*/  MOV R27, R4.reuse ;  /* 0x00000004001b7202 */ /* 0x080fe20000000f00 */
[----:B------:R-:W-:Y:S01]  /*18c0*/  VIADD R6, R3, 0x3 ;  /* 0x0000000303067836 */ /* 0x000fe20000000000 */
[----:B------:R-:W-:Y:S01]  /*18d0*/  MOV R24, R4 ;  /* 0x0000000400187202 */ /* 0x000fe20000000f00 */
[----:B------:R-:W-:Y:S02]  /*18e0*/  IMAD.MOV.U32 R17, RZ, RZ, R2 ;  /* 0x000000ffff117224 */ /* 0x000fe400078e0002 */
[----:B------:R-:W-:Y:S01]  /*18f0*/  IMAD.MOV.U32 R22, RZ, RZ, R5 ;  /* 0x000000ffff167224 */ /* 0x000fe200078e0005 */
[----:B------:R-:W-:Y:S01]  /*1900*/  ISETP.GE.U32.AND P0, PT, R6, R16, PT ;  /* 0x000000100600720c */ /* 0x000fe20003f06070 */
[----:B------:R-:W-:-:S02]  /*1910*/  IMAD.MOV.U32 R16, RZ, RZ, R0 ;  /* 0x000000ffff107224 */ /* 0x000fc400078e0000 */
[----:B------:R-:W-:Y:S02]  /*1920*/  IMAD.MOV.U32 R21, RZ, RZ, R2 ;  /* 0x000000ffff157224 */ /* 0x000fe400078e0002 */
[----:B------:R-:W-:-:S08]  /*1930*/  IMAD.MOV.U32 R20, RZ, RZ, R0 ;  /* 0x000000ffff147224 */ /* 0x000fd000078e0000 */
[----:B------:R-:W-:Y:S05]  /*1940*/  @P0 BRA `(.L_x_2461) ;  /* 0x0000000400440947 */ /* 0x000fea0003800000 */
[----:B------:R-:W-:Y:S01]  /*1950*/  IMAD.MOV.U32 R9, RZ, RZ, R7 ;  /* 0x000000ffff097224 */ /* 0x000fe200078e0007 */
[----:B------:R-:W-:Y:S01]  /*1960*/  MOV R26, R5 ;  /* 0x00000005001a7202 */ /* 0x000fe20000000f00 */
[----:B------:R-:W-:Y:S01]  /*1970*/  IMAD.MOV.U32 R22, RZ, RZ, R5 ;  /* 0x000000ffff167224 */ /* 0x000fe200078e0005 */
[----:B------:R-:W-:Y:S01]  /*1980*/  MOV R17, R2 ;  /* 0x0000000200117202 */ /* 0x000fe20000000f00 */
[--C-:B------:R-:W-:Y:S02]  /*1990*/  IMAD.MOV.U32 R27, RZ, RZ, R4.reuse ;  /* 0x000000ffff1b7224 */ /* 0x100fe400078e0004 */
[----:B------:R-:W-:Y:S02]  /*19a0*/  IMAD.MOV.U32 R24, RZ, RZ, R4 ;  /* 0x000000ffff187224 */ /* 0x000fe400078e0004 */
[----:B------:R-:W-:Y:S02]  /*19b0*/  IMAD.MOV.U32 R21, RZ, RZ, R2 ;  /* 0x000000ffff157224 */ /* 0x000fe400078e0002 */
[----:B------:R-:W-:-:S02]  /*19c0*/  IMAD.MOV.U32 R16, RZ, RZ, R0 ;  /* 0x000000ffff107224 */ /* 0x000fc400078e0000 */
[----:B------:R-:W-:-:S07]  /*19d0*/  IMAD.MOV.U32 R20, RZ, RZ, R0 ;  /* 0x000000ffff147224 */ /* 0x000fce00078e0000 */
.L_x_2462:
[----:B------:R-:W-:Y:S01]  /*19e0*/  IMAD.WIDE.U32 R4, R9, 0x20, R10 ;  /* 0x0000002009047825 */ /* 0x000fe200078e000a */
[----:B------:R-:W2:Y:S01]  /*19f0*/  LDL R28, [R1+0xc] ;  /* 0x00000c00011c7983 */ /* 0x000ea20000100800 */
[----:B------:R-:W0:Y:S04]  /*1a00*/  LDCU UR4, c[0x0][0x3a4] ;  /* 0x00007480ff0477ac */ /* 0x000e280008000800 */
[----:B------:R-:W3:Y:S01]  /*1a10*/  LDG.E.ENL2.256 R12, R4, desc[UR36][R4.64] ;  /* 0xfe0000240404797e */ /* 0x000ee2000812190c */
[----:B--2---:R-:W-:Y:S02]  /*1a20*/  IADD3 R3, PT, PT, R3, R28, RZ ;  /* 0x0000001c03037210 */ /* 0x004fe40007ffe0ff */
[----:B---3--:R-:W-:-:S03]  /*1a30*/  ISETP.NE.U32.AND P1, PT, R21, R6, PT ;  /* 0x000000061500720c */ /* 0x008fc60003f25070 */
[----:B------:R-:W-:Y:S01]  /*1a40*/  VIADD R28, R3, 0x1 ;  /* 0x00000001031c7836 */ /* 0x000fe20000000000 */
[----:B------:R-:W-:Y:S02]  /*1a50*/  ISETP.GT.U32.AND P2, PT, R21, R6, PT ;  /* 0x000000061500720c */ /* 0x000fe40003f44070 */
[-C--:B------:R-:W-:Y:S02]  /*1a60*/  ISETP.NE.AND.EX P1, PT, R20, R7.reuse, PT, P1 ;  /* 0x000000071400720c */ /* 0x080fe40003f25310 */
[----:B------:R-:W-:Y:S02]  /*1a70*/  ISETP.GE.U32.AND P0, PT, R22, R28, PT ;  /* 0x0000001c1600720c */ /* 0x000fe40003f06070 */
[----:B------:R-:W-:Y:S02]  /*1a80*/  ISETP.GT.AND.EX P2, PT, R20, R7, PT, P2 ;  /* 0x000000071400720c */ /* 0x000fe40003f44320 */
[----:B------:R-:W-:Y:S02]  /*1a90*/  ISETP.GE.AND.EX P0, PT, R24, RZ, PT, P0 ;  /* 0x000000ff1800720c */ /* 0x000fe40003f06300 */
[----:B------:R-:W-:-:S05]  /*1aa0*/  SEL R29, RZ, 0xffffffff, P2 ;  /* 0xffffffffff1d7807 */ /* 0x000fca0001000000 */
[----:B------:R-:W-:-:S04]  /*1ab0*/  @!P1 SEL R29, RZ, 0xffffffff, !P0 ;  /* 0xffffffffff1d9807 */ /* 0x000fc80004000000 */
[----:B------:R-:W-:-:S04]  /*1ac0*/  LOP3.LUT R29, R29, 0x1, RZ, 0xc0, !PT ;  /* 0x000000011d1d7812 */ /* 0x000fc800078ec0ff */
[----:B------:R-:W-:Y:S02]  /*1ad0*/  ISETP.NE.U32.AND P3, PT, R29, 0x1, PT ;  /* 0x000000011d00780c */ /* 0x000fe40003f65070 */
[----:B------:R-:W2:Y:S02]  /*1ae0*/  LDL.LU R29, [R1] ;  /* 0x00000000011d7983 */ /* 0x000ea40000300800 */
[----:B------:R-:W-:Y:S02]  /*1af0*/  SEL R20, R7, R20, !P3 ;  /* 0x0000001407147207 */ /* 0x000fe40005800000 */
[----:B------:R-:W3:Y:S01]  /*1b00*/  LDL R7, [R1+0x8] ;  /* 0x0000080001077983 */ /* 0x000ee20000100800 */
[----:B------:R-:W-:Y:S02]  /*1b10*/  ISETP.NE.U32.AND P1, PT, R19, R4, PT ;  /* 0x000000041300720c */ /* 0x000fe40003f25070 */
[----:B------:R-:W-:Y:S02]  /*1b20*/  ISETP.GE.U32.AND P0, PT, R8, R3, PT ;  /* 0x000000030800720c */ /* 0x000fe40003f06070 */
[----:B------:R-:W-:-:S02]  /*1b30*/  ISETP.NE.AND.EX P1, PT, R18, R5, PT, P1 ;  /* 0x000000051200720c */ /* 0x000fc40003f25310 */
[----:B------:R-:W-:Y:S02]  /*1b40*/  ISETP.GT.U32.AND P2, PT, R19, R4, PT ;  /* 0x000000041300720c */ /* 0x000fe40003f44070 */
[----:B------:R-:W-:Y:S02]  /*1b50*/  ISETP.GE.AND.EX P0, PT, R23, RZ, PT, P0 ;  /* 0x000000ff1700720c */ /* 0x000fe40003f06300 */
[----:B------:R-:W-:Y:S02]  /*1b60*/  ISETP.GT.AND.EX P2, PT, R18, R5, PT, P2 ;  /* 0x000000051200720c */ /* 0x000fe40003f44320 */
[----:B------:R-:W-:Y:S02]  /*1b70*/  SEL R21, R6, R21, !P3 ;  /* 0x0000001506157207 */ /* 0x000fe40005800000 */
[----:B------:R-:W-:-:S03]  /*1b80*/  SEL R6, RZ, 0xffffffff, !P0 ;  /* 0xffffffffff067807 */ /* 0x000fc60004000000 */
[----:B------:R-:W-:-:S04]  /*1b90*/  @P1 SEL R6, RZ, 0xffffffff, P2 ;  /* 0xffffffffff061807 */ /* 0x000fc80001000000 */
[----:B------:R-:W-:Y:S02]  /*1ba0*/  LOP3.LUT R6, R6, 0x1, RZ, 0xc0, !PT ;  /* 0x0000000106067812 */ /* 0x000fe400078ec0ff */
[-C--:B------:R-:W-:Y:S02]  /*1bb0*/  ISETP.NE.U32.AND P1, PT, R17, R12.reuse, PT ;  /* 0x0000000c1100720c */ /* 0x080fe40003f25070 */
[----:B------:R-:W-:Y:S02]  /*1bc0*/  ISETP.NE.U32.AND P4, PT, R6, 0x1, PT ;  /* 0x000000010600780c */ /* 0x000fe40003f85070 */
[----:B------:R-:W-:Y:S02]  /*1bd0*/  ISETP.NE.AND.EX P1, PT, R16, R13, PT, P1 ;  /* 0x0000000d1000720c */ /* 0x000fe40003f25310 */
[----:B------:R-:W-:Y:S01]  /*1be0*/  SEL R19, R4, R19, !P4 ;  /* 0x0000001304137207 */ /* 0x000fe20006000000 */
[----:B------:R-:W-:Y:S01]  /*1bf0*/  VIADD R4, R3, 0x2 ;  /* 0x0000000203047836 */ /* 0x000fe20000000000 */
[----:B------:R-:W-:-:S04]  /*1c00*/  ISETP.GT.U32.AND P2, PT, R17, R12, PT ;  /* 0x0000000c1100720c */ /* 0x000fc80003f44070 */
[----:B------:R-:W-:Y:S02]  /*1c10*/  ISETP.GE.U32.AND P0, PT, R26, R4, PT ;  /* 0x000000041a00720c */ /* 0x000fe40003f06070 */
[----:B------:R-:W-:Y:S02]  /*1c20*/  ISETP.GT.AND.EX P2, PT, R16, R13, PT, P2 ;  /* 0x0000000d1000720c */ /* 0x000fe40003f44320 */
[----:B------:R-:W-:Y:S02]  /*1c30*/  ISETP.GE.AND.EX P0, PT, R27, RZ, PT, P0 ;  /* 0x000000ff1b00720c */ /* 0x000fe40003f06300 */
[----:B------:R-:W-:Y:S02]  /*1c40*/  SEL R18, R5, R18, !P4 ;  /* 0x0000001205127207 */ /* 0x000fe40006000000 */
[----:B------:R-:W-:Y:S02]  /*1c50*/  SEL R5, RZ, 0xffffffff, P2 ;  /* 0xffffffffff057807 */ /* 0x000fe40001000000 */
[----:B------:R-:W-:-:S02]  /*1c60*/  @!P1 SEL R5, RZ, 0xffffffff, !P0 ;  /* 0xffffffffff059807 */ /* 0x000fc40004000000 */
[-C--:B------:R-:W-:Y:S02]  /*1c70*/  ISETP.NE.U32.AND P0, PT, R2, R14.reuse, PT ;  /* 0x0000000e0200720c */ /* 0x080fe40003f05070 */
[----:B------:R-:W-:Y:S02]  /*1c80*/  LOP3.LUT R5, R5, 0x1, RZ, 0xc0, !PT ;  /* 0x0000000105057812 */ /* 0x000fe400078ec0ff */
[----:B------:R-:W-:Y:S02]  /*1c90*/  ISETP.NE.AND.EX P0, PT, R0, R15, PT, P0 ;  /* 0x0000000f0000720c */ /* 0x000fe40003f05300 */
[----:B------:R-:W-:Y:S01]  /*1ca0*/  ISETP.NE.U32.AND P5, PT, R5, 0x1, PT ;  /* 0x000000010500780c */ /* 0x000fe20003fa5070 */
[----:B------:R-:W-:Y:S01]  /*1cb0*/  VIADD R5, R3, 0x3 ;  /* 0x0000000303057836 */ /* 0x000fe20000000000 */
[----:B------:R-:W-:-:S04]  /*1cc0*/  ISETP.GT.U32.AND P2, PT, R2, R14, PT ;  /* 0x0000000e0200720c */ /* 0x000fc80003f44070 */
[----:B------:R-:W-:Y:S02]  /*1cd0*/  ISETP.GE.U32.AND P1, PT, R25, R5, PT ;  /* 0x000000051900720c */ /* 0x000fe40003f26070 */
[----:B------:R-:W-:-:S04]  /*1ce0*/  ISETP.GT.AND.EX P2, PT, R0, R15, PT, P2 ;  /* 0x0000000f0000720c */ /* 0x000fc80003f44320 */
[----:B------:R-:W-:Y:S02]  /*1cf0*/  SEL R6, RZ, 0xffffffff, P2 ;  /* 0xffffffffff067807 */ /* 0x000fe40001000000 */
[----:B0-----:R-:W-:Y:S02]  /*1d00*/  IADD3 R9, PT, PT, R9, UR4, RZ ;  /* 0x0000000409097c10 */ /* 0x001fe4000fffe0ff */
[----:B------:R-:W-:-:S03]  /*1d10*/  SEL R8, R3, R8, !P4 ;  /* 0x0000000803087207 */ /* 0x000fc60006000000 */
[----:B------:R-:W-:Y:S01]  /*1d20*/  IMAD.SHL.U32 R3, R9, 0x4, RZ ;  /* 0x0000000409037824 */ /* 0x000fe200078e00ff */
[----:B------:R-:W-:Y:S02]  /*1d30*/  SEL R17, R12, R17, !P5 ;  /* 0x000000110c117207 */ /* 0x000fe40006800000 */
[----:B------:R-:W-:Y:S02]  /*1d40*/  SEL R16, R13, R16, !P5 ;  /* 0x000000100d107207 */ /* 0x000fe40006800000 */
[----:B------:R-:W-:Y:S02]  /*1d50*/  SEL R22, R28, R22, !P3 ;  /* 0x000000161c167207 */ /* 0x000fe40005800000 */
[----:B------:R-:W-:Y:S02]  /*1d60*/  SEL R26, R4, R26, !P5 ;  /* 0x0000001a041a7207 */ /* 0x000fe40006800000 */
[----:B------:R-:W-:Y:S02]  /*1d70*/  SEL R23, R23, RZ, P4 ;  /* 0x000000ff17177207 */ /* 0x000fe40002000000 */
[----:B------:R-:W-:-:S02]  /*1d80*/  SEL R24, R24, RZ, P3 ;  /* 0x000000ff18187207 */ /* 0x000fc40001800000 */
[----:B------:R-:W-:Y:S02]  /*1d90*/  SEL R27, R27, RZ, P5 ;  /* 0x000000ff1b1b7207 */ /* 0x000fe40002800000 */
[----:B--2---:R-:W-:-:S04]  /*1da0*/  ISETP.GE.AND.EX P1, PT, R29, RZ, PT, P1 ;  /* 0x000000ff1d00720c */ /* 0x004fc80003f26310 */
[----:B------:R-:W-:-:S04]  /*1db0*/  @!P0 SEL R6, RZ, 0xffffffff, !P1 ;  /* 0xffffffffff068807 */ /* 0x000fc80004800000 */
[----:B------:R-:W-:-:S04]  /*1dc0*/  LOP3.LUT R6, R6, 0x1, RZ, 0xc0, !PT ;  /* 0x0000000106067812 */ /* 0x000fc800078ec0ff */
[----:B------:R-:W-:-:S04]  /*1dd0*/  ISETP.NE.U32.AND P0, PT, R6, 0x1, PT ;  /* 0x000000010600780c */ /* 0x000fc80003f05070 */
[----:B------:R-:W-:Y:S01]  /*1de0*/  SEL R29, R29, RZ, P0 ;  /* 0x000000ff1d1d7207 */ /* 0x000fe20000000000 */
[----:B------:R-:W-:-:S04]  /*1df0*/  VIADD R6, R3, 0x3 ;  /* 0x0000000303067836 */ /* 0x000fc80000000000 */
[----:B------:R0:W-:Y:S01]  /*1e00*/  STL [R1], R29 ;  /* 0x0000001d01007387 */ /* 0x0001e20000100800 */
[----:B---3--:R-:W-:Y:S02]  /*1e10*/  ISETP.GE.U32.AND P1, PT, R6, R7, PT ;  /* 0x000000070600720c */ /* 0x008fe40003f26070 */
[----:B------:R-:W-:Y:S02]  /*1e20*/  SEL R2, R14, R2, !P0 ;  /* 0x000000020e027207 */ /* 0x000fe40004000000 */
[----:B------:R-:W-:Y:S02]  /*1e30*/  SEL R0, R15, R0, !P0 ;  /* 0x000000000f007207 */ /* 0x000fe40004000000 */
[----:B------:R-:W-:-:S07]  /*1e40*/  SEL R25, R5, R25, !P0 ;  /* 0x0000001905197207 */ /* 0x000fce0004000000 */
[----:B0-----:R-:W-:Y:S05]  /*1e50*/  @!P1 BRA `(.L_x_2462) ;  /* 0xfffffff800e09947 */ /* 0x001fea000383ffff */
.L_x_2461:
[----:B------:R-:W-:Y:S05]  /*1e60*/  BSYNC.RECONVERGENT B1 ;  /* 0x0000000000017941 */ /* 0x000fea0003800200 */
.L_x_2460:
[----:B------:R-:W0:Y:S01]  /*1e70*/  S2R R5, SR_TID.Y ;  /* 0x0000000000057919 */ /* 0x000e220000002200 */
[----:B------:R-:W-:Y:S01]  /*1e80*/  ISETP.NE.AND P0, PT, RZ, UR21, PT ;  /* 0x00000015ff007c0c */ /* 0x000fe2000bf05270 */
[----:B------:R-:W-:Y:S01]  /*1e90*/  BSSY.RECONVERGENT B1, `(.L_x_2463) ;  /* 0x0000020000017945 */ /* 0x000fe20003800200 */
[----:B------:R-:W-:Y:S01]  /*1ea0*/  ISETP.NE.AND P1, PT, RZ, UR22, PT ;  /* 0x00000016ff007c0c */ /* 0x000fe2000bf25270 */
[----:B------:R-:W1:Y:S01]  /*1eb0*/  S2R R4, SR_CTAID.Y ;  /* 0x0000000000047919 */ /* 0x000e620000002600 */
[----:B0-----:R-:W-:Y:S02]  /*1ec0*/  ISETP.NE.AND P0, PT, R5, RZ, P0 ;  /* 0x000000ff0500720c */ /* 0x001fe40000705270 */
[----:B-1----:R-:W-:-:S04]  /*1ed0*/  ISETP.NE.AND P1, PT, R4, RZ, P1 ;  /* 0x000000ff0400720c */ /* 0x002fc80000f25270 */
[----:B------:R-:W-:-:S13]  /*1ee0*/  PLOP3.LUT P0, PT, P0, P1, PT, 0xf8, 0x8f ;  /* 0x00000000008f781c */ /* 0x000fda0000703f70 */
[----:B------:R-:W-:Y:S05]  /*1ef0*/  @P0 BRA `(.L_x_2464) ;  /* 0x0000000000640947 */ /* 0x000fea0003800000 */
[----:B------:R-:W2:Y:S01]  /*1f00*/  LDL.LU R4, [R1+0x8] ;  /* 0x0000080001047983 */ /* 0x000ea20000300800 */
[----:B------:R-:W0:Y:S01]  /*1f10*/  S2R R5, SR_TID.X ;  /* 0x0000000000057919 */ /* 0x000e220000002100 */
[----:B--2---:R-:W-:-:S05]  /*1f20*/  LOP3.LUT R3, R4, 0xfffffffc, RZ, 0xc0, !PT ;  /* 0xfffffffc04037812 */ /* 0x004fca00078ec0ff */
[----:B0-----:R-:W-:-:S05]  /*1f30*/  IMAD.IADD R3, R3, 0x1, R5 ;  /* 0x0000000103037824 */ /* 0x001fca00078e0205 */
[----:B------:R-:W-:-:S13]  /*1f40*/  ISETP.GE.U32.AND P0, PT, R3, R4, PT ;  /* 0x000000040300720c */ /* 0x000fda0003f06070 */
[----:B------:R-:W-:Y:S05]  /*1f50*/  @P0 BRA `(.L_x_2464) ;  /* 0x00000000004c0947 */ /* 0x000fea0003800000 */
[C---:B------:R-:W-:Y:S01]  /*1f60*/  IMAD.WIDE R4, R3.reuse, 0x8, R10 ;  /* 0x0000000803047825 */ /* 0x040fe200078e020a */
[----:B------:R-:W2:Y:S05]  /*1f70*/  LDL.LU R6, [R1+0xc] ;  /* 0x00000c0001067983 */ /* 0x000eaa0000300800 */
[----:B------:R-:W3:Y:S01]  /*1f80*/  LDG.E.64 R4, desc[UR36][R4.64] ;  /* 0x0000002404047981 */ /* 0x000ee2000c1e1b00 */
[----:B--2---:R-:W-:-:S04]  /*1f90*/  IADD3 R3, PT, PT, R3, R6, RZ ;  /* 0x0000000603037210 */ /* 0x004fc80007ffe0ff */
[----:B------:R-:W-:Y:S02]  /*1fa0*/  ISETP.GE.U32.AND P0, PT, R8, R3, PT ;  /* 0x000000030800720c */ /* 0x000fe40003f06070 */
[----:B---3--:R-:W-:Y:S02]  /*1fb0*/  ISETP.NE.U32.AND P1, PT, R19, R4, PT ;  /* 0x000000041300720c */ /* 0x008fe40003f25070 */
[----:B------:R-:W-:Y:S02]  /*1fc0*/  SHF.R.S32.HI R10, RZ, 0x1f, R3 ;  /* 0x0000001fff0a7819 */ /* 0x000fe40000011403 */
[----:B------:R-:W-:Y:S02]  /*1fd0*/  ISETP.NE.AND.EX P1, PT, R18, R5, PT, P1 ;  /* 0x000000051200720c */ /* 0x000fe40003f25310 */
[----:B------:R-:W-:Y:S02]  /*1fe0*/  ISETP.GE.AND.EX P0, PT, R23, R10, PT, P0 ;  /* 0x0000000a1700720c */ /* 0x000fe40003f06300 */
[----:B------:R-:W-:-:S02]  /*1ff0*/  ISETP.GT.U32.AND P2, PT, R19, R4, PT ;  /* 0x000000041300720c */ /* 0x000fc40003f44070 */
[----:B------:R-:W-:Y:S02]  /*2000*/  SEL R6, RZ, 0xffffffff, !P0 ;  /* 0xffffffffff067807 */ /* 0x000fe40004000000 */
[----:B------:R-:W-:-:S05]  /*2010*/  ISETP.GT.AND.EX P0, PT, R18, R5, PT, P2 ;  /* 0x000000051200720c */ /* 0x000fca0003f04320 */
[----:B------:R-:W-:-:S04]  /*2020*/  @P1 SEL R6, RZ, 0xffffffff, P0 ;  /* 0xffffffffff061807 */ /* 0x000fc80000000000 */
[----:B------:R-:W-:-:S04]  /*2030*/  LOP3.LUT R6, R6, 0x1, RZ, 0xc0, !PT ;  /* 0x0000000106067812 */ /* 0x000fc800078ec0ff */
[----:B------:R-:W-:-:S04]  /*2040*/  ISETP.NE.U32.AND P0, PT, R6, 0x1, PT ;  /* 0x000000010600780c */ /* 0x000fc80003f05070 */
[----:B------:R-:W-:Y:S02]  /*2050*/  SEL R19, R4, R19, !P0 ;  /* 0x0000001304137207 */ /* 0x000fe40004000000 */
[----:B------:R-:W-:Y:S02]  /*2060*/  SEL R18, R5, R18, !P0 ;  /* 0x0000001205127207 */ /* 0x000fe40004000000 */
[----:B------:R-:W-:Y:S02]  /*2070*/  SEL R8, R3, R8, !P0 ;  /* 0x0000000803087207 */ /* 0x000fe40004000000 */
[----:B------:R-:W-:-:S07]  /*2080*/  SEL R23, R10, R23, !P0 ;  /* 0x000000170a177207 */ /* 0x000fce0004000000 */
.L_x_2464:
[----:B------:R-:W-:Y:S05]  /*2090*/  BSYNC.RECONVERGENT B1 ;  /* 0x0000000000017941 */ /* 0x000fea0003800200 */
.L_x_2463:
[----:B------:R-:W2:Y:S01]  /*20a0*/  LDL.LU R6, [R1] ;  /* 0x0000000001067983 */ /* 0x000ea20000300800 */
[CC--:B------:R-:W-:Y:S02]  /*20b0*/  ISETP.NE.U32.AND P1, PT, R19.reuse, R21.reuse, PT ;  /* 0x000000151300720c */ /* 0x0c0fe40003f25070 */
[----:B------:R-:W-:Y:S02]  /*20c0*/  ISETP.GT.U32.AND P2, PT, R19, R21, PT ;  /* 0x000000151300720c */ /* 0x000fe40003f44070 */
[----:B------:R-:W-:Y:S02]  /*20d0*/  ISETP.NE.AND.EX P1, PT, R18, R20, PT, P1 ;  /* 0x000000141200720c */ /* 0x000fe40003f25310 */
[----:B------:R-:W-:Y:S02]  /*20e0*/  ISETP.GE.U32.AND P0, PT, R8, R22, PT ;  /* 0x000000160800720c */ /* 0x000fe40003f06070 */
[----:B------:R-:W-:Y:S02]  /*20f0*/  ISETP.GT.AND.EX P2, PT, R18, R20, PT, P2 ;  /* 0x000000141200720c */ /* 0x000fe40003f44320 */
[----:B------:R-:W-:-:S02]  /*2100*/  ISETP.GE.AND.EX P0, PT, R23, R24, PT, P0 ;  /* 0x000000181700720c */ /* 0x000fc40003f06300 */
[----:B------:R-:W-:-:S05]  /*2110*/  SEL R3, RZ, 0xffffffff, P2 ;  /* 0xffffffffff037807 */ /* 0x000fca0001000000 */
[----:B------:R-:W-:-:S04]  /*2120*/  @!P1 SEL R3, RZ, 0xffffffff, !P0 ;  /* 0xffffffffff039807 */ /* 0x000fc80004000000 */
[----:B------:R-:W-:-:S04]  /*2130*/  LOP3.LUT R3, R3, 0x1, RZ, 0xc0, !PT ;  /* 0x0000000103037812 */ /* 0x000fc800078ec0ff */
[----:B------:R-:W-:-:S04]  /*2140*/  ISETP.NE.U32.AND P0, PT, R3, 0x1, PT ;  /* 0x000000010300780c */ /* 0x000fc80003f05070 */
[----:B------:R-:W-:Y:S02]  /*2150*/  SEL R4, R21, R19, !P0 ;  /* 0x0000001315047207 */ /* 0x000fe40004000000 */
[----:B------:R-:W-:Y:S02]  /*2160*/  SEL R9, R20, R18, !P0 ;  /* 0x0000001214097207 */ /* 0x000fe40004000000 */
[-C--:B------:R-:W-:Y:S02]  /*2170*/  ISETP.NE.U32.AND P1, PT, R4, R17.reuse, PT ;  /* 0x000000110400720c */ /* 0x080fe40003f25070 */
[----:B------:R-:W-:Y:S02]  /*2180*/  SEL R5, R22, R8, !P0 ;  /* 0x0000000816057207 */ /* 0x000fe40004000000 */
[----:B------:R-:W-:Y:S02]  /*2190*/  ISETP.NE.AND.EX P1, PT, R9, R16, PT, P1 ;  /* 0x000000100900720c */ /* 0x000fe40003f25310 */
[----:B------:R-:W-:-:S02]  /*21a0*/  ISETP.GT.U32.AND P2, PT, R4, R17, PT ;  /* 0x000000110400720c */ /* 0x000fc40003f44070 */
[----:B------:R-:W-:Y:S02]  /*21b0*/  SEL R24, R24, R23, !P0 ;  /* 0x0000001718187207 */ /* 0x000fe40004000000 */
[----:B------:R-:W-:Y:S02]  /*21c0*/  ISETP.GE.U32.AND P0, PT, R5, R26, PT ;  /* 0x0000001a0500720c */ /* 0x000fe40003f06070 */
[----:B------:R-:W-:Y:S02]  /*21d0*/  ISETP.GT.AND.EX P2, PT, R9, R16, PT, P2 ;  /* 0x000000100900720c */ /* 0x000fe40003f44320 */
[----:B------:R-:W-:Y:S02]  /*21e0*/  ISETP.GE.AND.EX P0, PT, R24, R27, PT, P0 ;  /* 0x0000001b1800720c */ /* 0x000fe40003f06300 */
[----:B------:R-:W-:Y:S02]  /*21f0*/  SEL R3, RZ, 0xffffffff, P2 ;  /* 0xffffffffff037807 */ /* 0x000fe40001000000 */
[----:B------:R-:W-:-:S04]  /*2200*/  @!P1 SEL R3, RZ, 0xffffffff, !P0 ;  /* 0xffffffffff039807 */ /* 0x000fc80004000000 */
[----:B------:R-:W-:-:S04]  /*2210*/  LOP3.LUT R3, R3, 0x1, RZ, 0xc0, !PT ;  /* 0x0000000103037812 */ /* 0x000fc800078ec0ff */
[----:B------:R-:W-:-:S04]  /*2220*/  ISETP.NE.U32.AND P0, PT, R3, 0x1, PT ;  /* 0x000000010300780c */ /* 0x000fc80003f05070 */
[----:B------:R-:W-:Y:S02]  /*2230*/  SEL R17, R17, R4, !P0 ;  /* 0x0000000411117207 */ /* 0x000fe40004000000 */
[----:B------:R-:W-:Y:S02]  /*2240*/  SEL R9, R16, R9, !P0 ;  /* 0x0000000910097207 */ /* 0x000fe40004000000 */
[----:B------:R-:W-:Y:S02]  /*2250*/  ISETP.NE.U32.AND P1, PT, R17, R2, PT ;  /* 0x000000021100720c */ /* 0x000fe40003f25070 */
[----:B------:R-:W-:Y:S02]  /*2260*/  SEL R26, R26, R5, !P0 ;  /* 0x000000051a1a7207 */ /* 0x000fe40004000000 */
[----:B------:R-:W-:Y:S02]  /*2270*/  ISETP.NE.AND.EX P1, PT, R9, R0, PT, P1 ;  /* 0x000000000900720c */ /* 0x000fe40003f25310 */
[----:B------:R-:W-:-:S02]  /*2280*/  ISETP.GT.U32.AND P2, PT, R17, R2, PT ;  /* 0x000000021100720c */ /* 0x000fc40003f44070 */
[----:B------:R-:W-:Y:S02]  /*2290*/  SEL R23, R27, R24, !P0 ;  /* 0x000000181b177207 */ /* 0x000fe40004000000 */
[----:B------:R-:W-:Y:S02]  /*22a0*/  ISETP.GE.U32.AND P0, PT, R26, R25, PT ;  /* 0x000000191a00720c */ /* 0x000fe40003f06070 */
[----:B------:R-:W-:-:S04]  /*22b0*/  ISETP.GT.AND.EX P2, PT, R9, R0, PT, P2 ;  /* 0x000000000900720c */ /* 0x000fc80003f44320 */
[----:B------:R-:W-:Y:S02]  /*22c0*/  SEL R3, RZ, 0xffffffff, P2 ;  /* 0xffffffffff037807 */ /* 0x000fe40001000000 */
[----:B--2---:R-:W-:-:S04]  /*22d0*/  ISETP.GE.AND.EX P0, PT, R23, R6, PT, P0 ;  /* 0x000000061700720c */ /* 0x004fc80003f06300 */
[----:B------:R-:W-:-:S04]  /*22e0*/  @!P1 SEL R3, RZ, 0xffffffff, !P0 ;  /* 0xffffffffff039807 */ /* 0x000fc80004000000 */
[----:B------:R-:W-:-:S04]  /*22f0*/  LOP3.LUT R3, R3, 0x1, RZ, 0xc0, !PT ;  /* 0x0000000103037812 */ /* 0x000fc800078ec0ff */
[----:B------:R-:W-:-:S04]  /*2300*/  ISETP.NE.U32.AND P0, PT, R3, 0x1, PT ;  /* 0x000000010300780c */ /* 0x000fc80003f05070 */
[----:B------:R-:W-:Y:S02]  /*2310*/  SEL R9, R0, R9, !P0 ;  /* 0x0000000900097207 */ /* 0x000fe40004000000 */
[----:B------:R-:W-:Y:S02]  /*2320*/  SEL R3, R2, R17, !P0 ;  /* 0x0000001102037207 */ /* 0x000fe40004000000 */
[----:B------:R-:W-:Y:S02]  /*2330*/  SEL R0, R25, R26, !P0 ;  /* 0x0000001a19007207 */ /* 0x000fe40004000000 */
[----:B------:R-:W-:Y:S01]  /*2340*/  SEL R23, R6, R23, !P0 ;  /* 0x0000001706177207 */ /* 0x000fe20004000000 */
[----:B------:R-:W-:Y:S06]  /*2350*/  BRA `(.L_x_2454) ;  /* 0x000000b400c47947 */ /* 0x000fec0003800000 */
.L_x_2455:
[----:B------:R-:W1:Y:S08]  /*2360*/  LDC R2, c[0x0][0x508] ;  /* 0x00014200ff027b82 */ /* 0x000e700000000800 */
[----:B------:R-:W2:Y:S01]  /*2370*/  LDC R0, c[0x0][0x3d8] ;  /* 0x0000f600ff007b82 */ /* 0x000ea20000000800 */
[----:B-1----:R-:W-:-:S04]  /*2380*/  SHF.R.U32.HI R3, RZ, 0x3, R2 ;  /* 0x00000003ff037819 */ /* 0x002fc80000011602 */
[----:B------:R-:W-:-:S04]  /*2390*/  ISETP.NE.AND P0, PT, R3, 0x1, PT ;  /* 0x000000010300780c */ /* 0x000fc80003f05270 */
[----:B--2---:R-:W-:-:S13]  /*23a0*/  ISETP.NE.OR P0, PT, R0, 0x1, P0 ;  /* 0x000000010000780c */ /* 0x004fda0000705670 */
[----:B------:R-:W-:Y:S05]  /*23b0*/  @P0 BRA `(.L_x_2465) ;  /* 0x0000000c00e40947 */ /* 0x000fea0003800000 */
[----:B------:R-:W2:Y:S01]  /*23c0*/  LDL R4, [R1+0x4] ;  /* 0x0000040001047983 */ /* 0x000ea20000100800 */
[----:B------:R-:W1:Y:S01]  /*23d0*/  LDC R0, c[0x0][0x3a4] ;  /* 0x0000e900ff007b82 */ /* 0x000e620000000800 */
[----:B------:R-:W-:Y:S01]  /*23e0*/  BSSY.RECONVERGENT B1, `(.L_x_2466) ;  /* 0x000006b000017945 */ /* 0x000fe20003800200 */
[----:B------:R-:W-:-:S06]  /*23f0*/  IMAD.MOV.U32 R27, RZ, RZ, R7 ;  /* 0x000000ffff1b7224 */ /* 0x000fcc00078e0007 */
[----:B------:R-:W0:Y:S08]  /*2400*/  LDC R3, c[0x0][0x390] ;  /* 0x0000e400ff037b82 */ /* 0x000e300000000800 */
[----:B------:R-:W3:Y:S08]  /*2410*/  LDC R24, c[0x0][0x394] ;  /* 0x0000e500ff187b82 */ /* 0x000ef00000000800 */
[----:B------:R-:W4:Y:S01]  /*2420*/  LDC R2, c[0x0][0x388] ;  /* 0x0000e200ff027b82 */ /* 0x000f220000000800 */
[----:B-1----:R-:W-:-:S07]  /*2430*/  IMAD R0, R0, 0x3, R7 ;  /* 0x0000000300007824 */ /* 0x002fce00078e0207 */
[----:B------:R-:W1:Y:S01]  /*2440*/  LDC R20, c[0x0][0x38c] ;  /* 0x0000e300ff147b82 */ /* 0x000e620000000800 */
[----:B0-----:R-:W-:Y:S01]  /*2450*/  MOV R5, R3 ;  /* 0x0000000300057202 */ /* 0x001fe20000000f00 */
[--C-:B---3--:R-:W-:Y:S02]  /*2460*/  IMAD.MOV.U32 R23, RZ, RZ, R24.reuse ;  /* 0x000000ffff177224 */ /* 0x108fe400078e0018 */
[--C-:B------:R-:W-:Y:S02]  /*2470*/  IMAD.MOV.U32 R25, RZ, RZ, R24.reuse ;  /* 0x000000ffff197224 */ /* 0x100fe400078e0018 */
[----:B------:R-:W-:Y:S01]  /*2480*/  IMAD.MOV.U32 R26, RZ, RZ, R24 ;  /* 0x000000ffff1a7224 */ /* 0x000fe200078e0018 */
[----:B----4-:R-:W-:Y:S01]  /*2490*/  MOV R6, R2 ;  /* 0x0000000200067202 */ /* 0x010fe20000000f00 */
[--C-:B------:R-:W-:Y:S02]  /*24a0*/  IMAD.MOV.U32 R7, RZ, RZ, R2.reuse ;  /* 0x000000ffff077224 */ /* 0x100fe400078e0002 */
[----:B------:R-:W-:-:S02]  /*24b0*/  IMAD.MOV.U32 R8, RZ, RZ, R2 ;  /* 0x000000ffff087224 */ /* 0x000fc400078e0002 */
[--C-:B-1----:R-:W-:Y:S01]  /*24c0*/  IMAD.MOV.U32 R9, RZ, RZ, R20.reuse ;  /* 0x000000ffff097224 */ /* 0x102fe200078e0014 */
[----:B------:R-:W-:Y:S01]  /*24d0*/  MOV R21, R20 ;  /* 0x0000001400157202 */ /* 0x000fe20000000f00 */
[----:B------:R-:W-:Y:S01]  /*24e0*/  IMAD.MOV.U32 R22, RZ, RZ, R20 ;  /* 0x000000ffff167224 */ /* 0x000fe200078e0014 */
[----:B--2---:R-:W-:Y:S01]  /*24f0*/  ISETP.GE.U32.AND P0, PT, R0, R4, PT ;  /* 0x000000040000720c */ /* 0x004fe20003f06070 */
[--C-:B------:R-:W-:Y:S02]  /*2500*/  IMAD.MOV.U32 R0, RZ, RZ, R3.reuse ;  /* 0x000000ffff007224 */ /* 0x100fe400078e0003 */
[----:B------:R-:W-:-:S10]  /*2510*/  IMAD.MOV.U32 R4, RZ, RZ, R3 ;  /* 0x000000ffff047224 */ /* 0x000fd400078e0003 */
[----:B------:R-:W-:Y:S05]  /*2520*/  @P0 BRA `(.L_x_2467) ;  /* 0x0000000400580947 */ /* 0x000fea0003800000 */
[----:B------:R-:W-:Y:S01]  /*2530*/  BSSY.RECONVERGENT B2, `(.L_x_2467) ;  /* 0x0000055000027945 */ /* 0x000fe20003800200 */
        /* <DEDUP_REMOVED lines=8> */
.L_x_2468:
[----:B------:R-:W0:Y:S01]  /*25c0*/  LDC R19, c[0x0][0x3a4] ;  /* 0x0000e900ff137b82 */ /* 0x000e220000000800 */
[C---:B------:R-:W-:Y:S01]  /*25d0*/  IMAD.WIDE.U32 R12, R27.reuse, 0x8, R10 ;  /* 0x000000081b0c7825 */ /* 0x040fe200078e000a */
[----:B------:R0:W-:Y:S05]  /*25e0*/  STL [R1+0x30], R23 ;  /* 0x0000301701007387 */ /* 0x0001ea0000100800 */
[----:B------:R-:W2:Y:S01]  /*25f0*/  LDG.E.64 R12, desc[UR36][R12.64] ;  /* 0x000000240c0c7981 */ /* 0x000ea2000c1e1b00 */
[----:B0-----:R-:W-:-:S04]  /*2600*/  IMAD.IADD R23, R27, 0x1, R19 ;  /* 0x000000011b177824 */ /* 0x001fc800078e0213 */
[----:B------:R-:W-:-:S06]  /*2610*/  IMAD.WIDE.U32 R14, R23, 0x8, R10 ;  /* 0x00000008170e7825 */ /* 0x000fcc00078e000a */
[----:B------:R-:W3:Y:S01]  /*2620*/  LDG.E.64 R14, desc[UR36][R14.64] ;  /* 0x000000240e0e7981 */ /* 0x000ee2000c1e1b00 */
[----:B------:R-:W-:Y:S01]  /*2630*/  ISETP.GE.U32.AND P0, PT, R5, R27, PT ;  /* 0x0000001b0500720c */ /* 0x000fe20003f06070 */
[----:B------:R-:W-:-:S03]  /*2640*/  IMAD.IADD R28, R23, 0x1, R19 ;  /* 0x00000001171c7824 */ /* 0x000fc600078e0213 */
[----:B------:R-:W-:-:S04]  /*2650*/  ISETP.GE.AND.EX P0, PT, R26, RZ, PT, P0 ;  /* 0x000000ff1a00720c */ /* 0x000fc80003f06300 */
[----:B------:R-:W-:Y:S02]  /*2660*/  SEL R16, RZ, 0xffffffff, !P0 ;  /* 0xffffffffff107807 */ /* 0x000fe40004000000 */
[----:B------:R-:W-:Y:S02]  /*2670*/  IADD3 R29, PT, PT, R28, R19, RZ ;  /* 0x000000131c1d7210 */ /* 0x000fe40007ffe0ff */
[CC--:B--2---:R-:W-:Y:S02]  /*2680*/  ISETP.NE.U32.AND P1, PT, R2.reuse, R12.reuse, PT ;  /* 0x0000000c0200720c */ /* 0x0c4fe40003f25070 */
[----:B------:R-:W-:Y:S02]  /*2690*/  ISETP.GT.U32.AND P2, PT, R2, R12, PT ;  /* 0x0000000c0200720c */ /* 0x000fe40003f44070 */
[CC--:B------:R-:W-:Y:S02]  /*26a0*/  ISETP.NE.AND.EX P1, PT, R22.reuse, R13.reuse, PT, P1 ;  /* 0x0000000d1600720c */ /* 0x0c0fe40003f25310 */
[----:B------:R-:W-:-:S11]  /*26b0*/  ISETP.GT.AND.EX P0, PT, R22, R13, PT, P2 ;  /* 0x0000000d1600720c */ /* 0x000fd60003f04320 */
[----:B------:R-:W-:Y:S02]  /*26c0*/  @P1 SEL R16, RZ, 0xffffffff, P0 ;  /* 0xffffffffff101807 */ /* 0x000fe40000000000 */
[----:B------:R-:W-:Y:S02]  /*26d0*/  ISETP.GE.U32.AND P0, PT, R4, R23, PT ;  /* 0x000000170400720c */ /* 0x000fe40003f06070 */
[----:B------:R-:W-:Y:S02]  /*26e0*/  LOP3.LUT R16, R16, 0x1, RZ, 0xc0, !PT ;  /* 0x0000000110107812 */ /* 0x000fe400078ec0ff */
[----:B------:R-:W-:Y:S02]  /*26f0*/  ISETP.GE.AND.EX P0, PT, R25, RZ, PT, P0 ;  /* 0x000000ff1900720c */ /* 0x000fe40003f06300 */
[----:B------:R-:W-:Y:S01]  /*2700*/  ISETP.NE.U32.AND P3, PT, R16, 0x1, PT ;  /* 0x000000011000780c */ /* 0x000fe20003f65070 */
[----:B------:R-:W-:Y:S01]  /*2710*/  IMAD.WIDE.U32 R16, R28, 0x8, R10 ;  /* 0x000000081c107825 */ /* 0x000fe200078e000a */
[----:B---3--:R-:W-:-:S02]  /*2720*/  ISETP.NE.U32.AND P1, PT, R8, R14, PT ;  /* 0x0000000e0800720c */ /* 0x008fc40003f25070 */
[----:B------:R-:W-:Y:S02]  /*2730*/  ISETP.GT.U32.AND P2, PT, R8, R14, PT ;  /* 0x0000000e0800720c */ /* 0x000fe40003f44070 */
[CC--:B------:R-:W-:Y:S01]  /*2740*/  ISETP.NE.AND.EX P1, PT, R21.reuse, R15.reuse, PT, P1 ;  /* 0x0000000f1500720c */ /* 0x0c0fe20003f25310 */
[----:B------:R-:W2:Y:S01]  /*2750*/  LDG.E.64 R16, desc[UR36][R16.64] ;  /* 0x0000002410107981 */ /* 0x000ea2000c1e1b00 */
[----:B------:R-:W-:Y:S02]  /*2760*/  ISETP.GT.AND.EX P2, PT, R21, R15, PT, P2 ;  /* 0x0000000f1500720c */ /* 0x000fe40003f44320 */
[----:B------:R-:W-:Y:S02]  /*2770*/  SEL R18, RZ, 0xffffffff, !P0 ;  /* 0xffffffffff127807 */ /* 0x000fe40004000000 */
[----:B------:R-:W-:-:S07]  /*2780*/  SEL R5, R27, R5, !P3 ;  /* 0x000000051b057207 */ /* 0x000fce0005800000 */
[----:B------:R-:W-:-:S04]  /*2790*/  @P1 SEL R18, RZ, 0xffffffff, P2 ;  /* 0xffffffffff121807 */ /* 0x000fc80001000000 */
[----:B------:R-:W-:-:S04]  /*27a0*/  LOP3.LUT R18, R18, 0x1, RZ, 0xc0, !PT ;  /* 0x0000000112127812 */ /* 0x000fc800078ec0ff */
[----:B------:R-:W-:Y:S01]  /*27b0*/  ISETP.NE.U32.AND P4, PT, R18, 0x1, PT ;  /* 0x000000011200780c */ /* 0x000fe20003f85070 */
[----:B------:R-:W-:-:S06]  /*27c0*/  IMAD.WIDE.U32 R18, R29, 0x8, R10 ;  /* 0x000000081d127825 */ /* 0x000fcc00078e000a */
[----:B------:R-:W3:Y:S01]  /*27d0*/  LDG.E.64 R18, desc[UR36][R18.64] ;  /* 0x0000002412127981 */ /* 0x000ee2000c1e1b00 */
[----:B------:R-:W-:-:S03]  /*27e0*/  SEL R4, R23, R4, !P4 ;  /* 0x0000000417047207 */ /* 0x000fc60006000000 */
[----:B------:R-:W4:Y:S01]  /*27f0*/  LDL.LU R23, [R1+0x30] ;  /* 0x0000300001177983 */ /* 0x000f220000300800 */
[----:B------:R-:W-:-:S04]  /*2800*/  ISETP.GE.U32.AND P0, PT, R3, R28, PT ;  /* 0x0000001c0300720c */ /* 0x000fc80003f06070 */
[----:B------:R-:W-:-:S04]  /*2810*/  ISETP.GE.AND.EX P0, PT, R24, RZ, PT, P0 ;  /* 0x000000ff1800720c */ /* 0x000fc80003f06300 */
[----:B------:R-:W-:Y:S02]  /*2820*/  SEL R27, RZ, 0xffffffff, !P0 ;  /* 0xffffffffff1b7807 */ /* 0x000fe40004000000 */
[----:B--2---:R-:W-:-:S04]  /*2830*/  ISETP.NE.U32.AND P1, PT, R7, R16, PT ;  /* 0x000000100700720c */ /* 0x004fc80003f25070 */
[----:B------:R-:W-:Y:S02]  /*2840*/  ISETP.NE.AND.EX P1, PT, R20, R17, PT, P1 ;  /* 0x000000111400720c */ /* 0x000fe40003f25310 */
[----:B------:R-:W-:-:S04]  /*2850*/  ISETP.GT.U32.AND P2, PT, R7, R16, PT ;  /* 0x000000100700720c */ /* 0x000fc80003f44070 */
[----:B------:R-:W-:-:S07]  /*2860*/  ISETP.GT.AND.EX P2, PT, R20, R17, PT, P2 ;  /* 0x000000111400720c */ /* 0x000fce0003f44320 */
[----:B------:R-:W-:-:S04]  /*2870*/  @P1 SEL R27, RZ, 0xffffffff, P2 ;  /* 0xffffffffff1b1807 */ /* 0x000fc80001000000 */
[----:B------:R-:W-:-:S04]  /*2880*/  LOP3.LUT R27, R27, 0x1, RZ, 0xc0, !PT ;  /* 0x000000011b1b7812 */ /* 0x000fc800078ec0ff */
[----:B------:R-:W-:Y:S02]  /*2890*/  ISETP.NE.U32.AND P5, PT, R27, 0x1, PT ;  /* 0x000000011b00780c */ /* 0x000fe40003fa5070 */
[-C--:B---3--:R-:W-:Y:S02]  /*28a0*/  ISETP.NE.U32.AND P0, PT, R6, R18.reuse, PT ;  /* 0x000000120600720c */ /* 0x088fe40003f05070 */
[----:B------:R-:W-:Y:S02]  /*28b0*/  SEL R3, R28, R3, !P5 ;  /* 0x000000031c037207 */ /* 0x000fe40006800000 */
[----:B------:R-:W-:Y:S01]  /*28c0*/  ISETP.NE.AND.EX P0, PT, R9, R19, PT, P0 ;  /* 0x000000130900720c */ /* 0x000fe20003f05300 */
[----:B------:R-:W0:Y:S01]  /*28d0*/  LDC R28, c[0x0][0x3a4] ;  /* 0x0000e900ff1c7b82 */ /* 0x000e220000000800 */
[----:B------:R-:W-:Y:S02]  /*28e0*/  ISETP.GE.U32.AND P1, PT, R0, R29, PT ;  /* 0x0000001d0000720c */ /* 0x000fe40003f26070 */
[----:B------:R-:W-:-:S02]  /*28f0*/  ISETP.GT.U32.AND P2, PT, R6, R18, PT ;  /* 0x000000120600720c */ /* 0x000fc40003f44070 */
[----:B----4-:R-:W-:Y:S02]  /*2900*/  ISETP.GE.AND.EX P1, PT, R23, RZ, PT, P1 ;  /* 0x000000ff1700720c */ /* 0x010fe40003f26310 */
[----:B------:R-:W-:Y:S02]  /*2910*/  ISETP.GT.AND.EX P2, PT, R9, R19, PT, P2 ;  /* 0x000000130900720c */ /* 0x000fe40003f44320 */
[----:B------:R-:W-:-:S03]  /*2920*/  SEL R27, RZ, 0xffffffff, !P1 ;  /* 0xffffffffff1b7807 */ /* 0x000fc60004800000 */
[----:B------:R-:W-:-:S04]  /*2930*/  @P0 SEL R27, RZ, 0xffffffff, P2 ;  /* 0xffffffffff1b0807 */ /* 0x000fc80001000000 */
[----:B------:R-:W-:-:S04]  /*2940*/  LOP3.LUT R27, R27, 0x1, RZ, 0xc0, !PT ;  /* 0x000000011b1b7812 */ /* 0x000fc800078ec0ff */
[----:B------:R-:W-:Y:S01]  /*2950*/  ISETP.NE.U32.AND P0, PT, R27, 0x1, PT ;  /* 0x000000011b00780c */ /* 0x000fe20003f05070 */
[----:B0-----:R-:W-:-:S03]  /*2960*/  IMAD.IADD R27, R29, 0x1, R28 ;  /* 0x000000011d1b7824 */ /* 0x001fc600078e021c */
[----:B------:R-:W-:Y:S02]  /*2970*/  SEL R0, R29, R0, !P0 ;  /* 0x000000001d007207 */ /* 0x000fe40004000000 */
[----:B------:R-:W2:Y:S01]  /*2980*/  LDL R29, [R1+0x4] ;  /* 0x00000400011d7983 */ /* 0x000ea20000100800 */
[----:B------:R-:W-:Y:S01]  /*2990*/  IMAD R28, R28, 0x3, R27 ;  /* 0x000000031c1c7824 */ /* 0x000fe200078e021b */
[----:B------:R-:W-:Y:S02]  /*29a0*/  SEL R2, R12, R2, !P3 ;  /* 0x000000020c027207 */ /* 0x000fe40005800000 */
[----:B------:R-:W-:Y:S02]  /*29b0*/  SEL R22, R13, R22, !P3 ;  /* 0x000000160d167207 */ /* 0x000fe40005800000 */
[----:B------:R-:W-:Y:S02]  /*29c0*/  SEL R26, R26, RZ, P3 ;  /* 0x000000ff1a1a7207 */ /* 0x000fe40001800000 */
[----:B------:R-:W-:-:S02]  /*29d0*/  SEL R8, R14, R8, !P4 ;  /* 0x000000080e087207 */ /* 0x000fc40006000000 */
[----:B------:R-:W-:Y:S02]  /*29e0*/  SEL R21, R15, R21, !P4 ;  /* 0x000000150f157207 */ /* 0x000fe40006000000 */
[----:B------:R-:W-:Y:S02]  /*29f0*/  SEL R25, R25, RZ, P4 ;  /* 0x000000ff19197207 */ /* 0x000fe40002000000 */
[----:B------:R-:W-:Y:S02]  /*2a00*/  SEL R7, R16, R7, !P5 ;  /* 0x0000000710077207 */ /* 0x000fe40006800000 */
[----:B------:R-:W-:Y:S02]  /*2a10*/  SEL R20, R17, R20, !P5 ;  /* 0x0000001411147207 */ /* 0x000fe40006800000 */
[----:B------:R-:W-:Y:S02]  /*2a20*/  SEL R24, R24, RZ, P5 ;  /* 0x000000ff18187207 */ /* 0x000fe40002800000 */
[----:B------:R-:W-:-:S02]  /*2a30*/  SEL R6, R18, R6, !P0 ;  /* 0x0000000612067207 */ /* 0x000fc40004000000 */
[----:B------:R-:W-:Y:S02]  /*2a40*/  SEL R9, R19, R9, !P0 ;  /* 0x0000000913097207 */ /* 0x000fe40004000000 */
[----:B------:R-:W-:Y:S02]  /*2a50*/  SEL R23, R23, RZ, P0 ;  /* 0x000000ff17177207 */ /* 0x000fe40000000000 */
[----:B--2---:R-:W-:-:S13]  /*2a60*/  ISETP.GE.U32.AND P1, PT, R28, R29, PT ;  /* 0x0000001d1c00720c */ /* 0x004fda0003f26070 */
[----:B------:R-:W-:Y:S05]  /*2a70*/  @!P1 BRA `(.L_x_2468) ;  /* 0xfffffff800d09947 */ /* 0x000fea000383ffff */
[----:B------:R-:W-:Y:S05]  /*2a80*/  BSYNC.RECONVERGENT B2 ;  /* 0x0000000000027941 */ /* 0x000fea0003800200 */
.L_x_2467:
[----:B------:R-:W-:Y:S05]  /*2a90*/  BSYNC.RECONVERGENT B1 ;  /* 0x0000000000017941 */ /* 0x000fea0003800200 */
.L_x_2466:
[----:B------:R-:W2:Y:S01]  /*2aa0*/  LDL R29, [R1+0x4] ;  /* 0x00000400011d7983 */ /* 0x000ea20000100800 */
[----:B------:R-:W-:Y:S01]  /*2ab0*/  BSSY.RECONVERGENT B1, `(.L_x_2469) ;  /* 0x0000018000017945 */ /* 0x000fe20003800200 */
[----:B--2---:R-:W-:-:S13]  /*2ac0*/  ISETP.GE.U32.AND P0, PT, R27, R29, PT ;  /* 0x0000001d1b00720c */ /* 0x004fda0003f06070 */
[----:B------:R-:W-:Y:S05]  /*2ad0*/  @P0 BRA `(.L_x_2470) ;  /* 0x0000000000540947 */ /* 0x000fea0003800000 */
[C---:B------:R-:W-:Y:S01]  /*2ae0*/  IMAD.WIDE.U32 R12, R27.reuse, 0x8, R10 ;  /* 0x000000081b0c7825 */ /* 0x040fe200078e000a */
[----:B------:R-:W0:Y:S05]  /*2af0*/  LDC R28, c[0x0][0x3a4] ;  /* 0x0000e900ff1c7b82 */ /* 0x000e2a0000000800 */
[----:B------:R-:W5:Y:S01]  /*2b00*/  LDG.E.64 R12, desc[UR36][R12.64] ;  /* 0x000000240c0c7981 */ /* 0x000f62000c1e1b00 */
[----:B0-----:R-:W-:-:S05]  /*2b10*/  IMAD.IADD R28, R27, 0x1, R28 ;  /* 0x000000011b1c7824 */ /* 0x001fca00078e021c */
[----:B------:R-:W-:-:S13]  /*2b20*/  ISETP.GE.U32.AND P1, PT, R28, R29, PT ;  /* 0x0000001d1c00720c */ /* 0x000fda0003f26070 */
[----:B------:R-:W-:Y:S05]  /*2b30*/  @P1 BRA `(.L_x_2470) ;  /* 0x00000000003c1947 */ /* 0x000fea0003800000 */
[----:B------:R0:W-:Y:S01]  /*2b40*/  STL [R1+0x30], R0 ;  /* 0x0000300001007387 */ /* 0x0001e20000100800 */
[----:B------:R-:W-:-:S06]  /*2b50*/  IMAD.WIDE.U32 R14, R28, 0x8, R10 ;  /* 0x000000081c0e7825 */ /* 0x000fcc00078e000a */
[----:B------:R-:W5:Y:S01]  /*2b60*/  LDG.E.64 R14, desc[UR36][R14.64] ;  /* 0x000000240e0e7981 */ /* 0x000f62000c1e1b00 */
[----:B0-----:R-:W0:Y:S02]  /*2b70*/  LDC R0, c[0x0][0x3a4] ;  /* 0x0000e900ff007b82 */ /* 0x001e240000000800 */
[----:B0-----:R-:W-:Y:S02]  /*2b80*/  IMAD.IADD R28, R28, 0x1, R0 ;  /* 0x000000011c1c7824 */ /* 0x001fe400078e0200 */
[----:B------:R0:W5:Y:S03]  /*2b90*/  LDL.LU R0, [R1+0x30] ;  /* 0x0000300001007983 */ /* 0x0001660000300800 */
[----:B------:R-:W-:-:S13]  /*2ba0*/  ISETP.GE.U32.AND P1, PT, R28, R29, PT ;  /* 0x0000001d1c00720c */ /* 0x000fda0003f26070 */
[----:B0-----:R-:W-:Y:S05]  /*2bb0*/  @P1 BRA `(.L_x_2470) ;  /* 0x00000000001c1947 */ /* 0x001fea0003800000 */
[----:B------:R-:W0:Y:S02]  /*2bc0*/  LDC R17, c[0x0][0x3a4] ;  /* 0x0000e900ff117b82 */ /* 0x000e240000000800 */
[----:B0-----:R-:W-:-:S04]  /*2bd0*/  IADD3 R16, PT, PT, R28, R17, RZ ;  /* 0x000000111c107210 */ /* 0x001fc80007ffe0ff */
[----:B------:R-:W-:Y:S01]  /*2be0*/  ISETP.GE.U32.AND P1, PT, R16, R29, PT ;  /* 0x0000001d1000720c */ /* 0x000fe20003f26070 */
[----:B------:R-:W-:-:S12]  /*2bf0*/  IMAD.WIDE.U32 R28, R28, 0x8, R10 ;  /* 0x000000081c1c7825 */ /* 0x000fd800078e000a */
[----:B------:R-:W-:Y:S02]  /*2c00*/  @!P1 IMAD.WIDE.U32 R10, R16, 0x8, R10 ;  /* 0x00000008100a9825 */ /* 0x000fe400078e000a */
[----:B------:R0:W5:Y:S04]  /*2c10*/  LDG.E.64 R16, desc[UR36][R28.64] ;  /* 0x000000241c107981 */ /* 0x000168000c1e1b00 */
[----:B------:R0:W5:Y:S02]  /*2c20*/  @!P1 LDG.E.64 R18, desc[UR36][R10.64] ;  /* 0x000000240a129981 */ /* 0x000164000c1e1b00 */
.L_x_2470:
[----:B------:R-:W-:Y:S05]  /*2c30*/  BSYNC.RECONVERGENT B1 ;  /* 0x0000000000017941 */ /* 0x000fea0003800200 */
.L_x_2469:
[----:B------:R-:W-:Y:S04]  /*2c40*/  BSSY.RECONVERGENT B1, `(.L_x_2471) ;  /* 0x0000045000017945 */ /* 0x000fe80003800200 */
[----:B------:R-:W-:Y:S05]  /*2c50*/  @P0 BRA `(.L_x_2472) ;  /* 0x00000004000c0947 */ /* 0x000fea0003800000 */
[----:B0-----:R-:W2:Y:S01]  /*2c60*/  LDL R28, [R1+0x4] ;  /* 0x00000400011c7983 */ /* 0x001ea20000100800 */
[CC--:B-----5:R-:W-:Y:S01]  /*2c70*/  ISETP.NE.U32.AND P1, PT, R2.reuse, R12.reuse, PT ;  /* 0x0000000c0200720c */ /* 0x0e0fe20003f25070 */
[----:B------:R-:W0:Y:S01]  /*2c80*/  LDC R29, c[0x0][0x3a4] ;  /* 0x0000e900ff1d7b82 */ /* 0x000e220000000800 */
[----:B------:R-:W-:Y:S02]  /*2c90*/  ISETP.GT.U32.AND P2, PT, R2, R12, PT ;  /* 0x0000000c0200720c */ /* 0x000fe40003f44070 */
[C---:B------:R-:W-:Y:S02]  /*2ca0*/  ISETP.NE.AND.EX P1, PT, R22.reuse, R13, PT, P1 ;  /* 0x0000000d1600720c */ /* 0x040fe40003f25310 */
[----:B------:R-:W-:Y:S02]  /*2cb0*/  ISETP.GE.U32.AND P0, PT, R5, R27, PT ;  /* 0x0000001b0500720c */ /* 0x000fe40003f06070 */
[----:B------:R-:W-:Y:S02]  /*2cc0*/  ISETP.GT.AND.EX P2, PT, R22, R13, PT, P2 ;  /* 0x0000000d1600720c */ /* 0x000fe40003f44320 */
[----:B------:R-:W-:-:S02]  /*2cd0*/  ISETP.GE.AND.EX P0, PT, R26, RZ, PT, P0 ;  /* 0x000000ff1a00720c */ /* 0x000fc40003f06300 */
[----:B------:R-:W-:-:S05]  /*2ce0*/  SEL R10, RZ, 0xffffffff, P2 ;  /* 0xffffffffff0a7807 */ /* 0x000fca0001000000 */
[----:B------:R-:W-:-:S04]  /*2cf0*/  @!P1 SEL R10, RZ, 0xffffffff, !P0 ;  /* 0xffffffffff0a9807 */ /* 0x000fc80004000000 */
[----:B------:R-:W-:-:S04]  /*2d00*/  LOP3.LUT R10, R10, 0x1, RZ, 0xc0, !PT ;  /* 0x000000010a0a7812 */ /* 0x000fc800078ec0ff */
[----:B------:R-:W-:-:S04]  /*2d10*/  ISETP.NE.U32.AND P0, PT, R10, 0x1, PT ;  /* 0x000000010a00780c */ /* 0x000fc80003f05070 */
[C---:B------:R-:W-:Y:S01]  /*2d20*/  SEL R5, R27.reuse, R5, !P0 ;  /* 0x000000051b057207 */ /* 0x040fe20004000000 */
[----:B0-----:R-:W-:Y:S01]  /*2d30*/  IMAD.IADD R27, R27, 0x1, R29 ;  /* 0x000000011b1b7824 */ /* 0x001fe200078e021d */
[----:B------:R-:W-:Y:S02]  /*2d40*/  SEL R2, R12, R2, !P0 ;  /* 0x000000020c027207 */ /* 0x000fe40004000000 */
[----:B------:R-:W-:Y:S02]  /*2d50*/  SEL R22, R13, R22, !P0 ;  /* 0x000000160d167207 */ /* 0x000fe40004000000 */
[----:B------:R-:W-:Y:S02]  /*2d60*/  SEL R26, R26, RZ, P0 ;  /* 0x000000ff1a1a7207 */ /* 0x000fe40000000000 */
[----:B--2---:R-:W-:-:S13]  /*2d70*/  ISETP.GE.U32.AND P1, PT, R27, R28, PT ;  /* 0x0000001c1b00720c */ /* 0x004fda0003f26070 */
[----:B------:R-:W-:Y:S05]  /*2d80*/  @P1 BRA `(.L_x_2472) ;  /* 0x0000000000c01947 */ /* 0x000fea0003800000 */
[CC--:B------:R-:W-:Y:S02]  /*2d90*/  ISETP.NE.U32.AND P1, PT, R8.reuse, R14.reuse, PT ;  /* 0x0000000e0800720c */ /* 0x0c0fe40003f25070 */
        /* <DEDUP_REMOVED lines=8> */
[----:B------:R-:W-:Y:S01]  /*2e20*/  ISETP.NE.U32.AND P0, PT, R10, 0x1, PT ;  /* 0x000000010a00780c */ /* 0x000fe20003f05070 */
[----:B------:R-:W-:-:S03]  /*2e30*/  IMAD.IADD R10, R27, 0x1, R29 ;  /* 0x000000011b0a7824 */ /* 0x000fc600078e021d */
[----:B------:R-:W-:Y:S02]  /*2e40*/  SEL R8, R14, R8, !P0 ;  /* 0x000000080e087207 */ /* 0x000fe40004000000 */
[----:B------:R-:W-:Y:S02]  /*2e50*/  ISETP.GE.U32.AND P1, PT, R10, R28, PT ;  /* 0x0000001c0a00720c */ /* 0x000fe40003f26070 */
[----:B------:R-:W-:Y:S02]  /*2e60*/  SEL R21, R15, R21, !P0 ;  /* 0x000000150f157207 */ /* 0x000fe40004000000 */
[----:B------:R-:W-:Y:S02]  /*2e70*/  SEL R4, R27, R4, !P0 ;  /* 0x000000041b047207 */ /* 0x000fe40004000000 */
[----:B------:R-:W-:-:S07]  /*2e80*/  SEL R25, R25, RZ, P0 ;  /* 0x000000ff19197207 */ /* 0x000fce0000000000 */
[----:B------:R-:W-:Y:S05]  /*2e90*/  @P1 BRA `(.L_x_2472) ;  /* 0x00000000007c1947 */ /* 0x000fea0003800000 */
[CC--:B------:R-:W-:Y:S01]  /*2ea0*/  ISETP.NE.U32.AND P1, PT, R7.reuse, R16.reuse, PT ;  /* 0x000000100700720c */ /* 0x0c0fe20003f25070 */
[----:B------:R-:W-:Y:S01]  /*2eb0*/  IMAD.IADD R13, R10, 0x1, R29 ;  /* 0x000000010a0d7824 */ /* 0x000fe200078e021d */
[----:B------:R-:W-:Y:S02]  /*2ec0*/  ISETP.GT.U32.AND P2, PT, R7, R16, PT ;  /* 0x000000100700720c */ /* 0x000fe40003f44070 */
[CC--:B------:R-:W-:Y:S02]  /*2ed0*/  ISETP.NE.AND.EX P1, PT, R20.reuse, R17.reuse, PT, P1 ;  /* 0x000000111400720c */ /* 0x0c0fe40003f25310 */
[----:B------:R-:W-:Y:S02]  /*2ee0*/  ISETP.GE.U32.AND P0, PT, R3, R10, PT ;  /* 0x0000000a0300720c */ /* 0x000fe40003f06070 */
[----:B------:R-:W-:Y:S02]  /*2ef0*/  ISETP.GT.AND.EX P2, PT, R20, R17, PT, P2 ;  /* 0x000000111400720c */ /* 0x000fe40003f44320 */
[----:B------:R-:W-:-:S02]  /*2f00*/  ISETP.GE.AND.EX P0, PT, R24, RZ, PT, P0 ;  /* 0x000000ff1800720c */ /* 0x000fc40003f06300 */
[----:B------:R-:W-:-:S05]  /*2f10*/  SEL R11, RZ, 0xffffffff, P2 ;  /* 0xffffffffff0b7807 */ /* 0x000fca0001000000 */
[----:B------:R-:W-:Y:S02]  /*2f20*/  @!P1 SEL R11, RZ, 0xffffffff, !P0 ;  /* 0xffffffffff0b9807 */ /* 0x000fe40004000000 */
[----:B------:R-:W-:Y:S02]  /*2f30*/  ISETP.GE.U32.AND P1, PT, R13, R28, PT ;  /* 0x0000001c0d00720c */ /* 0x000fe40003f26070 */
[----:B------:R-:W-:-:S04]  /*2f40*/  LOP3.LUT R11, R11, 0x1, RZ, 0xc0, !PT ;  /* 0x000000010b0b7812 */ /* 0x000fc800078ec0ff */
[----:B------:R-:W-:-:S04]  /*2f50*/  ISETP.NE.U32.AND P0, PT, R11, 0x1, PT ;  /* 0x000000010b00780c */ /* 0x000fc80003f05070 */
[----:B------:R-:W-:Y:S02]  /*2f60*/  SEL R7, R16, R7, !P0 ;  /* 0x0000000710077207 */ /* 0x000fe40004000000 */
[----:B------:R-:W-:Y:S02]  /*2f70*/  SEL R20, R17, R20, !P0 ;  /* 0x0000001411147207 */ /* 0x000fe40004000000 */
[----:B------:R-:W-:Y:S02]  /*2f80*/  SEL R3, R10, R3, !P0 ;  /* 0x000000030a037207 */ /* 0x000fe40004000000 */
[----:B------:R-:W-:Y:S01]  /*2f90*/  SEL R24, R24, RZ, P0 ;  /* 0x000000ff18187207 */ /* 0x000fe20000000000 */
[----:B------:R-:W-:Y:S06]  /*2fa0*/  @P1 BRA `(.L_x_2472) ;  /* 0x0000000000381947 */ /* 0x000fec0003800000 */
        /* <DEDUP_REMOVED lines=10> */
[----:B------:R-:W-:Y:S02]  /*3050*/  SEL R6, R18, R6, !P0 ;  /* 0x0000000612067207 */ /* 0x000fe40004000000 */
[----:B------:R-:W-:Y:S02]  /*3060*/  SEL R9, R19, R9, !P0 ;  /* 0x0000000913097207 */ /* 0x000fe40004000000 */
[----:B------:R-:W-:Y:S02]  /*3070*/  SEL R0, R13, R0, !P0 ;  /* 0x000000000d007207 */ /* 0x000fe40004000000 */
[----:B------:R-:W-:-:S07]  /*3080*/  SEL R23, R23, RZ, P0 ;  /* 0x000000ff17177207 */ /* 0x000fce0000000000 */
.L_x_2472:
[----:B------:R-:W-:Y:S05]  /*3090*/  BSYNC.RECONVERGENT B1 ;  /* 0x0000000000017941 */ /* 0x000fea0003800200 */
.L_x_2471:
[CC--:B------:R-:W-:Y:S02]  /*30a0*/  ISETP.NE.U32.AND P1, PT, R2.reuse, R8.reuse, PT ;  /* 0x000000080200720c */ /* 0x0c0fe40003f25070 */
[----:B------:R-:W-:Y:S02]  /*30b0*/  ISETP.GT.U32.AND P2, PT, R2, R8, PT ;  /* 0x000000080200720c */ /* 0x000fe40003f44070 */
[CC--:B------:R-:W-:Y:S02]  /*30c0*/  ISETP.NE.AND.EX P1, PT, R22.reuse, R21.reuse, PT, P1 ;  /* 0x000000151600720c */ /* 0x0c0fe40003f25310 */
[----:B------:R-:W-:Y:S02]  /*30d0*/  ISETP.GE.U32.AND P0, PT, R5, R4, PT ;  /* 0x000000040500720c */ /* 0x000fe40003f06070 */
[----:B------:R-:W-:Y:S02]  /*30e0*/  ISETP.GT.AND.EX P2, PT, R22, R21, PT, P2 ;  /* 0x000000151600720c */ /* 0x000fe40003f44320 */
[----:B------:R-:W-:-:S02]  /*30f0*/  ISETP.GE.AND.EX P0, PT, R26, R25, PT, P0 ;  /* 0x000000191a00720c */ /* 0x000fc40003f06300 */
[----:B0-----:R-:W-:-:S05]  /*3100*/  SEL R10, RZ, 0xffffffff, P2 ;  /* 0xffffffffff0a7807 */ /* 0x001fca0001000000 */
        /* <DEDUP_REMOVED lines=24> */
[----:B-----5:R-:W-:Y:S02]  /*3290*/  ISETP.GE.U32.AND P0, PT, R5, R0, PT ;  /* 0x000000000500720c */ /* 0x020fe40003f06070 */
        /* <DEDUP_REMOVED lines=11> */
.L_x_2465:
[----:B------:R-:W-:-:S13]  /*3350*/  ISETP.NE.AND P0, PT, R0, 0x1, PT ;  /* 0x000000010000780c */ /* 0x000fda0003f05270 */
[----:B------:R-:W-:Y:S05]  /*3360*/  @P0 BRA `(.L_x_2473) ;  /* 0x0000001000280947 */ /* 0x000fea0003800000 */
[----:B------:R-:W2:Y:S01]  /*3370*/  LDL R4, [R1+0x4] ;  /* 0x0000040001047983 */ /* 0x000ea20000100800 */
[----:B------:R-:W1:Y:S01]  /*3380*/  LDC R0, c[0x0][0x3a4] ;  /* 0x0000e900ff007b82 */ /* 0x000e620000000800 */
[----:B------:R-:W-:Y:S01]  /*3390*/  BSSY.RECONVERGENT B1, `(.L_x_2474) ;  /* 0x0000071000017945 */ /* 0x000fe20003800200 */
[----:B------:R-:W-:-:S06]  /*33a0*/  MOV R27, R7 ;  /* 0x00000007001b7202 */ /* 0x000fcc0000000f00 */
[----:B------:R-:W0:Y:S08]  /*33b0*/  LDC R3, c[0x0][0x390] ;  /* 0x0000e400ff037b82 */ /* 0x000e300000000800 */
[----:B------:R-:W3:Y:S08]  /*33c0*/  LDC R24, c[0x0][0x394] ;  /* 0x0000e500ff187b82 */ /* 0x000ef00000000800 */
[----:B------:R-:W4:Y:S01]  /*33d0*/  LDC R2, c[0x0][0x388] ;  /* 0x0000e200ff027b82 */ /* 0x000f220000000800 */
[----:B-1----:R-:W-:-:S07]  /*33e0*/  IMAD R0, R0, 0x3, R7 ;  /* 0x0000000300007824 */ /* 0x002fce00078e0207 */
[----:B------:R-:W1:Y:S01]  /*33f0*/  LDC R20, c[0x0][0x38c] ;  /* 0x0000e300ff147b82 */ /* 0x000e620000000800 */
[--C-:B0-----:R-:W-:Y:S01]  /*3400*/  IMAD.MOV.U32 R5, RZ, RZ, R3.reuse ;  /* 0x000000ffff057224 */ /* 0x101fe200078e0003 */
[----:B---3--:R-:W-:Y:S01]  /*3410*/  MOV R23, R24 ;  /* 0x0000001800177202 */ /* 0x008fe20000000f00 */
[--C-:B------:R-:W-:Y:S02]  /*3420*/  IMAD.MOV.U32 R25, RZ, RZ, R24.reuse ;  /* 0x000000ffff197224 */ /* 0x100fe400078e0018 */
[----:B------:R-:W-:Y:S02]  /*3430*/  IMAD.MOV.U32 R26, RZ, RZ, R24 ;  /* 0x000000ffff1a7224 */ /* 0x000fe400078e0018 */
[--C-:B----4-:R-:W-:Y:S01]  /*3440*/  IMAD.MOV.U32 R6, RZ, RZ, R2.reuse ;  /* 0x000000ffff067224 */ /* 0x110fe200078e0002 */
[----:B------:R-:W-:Y:S01]  /*3450*/  MOV R7, R2 ;  /* 0x0000000200077202 */ /* 0x000fe20000000f00 */
[----:B------:R-:W-:Y:S02]  /*3460*/  IMAD.MOV.U32 R8, RZ, RZ, R2 ;  /* 0x000000ffff087224 */ /* 0x000fe400078e0002 */
[--C-:B-1----:R-:W-:Y:S01]  /*3470*/  IMAD.MOV.U32 R9, RZ, RZ, R20.reuse ;  /* 0x000000ffff097224 */ /* 0x102fe200078e0014 */
[----:B------:R-:W-:Y:S01]  /*3480*/  MOV R22, R20 ;  /* 0x0000001400167202 */ /* 0x000fe20000000f00 */
[----:B------:R-:W-:Y:S01]  /*3490*/  IMAD.MOV.U32 R21, RZ, RZ, R20 ;  /* 0x000000ffff157224 */ /* 0x000fe200078e0014 */
[----:B--2---:R-:W-:Y:S01]  /*34a0*/  ISETP.GE.U32.AND P0, PT, R0, R4, PT ;  /* 0x000000040000720c */ /* 0x004fe20003f06070 */
[----:B------:R-:W-:-:S02]  /*34b0*/  IMAD.MOV.U32 R0, RZ, RZ, R3 ;  /* 0x000000ffff007224 */ /* 0x000fc400078e0003 */
        /* <DEDUP_REMOVED lines=11> */
.L_x_2476:
[----:B------:R-:W0:Y:S01]  /*3570*/  LDC R19, c[0x0][0x508] ;  /* 0x00014200ff137b82 */ /* 0x000e220000000800 */
[----:B------:R1:W-:Y:S07]  /*3580*/  STL [R1+0x30], R23 ;  /* 0x0000301701007387 */ /* 0x0003ee0000100800 */
[----:B------:R-:W1:Y:S01]  /*3590*/  LDC R29, c[0x0][0x3a4] ;  /* 0x0000e900ff1d7b82 */ /* 0x000e620000000800 */
[----:B0-----:R-:W-:-:S05]  /*35a0*/  SHF.R.U32.HI R19, RZ, 0x3, R19 ;  /* 0x00000003ff137819 */ /* 0x001fca0000011613 */
[----:B------:R-:W-:-:S04]  /*35b0*/  IMAD R13, R19, R27, RZ ;  /* 0x0000001b130d7224 */ /* 0x000fc800078e02ff */
[----:B------:R-:W-:-:S06]  /*35c0*/  IMAD.WIDE.U32 R12, R13, 0x8, R10 ;  /* 0x000000080d0c7825 */ /* 0x000fcc00078e000a */
[----:B------:R-:W2:Y:S01]  /*35d0*/  LDG.E.64 R12, desc[UR36][R12.64] ;  /* 0x000000240c0c7981 */ /* 0x000ea2000c1e1b00 */
[----:B-1----:R-:W-:-:S04]  /*35e0*/  IMAD.IADD R23, R27, 0x1, R29 ;  /* 0x000000011b177824 */ /* 0x002fc800078e021d */
[----:B------:R-:W-:-:S04]  /*35f0*/  IMAD R15, R19, R23, RZ ;  /* 0x00000017130f7224 */ /* 0x000fc800078e02ff */
[----:B------:R-:W-:-:S06]  /*3600*/  IMAD.WIDE.U32 R14, R15, 0x8, R10 ;  /* 0x000000080f0e7825 */ /* 0x000fcc00078e000a */
[----:B------:R-:W3:Y:S01]  /*3610*/  LDG.E.64 R14, desc[UR36][R14.64] ;  /* 0x000000240e0e7981 */ /* 0x000ee2000c1e1b00 */
[----:B------:R-:W-:Y:S01]  /*3620*/  ISETP.GE.U32.AND P0, PT, R5, R27, PT ;  /* 0x0000001b0500720c */ /* 0x000fe20003f06070 */
[----:B------:R-:W-:-:S03]  /*3630*/  IMAD.IADD R28, R23, 0x1, R29 ;  /* 0x00000001171c7824 */ /* 0x000fc600078e021d */
[----:B------:R-:W-:-:S04]  /*3640*/  ISETP.GE.AND.EX P0, PT, R26, RZ, PT, P0 ;  /* 0x000000ff1a00720c */ /* 0x000fc80003f06300 */
[----:B------:R-:W-:Y:S01]  /*3650*/  SEL R16, RZ, 0xffffffff, !P0 ;  /* 0xffffffffff107807 */ /* 0x000fe20004000000 */
[----:B------:R-:W-:Y:S01]  /*3660*/  IMAD.IADD R29, R28, 0x1, R29 ;  /* 0x000000011c1d7824 */ /* 0x000fe200078e021d */
[CC--:B--2---:R-:W-:Y:S02]  /*3670*/  ISETP.NE.U32.AND P1, PT, R2.reuse, R12.reuse, PT ;  /* 0x0000000c0200720c */ /* 0x0c4fe40003f25070 */
[----:B------:R-:W-:Y:S02]  /*3680*/  ISETP.GT.U32.AND P2, PT, R2, R12, PT ;  /* 0x0000000c0200720c */ /* 0x000fe40003f44070 */
[CC--:B------:R-:W-:Y:S02]  /*3690*/  ISETP.NE.AND.EX P1, PT, R22.reuse, R13.reuse, PT, P1 ;  /* 0x0000000d1600720c */ /* 0x0c0fe40003f25310 */
[----:B------:R-:W-:Y:S02]  /*36a0*/  ISETP.GT.AND.EX P0, PT, R22, R13, PT, P2 ;  /* 0x0000000d1600720c */ /* 0x000fe40003f04320 */
[----:B---3--:R-:W-:-:S09]  /*36b0*/  ISETP.GT.U32.AND P2, PT, R8, R14, PT ;  /* 0x0000000e0800720c */ /* 0x008fd20003f44070 */
[----:B------:R-:W-:Y:S02]  /*36c0*/  @P1 SEL R16, RZ, 0xffffffff, P0 ;  /* 0xffffffffff101807 */ /* 0x000fe40000000000 */
[----:B------:R-:W-:Y:S02]  /*36d0*/  ISETP.NE.U32.AND P1, PT, R8, R14, PT ;  /* 0x0000000e0800720c */ /* 0x000fe40003f25070 */
[----:B------:R-:W-:Y:S02]  /*36e0*/  LOP3.LUT R16, R16, 0x1, RZ, 0xc0, !PT ;  /* 0x0000000110107812 */ /* 0x000fe400078ec0ff */
[----:B------:R-:W-:Y:S02]  /*36f0*/  ISETP.NE.AND.EX P1, PT, R21, R15, PT, P1 ;  /* 0x0000000f1500720c */ /* 0x000fe40003f25310 */
[----:B------:R-:W-:Y:S01]  /*3700*/  ISETP.NE.U32.AND P3, PT, R16, 0x1, PT ;  /* 0x000000011000780c */ /* 0x000fe20003f65070 */
[----:B------:R-:W-:Y:S01]  /*3710*/  IMAD R16, R19, R28, RZ ;  /* 0x0000001c13107224 */ /* 0x000fe200078e02ff */
[----:B------:R-:W-:-:S03]  /*3720*/  ISETP.GE.U32.AND P0, PT, R4, R23, PT ;  /* 0x000000170400720c */ /* 0x000fc60003f06070 */
[----:B------:R-:W-:Y:S01]  /*3730*/  IMAD.WIDE.U32 R16, R16, 0x8, R10 ;  /* 0x0000000810107825 */ /* 0x000fe200078e000a */
[----:B------:R-:W-:Y:S02]  /*3740*/  ISETP.GE.AND.EX P0, PT, R25, RZ, PT, P0 ;  /* 0x000000ff1900720c */ /* 0x000fe40003f06300 */
[----:B------:R-:W-:-:S03]  /*3750*/  ISETP.GT.AND.EX P2, PT, R21, R15, PT, P2 ;  /* 0x0000000f1500720c */ /* 0x000fc60003f44320 */
[----:B------:R-:W2:Y:S01]  /*3760*/  LDG.E.64 R16, desc[UR36][R16.64] ;  /* 0x0000002410107981 */ /* 0x000ea2000c1e1b00 */
[----:B------:R-:W-:Y:S02]  /*3770*/  SEL R18, RZ, 0xffffffff, !P0 ;  /* 0xffffffffff127807 */ /* 0x000fe40004000000 */
[----:B------:R-:W-:Y:S02]  /*3780*/  @P1 SEL R18, RZ, 0xffffffff, P2 ;  /* 0xffffffffff121807 */ /* 0x000fe40001000000 */
[----:B------:R-:W-:Y:S02]  /*3790*/  SEL R5, R27, R5, !P3 ;  /* 0x000000051b057207 */ /* 0x000fe40005800000 */
[----:B------:R-:W-:-:S04]  /*37a0*/  LOP3.LUT R18, R18, 0x1, RZ, 0xc0, !PT ;  /* 0x0000000112127812 */ /* 0x000fc800078ec0ff */
[----:B------:R-:W-:Y:S01]  /*37b0*/  ISETP.NE.U32.AND P4, PT, R18, 0x1, PT ;  /* 0x000000011200780c */ /* 0x000fe20003f85070 */
[----:B------:R-:W-:-:S04]  /*37c0*/  IMAD R18, R19, R29, RZ ;  /* 0x0000001d13127224 */ /* 0x000fc800078e02ff */
        /* <DEDUP_REMOVED lines=12> */
[----:B------:R-:W-:Y:S02]  /*3890*/  LOP3.LUT R27, R27, 0x1, RZ, 0xc0, !PT ;  /* 0x000000011b1b7812 */ /* 0x000fe400078ec0ff */
[----:B---3--:R-:W-:Y:S02]  /*38a0*/  ISETP.NE.U32.AND P0, PT, R6, R18, PT ;  /* 0x000000120600720c */ /* 0x008fe40003f05070 */
[----:B------:R-:W-:Y:S02]  /*38b0*/  ISETP.NE.U32.AND P5, PT, R27, 0x1, PT ;  /* 0x000000011b00780c */ /* 0x000fe40003fa5070 */
[----:B------:R-:W-:Y:S02]  /*38c0*/  ISETP.NE.AND.EX P0, PT, R9, R19, PT, P0 ;  /* 0x000000130900720c */ /* 0x000fe40003f05300 */
[----:B------:R-:W-:Y:S02]  /*38d0*/  SEL R3, R28, R3, !P5 ;  /* 0x000000031c037207 */ /* 0x000fe40006800000 */
[----:B------:R-:W0:Y:S01]  /*38e0*/  LDC R28, c[0x0][0x3a4] ;  /* 0x0000e900ff1c7b82 */ /* 0x000e220000000800 */
[----:B------:R-:W-:-:S02]  /*38f0*/  ISETP.GE.U32.AND P1, PT, R0, R29, PT ;  /* 0x0000001d0000720c */ /* 0x000fc40003f26070 */
[----:B------:R-:W-:Y:S02]  /*3900*/  ISETP.GT.U32.AND P2, PT, R6, R18, PT ;  /* 0x000000120600720c */ /* 0x000fe40003f44070 */
[----:B----4-:R-:W-:Y:S02]  /*3910*/  ISETP.GE.AND.EX P1, PT, R23, RZ, PT, P1 ;  /* 0x000000ff1700720c */ /* 0x010fe40003f26310 */
[----:B------:R-:W-:Y:S02]  /*3920*/  ISETP.GT.AND.EX P2, PT, R9, R19, PT, P2 ;  /* 0x000000130900720c */ /* 0x000fe40003f44320 */
[----:B------:R-:W-:Y:S02]  /*3930*/  SEL R27, RZ, 0xffffffff, !P1 ;  /* 0xffffffffff1b7807 */ /* 0x000fe40004800000 */
[----:B------:R-:W-:-:S04]  /*3940*/  @P0 SEL R27, RZ, 0xffffffff, P2 ;  /* 0xffffffffff1b0807 */ /* 0x000fc80001000000 */
[----:B------:R-:W-:-:S04]  /*3950*/  LOP3.LUT R27, R27, 0x1, RZ, 0xc0, !PT ;  /* 0x000000011b1b7812 */ /* 0x000fc800078ec0ff */
[----:B------:R-:W-:-:S04]  /*3960*/  ISETP.NE.U32.AND P0, PT, R27, 0x1, PT ;  /* 0x000000011b00780c */ /* 0x000fc80003f05070 */
[C---:B------:R-:W-:Y:S02]  /*3970*/  SEL R0, R29.reuse, R0, !P0 ;  /* 0x000000001d007207 */ /* 0x040fe40004000000 */
[----:B0-----:R-:W-:Y:S02]  /*3980*/  IADD3 R27, PT, PT, R29, R28, RZ ;  /* 0x0000001c1d1b7210 */ /* 0x001fe40007ffe0ff */
[----:B------:R-:W2:Y:S03]  /*3990*/  LDL R29, [R1+0x4] ;  /* 0x00000400011d7983 */ /* 0x000ea60000100800 */
[----:B------:R-:W-:Y:S01]  /*39a0*/  IMAD R28, R28, 0x3, R27 ;  /* 0x000000031c1c7824 */ /* 0x000fe200078e021b */
[----:B------:R-:W-:Y:S02]  /*39b0*/  SEL R2, R12, R2, !P3 ;  /* 0x000000020c027207 */ /* 0x000fe40005800000 */
[----:B------:R-:W-:-:S02]  /*39c0*/  SEL R22, R13, R22, !P3 ;  /* 0x000000160d167207 */ /* 0x000fc40005800000 */
[----:B------:R-:W-:Y:S02]  /*39d0*/  SEL R26, R26, RZ, P3 ;  /* 0x000000ff1a1a7207 */ /* 0x000fe40001800000 */
[----:B------:R-:W-:Y:S02]  /*39e0*/  SEL R8, R14, R8, !P4 ;  /* 0x000000080e087207 */ /* 0x000fe40006000000 */
[----:B------:R-:W-:Y:S02]  /*39f0*/  SEL R21, R15, R21, !P4 ;  /* 0x000000150f157207 */ /* 0x000fe40006000000 */
[----:B------:R-:W-:Y:S02]  /*3a00*/  SEL R25, R25, RZ, P4 ;  /* 0x000000ff19197207 */ /* 0x000fe40002000000 */
[----:B------:R-:W-:Y:S02]  /*3a10*/  SEL R7, R16, R7, !P5 ;  /* 0x0000000710077207 */ /* 0x000fe40006800000 */
[----:B------:R-:W-:-:S02]  /*3a20*/  SEL R20, R17, R20, !P5 ;  /* 0x0000001411147207 */ /* 0x000fc40006800000 */
[----:B------:R-:W-:Y:S02]  /*3a30*/  SEL R24, R24, RZ, P5 ;  /* 0x000000ff18187207 */ /* 0x000fe40002800000 */
[----:B------:R-:W-:Y:S02]  /*3a40*/  SEL R6, R18, R6, !P0 ;  /* 0x0000000612067207 */ /* 0x000fe40004000000 */
[----:B------:R-:W-:Y:S02]  /*3a50*/  SEL R9, R19, R9, !P0 ;  /* 0x0000000913097207 */ /* 0x000fe40004000000 */
[----:B------:R-:W-:Y:S02]  /*3a60*/  SEL R23, R23, RZ, P0 ;  /* 0x000000ff17177207 */ /* 0x000fe40000000000 */
[----:B--2---:R-:W-:-:S13]  /*3a70*/  ISETP.GE.U32.AND P1, PT, R28, R29, PT ;  /* 0x0000001d1c00720c */ /* 0x004fda0003f26070 */
[----:B------:R-:W-:Y:S05]  /*3a80*/  @!P1 BRA `(.L_x_2476) ;  /* 0xfffffff800b89947 */ /* 0x000fea000383ffff */
[----:B------:R-:W-:Y:S05]  /*3a90*/  BSYNC.RECONVERGENT B2 ;  /* 0x0000000000027941 */ /* 0x000fea0003800200 */
.L_x_2475:
[----:B------:R-:W-:Y:S05]  /*3aa0*/  BSYNC.RECONVERGENT B1 ;  /* 0x0000000000017941 */ /* 0x000fea0003800200 */
.L_x_2474:
[----:B------:R-:W2:Y:S01]  /*3ab0*/  LDL R29, [R1+0x4] ;  /* 0x00000400011d7983 */ /* 0x000ea20000100800 */
[----:B------:R-:W-:Y:S01]  /*3ac0*/  BSSY.RECONVERGENT B1, `(.L_x_2477) ;  /* 0x0000024000017945 */ /* 0x000fe20003800200 */
[----:B--2---:R-:W-:-:S13]  /*3ad0*/  ISETP.GE.U32.AND P0, PT, R27, R29, PT ;  /* 0x0000001d1b00720c */ /* 0x004fda0003f06070 */
[----:B------:R-:W-:Y:S05]  /*3ae0*/  @P0 BRA `(.L_x_2478) ;  /* 0x0000000000840947 */ /* 0x000fea0003800000 */
[----:B------:R-:W0:Y:S08]  /*3af0*/  LDC R13, c[0x0][0x508] ;  /* 0x00014200ff0d7b82 */ /* 0x000e300000000800 */
[----:B------:R-:W1:Y:S01]  /*3b00*/  LDC R28, c[0x0][0x3a4] ;  /* 0x0000e900ff1c7b82 */ /* 0x000e620000000800 */
[----:B0-----:R-:W-:-:S05]  /*3b10*/  SHF.R.U32.HI R13, RZ, 0x3, R13 ;  /* 0x00000003ff0d7819 */ /* 0x001fca000001160d */
[----:B------:R-:W-:-:S04]  /*3b20*/  IMAD R12, R13, R27, RZ ;  /* 0x0000001b0d0c7224 */ /* 0x000fc800078e02ff */
[----:B------:R-:W-:-:S06]  /*3b30*/  IMAD.WIDE.U32 R12, R12, 0x8, R10 ;  /* 0x000000080c0c7825 */ /* 0x000fcc00078e000a */
[----:B------:R-:W5:Y:S01]  /*3b40*/  LDG.E.64 R12, desc[UR36][R12.64] ;  /* 0x000000240c0c7981 */ /* 0x000f62000c1e1b00 */
[----:B-1----:R-:W-:-:S05]  /*3b50*/  IMAD.IADD R28, R27, 0x1, R28 ;  /* 0x000000011b1c7824 */ /* 0x002fca00078e021c */
[----:B------:R-:W-:-:S13]  /*3b60*/  ISETP.GE.U32.AND P1, PT, R28, R29, PT ;  /* 0x0000001d1c00720c */ /* 0x000fda0003f26070 */
[----:B------:R-:W-:Y:S05]  /*3b70*/  @P1 BRA `(.L_x_2478) ;  /* 0x0000000000601947 */ /* 0x000fea0003800000 */
[----:B------:R-:W0:Y:S01]  /*3b80*/  LDC R15, c[0x0][0x508] ;  /* 0x00014200ff0f7b82 */ /* 0x000e220000000800 */
[----:B------:R1:W-:Y:S07]  /*3b90*/  STL [R1+0x30], R0 ;  /* 0x0000300001007387 */ /* 0x0003ee0000100800 */
[----:B-1----:R-:W1:Y:S01]  /*3ba0*/  LDC R0, c[0x0][0x3a4] ;  /* 0x0000e900ff007b82 */ /* 0x002e620000000800 */
[----:B0-----:R-:W-:-:S05]  /*3bb0*/  SHF.R.U32.HI R15, RZ, 0x3, R15 ;  /* 0x00000003ff0f7819 */ /* 0x001fca000001160f */
[----:B------:R-:W-:-:S04]  /*3bc0*/  IMAD R14, R15, R28, RZ ;  /* 0x0000001c0f0e7224 */ /* 0x000fc800078e02ff */
[----:B------:R-:W-:-:S04]  /*3bd0*/  IMAD.WIDE.U32 R14, R14, 0x8, R10 ;  /* 0x000000080e0e7825 */ /* 0x000fc800078e000a */
[----:B-1----:R-:W-:Y:S02]  /*3be0*/  IMAD.IADD R28, R28, 0x1, R0 ;  /* 0x000000011c1c7824 */ /* 0x002fe400078e0200 */
[----:B------:R-:W5:Y:S04]  /*3bf0*/  LDG.E.64 R14, desc[UR36][R14.64] ;  /* 0x000000240e0e7981 */ /* 0x000f68000c1e1b00 */
[----:B------:R0:W5:Y:S01]  /*3c00*/  LDL.LU R0, [R1+0x30] ;  /* 0x0000300001007983 */ /* 0x0001620000300800 */
[----:B------:R-:W-:-:S13]  /*3c10*/  ISETP.GE.U32.AND P1, PT, R28, R29, PT ;  /* 0x0000001d1c00720c */ /* 0x000fda0003f26070 */
[----:B0-----:R-:W-:Y:S05]  /*3c20*/  @P1 BRA `(.L_x_2478) ;  /* 0x0000000000341947 */ /* 0x001fea0003800000 */
[----:B------:R-:W0:Y:S08]  /*3c30*/  LDC R17, c[0x0][0x508] ;  /* 0x00014200ff117b82 */ /* 0x000e300000000800 */
[----:B------:R-:W1:Y:S01]  /*3c40*/  LDC R16, c[0x0][0x3a4] ;  /* 0x0000e900ff107b82 */ /* 0x000e620000000800 */
[----:B0-----:R-:W-:-:S05]  /*3c50*/  SHF.R.U32.HI R17, RZ, 0x3, R17 ;  /* 0x00000003ff117819 */ /* 0x001fca0000011611 */
[----:B------:R-:W-:Y:S02]  /*3c60*/  IMAD R17, R17, R28, RZ ;  /* 0x0000001c11117224 */ /* 0x000fe400078e02ff */
[----:B-1----:R-:W-:Y:S02]  /*3c70*/  IMAD.IADD R16, R28, 0x1, R16 ;  /* 0x000000011c107824 */ /* 0x002fe400078e0210 */
[----:B------:R-:W0:Y:S03]  /*3c80*/  LDC R28, c[0x0][0x508] ;  /* 0x00014200ff1c7b82 */ /* 0x000e260000000800 */
[----:B------:R-:W-:Y:S02]  /*3c90*/  ISETP.GE.U32.AND P1, PT, R16, R29, PT ;  /* 0x0000001d1000720c */ /* 0x000fe40003f26070 */
[----:B0-----:R-:W-:-:S11]  /*3ca0*/  SHF.R.U32.HI R28, RZ, 0x3, R28 ;  /* 0x00000003ff1c7819 */ /* 0x001fd6000001161c */
[----:B------:R-:W-:Y:S02]  /*3cb0*/  @!P1 IMAD R28, R28, R16, RZ ;  /* 0x000000101c1c9224 */ /* 0x000fe400078e02ff */
[----:B------:R-:W-:-:S04]  /*3cc0*/  IMAD.WIDE.U32 R16, R17, 0x8, R10 ;  /* 0x0000000811107825 */ /* 0x000fc800078e000a */
[----:B------:R-:W-:Y:S02]  /*3cd0*/  @!P1 IMAD.WIDE.U32 R10, R28, 0x8, R10 ;  /* 0x000000081c0a9825 */ /* 0x000fe400078e000a */
[----:B------:R-:W5:Y:S04]  /*3ce0*/  LDG.E.64 R16, desc[UR36][R16.64] ;  /* 0x0000002410107981 */ /* 0x000f68000c1e1b00 */
[----:B------:R0:W5:Y:S02]  /*3cf0*/  @!P1 LDG.E.64 R18, desc[UR36][R10.64] ;  /* 0x000000240a129981 */ /* 0x000164000c1e1b00 */
.L_x_2478:
[----:B------:R-:W-:Y:S05]  /*3d00*/  BSYNC.RECONVERGENT B1 ;  /* 0x0000000000017941 */ /* 0x000fea0003800200 */
.L_x_2477:
[----:B------:R-:W-:Y:S04]  /*3d10*/  BSSY.RECONVERGENT B1, `(.L_x_2479) ;  /* 0x0000044000017945 */ /* 0x000fe80003800200 */
[----:B------:R-:W-:Y:S05]  /*3d20*/  @P0 BRA `(.L_x_2480) ;  /* 0x0000000400080947 */ /* 0x000fea0003800000 */
[CC--:B-----5:R-:W-:Y:S01]  /*3d30*/  ISETP.NE.U32.AND P1, PT, R2.reuse, R12.reuse, PT ;  /* 0x0000000c0200720c */ /* 0x0e0fe20003f25070 */
[----:B------:R-:W1:Y:S01]  /*3d40*/  LDC R28, c[0x0][0x3a4] ;  /* 0x0000e900ff1c7b82 */ /* 0x000e620000000800 */
[----:B------:R-:W-:Y:S02]  /*3d50*/  ISETP.GT.U32.AND P2, PT, R2, R12, PT ;  /* 0x0000000c0200720c */ /* 0x000fe40003f44070 */
[C---:B------:R-:W-:Y:S02]  /*3d60*/  ISETP.NE.AND.EX P1, PT, R22.reuse, R13, PT, P1 ;  /* 0x0000000d1600720c */ /* 0x040fe40003f25310 */
[----:B------:R-:W-:Y:S02]  /*3d70*/  ISETP.GE.U32.AND P0, PT, R5, R27, PT ;  /* 0x0000001b0500720c */ /* 0x000fe40003f06070 */
[----:B------:R-:W-:Y:S02]  /*3d80*/  ISETP.GT.AND.EX P2, PT, R22, R13, PT, P2 ;  /* 0x0000000d1600720c */ /* 0x000fe40003f44320 */
[----:B------:R-:W-:-:S02]  /*3d90*/  ISETP.GE.AND.EX P0, PT, R26, RZ, PT, P0 ;  /* 0x000000ff1a00720c */ /* 0x000fc40003f06300 */
[----:B0-----:R-:W-:-:S05]  /*3da0*/  SEL R10, RZ, 0xffffffff, P2 ;  /* 0xffffffffff0a7807 */ /* 0x001fca0001000000 */
[----:B------:R-:W-:-:S04]  /*3db0*/  @!P1 SEL R10, RZ, 0xffffffff, !P0 ;  /* 0xffffffffff0a9807 */ /* 0x000fc80004000000 */
[----:B------:R-:W-:-:S04]  /*3dc0*/  LOP3.LUT R10, R10, 0x1, RZ, 0xc0, !PT ;  /* 0x000000010a0a7812 */ /* 0x000fc800078ec0ff */
[----:B------:R-:W-:-:S04]  /*3dd0*/  ISETP.NE.U32.AND P0, PT, R10, 0x1, PT ;  /* 0x000000010a00780c */ /* 0x000fc80003f05070 */
[C---:B------:R-:W-:Y:S02]  /*3de0*/  SEL R5, R27.reuse, R5, !P0 ;  /* 0x000000051b057207 */ /* 0x040fe40004000000 */
[----:B-1----:R-:W-:Y:S02]  /*3df0*/  IADD3 R27, PT, PT, R27, R28, RZ ;  /* 0x0000001c1b1b7210 */ /* 0x002fe40007ffe0ff */
[----:B------:R-:W-:Y:S02]  /*3e00*/  SEL R2, R12, R2, !P0 ;  /* 0x000000020c027207 */ /* 0x000fe40004000000 */
[----:B------:R-:W-:Y:S02]  /*3e10*/  ISETP.GE.U32.AND P1, PT, R27, R29, PT ;  /* 0x0000001d1b00720c */ /* 0x000fe40003f26070 */
[----:B------:R-:W-:Y:S02]  /*3e20*/  SEL R22, R13, R22, !P0 ;  /* 0x000000160d167207 */ /* 0x000fe40004000000 */
[----:B------:R-:W-:-:S09]  /*3e30*/  SEL R26, R26, RZ, P0 ;  /* 0x000000ff1a1a7207 */ /* 0x000fd20000000000 */
        /* <DEDUP_REMOVED lines=49> */
.L_x_2480:
[----:B------:R-:W-:Y:S05]  /*4150*/  BSYNC.RECONVERGENT B1 ;  /* 0x0000000000017941 */ /* 0x000fea0003800200 */
.L_x_2479:
        /* <DEDUP_REMOVED lines=43> */
.L_x_2473:
[----:B0-----:R-:W2:Y:S01]  /*4410*/  LDL R5, [R1+0x4] ;  /* 0x0000040001057983 */ /* 0x001ea20000100800 */
[----:B------:R-:W0:Y:S01]  /*4420*/  LDC R27, c[0x0][0x390] ;  /* 0x0000e400ff1b7b82 */ /* 0x000e220000000800 */
[----:B------:R-:W1:Y:S01]  /*4430*/  LDCU UR4, c[0x0][0x3a4] ;  /* 0x00007480ff0477ac */ /* 0x000e620008000800 */
[----:B------:R-:W-:Y:S06]  /*4440*/  BSSY.RECONVERGENT B1, `(.L_x_2481) ;  /* 0x000045e000017945 */ /* 0x000fec0003800200 */
[----:B------:R-:W3:Y:S08]  /*4450*/  LDC R12, c[0x0][0x394] ;  /* 0x0000e500ff0c7b82 */ /* 0x000ef00000000800 */
[----:B------:R-:W4:Y:S01]  /*4460*/  LDC R3, c[0x0][0x388] ;  /* 0x0000e200ff037b82 */ /* 0x000f220000000800 */
[----:B-1----:R-:W-:-:S04]  /*4470*/  IMAD.U32 R20, RZ, RZ, UR4 ;  /* 0x00000004ff147e24 */ /* 0x002fc8000f8e00ff */
[----:B------:R-:W-:-:S03]  /*4480*/  IMAD R4, R20, 0x3, R7 ;  /* 0x0000000314047824 */ /* 0x000fc600078e0207 */
[----:B------:R-:W1:Y:S01]  /*4490*/  LDC R2, c[0x0][0x38c] ;  /* 0x0000e300ff027b82 */ /* 0x000e620000000800 */
[----:B0-----:R0:W-:Y:S01]  /*44a0*/  STL [R1], R27 ;  /* 0x0000001b01007387 */ /* 0x0011e20000100800 */
[----:B------:R-:W-:Y:S01]  /*44b0*/  MOV R28, R27 ;  /* 0x0000001b001c7202 */ /* 0x000fe20000000f00 */
[----:B------:R-:W-:Y:S02]  /*44c0*/  IMAD.MOV.U32 R29, RZ, RZ, R27 ;  /* 0x000000ffff1d7224 */ /* 0x000fe400078e001b */
[----:B---3--:R0:W-:Y:S04]  /*44d0*/  STL [R1+0x8], R12 ;  /* 0x0000080c01007387 */ /* 0x0081e80000100800 */
[----:B------:R0:W-:Y:S04]  /*44e0*/  STL [R1+0xc], R12 ;  /* 0x00000c0c01007387 */ /* 0x0001e80000100800 */
[----:B------:R0:W-:Y:S01]  /*44f0*/  STL [R1+0x10], R12 ;  /* 0x0000100c01007387 */ /* 0x0001e20000100800 */
[----:B----4-:R-:W-:-:S03]  /*4500*/  IMAD.MOV.U32 R6, RZ, RZ, R3 ;  /* 0x000000ffff067224 */ /* 0x010fc600078e0003 */
[----:B------:R0:W-:Y:S01]  /*4510*/  STL [R1+0x14], R12 ;  /* 0x0000140c01007387 */ /* 0x0001e20000100800 */
[--C-:B-1----:R-:W-:Y:S02]  /*4520*/  IMAD.MOV.U32 R23, RZ, RZ, R2.reuse ;  /* 0x000000ffff177224 */ /* 0x102fe400078e0002 */
[--C-:B------:R-:W-:Y:S02]  /*4530*/  IMAD.MOV.U32 R24, RZ, RZ, R2.reuse ;  /* 0x000000ffff187224 */ /* 0x100fe400078e0002 */
[----:B------:R-:W-:Y:S01]  /*4540*/  IMAD.MOV.U32 R26, RZ, RZ, R2 ;  /* 0x000000ffff1a7224 */ /* 0x000fe200078e0002 */
[----:B--2---:R-:W-:Y:S01]  /*4550*/  ISETP.GE.U32.AND P0, PT, R4, R5, PT ;  /* 0x000000050400720c */ /* 0x004fe20003f06070 */
[----:B------:R-:W-:Y:S01]  /*4560*/  IMAD.MOV.U32 R5, RZ, RZ, R3 ;  /* 0x000000ffff057224 */ /* 0x000fe200078e0003 */
[----:B------:R-:W-:-:S11]  /*4570*/  MOV R4, R3 ;  /* 0x0000000300047202 */ /* 0x000fd60000000f00 */
[----:B0-----:R-:W-:Y:S05]  /*4580*/  @P0 BRA `(.L_x_2482) ;  /* 0x0000004400240947 */ /* 0x001fea0003800000 */
[----:B------:R-:W-:-:S13]  /*4590*/  ISETP.NE.AND P3, PT, R0, RZ, PT ;  /* 0x000000ff0000720c */ /* 0x000fda0003f65270 */
[----:B------:R0:W5:Y:S01]  /*45a0*/  @!P3 LDG.E.64 R10, desc[UR36][R8.64] ;  /* 0x00000024080ab981 */ /* 0x000162000c1e1b00 */
[----:B------:R-:W-:Y:S01]  /*45b0*/  IADD3 R13, PT, PT, R0, -0x1, RZ ;  /* 0xffffffff000d7810 */ /* 0x000fe20007ffe0ff */
[--C-:B------:R-:W-:Y:S01]  /*45c0*/  IMAD.MOV.U32 R28, RZ, RZ, R27.reuse ;  /* 0x000000ffff1c7224 */ /* 0x100fe200078e001b */
[----:B------:R-:W-:Y:S01]  /*45d0*/  MOV R5, R3 ;  /* 0x0000000300057202 */ /* 0x000fe20000000f00 */
[----:B------:R0:W-:Y:S01]  /*45e0*/  STL [R1], R27 ;  /* 0x0000001b01007387 */ /* 0x0001e20000100800 */
[----:B------:R-:W-:Y:S01]  /*45f0*/  VIMNMX.U32 R0, PT, PT, R13, 0x18, PT ;  /* 0x000000180d007848 */ /* 0x000fe20003fe0000 */
[----:B------:R-:W-:Y:S01]  /*4600*/  IMAD.MOV.U32 R29, RZ, RZ, R27 ;  /* 0x000000ffff1d7224 */ /* 0x000fe200078e001b */
[----:B------:R-:W-:Y:S01]  /*4610*/  MOV R26, R2 ;  /* 0x00000002001a7202 */ /* 0x000fe20000000f00 */
[----:B------:R0:W-:Y:S01]  /*4620*/  STL [R1+0x8], R12 ;  /* 0x0000080c01007387 */ /* 0x0001e20000100800 */
[--C-:B------:R-:W-:Y:S02]  /*4630*/  IMAD.MOV.U32 R6, RZ, RZ, R3.reuse ;  /* 0x000000ffff067224 */ /* 0x100fe400078e0003 */
[----:B------:R-:W-:Y:S01]  /*4640*/  IMAD.MOV.U32 R4, RZ, RZ, R3 ;  /* 0x000000ffff047224 */ /* 0x000fe200078e0003 */
[----:B------:R0:W-:Y:S01]  /*4650*/  STL [R1+0xc], R12 ;  /* 0x00000c0c01007387 */ /* 0x0001e20000100800 */
[----:B------:R-:W-:-:S02]  /*4660*/  IMAD.MOV.U32 R23, RZ, RZ, R2 ;  /* 0x000000ffff177224 */ /* 0x000fc400078e0002 */
[----:B------:R-:W-:Y:S01]  /*4670*/  IMAD.MOV.U32 R24, RZ, RZ, R2 ;  /* 0x000000ffff187224 */ /* 0x000fe200078e0002 */
[----:B------:R0:W-:Y:S01]  /*4680*/  STL [R1+0x10], R12 ;  /* 0x0000100c01007387 */ /* 0x0001e20000100800 */
[----:B------:R-:W-:-:S03]  /*4690*/  VIADD R0, R0, 0x1 ;  /* 0x0000000100007836 */ /* 0x000fc60000000000 */
[----:B------:R0:W-:Y:S04]  /*46a0*/  STL [R1+0x14], R12 ;  /* 0x0000140c01007387 */ /* 0x0001e80000100800 */
.L_x_2488:
[----:B------:R-:W1:Y:S01]  /*46b0*/  LDCU UR4, c[0x0][0x3a4] ;  /* 0x00007480ff0477ac */ /* 0x000e620008000800 */
[--C-:B-----5:R-:W-:Y:S01]  /*46c0*/  @!P3 IMAD.MOV.U32 R18, RZ, RZ, R10.reuse ;  /* 0x000000ffff12b224 */ /* 0x120fe200078e000a */
[-C--:B------:R-:W-:Y:S01]  /*46d0*/  @!P3 MOV R16, R10.reuse ;  /* 0x0000000a0010b202 */ /* 0x080fe20000000f00 */
[--C-:B------:R-:W-:Y:S01]  /*46e0*/  @!P3 IMAD.MOV.U32 R19, RZ, RZ, R11.reuse ;  /* 0x000000ffff13b224 */ /* 0x100fe200078e000b */
[----:B------:R-:W-:Y:S01]  /*46f0*/  @!P3 MOV R14, R10 ;  /* 0x0000000a000eb202 */ /* 0x000fe20000000f00 */
[--C-:B------:R-:W-:Y:S02]  /*4700*/  @!P3 IMAD.MOV.U32 R17, RZ, RZ, R11.reuse ;  /* 0x000000ffff11b224 */ /* 0x100fe400078e000b */
[----:B0-----:R-:W-:Y:S02]  /*4710*/  @!P3 IMAD.MOV.U32 R12, RZ, RZ, R10 ;  /* 0x000000ffff0cb224 */ /* 0x001fe400078e000a */
[--C-:B------:R-:W-:Y:S02]  /*4720*/  @!P3 IMAD.MOV.U32 R13, RZ, RZ, R11.reuse ;  /* 0x000000ffff0db224 */ /* 0x100fe400078e000b */
[----:B------:R-:W-:Y:S01]  /*4730*/  @!P3 IMAD.MOV.U32 R15, RZ, RZ, R11 ;  /* 0x000000ffff0fb224 */ /* 0x000fe200078e000b */
[----:B------:R-:W-:Y:S06]  /*4740*/  @!P3 BRA `(.L_x_2483) ;  /* 0x0000003c0060b947 */ /* 0x000fec0003800000 */
[----:B------:R-:W0:Y:S01]  /*4750*/  LDC R20, c[0x0][0x3d8] ;  /* 0x0000f600ff147b82 */ /* 0x000e220000000800 */
[----:B------:R-:W2:Y:S01]  /*4760*/  LDCU.64 UR30, c[0x0][0x3e0] ;  /* 0x00007c00ff1e77ac */ /* 0x000ea20008000a00 */
[----:B------:R-:W-:Y:S02]  /*4770*/  IMAD.MOV.U32 R12, RZ, RZ, RZ ;  /* 0x000000ffff0c7224 */ /* 0x000fe400078e00ff */
[----:B------:R-:W-:Y:S01]  /*4780*/  IMAD.MOV.U32 R13, RZ, RZ, R7 ;  /* 0x000000ffff0d7224 */ /* 0x000fe200078e0007 */
[----:B------:R-:W3:Y:S01]  /*4790*/  LDCU UR52, c[0x0][0x3dc] ;  /* 0x00007b80ff3477ac */ /* 0x000ee20008000800 */
[----:B------:R-:W4:Y:S01]  /*47a0*/  LDCU UR5, c[0x0][0x508] ;  /* 0x0000a100ff0577ac */ /* 0x000f220008000800 */
[----:B------:R-:W0:Y:S01]  /*47b0*/  LDCU UR77, c[0x0][0x3f0] ;  /* 0x00007e00ff4d77ac */ /* 0x000e220008000800 */
[----:B------:R-:W0:Y:S01]  /*47c0*/  LDCU UR76, c[0x0][0x50c] ;  /* 0x0000a180ff4c77ac */ /* 0x000e220008000800 */
[----:B--2---:R-:W-:Y:S01]  /*47d0*/  IMAD.HI.U32 R14, R7, UR30, R12 ;  /* 0x0000001e070e7c27 */ /* 0x004fe2000f8e000c */
[----:B------:R-:W2:Y:S01]  /*47e0*/  LDCU UR75, c[0x0][0x3f4] ;  /* 0x00007e80ff4b77ac */ /* 0x000ea20008000800 */
[----:B0-----:R-:W-:Y:S01]  /*47f0*/  IADD3 R20, PT, PT, R20, -0x1, RZ ;  /* 0xffffffff14147810 */ /* 0x001fe20007ffe0ff */
[----:B------:R-:W0:Y:S02]  /*4800*/  LDCU UR74, c[0x0][0x510] ;  /* 0x0000a200ff4a77ac */ /* 0x000e240008000800 */
[----:B------:R-:W-:-:S02]  /*4810*/  SHF.R.U32.HI R14, RZ, UR31, R14 ;  /* 0x0000001fff0e7c19 */ /* 0x000fc4000801160e */
[----:B------:R-:W-:Y:S01]  /*4820*/  ISETP.NE.AND P0, PT, R20, RZ, PT ;  /* 0x000000ff1400720c */ /* 0x000fe20003f05270 */
[----:B------:R-:W0:Y:S02]  /*4830*/  LDCU UR73, c[0x0][0x408] ;  /* 0x00008100ff4977ac */ /* 0x000e240008000800 */
[----:B------:R-:W-:Y:S01]  /*4840*/  IMAD.MOV R16, RZ, RZ, -R14 ;  /* 0x000000ffff107224 */ /* 0x000fe200078e0a0e */
[----:B------:R-:W0:Y:S03]  /*4850*/  LDCU UR72, c[0x0][0x514] ;  /* 0x0000a280ff4877ac */ /* 0x000e260008000800 */
        /* <DEDUP_REMOVED lines=51> */
[----:B--234-:R-:W-:Y:S05]  /*4b90*/  @!P0 BRA `(.L_x_2484) ;  /* 0x0000000c00688947 */ /* 0x01cfea0003800000 */
        /* <DEDUP_REMOVED lines=218> */
.L_x_2484:
[----:B------:R-:W-:Y:S01]  /*5940*/  LOP3.LUT R15, R16, 0xfffffff8, RZ, 0xc0, !PT ;  /* 0xfffffff8100f7812 */ /* 0x000fe200078ec0ff */
[----:B-1----:R-:W-:Y:S01]  /*5950*/  VIADD R17, R7, UR4 ;  /* 0x0000000407117c36 */ /* 0x002fe20008000000 */
[----:B------:R-:W1:Y:S01]  /*5960*/  LDCU UR52, c[0x0][0x3dc] ;  /* 0x00007b80ff3477ac */ /* 0x000e620008000800 */
[----:B------:R-:W-:Y:S01]  /*5970*/  IMAD.MOV.U32 R16, RZ, RZ, RZ ;  /* 0x000000ffff107224 */ /* 0x000fe200078e00ff */
[----:B------:R-:W-:-:S03]  /*5980*/  IADD3 R14, P1, PT, R15, R8, RZ ;  /* 0x000000080f0e7210 */ /* 0x000fc60007f3e0ff */
[----:B------:R-:W-:Y:S01]  /*5990*/  IMAD.HI.U32 R18, R17, UR30, R16 ;  /* 0x0000001e11127c27 */ /* 0x000fe2000f8e0010 */
[----:B------:R-:W-:-:S06]  /*59a0*/  IADD3.X R15, PT, PT, RZ, R9, RZ, P1, !PT ;  /* 0x00000009ff0f7210 */ /* 0x000fcc0000ffe4ff */
[----:B------:R-:W5:Y:S01]  /*59b0*/  LDG.E.64 R14, desc[UR36][R14.64] ;  /* 0x000000240e0e7981 */ /* 0x000f62000c1e1b00 */
[----:B------:R-:W-:-:S05]  /*59c0*/  SHF.R.U32.HI R18, RZ, UR31, R18 ;  /* 0x0000001fff127c19 */ /* 0x000fca0008011612 */
[----:B------:R-:W-:-:S04]  /*59d0*/  IMAD.MOV R12, RZ, RZ, -R18 ;  /* 0x000000ffff0c7224 */ /* 0x000fc800078e0a12 */
[----:B-1----:R-:W-:-:S04]  /*59e0*/  IMAD R12, R12, UR52, R17 ;  /* 0x000000340c0c7c24 */ /* 0x002fc8000f8e0211 */
        /* <DEDUP_REMOVED lines=220> */
.L_x_2485:
[----:B------:R-:W-:Y:S01]  /*67b0*/  LOP3.LUT R12, R20, 0xfffffff8, RZ, 0xc0, !PT ;  /* 0xfffffff8140c7812 */ /* 0x000fe200078ec0ff */
[----:B------:R-:W-:Y:S01]  /*67c0*/  VIADD R17, R17, UR4 ;  /* 0x0000000411117c36 */ /* 0x000fe20008000000 */
        /* <DEDUP_REMOVED lines=229> */
.L_x_2486:
[----:B------:R-:W-:Y:S01]  /*7620*/  VIADD R17, R17, UR4 ;  /* 0x0000000411117c36 */ /* 0x000fe20008000000 */
[----:B------:R-:W1:Y:S01]  /*7630*/  LDCU UR52, c[0x0][0x3dc] ;  /* 0x00007b80ff3477ac */ /* 0x000e620008000800 */
[----:B------:R-:W-:-:S04]  /*7640*/  IMAD.MOV.U32 R16, RZ, RZ, RZ ;  /* 0x000000ffff107224 */ /* 0x000fc800078e00ff */
[----:B------:R-:W-:Y:S01]  /*7650*/  IMAD.HI.U32 R19, R17, UR30, R16 ;  /* 0x0000001e11137c27 */ /* 0x000fe2000f8e0010 */
[----:B------:R-:W-:-:S04]  /*7660*/  LOP3.LUT R16, R22, 0xfffffff8, RZ, 0xc0, !PT ;  /* 0xfffffff816107812 */ /* 0x000fc800078ec0ff */
[----:B------:R-:W-:Y:S02]  /*7670*/  SHF.R.U32.HI R19, RZ, UR31, R19 ;  /* 0x0000001fff137c19 */ /* 0x000fe40008011613 */
[----:B------:R-:W-:Y:S02]  /*7680*/  IADD3 R16, P1, PT, R16, R8, RZ ;  /* 0x0000000810107210 */ /* 0x000fe40007f3e0ff */
[----:B------:R-:W-:-:S05]  /*7690*/  IADD3 R18, PT, PT, -R19, RZ, RZ ;  /* 0x000000ff13127210 */ /* 0x000fca0007ffe1ff */
[----:B-1----:R-:W-:Y:S02]  /*76a0*/  IMAD R18, R18, UR52, R17 ;  /* 0x0000003412127c24 */ /* 0x002fe4000f8e0211 */
[----:B------:R-:W-:-:S06]  /*76b0*/  IMAD.X R17, RZ, RZ, R9, P1 ;  /* 0x000000ffff117224 */ /* 0x000fcc00008e0609 */
[----:B------:R-:W5:Y:S01]  /*76c0*/  LDG.E.64 R16, desc[UR36][R16.64] ;  /* 0x0000002410107981 */ /* 0x000f62000c1e1b00 */
[----:B------:R-:W-:Y:S01]  /*76d0*/  IMAD R22, R18, UR5, RZ ;  /* 0x0000000512167c24 */ /* 0x000fe2000f8e02ff */
[----:B------:R-:W-:Y:S06]  /*76e0*/  @!P0 BRA `(.L_x_2487) ;  /* 0x0000000c00688947 */ /* 0x000fec0003800000 */
        /* <DEDUP_REMOVED lines=218> */
.L_x_2487:
[----:B------:R-:W-:-:S04]  /*8490*/  LOP3.LUT R18, R22, 0xfffffff8, RZ, 0xc0, !PT ;  /* 0xfffffff816127812 */ /* 0x000fc800078ec0ff */
[----:B------:R-:W-:-:S05]  /*84a0*/  IADD3 R18, P0, PT, R18, R8, RZ ;  /* 0x0000000812127210 */ /* 0x000fca0007f1e0ff */
[----:B------:R-:W-:-:S06]  /*84b0*/  IMAD.X R19, RZ, RZ, R9, P0 ;  /* 0x000000ffff137224 */ /* 0x000fcc00000e0609 */
[----:B------:R-:W5:Y:S02]  /*84c0*/  LDG.E.64 R18, desc[UR36][R18.64] ;  /* 0x0000002412127981 */ /* 0x000f64000c1e1b00 */
.L_x_2483:
[----:B------:R-:W2:Y:S04]  /*84d0*/  LDL.LU R21, [R1] ;  /* 0x0000000001157983 */ /* 0x000ea80000300800 */
[----:B------:R-:W-:Y:S04]  /*84e0*/  STL [R1+0x3c], R10 ;  /* 0x00003c0a01007387 */ /* 0x000fe80000100800 */
[----:B------:R3:W-:Y:S04]  /*84f0*/  STL [R1+0x38], R9 ;  /* 0x0000380901007387 */ /* 0x0007e80000100800 */
[----:B---3--:R-:W3:Y:S04]  /*8500*/  LDL.LU R9, [R1+0x14] ;  /* 0x0000140001097983 */ /* 0x008ee80000300800 */
[----:B------:R4:W-:Y:S04]  /*8510*/  STL [R1+0x34], R8 ;  /* 0x0000340801007387 */ /* 0x0009e80000100800 */
[----:B----4-:R-:W4:Y:S01]  /*8520*/  LDL.LU R8, [R1+0x10] ;  /* 0x0000100001087983 */ /* 0x010f220000300800 */
[----:B-----5:R-:W-:-:S02]  /*8530*/  ISETP.NE.U32.AND P1, PT, R3, R14, PT ;  /* 0x0000000e0300720c */ /* 0x020fc40003f25070 */
[----:B------:R-:W-:Y:S01]  /*8540*/  ISETP.GT.U32.AND P2, PT, R3, R14, PT ;  /* 0x0000000e0300720c */ /* 0x000fe20003f44070 */
[----:B------:R0:W-:Y:S01]  /*8550*/  STL [R1+0x30], R0 ;  /* 0x0000300001007387 */ /* 0x0001e20000100800 */
[CC--:B------:R-:W-:Y:S02]  /*8560*/  ISETP.NE.AND.EX P1, PT, R26.reuse, R15.reuse, PT, P1 ;  /* 0x0000000f1a00720c */ /* 0x0c0fe40003f25310 */
[----:B------:R-:W-:-:S04]  /*8570*/  ISETP.GT.AND.EX P2, PT, R26, R15, PT, P2 ;  /* 0x0000000f1a00720c */ /* 0x000fc80003f44320 */
[----:B------:R-:W-:Y:S01]  /*8580*/  SEL R20, RZ, 0xffffffff, P2 ;  /* 0xffffffffff147807 */ /* 0x000fe20001000000 */
[----:B0-----:R-:W4:Y:S04]  /*8590*/  LDL.LU R0, [R1+0xc] ;  /* 0x00000c0001007983 */ /* 0x001f280000300800 */
[----:B------:R-:W4:Y:S01]  /*85a0*/  LDL.LU R22, [R1+0x8] ;  /* 0x0000080001167983 */ /* 0x000f220000300800 */
[----:B------:R-:W-:-:S04]  /*85b0*/  ISETP.GT.U32.AND P2, PT, R4, R12, PT ;  /* 0x0000000c0400720c */ /* 0x000fc80003f44070 */
[----:B------:R-:W-:Y:S02]  /*85c0*/  ISETP.GT.AND.EX P2, PT, R24, R13, PT, P2 ;  /* 0x0000000d1800720c */ /* 0x000fe40003f44320 */
[----:B--2---:R-:W-:-:S04]  /*85d0*/  ISETP.GE.U32.AND P0, PT, R21, R7, PT ;  /* 0x000000071500720c */ /* 0x004fc80003f06070 */
[----:B---3--:R-:W-:-:S04]  /*85e0*/  ISETP.GE.AND.EX P0, PT, R9, RZ, PT, P0 ;  /* 0x000000ff0900720c */ /* 0x008fc80003f06300 */
[----:B------:R-:W-:Y:S02]  /*85f0*/  @!P1 SEL R20, RZ, 0xffffffff, !P0 ;  /* 0xffffffffff149807 */ /* 0x000fe40004000000 */
[----:B------:R-:W-:Y:S02]  /*8600*/  ISETP.NE.U32.AND P1, PT, R4, R12, PT ;  /* 0x0000000c0400720c */ /* 0x000fe40003f25070 */
[----:B------:R-:W-:Y:S02]  /*8610*/  LOP3.LUT R20, R20, 0x1, RZ, 0xc0, !PT ;  /* 0x0000000114147812 */ /* 0x000fe400078ec0ff */
[----:B------:R-:W-:Y:S02]  /*8620*/  ISETP.NE.AND.EX P1, PT, R24, R13, PT, P1 ;  /* 0x0000000d1800720c */ /* 0x000fe40003f25310 */
[----:B------:R-:W-:Y:S01]  /*8630*/  ISETP.NE.U32.AND P4, PT, R20, 0x1, PT ;  /* 0x000000011400780c */ /* 0x000fe20003f85070 */
[----:B-1----:R-:W-:Y:S01]  /*8640*/  IMAD.U32 R20, RZ, RZ, UR4 ;  /* 0x00000004ff147e24 */ /* 0x002fe2000f8e00ff */
[----:B------:R-:W0:Y:S02]  /*8650*/  LDCU UR4, c[0x0][0x39c] ;  /* 0x00007380ff0477ac */ /* 0x000e240008000800 */
[----:B------:R-:W-:-:S02]  /*8660*/  SEL R21, R7, R21, !P4 ;  /* 0x0000001507157207 */ /* 0x000fc40006000000 */
[----:B------:R-:W-:-:S04]  /*8670*/  IADD3 R7, PT, PT, R7, R20, RZ ;  /* 0x0000001407077210 */ /* 0x000fc80007ffe0ff */
[----:B------:R-:W-:Y:S01]  /*8680*/  ISETP.GE.U32.AND P0, PT, R29, R7, PT ;  /* 0x000000071d00720c */ /* 0x000fe20003f06070 */
[----:B------:R1:W-:Y:S03]  /*8690*/  STL [R1], R21 ;  /* 0x0000001501007387 */ /* 0x0003e60000100800 */
[----:B----4-:R-:W-:Y:S02]  /*86a0*/  ISETP.GE.AND.EX P0, PT, R8, RZ, PT, P0 ;  /* 0x000000ff0800720c */ /* 0x010fe40003f06300 */
[----:B-1----:R-:W-:Y:S02]  /*86b0*/  SEL R21, RZ, 0xffffffff, P2 ;  /* 0xffffffffff157807 */ /* 0x002fe40001000000 */
[----:B------:R-:W-:-:S04]  /*86c0*/  @!P1 SEL R21, RZ, 0xffffffff, !P0 ;  /* 0xffffffffff159807 */ /* 0x000fc80004000000 */
[----:B------:R-:W-:Y:S02]  /*86d0*/  LOP3.LUT R21, R21, 0x1, RZ, 0xc0, !PT ;  /* 0x0000000115157812 */ /* 0x000fe400078ec0ff */
[-C--:B------:R-:W-:Y:S02]  /*86e0*/  ISETP.NE.U32.AND P0, PT, R5, R16.reuse, PT ;  /* 0x000000100500720c */ /* 0x080fe40003f05070 */
[----:B------:R-:W-:Y:S02]  /*86f0*/  ISETP.NE.U32.AND P5, PT, R21, 0x1, PT ;  /* 0x000000011500780c */ /* 0x000fe40003fa5070 */
[----:B------:R-:W-:Y:S02]  /*8700*/  ISETP.NE.AND.EX P0, PT, R23, R17, PT, P0 ;  /* 0x000000111700720c */ /* 0x000fe40003f05300 */
[----:B------:R-:W-:Y:S01]  /*8710*/  SEL R29, R7, R29, !P5 ;  /* 0x0000001d071d7207 */ /* 0x000fe20006800000 */
[----:B------:R-:W-:Y:S01]  /*8720*/  IMAD.IADD R7, R20, 0x1, R7 ;  /* 0x0000000114077824 */ /* 0x000fe200078e0207 */
[----:B------:R-:W-:-:S04]  /*8730*/  ISETP.GT.U32.AND P2, PT, R5, R16, PT ;  /* 0x000000100500720c */ /* 0x000fc80003f44070 */
[----:B------:R-:W-:Y:S02]  /*8740*/  ISETP.GE.U32.AND P1, PT, R28, R7, PT ;  /* 0x000000071c00720c */ /* 0x000fe40003f26070 */
[----:B------:R-:W-:Y:S02]  /*8750*/  ISETP.GT.AND.EX P2, PT, R23, R17, PT, P2 ;  /* 0x000000111700720c */ /* 0x000fe40003f44320 */
[----:B------:R-:W-:Y:S02]  /*8760*/  ISETP.GE.AND.EX P1, PT, R0, RZ, PT, P1 ;  /* 0x000000ff0000720c */ /* 0x000fe40003f26310 */
[----:B------:R-:W-:Y:S02]  /*8770*/  SEL R21, RZ, 0xffffffff, P2 ;  /* 0xffffffffff157807 */ /* 0x000fe40001000000 */
[----:B------:R-:W-:-:S04]  /*8780*/  @!P0 SEL R21, RZ, 0xffffffff, !P1 ;  /* 0xffffffffff158807 */ /* 0x000fc80004800000 */
[----:B------:R-:W-:Y:S02]  /*8790*/  LOP3.LUT R21, R21, 0x1, RZ, 0xc0, !PT ;  /* 0x0000000115157812 */ /* 0x000fe400078ec0ff */
[----:B------:R-:W-:Y:S02]  /*87a0*/  ISETP.NE.U32.AND P0, PT, R6, R18, PT ;  /* 0x000000120600720c */ /* 0x000fe40003f05070 */
[----:B------:R-:W-:Y:S02]  /*87b0*/  ISETP.NE.U32.AND P6, PT, R21, 0x1, PT ;  /* 0x000000011500780c */ /* 0x000fe40003fc5070 */
[----:B------:R-:W-:Y:S02]  /*87c0*/  ISETP.NE.AND.EX P0, PT, R2, R19, PT, P0 ;  /* 0x000000130200720c */ /* 0x000fe40003f05300 */
[C---:B------:R-:W-:Y:S01]  /*87d0*/  SEL R28, R7.reuse, R28, !P6 ;  /* 0x0000001c071c7207 */ /* 0x040fe20007000000 */
[----:B------:R-:W-:Y:S01]  /*87e0*/  IMAD.IADD R7, R7, 0x1, R20 ;  /* 0x0000000107077824 */ /* 0x000fe200078e0214 */
[----:B------:R-:W-:-:S04]  /*87f0*/  ISETP.GT.U32.AND P1, PT, R6, R18, PT ;  /* 0x000000120600720c */ /* 0x000fc80003f24070 */
[----:B------:R-:W-:Y:S02]  /*8800*/  ISETP.GE.U32.AND P2, PT, R27, R7, PT ;  /* 0x000000071b00720c */ /* 0x000fe40003f46070 */
[----:B------:R-:W-:Y:S02]  /*8810*/  ISETP.GT.AND.EX P1, PT, R2, R19, PT, P1 ;  /* 0x000000130200720c */ /* 0x000fe40003f24310 */
[----:B------:R-:W-:Y:S02]  /*8820*/  ISETP.GE.AND.EX P2, PT, R22, RZ, PT, P2 ;  /* 0x000000ff1600720c */ /* 0x000fe40003f46320 */
[----:B------:R-:W-:Y:S02]  /*8830*/  SEL R21, RZ, 0xffffffff, P1 ;  /* 0xffffffffff157807 */ /* 0x000fe40000800000 */
[----:B------:R-:W-:-:S04]  /*8840*/  @!P0 SEL R21, RZ, 0xffffffff, !P2 ;  /* 0xffffffffff158807 */ /* 0x000fc80005000000 */
[----:B------:R-:W-:-:S04]  /*8850*/  LOP3.LUT R21, R21, 0x1, RZ, 0xc0, !PT ;  /* 0x0000000115157812 */ /* 0x000fc800078ec0ff */
[----:B------:R-:W-:-:S04]  /*8860*/  ISETP.NE.U32.AND P0, PT, R21, 0x1, PT ;  /* 0x000000011500780c */ /* 0x000fc80003f05070 */
[C---:B------:R-:W-:Y:S01]  /*8870*/  SEL R27, R7.reuse, R27, !P0 ;  /* 0x0000001b071b7207 */ /* 0x040fe20004000000 */
[----:B------:R-:W-:Y:S01]  /*8880*/  IMAD.IADD R7, R7, 0x1, R20 ;  /* 0x0000000107077824 */ /* 0x000fe200078e0214 */
[----:B0-----:R-:W-:-:S03]  /*8890*/  MOV R10, UR4 ;  /* 0x00000004000a7c02 */ /* 0x001fc60008000f00 */
[----:B------:R-:W-:Y:S01]  /*88a0*/  IMAD R21, R20, 0x3, R7 ;  /* 0x0000000314157824 */ /* 0x000fe200078e0207 */
[----:B------:R-:W-:Y:S01]  /*88b0*/  SEL R9, R9, RZ, P4 ;  /* 0x000000ff09097207 */ /* 0x000fe20002000000 */
[----:B------:R0:W-:Y:S01]  /*88c0*/  STL [R1+0x4], R10 ;  /* 0x0000040a01007387 */ /* 0x0001e20000100800 */
[----:B------:R-:W-:Y:S02]  /*88d0*/  SEL R8, R8, RZ, P5 ;  /* 0x000000ff08087207 */ /* 0x000fe40002800000 */
[----:B------:R-:W-:Y:S02]  /*88e0*/  ISETP.GE.U32.AND P1, PT, R21, R10, PT ;  /* 0x0000000a1500720c */ /* 0x000fe40003f26070 */
[----:B------:R-:W-:Y:S02]  /*88f0*/  SEL R0, R0, RZ, P6 ;  /* 0x000000ff00007207 */ /* 0x000fe40003000000 */
[----:B------:R-:W-:Y:S01]  /*8900*/  SEL R22, R22, RZ, P0 ;  /* 0x000000ff16167207 */ /* 0x000fe20000000000 */
[----:B0-----:R1:W5:Y:S04]  /*8910*/  LDL.LU R10, [R1+0x3c] ;  /* 0x00003c00010a7983 */ /* 0x0013680000300800 */
[----:B------:R0:W-:Y:S04]  /*8920*/  STL [R1+0x14], R9 ;  /* 0x0000140901007387 */ /* 0x0001e80000100800 */
[----:B0-----:R1:W5:Y:S04]  /*8930*/  LDL.LU R9, [R1+0x38] ;  /* 0x0000380001097983 */ /* 0x0013680000300800 */
[----:B------:R0:W-:Y:S04]  /*8940*/  STL [R1+0x10], R8 ;  /* 0x0000100801007387 */ /* 0x0001e80000100800 */
[----:B0-----:R1:W5:Y:S04]  /*8950*/  LDL.LU R8, [R1+0x34] ;  /* 0x0000340001087983 */ /* 0x0013680000300800 */
[----:B------:R0:W-:Y:S04]  /*8960*/  STL [R1+0xc], R0 ;  /* 0x00000c0001007387 */ /* 0x0001e80000100800 */
[----:B0-----:R1:W5:Y:S04]  /*8970*/  LDL.LU R0, [R1+0x30] ;  /* 0x0000300001007983 */ /* 0x0013680000300800 */
[----:B------:R1:W-:Y:S01]  /*8980*/  STL [R1+0x8], R22 ;  /* 0x0000081601007387 */ /* 0x0003e20000100800 */
[----:B------:R-:W-:-:S02]  /*8990*/  SEL R3, R14, R3, !P4 ;  /* 0x000000030e037207 */ /* 0x000fc40006000000 */
[----:B------:R-:W-:Y:S02]  /*89a0*/  SEL R26, R15, R26, !P4 ;  /* 0x0000001a0f1a7207 */ /* 0x000fe40006000000 */
[----:B------:R-:W-:Y:S02]  /*89b0*/  SEL R4, R12, R4, !P5 ;  /* 0x000000040c047207 */ /* 0x000fe40006800000 */
[----:B------:R-:W-:Y:S02]  /*89c0*/  SEL R24, R13, R24, !P5 ;  /* 0x000000180d187207 */ /* 0x000fe40006800000 */
[----:B------:R-:W-:Y:S02]  /*89d0*/  SEL R5, R16, R5, !P6 ;  /* 0x0000000510057207 */ /* 0x000fe40007000000 */
[----:B------:R-:W-:Y:S02]  /*89e0*/  SEL R23, R17, R23, !P6 ;  /* 0x0000001711177207 */ /* 0x000fe40007000000 */
[----:B------:R-:W-:-:S02]  /*89f0*/  SEL R6, R18, R6, !P0 ;  /* 0x0000000612067207 */ /* 0x000fc40004000000 */
[----:B------:R-:W-:Y:S01]  /*8a00*/  SEL R2, R19, R2, !P0 ;  /* 0x0000000213027207 */ /* 0x000fe20004000000 */
[----:B-1----:R-:W-:Y:S06]  /*8a10*/  @!P1 BRA `(.L_x_2488) ;  /* 0xffffffbc00249947 */ /* 0x002fec000383ffff */
.L_x_2482:
[----:B------:R-:W-:Y:S05]  /*8a20*/  BSYNC.RECONVERGENT B1 ;  /* 0x0000000000017941 */ /* 0x000fea0003800200 */
.L_x_2481:
[----:B------:R-:W2:Y:S01]  /*8a30*/  LDL R21, [R1+0x4] ;  /* 0x0000040001157983 */ /* 0x000ea20000100800 */
[----:B------:R-:W-:Y:S03]  /*8a40*/  BSSY.RECONVERGENT B1, `(.L_x_2489) ;  /* 0x0000482000017945 */ /* 0x000fe60003800200 */
[----:B------:R0:W-:Y:S04]  /*8a50*/  STL [R1+0x20], R18 ;  /* 0x0000201201007387 */ /* 0x0001e80000100800 */
[----:B------:R1:W-:Y:S04]  /*8a60*/  STL [R1+0x24], R19 ;  /* 0x0000241301007387 */ /* 0x0003e80000100800 */
[----:B------:R3:W-:Y:S04]  /*8a70*/  STL [R1+0x18], R14 ;  /* 0x0000180e01007387 */ /* 0x0007e80000100800 */
[----:B------:R3:W-:Y:S01]  /*8a80*/  STL [R1+0x1c], R15 ;  /* 0x00001c0f01007387 */ /* 0x0007e20000100800 */
[----:B0-----:R-:W-:-:S02]  /*8a90*/  IMAD.MOV.U32 R18, RZ, RZ, R16 ;  /* 0x000000ffff127224 */ /* 0x001fc400078e0010 */
[----:B-1----:R-:W-:Y:S01]  /*8aa0*/  IMAD.MOV.U32 R19, RZ, RZ, R17 ;  /* 0x000000ffff137224 */ /* 0x002fe200078e0011 */
[----:B------:R-:W-:Y:S01]  /*8ab0*/  MOV R17, R13 ;  /* 0x0000000d00117202 */ /* 0x000fe20000000f00 */
[----:B------:R-:W-:Y:S01]  /*8ac0*/  IMAD.MOV.U32 R16, RZ, RZ, R12 ;  /* 0x000000ffff107224 */ /* 0x000fe200078e000c */
[----:B--2---:R-:W-:-:S13]  /*8ad0*/  ISETP.GE.U32.AND P0, PT, R7, R21, PT ;  /* 0x000000150700720c */ /* 0x004fda0003f06070 */
[----:B---3--:R-:W-:Y:S05]  /*8ae0*/  @P0 BRA `(.L_x_2490) ;  /* 0x0000004400dc0947 */ /* 0x008fea0003800000 */
[----:B------:R-:W0:Y:S01]  /*8af0*/  LDC R22, c[0x0][0x3d8] ;  /* 0x0000f600ff167b82 */ /* 0x000e220000000800 */
[----:B-----5:R-:W-:Y:S02]  /*8b00*/  CS2R R10, SRZ ;  /* 0x00000000000a7805 */ /* 0x020fe4000001ff00 */
[C---:B0-----:R-:W-:Y:S01]  /*8b10*/  ISETP.NE.AND P0, PT, R22.reuse, RZ, PT ;  /* 0x000000ff1600720c */ /* 0x041fe20003f05270 */
[----:B------:R-:W-:-:S05]  /*8b20*/  VIADD R22, R22, 0xffffffff ;  /* 0xffffffff16167836 */ /* 0x000fca0000000000 */
[----:B------:R-:W-:-:S05]  /*8b30*/  VIMNMX.U32 R8, PT, PT, R22, 0x18, PT ;  /* 0x0000001816087848 */ /* 0x000fca0003fe0000 */
[----:B------:R-:W-:Y:S02]  /*8b40*/  VIADD R8, R8, 0x1 ;  /* 0x0000000108087836 */ /* 0x000fe40000000000 */
[----:B------:R-:W-:Y:S05]  /*8b50*/  @!P0 BRA `(.L_x_2491) ;  /* 0x0000001000508947 */ /* 0x000fea0003800000 */
[----:B------:R-:W0:Y:S01]  /*8b60*/  LDCU.64 UR4, c[0x0][0x3e0] ;  /* 0x00007c00ff0477ac */ /* 0x000e220008000a00 */
[----:B------:R-:W-:Y:S01]  /*8b70*/  MOV R11, R7 ;  /* 0x00000007000b7202 */ /* 0x000fe20000000f00 */
[----:B------:R-:W-:Y:S01]  /*8b80*/  IMAD.MOV.U32 R10, RZ, RZ, RZ ;  /* 0x000000ffff0a7224 */ /* 0x000fe200078e00ff */
[----:B------:R-:W-:Y:S01]  /*8b90*/  ISETP.NE.AND P1, PT, R22, RZ, PT ;  /* 0x000000ff1600720c */ /* 0x000fe20003f25270 */
[----:B------:R-:W1:Y:S02]  /*8ba0*/  LDCU UR6, c[0x0][0x3dc] ;  /* 0x00007b80ff0677ac */ /* 0x000e640008000800 */
[----:B0-----:R-:W-:Y:S01]  /*8bb0*/  IMAD.HI.U32 R12, R7, UR4, R10 ;  /* 0x00000004070c7c27 */ /* 0x001fe2000f8e000a */
[----:B------:R-:W0:Y:S04]  /*8bc0*/  LDCU UR4, c[0x0][0x508] ;  /* 0x0000a100ff0477ac */ /* 0x000e280008000800 */
[----:B------:R-:W-:-:S05]  /*8bd0*/  SHF.R.U32.HI R13, RZ, UR5, R12 ;  /* 0x00000005ff0d7c19 */ /* 0x000fca000801160c */
[----:B------:R-:W-:-:S04]  /*8be0*/  IMAD.MOV R0, RZ, RZ, -R13 ;  /* 0x000000ffff007224 */ /* 0x000fc800078e0a0d */
        /* <DEDUP_REMOVED lines=265> */
.L_x_2492:
[----:B------:R-:W-:Y:S01]  /*9c80*/  SHF.R.U32.HI R10, RZ, 0x3, R0 ;  /* 0x00000003ff0a7819 */ /* 0x000fe20000011600 */
[----:B------:R-:W-:-:S07]  /*9c90*/  IMAD.MOV.U32 R11, RZ, RZ, RZ ;  /* 0x000000ffff0b7224 */ /* 0x000fce00078e00ff */
.L_x_2491:
[----:B------:R-:W0:Y:S01]  /*9ca0*/  LDCU.64 UR4, c[0x0][0x768] ;  /* 0x0000ed00ff0477ac */ /* 0x000e220008000a00 */
[----:B------:R-:W-:Y:S01]  /*9cb0*/  IMAD.MOV.U32 R0, RZ, RZ, R21 ;  /* 0x000000ffff007224 */ /* 0x000fe200078e0015 */
[----:B0-----:R-:W-:-:S04]  /*9cc0*/  IADD3 R25, P1, PT, R25, UR4, RZ ;  /* 0x0000000419197c10 */ /* 0x001fc8000ff3e0ff */
[----:B------:R-:W-:Y:S02]  /*9cd0*/  IADD3.X R21, PT, PT, RZ, UR5, RZ, P1, !PT ;  /* 0x00000005ff157c10 */ /* 0x000fe40008ffe4ff */
[----:B------:R-:W-:-:S04]  /*9ce0*/  LEA R12, P1, R10, R25, 0x3 ;  /* 0x000000190a0c7211 */ /* 0x000fc800078218ff */
[----:B------:R-:W-:-:S05]  /*9cf0*/  LEA.HI.X R13, R10, R21, R11, 0x3, P1 ;  /* 0x000000150a0d7211 */ /* 0x000fca00008f1c0b */
[----:B------:R-:W2:Y:S01]  /*9d00*/  LDG.E.64 R10, desc[UR36][R12.64] ;  /* 0x000000240c0a7981 */ /* 0x000ea2000c1e1b00 */
[----:B------:R-:W-:-:S05]  /*9d10*/  IMAD.IADD R15, R7, 0x1, R20 ;  /* 0x00000001070f7824 */ /* 0x000fca00078e0214 */
[----:B------:R-:W-:Y:S01]  /*9d20*/  ISETP.GE.U32.AND P1, PT, R15, R0, PT ;  /* 0x000000000f00720c */ /* 0x000fe20003f26070 */
[----:B--2---:R0:W-:-:S12]  /*9d30*/  STL.64 [R1+0x18], R10 ;  /* 0x0000180a01007387 */ /* 0x0041d80000100a00 */
[----:B------:R-:W-:Y:S05]  /*9d40*/  @P1 BRA `(.L_x_2490) ;  /* 0x0000003400441947 */ /* 0x000fea0003800000 */
[----:B0-----:R-:W-:Y:S01]  /*9d50*/  CS2R R10, SRZ ;  /* 0x00000000000a7805 */ /* 0x001fe2000001ff00 */
[----:B------:R-:W-:Y:S06]  /*9d60*/  @!P0 BRA `(.L_x_2493) ;  /* 0x00000010004c8947 */ /* 0x000fec0003800000 */
[----:B------:R-:W0:Y:S01]  /*9d70*/  LDCU.64 UR4, c[0x0][0x3e0] ;  /* 0x00007c00ff0477ac */ /* 0x000e220008000a00 */
        /* <DEDUP_REMOVED lines=272> */
.L_x_2494:
[----:B------:R-:W-:Y:S02]  /*ae80*/  SHF.R.U32.HI R10, RZ, 0x3, R0 ;  /* 0x00000003ff0a7819 */ /* 0x000fe40000011600 */
[----:B------:R-:W-:-:S07]  /*ae90*/  MOV R11, RZ ;  /* 0x000000ff000b7202 */ /* 0x000fce0000000f00 */
.L_x_2493:
[----:B------:R-:W2:Y:S01]  /*aea0*/  LDL R0, [R1+0x4] ;  /* 0x0000040001007983 */ /* 0x000ea20000100800 */
[----:B------:R-:W-:-:S04]  /*aeb0*/  LEA R12, P1, R10, R25, 0x3 ;  /* 0x000000190a0c7211 */ /* 0x000fc800078218ff */
[----:B------:R-:W-:-:S05]  /*aec0*/  LEA.HI.X R13, R10, R21, R11, 0x3, P1 ;  /* 0x000000150a0d7211 */ /* 0x000fca00008f1c0b */
[----:B------:R1:W5:Y:S01]  /*aed0*/  LDG.E.64 R16, desc[UR36][R12.64] ;  /* 0x000000240c107981 */ /* 0x000362000c1e1b00 */
[----:B------:R-:W-:-:S05]  /*aee0*/  IMAD.IADD R15, R15, 0x1, R20 ;  /* 0x000000010f0f7824 */ /* 0x000fca00078e0214 */
[----:B--2---:R-:W-:-:S13]  /*aef0*/  ISETP.GE.U32.AND P1, PT, R15, R0, PT ;  /* 0x000000000f00720c */ /* 0x004fda0003f26070 */
[----:B-1----:R-:W-:Y:S05]  /*af00*/  @P1 BRA `(.L_x_2490) ;  /* 0x0000002000d41947 */ /* 0x002fea0003800000 */
[----:B------:R-:W-:Y:S01]  /*af10*/  CS2R R10, SRZ ;  /* 0x00000000000a7805 */ /* 0x000fe2000001ff00 */
        /* <DEDUP_REMOVED lines=274> */
.L_x_2496:
[----:B------:R-:W-:Y:S02]  /*c040*/  SHF.R.U32.HI R10, RZ, 0x3, R0 ;  /* 0x00000003ff0a7819 */ /* 0x000fe40000011600 */
[----:B------:R-:W-:-:S07]  /*c050*/  MOV R11, RZ ;  /* 0x000000ff000b7202 */ /* 0x000fce0000000f00 */
.L_x_2495:
        /* <DEDUP_REMOVED lines=282> */
.L_x_2498:
[----:B------:R-:W-:Y:S02]  /*d200*/  SHF.R.U32.HI R10, RZ, 0x3, R0 ;  /* 0x00000003ff0a7819 */ /* 0x000fe40000011600 */
[----:B------:R-:W-:-:S07]  /*d210*/  MOV R11, RZ ;  /* 0x000000ff000b7202 */ /* 0x000fce0000000f00 */
.L_x_2497:
[----:B------:R-:W-:-:S04]  /*d220*/  LEA R8, P0, R10, R25, 0x3 ;  /* 0x000000190a087211 */ /* 0x000fc800078018ff */
[----:B------:R-:W-:-:S06]  /*d230*/  LEA.HI.X R9, R10, R21, R11, 0x3, P0 ;  /* 0x000000150a097211 */ /* 0x000fcc00000f1c0b */
[----:B------:R-:W2:Y:S04]  /*d240*/  LDG.E.64 R8, desc[UR36][R8.64] ;  /* 0x0000002408087981 */ /* 0x000ea8000c1e1b00 */
[----:B--2---:R1:W-:Y:S02]  /*d250*/  STL.64 [R1+0x20], R8 ;  /* 0x0000200801007387 */ /* 0x0043e40000100a00 */
.L_x_2490:
[----:B------:R-:W-:Y:S05]  /*d260*/  BSYNC.RECONVERGENT B1 ;  /* 0x0000000000017941 */ /* 0x000fea0003800200 */
.L_x_2489:
[----:B-1---5:R-:W2:Y:S04]  /*d270*/  LDL R8, [R1+0x4] ;  /* 0x0000040001087983 */ /* 0x022ea80000100800 */
[----:B0-----:R-:W3:Y:S04]  /*d280*/  LDL R10, [R1+0x14] ;  /* 0x00001400010a7983 */ /* 0x001ee80000100800 */
[----:B------:R-:W4:Y:S04]  /*d290*/  LDL R0, [R1+0x8] ;  /* 0x0000080001007983 */ /* 0x000f280000100800 */
[----:B------:R0:W5:Y:S04]  /*d2a0*/  LDL R9, [R1+0x10] ;  /* 0x0000100001097983 */ /* 0x0001680000100800 */
[----:B------:R0:W5:Y:S04]  /*d2b0*/  LDL R13, [R1] ;  /* 0x00000000010d7983 */ /* 0x0001680000100800 */
[----:B------:R0:W5:Y:S01]  /*d2c0*/  LDL R11, [R1+0xc] ;  /* 0x00000c00010b7983 */ /* 0x0001620000100800 */
[----:B------:R-:W-:Y:S01]  /*d2d0*/  BSSY.RECONVERGENT B1, `(.L_x_2499) ;  /* 0x000004f000017945 */ /* 0x000fe20003800200 */
[----:B--2---:R-:W-:Y:S01]  /*d2e0*/  ISETP.GE.U32.AND P0, PT, R7, R8, PT ;  /* 0x000000080700720c */ /* 0x004fe20003f06070 */
[----:B---3--:R-:W-:-:S02]  /*d2f0*/  IMAD.MOV.U32 R12, RZ, RZ, R10 ;  /* 0x000000ffff0c7224 */ /* 0x008fc400078e000a */
[----:B----4-:R-:W-:-:S10]  /*d300*/  IMAD.MOV.U32 R10, RZ, RZ, R0 ;  /* 0x000000ffff0a7224 */ /* 0x010fd400078e0000 */
[----:B0-----:R-:W-:Y:S05]  /*d310*/  @P0 BRA `(.L_x_2500) ;  /* 0x0000000400280947 */ /* 0x001fea0003800000 */
[----:B------:R-:W2:Y:S04]  /*d320*/  LDL.LU R15, [R1+0x18] ;  /* 0x00001800010f7983 */ /* 0x000ea80000300800 */
[----:B------:R-:W3:Y:S01]  /*d330*/  LDL.LU R14, [R1+0x1c] ;  /* 0x00001c00010e7983 */ /* 0x000ee20000300800 */
[----:B-----5:R-:W-:-:S04]  /*d340*/  ISETP.GE.U32.AND P0, PT, R13, R7, PT ;  /* 0x000000070d00720c */ /* 0x020fc80003f06070 */
[----:B------:R-:W-:Y:S02]  /*d350*/  ISETP.GE.AND.EX P0, PT, R12, RZ, PT, P0 ;  /* 0x000000ff0c00720c */ /* 0x000fe40003f06300 */
[CC--:B--2---:R-:W-:Y:S02]  /*d360*/  ISETP.NE.U32.AND P1, PT, R3.reuse, R15.reuse, PT ;  /* 0x0000000f0300720c */ /* 0x0c4fe40003f25070 */
[----:B------:R-:W-:Y:S02]  /*d370*/  ISETP.GT.U32.AND P2, PT, R3, R15, PT ;  /* 0x0000000f0300720c */ /* 0x000fe40003f44070 */
[CC--:B---3--:R-:W-:Y:S02]  /*d380*/  ISETP.NE.AND.EX P1, PT, R26.reuse, R14.reuse, PT, P1 ;  /* 0x0000000e1a00720c */ /* 0x0c8fe40003f25310 */
[----:B------:R-:W-:-:S04]  /*d390*/  ISETP.GT.AND.EX P2, PT, R26, R14, PT, P2 ;  /* 0x0000000e1a00720c */ /* 0x000fc80003f44320 */
[----:B------:R-:W-:-:S07]  /*d3a0*/  SEL R0, RZ, 0xffffffff, P2 ;  /* 0xffffffffff007807 */ /* 0x000fce0001000000 */
[----:B------:R-:W-:-:S04]  /*d3b0*/  @!P1 SEL R0, RZ, 0xffffffff, !P0 ;  /* 0xffffffffff009807 */ /* 0x000fc80004000000 */
[----:B------:R-:W-:-:S04]  /*d3c0*/  LOP3.LUT R0, R0, 0x1, RZ, 0xc0, !PT ;  /* 0x0000000100007812 */ /* 0x000fc800078ec0ff */
[----:B------:R-:W-:Y:S01]  /*d3d0*/  ISETP.NE.U32.AND P0, PT, R0, 0x1, PT ;  /* 0x000000010000780c */ /* 0x000fe20003f05070 */
[----:B------:R-:W-:-:S03]  /*d3e0*/  IMAD.IADD R0, R7, 0x1, R20 ;  /* 0x0000000107007824 */ /* 0x000fc600078e0214 */
[----:B------:R-:W-:Y:S02]  /*d3f0*/  SEL R13, R7, R13, !P0 ;  /* 0x0000000d070d7207 */ /* 0x000fe40004000000 */
[----:B------:R-:W-:Y:S02]  /*d400*/  SEL R12, R12, RZ, P0 ;  /* 0x000000ff0c0c7207 */ /* 0x000fe40000000000 */
[----:B------:R-:W-:Y:S01]  /*d410*/  ISETP.GE.U32.AND P1, PT, R0, R8, PT ;  /* 0x000000080000720c */ /* 0x000fe20003f26070 */
[----:B------:R0:W-:Y:S01]  /*d420*/  STL [R1], R13 ;  /* 0x0000000d01007387 */ /* 0x0001e20000100800 */
[----:B------:R-:W-:Y:S02]  /*d430*/  SEL R3, R15, R3, !P0 ;  /* 0x000000030f037207 */ /* 0x000fe40004000000 */
[----:B------:R-:W-:Y:S01]  /*d440*/  SEL R26, R14, R26, !P0 ;  /* 0x0000001a0e1a7207 */ /* 0x000fe20004000000 */
[----:B------:R0:W-:Y:S08]  /*d450*/  STL [R1+0x14], R12 ;  /* 0x0000140c01007387 */ /* 0x0001f00000100800 */
[----:B------:R-:W-:Y:S05]  /*d460*/  @P1 BRA `(.L_x_2500) ;  /* 0x0000000000d41947 */ /* 0x000fea0003800000 */
[CC--:B------:R-:W-:Y:S02]  /*d470*/  ISETP.NE.U32.AND P1, PT, R4.reuse, R16.reuse, PT ;  /* 0x000000100400720c */ /* 0x0c0fe40003f25070 */
[----:B------:R-:W-:Y:S02]  /*d480*/  ISETP.GT.U32.AND P2, PT, R4, R16, PT ;  /* 0x000000100400720c */ /* 0x000fe40003f44070 */
[CC--:B------:R-:W-:Y:S02]  /*d490*/  ISETP.NE.AND.EX P1, PT, R24.reuse, R17.reuse, PT, P1 ;  /* 0x000000111800720c */ /* 0x0c0fe40003f25310 */
[----:B------:R-:W-:Y:S02]  /*d4a0*/  ISETP.GE.U32.AND P0, PT, R29, R0, PT ;  /* 0x000000001d00720c */ /* 0x000fe40003f06070 */
[----:B------:R-:W-:Y:S02]  /*d4b0*/  ISETP.GT.AND.EX P2, PT, R24, R17, PT, P2 ;  /* 0x000000111800720c */ /* 0x000fe40003f44320 */
[----:B------:R-:W-:-:S02]  /*d4c0*/  ISETP.GE.AND.EX P0, PT, R9, RZ, PT, P0 ;  /* 0x000000ff0900720c */ /* 0x000fc40003f06300 */
[----:B------:R-:W-:-:S05]  /*d4d0*/  SEL R7, RZ, 0xffffffff, P2 ;  /* 0xffffffffff077807 */ /* 0x000fca0001000000 */
[----:B------:R-:W-:-:S04]  /*d4e0*/  @!P1 SEL R7, RZ, 0xffffffff, !P0 ;  /* 0xffffffffff079807 */ /* 0x000fc80004000000 */
[----:B------:R-:W-:-:S04]  /*d4f0*/  LOP3.LUT R7, R7, 0x1, RZ, 0xc0, !PT ;  /* 0x0000000107077812 */ /* 0x000fc800078ec0ff */
[----:B------:R-:W-:Y:S02]  /*d500*/  ISETP.NE.U32.AND P0, PT, R7, 0x1, PT ;  /* 0x000000010700780c */ /* 0x000fe40003f05070 */
[----:B------:R-:W-:Y:S02]  /*d510*/  IADD3 R7, PT, PT, R0, R20, RZ ;  /* 0x0000001400077210 */ /* 0x000fe40007ffe0ff */
[----:B------:R-:W-:Y:S02]  /*d520*/  SEL R9, R9, RZ, P0 ;  /* 0x000000ff09097207 */ /* 0x000fe40000000000 */
[----:B------:R-:W-:Y:S02]  /*d530*/  ISETP.GE.U32.AND P1, PT, R7, R8, PT ;  /* 0x000000080700720c */ /* 0x000fe40003f26070 */
[----:B------:R-:W-:Y:S01]  /*d540*/  SEL R4, R16, R4, !P0 ;  /* 0x0000000410047207 */ /* 0x000fe20004000000 */
[----:B------:R1:W-:Y:S01]  /*d550*/  STL [R1+0x10], R9 ;  /* 0x0000100901007387 */ /* 0x0003e20000100800 */
[----:B------:R-:W-:-:S02]  /*d560*/  SEL R24, R17, R24, !P0 ;  /* 0x0000001811187207 */ /* 0x000fc40004000000 */
[----:B------:R-:W-:-:S07]  /*d570*/  SEL R29, R0, R29, !P0 ;  /* 0x0000001d001d7207 */ /* 0x000fce0004000000 */
[----:B-1----:R-:W-:Y:S05]  /*d580*/  @P1 BRA `(.L_x_2500) ;  /* 0x00000000008c1947 */ /* 0x002fea0003800000 */
[-C--:B------:R-:W-:Y:S01]  /*d590*/  ISETP.NE.U32.AND P1, PT, R5, R18.reuse, PT ;  /* 0x000000120500720c */ /* 0x080fe20003f25070 */
[----:B------:R-:W-:Y:S01]  /*d5a0*/  IMAD.IADD R20, R7, 0x1, R20 ;  /* 0x0000000107147824 */ /* 0x000fe200078e0214 */
[----:B------:R-:W-:Y:S02]  /*d5b0*/  ISETP.GT.U32.AND P2, PT, R5, R18, PT ;  /* 0x000000120500720c */ /* 0x000fe40003f44070 */
[C---:B------:R-:W-:Y:S02]  /*d5c0*/  ISETP.NE.AND.EX P1, PT, R23.reuse, R19, PT, P1 ;  /* 0x000000131700720c */ /* 0x040fe40003f25310 */
        /* <DEDUP_REMOVED lines=8> */
[----:B------:R-:W-:Y:S02]  /*d650*/  SEL R11, R11, RZ, P0 ;  /* 0x000000ff0b0b7207 */ /* 0x000fe40000000000 */
[----:B------:R-:W-:Y:S02]  /*d660*/  SEL R5, R18, R5, !P0 ;  /* 0x0000000512057207 */ /* 0x000fe40004000000 */
[----:B------:R-:W-:Y:S01]  /*d670*/  SEL R23, R19, R23, !P0 ;  /* 0x0000001713177207 */ /* 0x000fe20004000000 */
[----:B------:R1:W-:Y:S01]  /*d680*/  STL [R1+0xc], R11 ;  /* 0x00000c0b01007387 */ /* 0x0003e20000100800 */
[----:B------:R-:W-:Y:S01]  /*d690*/  SEL R28, R7, R28, !P0 ;  /* 0x0000001c071c7207 */ /* 0x000fe20004000000 */
[----:B------:R-:W-:Y:S06]  /*d6a0*/  @P1 BRA `(.L_x_2500) ;  /* 0x0000000000441947 */ /* 0x000fec0003800000 */
[----:B------:R-:W2:Y:S04]  /*d6b0*/  LDL.LU R14, [R1+0x20] ;  /* 0x00002000010e7983 */ /* 0x000ea80000300800 */
[----:B------:R-:W3:Y:S01]  /*d6c0*/  LDL.LU R8, [R1+0x24] ;  /* 0x0000240001087983 */ /* 0x000ee20000300800 */
[----:B------:R-:W-:-:S04]  /*d6d0*/  ISETP.GE.U32.AND P0, PT, R27, R20, PT ;  /* 0x000000141b00720c */ /* 0x000fc80003f06070 */
        /* <DEDUP_REMOVED lines=8> */
[----:B------:R-:W-:-:S04]  /*d760*/  ISETP.NE.U32.AND P0, PT, R0, 0x1, PT ;  /* 0x000000010000780c */ /* 0x000fc80003f05070 */
[----:B------:R-:W-:Y:S02]  /*d770*/  SEL R10, R10, RZ, P0 ;  /* 0x000000ff0a0a7207 */ /* 0x000fe40000000000 */
[----:B------:R-:W-:Y:S02]  /*d780*/  SEL R6, R14, R6, !P0 ;  /* 0x000000060e067207 */ /* 0x000fe40004000000 */
[----:B------:R-:W-:Y:S01]  /*d790*/  SEL R2, R8, R2, !P0 ;  /* 0x0000000208027207 */ /* 0x000fe20004000000 */
[----:B------:R2:W-:Y:S01]  /*d7a0*/  STL [R1+0x8], R10 ;  /* 0x0000080a01007387 */ /* 0x0005e20000100800 */
[----:B------:R-:W-:-:S07]  /*d7b0*/  SEL R27, R20, R27, !P0 ;  /* 0x0000001b141b7207 */ /* 0x000fce0004000000 */
.L_x_2500:
[----:B------:R-:W-:Y:S05]  /*d7c0*/  BSYNC.RECONVERGENT B1 ;  /* 0x0000000000017941 */ /* 0x000fea0003800200 */
.L_x_2499:
[CC--:B------:R-:W-:Y:S02]  /*d7d0*/  ISETP.NE.U32.AND P1, PT, R3.reuse, R4.reuse, PT ;  /* 0x000000040300720c */ /* 0x0c0fe40003f25070 */
[----:B------:R-:W-:Y:S02]  /*d7e0*/  ISETP.GT.U32.AND P2, PT, R3, R4, PT ;  /* 0x000000040300720c */ /* 0x000fe40003f44070 */
[CC--:B------:R-:W-:Y:S02]  /*d7f0*/  ISETP.NE.AND.EX P1, PT, R26.reuse, R24.reuse, PT, P1 ;  /* 0x000000181a00720c */ /* 0x0c0fe40003f25310 */
[----:B-----5:R-:W-:Y:S02]  /*d800*/  ISETP.GE.U32.AND P0, PT, R13, R29, PT ;  /* 0x0000001d0d00720c */ /* 0x020fe40003f06070 */
        /* <DEDUP_REMOVED lines=37> */
[----:B------:R-:W-:-:S07]  /*da60*/  SEL R23, R10, R23, !P0 ;  /* 0x000000170a177207 */ /* 0x000fce0004000000 */
.L_x_2454:
[----:B------:R-:W-:Y:S05]  /*da70*/  BSYNC.RECONVERGENT B0 ;  /* 0x0000000000007941 */ /* 0x000fea0003800200 */
.L_x_2453:
[----:B------:R-:W3:Y:S01]  /*da80*/  LDCU UR4, c[0x0][0x3b4] ;  /* 0x00007680ff0477ac */ /* 0x000ee20008000800 */
[----:B0-----:R-:W0:Y:S01]  /*da90*/  S2R R13, SR_TID.X ;  /* 0x00000000000d7919 */ /* 0x001e220000002100 */
[----:B------:R-:W4:Y:S01]  /*daa0*/  S2R R14, SR_TID.Y ;  /* 0x00000000000e7919 */ /* 0x000f220000002200 */
[----:B---3--:R-:W-:-:S09]  /*dab0*/  UISETP.NE.AND UP0, UPT, UR4, URZ, UPT ;  /* 0x000000ff0400728c */ /* 0x008fd2000bf05270 */
[----:B------:R-:W-:Y:S05]  /*dac0*/  BRA.U !UP0, `(.L_x_2501) ;  /* 0x0000000108c47547 */ /* 0x000fea000b800000 */
[----:B------:R-:W3:Y:S01]  /*dad0*/  S2UR UR5, SR_CgaCtaId ;  /* 0x00000000000579c3 */ /* 0x000ee20000008800 */
[----:B------:R-:W0:Y:S01]  /*dae0*/  LDCU UR8, c[0x0][0x360] ;  /* 0x00006c00ff0877ac */ /* 0x000e220008000800 */
[----:B------:R-:W-:Y:S01]  /*daf0*/  IMAD.MOV.U32 R4, RZ, RZ, R3 ;  /* 0x000000ffff047224 */ /* 0x000fe200078e0003 */
[----:B------:R-:W-:Y:S01]  /*db00*/  MOV R6, R0 ;  /* 0x0000000000067202 */ /* 0x000fe20000000f00 */
[----:B------:R-:W-:Y:S01]  /*db10*/  IMAD.MOV.U32 R5, RZ, RZ, R9 ;  /* 0x000000ffff057224 */ /* 0x000fe200078e0009 */
[----:B------:R-:W-:Y:S01]  /*db20*/  UMOV UR4, 0x400 ;  /* 0x0000040000047882 */ /* 0x000fe20000000000 */
[----:B------:R-:W5:Y:S01]  /*db30*/  LDCU UR6, c[0x0][0x364] ;  /* 0x00006c80ff0677ac */ /* 0x000f620008000800 */
[----:B------:R-:W-:Y:S01]  /*db40*/  IMAD.MOV.U32 R7, RZ, RZ, R23 ;  /* 0x000000ffff077224 */ /* 0x000fe200078e0017 */
[----:B------:R-:W-:Y:S01]  /*db50*/  UIADD3 UR4, UPT, UPT, UR4, 0x10, URZ ;  /* 0x0000001004047890 */ /* 0x000fe2000fffe0ff */
[----:B0---4-:R-:W-:-:S03]  /*db60*/  IMAD R2, R14, UR8, R13 ;  /* 0x000000080e027c24 */ /* 0x011fc6000f8e020d */
[----:B---3--:R-:W-:Y:S02]  /*db70*/  ULEA UR4, UR5, UR4, 0x18 ;  /* 0x0000000405047291 */ /* 0x008fe4000f8ec0ff */
[----:B-----5:R-:W-:-:S04]  /*db80*/  UISETP.GE.U32.AND UP0, UPT, UR6, 0x2, UPT ;  /* 0x000000020600788c */ /* 0x020fc8000bf06070 */
[----:B-1----:R-:W-:-:S05]  /*db90*/  LEA R11, R2, UR4, 0x4 ;  /* 0x00000004020b7c11 */ /* 0x002fca000f8e20ff */
[----:B------:R3:W-:Y:S01]  /*dba0*/  STS.128 [R11], R4 ;  /* 0x000000040b007388 */ /* 0x0007e20000000c00 */
[----:B------:R-:W-:Y:S05]  /*dbb0*/  BRA.U !UP0, `(.L_x_2501) ;  /* 0x0000000108887547 */ /* 0x000fea000b800000 */
[----:B------:R-:W-:-:S05]  /*dbc0*/  UMOV UR5, UR6 ;  /* 0x0000000600057c82 */ /* 0x000fca0008000000 */
.L_x_2504:
[----:B------:R-:W-:Y:S01]  /*dbd0*/  USHF.R.U32.HI UR7, URZ, 0x1, UR5 ;  /* 0x00000001ff077899 */ /* 0x000fe20008011605 */
[----:B------:R-:W-:Y:S05]  /*dbe0*/  BAR.SYNC.DEFER_BLOCKING 0x0 ;  /* 0x0000000000007b1d */ /* 0x000fea0000010000 */
[----:B------:R-:W-:Y:S01]  /*dbf0*/  VIADD R2, R14, UR7 ;  /* 0x000000070e027c36 */ /* 0x000fe20008000000 */
[----:B------:R-:W-:Y:S04]  /*dc00*/  BSSY.RECONVERGENT B0, `(.L_x_2502) ;  /* 0x000001a000007945 */ /* 0x000fe80003800200 */
[----:B------:R-:W-:-:S04]  /*dc10*/  ISETP.GE.U32.AND P0, PT, R2, UR6, PT ;  /* 0x0000000602007c0c */ /* 0x000fc8000bf06070 */
[----:B------:R-:W-:-:S13]  /*dc20*/  ISETP.GE.U32.OR P0, PT, R14, UR7, P0 ;  /* 0x000000070e007c0c */ /* 0x000fda0008706470 */
[----:B0-----:R-:W-:Y:S05]  /*dc30*/  @P0 BRA `(.L_x_2503) ;  /* 0x0000000000580947 */ /* 0x001fea0003800000 */
[----:B------:R-:W-:-:S05]  /*dc40*/  IMAD R2, R2, UR8, R13 ;  /* 0x0000000802027c24 */ /* 0x000fca000f8e020d */
[----:B------:R-:W-:-:S05]  /*dc50*/  LEA R2, R2, UR4, 0x4 ;  /* 0x0000000402027c11 */ /* 0x000fca000f8e20ff */
[----:B---3--:R-:W0:Y:S02]  /*dc60*/  LDS.128 R4, [R2] ;  /* 0x0000000002047984 */ /* 0x008e240000000c00 */
[CC--:B0-----:R-:W-:Y:S02]  /*dc70*/  ISETP.NE.U32.AND P1, PT, R3.reuse, R4.reuse, PT ;  /* 0x000000040300720c */ /* 0x0c1fe40003f25070 */
[----:B------:R-:W-:Y:S02]  /*dc80*/  ISETP.GT.U32.AND P2, PT, R3, R4, PT ;  /* 0x000000040300720c */ /* 0x000fe40003f44070 */
[CC--:B------:R-:W-:Y:S02]  /*dc90*/  ISETP.NE.AND.EX P1, PT, R9.reuse, R5.reuse, PT, P1 ;  /* 0x000000050900720c */ /* 0x0c0fe40003f25310 */
[----:B------:R-:W-:Y:S02]  /*dca0*/  ISETP.GE.U32.AND P0, PT, R0, R6, PT ;  /* 0x000000060000720c */ /* 0x000fe40003f06070 */
[----:B------:R-:W-:-:S02]  /*dcb0*/  ISETP.GT.AND.EX P2, PT, R9, R5, PT, P2 ;  /* 0x000000050900720c */ /* 0x000fc40003f44320 */
        /* <DEDUP_REMOVED lines=9> */
[----:B------:R-:W-:Y:S01]  /*dd50*/  SEL R9, R5, R9, !P0 ;  /* 0x0000000905097207 */ /* 0x000fe20004000000 */
[----:B------:R-:W-:Y:S02]  /*dd60*/  IMAD.MOV.U32 R6, RZ, RZ, R0 ;  /* 0x000000ffff067224 */ /* 0x000fe400078e0000 */
[----:B------:R-:W-:Y:S01]  /*dd70*/  IMAD.MOV.U32 R7, RZ, RZ, R23 ;  /* 0x000000ffff077224 */ /* 0x000fe200078e0017 */
[----:B------:R-:W-:-:S05]  /*dd80*/  MOV R5, R9 ;  /* 0x0000000900057202 */ /* 0x000fca0000000f00 */
[----:B------:R0:W-:Y:S02]  /*dd90*/  STS.128 [R11], R4 ;  /* 0x000000040b007388 */ /* 0x0001e40000000c00 */
.L_x_2503:
[----:B------:R-:W-:Y:S05]  /*dda0*/  BSYNC.RECONVERGENT B0 ;  /* 0x0000000000007941 */ /* 0x000fea0003800200 */
.L_x_2502:
[----:B------:R-:W-:-:S03]  /*ddb0*/  UISETP.GT.U32.AND UP0, UPT, UR5, 0x3, UPT ;  /* 0x000000030500788c */ /* 0x000fc6000bf04070 */
[----:B------:R-:W-:-:S06]  /*ddc0*/  UMOV UR5, UR7 ;  /* 0x0000000700057c82 */ /* 0x000fcc0008000000 */
[----:B------:R-:W-:Y:S05]  /*ddd0*/  BRA.U UP0, `(.L_x_2504) ;  /* 0xfffffffd007c7547 */ /* 0x000fea000b83ffff */
.L_x_2501:
        /* <DEDUP_REMOVED lines=9> */
[----:B0---4-:R-:W-:Y:S01]  /*de70*/  IMAD R2, R14, UR5, R13 ;  /* 0x000000050e027c24 */ /* 0x011fe2000f8e020d */
[----:B------:R-:W-:Y:S01]  /*de80*/  UIADD3 UR4, UPT, UPT, UR4, 0x10, URZ ;  /* 0x0000001004047890 */ /* 0x000fe2000fffe0ff */
[----:B---3--:R-:W-:Y:S01]  /*de90*/  IMAD.MOV.U32 R4, RZ, RZ, R3 ;  /* 0x000000ffff047224 */ /* 0x008fe200078e0003 */
[----:B------:R-:W-:Y:S01]  /*dea0*/  MOV R5, R9 ;  /* 0x0000000900057202 */ /* 0x000fe20000000f00 */
[----:B------:R-:W-:Y:S01]  /*deb0*/  IMAD.MOV.U32 R6, RZ, RZ, R0 ;  /* 0x000000ffff067224 */ /* 0x000fe200078e0000 */
[----:B------:R-:W-:Y:S01]  /*dec0*/  UISETP.GE.U32.AND UP0, UPT, UR5, 0x40, UPT ;  /* 0x000000400500788c */ /* 0x000fe2000bf06070 */
[----:B------:R-:W-:Y:S01]  /*ded0*/  IMAD.MOV.U32 R7, RZ, RZ, R23 ;  /* 0x000000ffff077224 */ /* 0x000fe200078e0017 */
[----:B-----5:R-:W-:-:S06]  /*dee0*/  ULEA UR4, UR6, UR4, 0x18 ;  /* 0x0000000406047291 */ /* 0x020fcc000f8ec0ff */
[----:B-1----:R-:W-:Y:S01]  /*def0*/  LEA R11, R2, UR4, 0x4 ;  /* 0x00000004020b7c11 */ /* 0x002fe2000f8e20ff */
[----:B------:R-:W-:-:S04]  /*df00*/  UMOV UR4, 0x20 ;  /* 0x0000002000047882 */ /* 0x000fc80000000000 */
[----:B------:R0:W-:Y:S01]  /*df10*/  STS.128 [R11], R4 ;  /* 0x000000040b007388 */ /* 0x0001e20000000c00 */
[----:B------:R-:W-:Y:S05]  /*df20*/  BRA.U !UP0, `(.L_x_2506) ;  /* 0x0000000108847547 */ /* 0x000fea000b800000 */
[----:B------:R-:W-:-:S07]  /*df30*/  IMAD.U32 R2, RZ, RZ, UR5 ;  /* 0x00000005ff027e24 */ /* 0x000fce000f8e00ff */
.L_x_2509:
[----:B------:R-:W-:Y:S01]  /*df40*/  SHF.R.U32.HI R8, RZ, 0x1, R2 ;  /* 0x00000001ff087819 */ /* 0x000fe20000011602 */
[----:B------:R-:W-:Y:S01]  /*df50*/  BAR.SYNC.DEFER_BLOCKING 0x0 ;  /* 0x0000000000007b1d */ /* 0x000fe20000010000 */
[----:B------:R-:W-:Y:S02]  /*df60*/  ISETP.GT.U32.AND P3, PT, R2, 0x7f, PT ;  /* 0x0000007f0200780c */ /* 0x000fe40003f64070 */
[----:B0-----:R-:W-:-:S03]  /*df70*/  IADD3 R4, PT, PT, R8, R13, RZ ;  /* 0x0000000d08047210 */ /* 0x001fc60007ffe0ff */
[----:B------:R-:W-:Y:S01]  /*df80*/  BSSY.RECONVERGENT B0, `(.L_x_2507) ;  /* 0x0000019000007945 */ /* 0x000fe20003800200 */
[----:B------:R-:W-:-:S04]  /*df90*/  ISETP.GE.U32.AND P0, PT, R4, UR5, PT ;  /* 0x0000000504007c0c */ /* 0x000fc8000bf06070 */
[----:B------:R-:W-:-:S13]  /*dfa0*/  ISETP.GE.U32.OR P0, PT, R13, R8, P0 ;  /* 0x000000080d00720c */ /* 0x000fda0000706470 */
[----:B------:R-:W-:Y:S05]  /*dfb0*/  @P0 BRA `(.L_x_2508) ;  /* 0x0000000000540947 */ /* 0x000fea0003800000 */
[----:B------:R-:W-:-:S06]  /*dfc0*/  IMAD R4, R8, 0x10, R11 ;  /* 0x0000001008047824 */ /* 0x000fcc00078e020b */
[----:B------:R-:W0:Y:S02]  /*dfd0*/  LDS.128 R4, [R4] ;  /* 0x0000000004047984 */ /* 0x000e240000000c00 */
        /* <DEDUP_REMOVED lines=19> */
.L_x_2508:
[----:B------:R-:W-:Y:S05]  /*e110*/  BSYNC.RECONVERGENT B0 ;  /* 0x0000000000007941 */ /* 0x000fea0003800200 */
.L_x_2507:
[----:B------:R-:W-:Y:S01]  /*e120*/  IMAD.MOV.U32 R2, RZ, RZ, R8 ;  /* 0x000000ffff027224 */ /* 0x000fe200078e0008 */
[----:B------:R-:W-:Y:S06]  /*e130*/  @P3 BRA `(.L_x_2509) ;  /* 0xfffffffc00803947 */ /* 0x000fec000383ffff */
.L_x_2506:
[----:B------:R-:W-:Y:S01]  /*e140*/  BAR.SYNC.DEFER_BLOCKING 0x0 ;  /* 0x0000000000007b1d */ /* 0x000fe20000010000 */
[----:B------:R-:W-:-:S09]  /*e150*/  UISETP.GE.U32.AND UP0, UPT, UR4, 0x2, UPT ;  /* 0x000000020400788c */ /* 0x000fd2000bf06070 */
[----:B------:R-:W-:Y:S05]  /*e160*/  BRA.U !UP0, `(.L_x_2505) ;  /* 0x0000000108587547 */ /* 0x000fea000b800000 */
[----:B------:R-:W-:-:S07]  /*e170*/  IMAD.MOV.U32 R2, RZ, RZ, 0x1 ;  /* 0x00000001ff027424 */ /* 0x000fce00078e00ff */
.L_x_2510:
[----:B0--3--:R-:W0:Y:S04]  /*e180*/  SHFL.DOWN PT, R6, R3, R2, 0x1f ;  /* 0x08001f0203067589 */ /* 0x009e2800000e0000 */
[----:B------:R-:W3:Y:S04]  /*e190*/  SHFL.DOWN PT, R4, R9, R2, 0x1f ;  /* 0x08001f0209047589 */ /* 0x000ee800000e0000 */
[----:B------:R-:W5:Y:S04]  /*e1a0*/  SHFL.DOWN PT, R5, R0, R2, 0x1f ;  /* 0x08001f0200057589 */ /* 0x000f6800000e0000 */
[----:B------:R1:W2:Y:S02]  /*e1b0*/  SHFL.DOWN PT, R8, R23, R2, 0x1f ;  /* 0x08001f0217087589 */ /* 0x0002a400000e0000 */
[----:B-1----:R-:W-:-:S02]  /*e1c0*/  SHF.L.U32 R2, R2, 0x1, RZ ;  /* 0x0000000102027819 */ /* 0x002fc400000006ff */
[CC--:B0-----:R-:W-:Y:S02]  /*e1d0*/  ISETP.NE.U32.AND P1, PT, R3.reuse, R6.reuse, PT ;  /* 0x000000060300720c */ /* 0x0c1fe40003f25070 */
[----:B------:R-:W-:Y:S02]  /*e1e0*/  ISETP.GT.U32.AND P2, PT, R3, R6, PT ;  /* 0x000000060300720c */ /* 0x000fe40003f44070 */
[CC--:B---3--:R-:W-:Y:S02]  /*e1f0*/  ISETP.NE.AND.EX P1, PT, R9.reuse, R4.reuse, PT, P1 ;  /* 0x000000040900720c */ /* 0x0c8fe40003f25310 */
[----:B------:R-:W-:Y:S02]  /*e200*/  ISETP.GT.AND.EX P2, PT, R9, R4, PT, P2 ;  /* 0x000000040900720c */ /* 0x000fe40003f44320 */
[----:B-----5:R-:W-:Y:S02]  /*e210*/  ISETP.GE.U32.AND P0, PT, R0, R5, PT ;  /* 0x000000050000720c */ /* 0x020fe40003f06070 */
[----:B------:R-:W-:-:S02]  /*e220*/  SEL R7, RZ, 0xffffffff, P2 ;  /* 0xffffffffff077807 */ /* 0x000fc40001000000 */
[----:B--2---:R-:W-:-:S05]  /*e230*/  ISETP.GE.AND.EX P0, PT, R23, R8, PT, P0 ;  /* 0x000000081700720c */ /* 0x004fca0003f06300 */
[----:B------:R-:W-:Y:S02]  /*e240*/  @!P1 SEL R7, RZ, 0xffffffff, !P0 ;  /* 0xffffffffff079807 */ /* 0x000fe40004000000 */
[----:B------:R-:W-:Y:S02]  /*e250*/  ISETP.GE.AND P1, PT, R2, UR4, PT ;  /* 0x0000000402007c0c */ /* 0x000fe4000bf26270 */
[----:B------:R-:W-:-:S04]  /*e260*/  LOP3.LUT R7, R7, 0x1, RZ, 0xc0, !PT ;  /* 0x0000000107077812 */ /* 0x000fc800078ec0ff */
[----:B------:R-:W-:-:S04]  /*e270*/  ISETP.NE.U32.AND P0, PT, R7, 0x1, PT ;  /* 0x000000010700780c */ /* 0x000fc80003f05070 */
[----:B------:R-:W-:Y:S02]  /*e280*/  SEL R3, R6, R3, !P0 ;  /* 0x0000000306037207 */ /* 0x000fe40004000000 */
[----:B------:R-:W-:Y:S02]  /*e290*/  SEL R9, R4, R9, !P0 ;  /* 0x0000000904097207 */ /* 0x000fe40004000000 */
[----:B------:R-:W-:Y:S02]  /*e2a0*/  SEL R0, R5, R0, !P0 ;  /* 0x0000000005007207 */ /* 0x000fe40004000000 */
[----:B------:R-:W-:Y:S01]  /*e2b0*/  SEL R23, R8, R23, !P0 ;  /* 0x0000001708177207 */ /* 0x000fe20004000000 */
[----:B------:R-:W-:Y:S06]  /*e2c0*/  @!P1 BRA `(.L_x_2510) ;  /* 0xfffffffc00ac9947 */ /* 0x000fec000383ffff */
.L_x_2505:
[----:B------:R-:W5:Y:S01]  /*e2d0*/  LDCU UR4, c[0x0][0x56c] ;  /* 0x0000ad80ff0477ac */ /* 0x000f620008000800 */
[----:B------:R-:W-:Y:S01]  /*e2e0*/  IMAD.MOV.U32 R2, RZ, RZ, RZ ;  /* 0x000000ffff027224 */ /* 0x000fe200078e00ff */
[----:B-----5:R-:W-:-:S09]  /*e2f0*/  UISETP.NE.AND UP0, UPT, UR4, URZ, UPT ;  /* 0x000000ff0400728c */ /* 0x020fd2000bf05270 */
[----:B------:R-:W-:Y:S05]  /*e300*/  BRA.U !UP0, `(.L_x_2511) ;  /* 0x00000011085c7547 */ /* 0x000fea000b800000 */
[----:B0123--:R-:W2:Y:S01]  /*e310*/  LDL.64 R10, [R1+0x28] ;  /* 0x00002800010a7983 */ /* 0x00fea20000100a00 */
[----:B------:R-:W0:Y:S01]  /*e320*/  LDCU.64 UR8, c[0x0][0x570] ;  /* 0x0000ae00ff0877ac */ /* 0x000e220008000a00 */
[----:B------:R-:W-:Y:S01]  /*e330*/  IMAD.MOV.U32 R4, RZ, RZ, RZ ;  /* 0x000000ffff047224 */ /* 0x000fe200078e00ff */
[----:B------:R-:W1:Y:S01]  /*e340*/  LDCU UR6, c[0x0][0x578] ;  /* 0x0000af00ff0677ac */ /* 0x000e620008000800 */
[----:B------:R-:W3:Y:S01]  /*e350*/  LDCU UR5, c[0x0][0x69c] ;  /* 0x0000d380ff0577ac */ /* 0x000ee20008000800 */
[----:B------:R-:W-:-:S04]  /*e360*/  UIADD3 UR4, UPT, UPT, UR4, -0x1, URZ ;  /* 0xffffffff04047890 */ /* 0x000fc8000fffe0ff */
[----:B------:R-:W-:Y:S01]  /*e370*/  UISETP.NE.AND UP0, UPT, UR4, URZ, UPT ;  /* 0x000000ff0400728c */ /* 0x000fe2000bf05270 */
[----:B--2---:R-:W-:Y:S02]  /*e380*/  IMAD.MOV.U32 R5, RZ, RZ, R11 ;  /* 0x000000ffff057224 */ /* 0x004fe400078e000b */
[----:B0-----:R-:W-:-:S05]  /*e390*/  IMAD.HI.U32 R4, R11, UR9, R4 ;  /* 0x000000090b047c27 */ /* 0x001fca000f8e0004 */
[----:B-1----:R-:W-:-:S04]  /*e3a0*/  SHF.R.U32.HI R7, RZ, UR6, R4 ;  /* 0x00000006ff077c19 */ /* 0x002fc80008011604 */
[----:B------:R-:W-:-:S05]  /*e3b0*/  IADD3 R2, PT, PT, -R7, RZ, RZ ;  /* 0x000000ff07027210 */ /* 0x000fca0007ffe1ff */
        /* <DEDUP_REMOVED lines=268> */
.L_x_2511:
[----:B------:R-:W5:Y:S01]  /*f480*/  LDCU.64 UR4, c[0x0][0x780] ;  /* 0x0000f000ff0477ac */ /* 0x000f620008000a00 */
[----:B0--3--:R-:W-:Y:S01]  /*f490*/  CS2R R6, SRZ ;  /* 0x0000000000067805 */ /* 0x009fe2000001ff00 */
[----:B------:R-:W-:Y:S02]  /*f4a0*/  UPLOP3.LUT UP0, UPT, UPT, UPT, UPT, 0x80, 0x8 ;  /* 0x000000000008789c */ /* 0x000fe40003f0f070 */
[----:B-----5:R-:W-:-:S04]  /*f4b0*/  UISETP.NE.U32.AND UP1, UPT, UR4, URZ, UPT ;  /* 0x000000ff0400728c */ /* 0x020fc8000bf25070 */
[----:B------:R-:W-:-:S09]  /*f4c0*/  UISETP.NE.AND.EX UP1, UPT, UR5, URZ, UPT, UP1 ;  /* 0x000000ff0500728c */ /* 0x000fd2000bf25310 */
[----:B------:R-:W-:Y:S05]  /*f4d0*/  BRA.U !UP1, `(.L_x_2512) ;  /* 0x0000000509387547 */ /* 0x000fea000b800000 */
[----:B-1----:R-:W-:Y:S02]  /*f4e0*/  IMAD.MOV.U32 R11, RZ, RZ, 0x8 ;  /* 0x00000008ff0b7424 */ /* 0x002fe400078e00ff */
[----:B------:R-:W-:-:S07]  /*f4f0*/  IMAD.MOV.U32 R6, RZ, RZ, 0x10 ;  /* 0x00000010ff067424 */ /* 0x000fce00078e00ff */
.L_x_2513:
[----:B------:R-:W0:Y:S01]  /*f500*/  I2F.U32.RP R7, R6 ;  /* 0x0000000600077306 */ /* 0x000e220000209000 */
[----:B--2---:R-:W-:-:S07]  /*f510*/  IMAD.MOV.U32 R10, RZ, RZ, R6 ;  /* 0x000000ffff0a7224 */ /* 0x004fce00078e0006 */
[----:B0-----:R-:W0:Y:S02]  /*f520*/  MUFU.RCP R7, R7 ;  /* 0x0000000700077308 */ /* 0x001e240000001000 */
[----:B0-----:R-:W-:-:S06]  /*f530*/  VIADD R4, R7, 0xffffffe ;  /* 0x0ffffffe07047836 */ /* 0x001fcc0000000000 */
[----:B------:R0:W1:Y:S02]  /*f540*/  F2I.FTZ.U32.TRUNC.NTZ R5, R4 ;  /* 0x0000000400057305 */ /* 0x000064000021f000 */
[----:B0-----:R-:W-:Y:S01]  /*f550*/  IMAD.MOV.U32 R4, RZ, RZ, RZ ;  /* 0x000000ffff047224 */ /* 0x001fe200078e00ff */
[----:B-1----:R-:W-:-:S05]  /*f560*/  IADD3 R15, PT, PT, RZ, -R5, RZ ;  /* 0x80000005ff0f7210 */ /* 0x002fca0007ffe0ff */
        /* <DEDUP_REMOVED lines=58> */
.L_x_2515:
[----:B------:R-:W-:-:S07]  /*f910*/  MOV R8, 0xf930 ;  /* 0x0000f93000087802 */ /* 0x000fce0000000f00 */
[----:B----4-:R-:W-:Y:S05]  /*f920*/  CALL.REL.NOINC `($__internal_9_$__cuda_sm20_div_u64) ;  /* 0x0000003000dc7944 */ /* 0x010fea0003c00000 */
[----:B------:R-:W-:Y:S01]  /*f930*/  MOV R4, R6 ;  /* 0x0000000600047202 */ /* 0x000fe20000000f00 */
[----:B------:R-:W-:-:S07]  /*f940*/  IMAD.MOV.U32 R5, RZ, RZ, R7 ;  /* 0x000000ffff057224 */ /* 0x000fce00078e0007 */
.L_x_2516:
[----:B------:R-:W-:Y:S05]  /*f950*/  BSYNC.RECONVERGENT B0 ;  /* 0x0000000000007941 */ /* 0x000fea0003800200 */
.L_x_2514:
[----:B------:R-:W0:Y:S02]  /*f960*/  LDCU.64 UR4, c[0x0][0x780] ;  /* 0x0000f000ff0477ac */ /* 0x000e240008000a00 */
[----:B0-----:R-:W-:Y:S02]  /*f970*/  UISETP.NE.U32.AND UP0, UPT, UR4, URZ, UPT ;  /* 0x000000ff0400728c */ /* 0x001fe4000bf05070 */
[----:B------:R-:W-:Y:S02]  /*f980*/  IADD3 R6, P0, PT, R4, UR4, RZ ;  /* 0x0000000404067c10 */ /* 0x000fe4000ff1e0ff */
[----:B------:R-:W-:Y:S02]  /*f990*/  UISETP.NE.AND.EX UP0, UPT, UR5, URZ, UPT, UP0 ;  /* 0x000000ff0500728c */ /* 0x000fe4000bf05300 */
[----:B------:R-:W-:Y:S02]  /*f9a0*/  IADD3.X R7, PT, PT, R5, UR5, RZ, P0, !PT ;  /* 0x0000000505077c10 */ /* 0x000fe400087fe4ff */
[----:B------:R-:W-:-:S11]  /*f9b0*/  UPLOP3.LUT UP0, UPT, UPT, UPT, UP0, 0x40, 0x4 ;  /* 0x000000000004789c */ /* 0x000fd60003f0e800 */
.L_x_2512:
[----:B------:R-:W0:Y:S02]  /*f9c0*/  LDCU UR4, c[0x0][0x3b8] ;  /* 0x00007700ff0477ac */ /* 0x000e240008000800 */
[----:B0-----:R-:W-:-:S09]  /*f9d0*/  UISETP.NE.AND UP1, UPT, UR4, URZ, UPT ;  /* 0x000000ff0400728c */ /* 0x001fd2000bf25270 */
[----:B------:R-:W-:Y:S05]  /*f9e0*/  BRA.U !UP1, `(.L_x_2517) ;  /* 0x0000002909a47547 */ /* 0x000fea000b800000 */
[----:B------:R-:W0:Y:S01]  /*f9f0*/  S2R R8, SR_CTAID.X ;  /* 0x0000000000087919 */ /* 0x000e220000002500 */
[----:B------:R-:W3:Y:S01]  /*fa00*/  LDCU UR4, c[0x0][0x56c] ;  /* 0x0000ad80ff0477ac */ /* 0x000ee20008000800 */
[----:B------:R-:W-:Y:S01]  /*fa10*/  IMAD.MOV.U32 R2, RZ, RZ, RZ ;  /* 0x000000ffff027224 */ /* 0x000fe200078e00ff */
[----:B------:R-:W5:Y:S01]  /*fa20*/  LDCU UR5, c[0x0][0x3bc] ;  /* 0x00007780ff0577ac */ /* 0x000f620008000800 */
[----:B------:R-:W4:Y:S01]  /*fa30*/  LDCU UR6, c[0x0][0x3c0] ;  /* 0x00007800ff0677ac */ /* 0x000f220008000800 */
[----:B------:R-:W0:Y:S01]  /*fa40*/  LDCU UR7, c[0x0][0x3a8] ;  /* 0x00007500ff0777ac */ /* 0x000e220008000800 */
[----:B---3--:R-:W-:Y:S01]  /*fa50*/  UISETP.NE.AND UP1, UPT, UR4, URZ, UPT ;  /* 0x000000ff0400728c */ /* 0x008fe2000bf25270 */
[----:B-----5:R-:W-:-:S04]  /*fa60*/  IMAD R5, R13, UR5, RZ ;  /* 0x000000050d057c24 */ /* 0x020fc8000f8e02ff */
[----:B----4-:R-:W-:-:S04]  /*fa70*/  IMAD R5, R14, UR6, R5 ;  /* 0x000000060e057c24 */ /* 0x010fc8000f8e0205 */
[----:B0-----:R-:W-:Y:S01]  /*fa80*/  IMAD R5, R8, UR7, R5 ;  /* 0x0000000708057c24 */ /* 0x001fe2000f8e0205 */
[----:B------:R-:W-:Y:S06]  /*fa90*/  BRA.U !UP1, `(.L_x_2518) ;  /* 0x0000001109547547 */ /* 0x000fec000b800000 */
[----:B------:R-:W2:Y:S01]  /*faa0*/  LDCU.64 UR6, c[0x0][0x570] ;  /* 0x0000ae00ff0677ac */ /* 0x000ea20008000a00 */
[----:B------:R-:W-:Y:S01]  /*fab0*/  IMAD.MOV.U32 R4, RZ, RZ, RZ ;  /* 0x000000ffff047224 */ /* 0x000fe200078e00ff */
[----:B------:R-:W1:Y:S01]  /*fac0*/  LDCU UR5, c[0x0][0x578] ;  /* 0x0000af00ff0577ac */ /* 0x000e620008000800 */
[----:B------:R-:W0:Y:S01]  /*fad0*/  LDCU UR8, c[0x0][0x69c] ;  /* 0x0000d380ff0877ac */ /* 0x000e220008000800 */
[----:B------:R-:W-:-:S04]  /*fae0*/  UIADD3 UR4, UPT, UPT, UR4, -0x1, URZ ;  /* 0xffffffff04047890 */ /* 0x000fc8000fffe0ff */
[----:B------:R-:W-:Y:S01]  /*faf0*/  UISETP.NE.AND UP1, UPT, UR4, URZ, UPT ;  /* 0x000000ff0400728c */ /* 0x000fe2000bf25270 */
[----:B--2---:R-:W-:-:S05]  /*fb00*/  IMAD.HI.U32 R10, R5, UR7, R4 ;  /* 0x00000007050a7c27 */ /* 0x004fca000f8e0004 */
[----:B-1----:R-:W-:-:S04]  /*fb10*/  SHF.R.U32.HI R11, RZ, UR5, R10 ;  /* 0x00000005ff0b7c19 */ /* 0x002fc8000801160a */
[----:B------:R-:W-:-:S05]  /*fb20*/  IADD3 R15, PT, PT, -R11, RZ, RZ ;  /* 0x000000ff0b0f7210 */ /* 0x000fca0007ffe1ff */
[----:B------:R-:W-:-:S04]  /*fb30*/  IMAD R15, R15, UR6, R5 ;  /* 0x000000060f0f7c24 */ /* 0x000fc8000f8e0205 */
[----:B0-----:R-:W-:Y:S01]  /*fb40*/  IMAD R2, R15, UR8, RZ ;  /* 0x000000080f027c24 */ /* 0x001fe2000f8e02ff */
        /* <DEDUP_REMOVED lines=266> */
.L_x_2518:
[----:B------:R-:W0:Y:S01]  /*10bf0*/  LDCU UR4, c[0x0][0x3a0] ;  /* 0x00007400ff0477ac */ /* 0x000e220008000800 */
[----:B------:R-:W3:Y:S01]  /*10c00*/  S2UR UR8, SR_CgaCtaId ;  /* 0x00000000000879c3 */ /* 0x000ee20000008800 */
[----:B------:R-:W-:Y:S01]  /*10c10*/  BSSY.RECONVERGENT B0, `(.L_x_2519) ;  /* 0x000001a000007945 */ /* 0x000fe20003800200 */
[----:B------:R-:W-:Y:S02]  /*10c20*/  LOP3.LUT P3, RZ, R13, R14, RZ, 0xfc, !PT ;  /* 0x0000000e0dff7212 */ /* 0x000fe4000786fcff */
[----:B------:R-:W-:Y:S02]  /*10c30*/  PLOP3.LUT P0, PT, PT, PT, PT, 0x8, 0x80 ;  /* 0x000000000080781c */ /* 0x000fe40003f0e170 */
[----:B0-----:R-:W-:-:S13]  /*10c40*/  ISETP.GE.AND P1, PT, R5, UR4, PT ;  /* 0x0000000405007c0c */ /* 0x001fda000bf26270 */
[----:B---3--:R-:W-:Y:S05]  /*10c50*/  @P1 BRA `(.L_x_2520) ;  /* 0x0000000000541947 */ /* 0x008fea0003800000 */
[----:B-12---:R-:W0:Y:S02]  /*10c60*/  LDC.64 R10, c[0x0][0x3b0] ;  /* 0x0000ec00ff0a7b82 */ /* 0x006e240000000a00 */
        /* <DEDUP_REMOVED lines=12> */
[----:B0-----:R-:W-:Y:S02]  /*10d30*/  IMAD R10, R8, UR4, R11 ;  /* 0x00000004080a7c24 */ /* 0x001fe4000f8e020b */
[----:B------:R-:W-:-:S08]  /*10d40*/  IMAD.MOV.U32 R11, RZ, RZ, R9 ;  /* 0x000000ffff0b7224 */ /* 0x000fd000078e0009 */
[----:B--2---:R-:W-:Y:S01]  /*10d50*/  @!P0 IMAD R10, R10, UR5, R13 ;  /* 0x000000050a0a8c24 */ /* 0x004fe2000f8e020d */
[----:B------:R-:W-:-:S03]  /*10d60*/  PLOP3.LUT P0, PT, PT, PT, PT, 0x80, 0x8 ;  /* 0x000000000008781c */ /* 0x000fc60003f0f070 */
[----:B-1----:R-:W-:-:S04]  /*10d70*/  IMAD.WIDE.U32 R4, R10, 0x10, R4 ;  /* 0x000000100a047825 */ /* 0x002fc800078e0004 */
[----:B------:R-:W-:Y:S01]  /*10d80*/  IMAD.MOV.U32 R10, RZ, RZ, R3 ;  /* 0x000000ffff0a7224 */ /* 0x000fe200078e0003 */
[----:B------:R0:W-:Y:S04]  /*10d90*/  STG.E.64 desc[UR36][R4.64+0x8], R22 ;  /* 0x0000081604007986 */ /* 0x0001e8000c101b24 */
[----:B------:R0:W-:Y:S02]  /*10da0*/  STG.E.64 desc[UR36][R4.64], R10 ;  /* 0x0000000a04007986 */ /* 0x0001e4000c101b24 */
.L_x_2520:
[----:B------:R-:W-:Y:S05]  /*10db0*/  BSYNC.RECONVERGENT B0 ;  /* 0x0000000000007941 */ /* 0x000fea0003800200 */
.L_x_2519:
        /* <DEDUP_REMOVED lines=14> */
[----:B------:R-:W3:Y:S01]  /*10ea0*/  S2R R0, SR_LANEID ;  /* 0x0000000000007919 */ /* 0x000ee20000000000 */
[----:B------:R-:W-:Y:S01]  /*10eb0*/  VOTEU.ANY UR5, UPT, PT ;  /* 0x0000000000057886 */ /* 0x000fe200038e0100 */
[----:B0-----:R-:W0:Y:S01]  /*10ec0*/  LDC.64 R4, c[0x0][0x790] ;  /* 0x0001e400ff047b82 */ /* 0x001e220000000a00 */
[----:B------:R-:W3:Y:S01]  /*10ed0*/  FLO.U32 R9, UR5 ;  /* 0x0000000500097d00 */ /* 0x000ee200080e0000 */
[----:B------:R-:W4:Y:S01]  /*10ee0*/  POPC R3, UR5 ;  /* 0x0000000500037d09 */ /* 0x000f220008000000 */
[----:B0-----:R-:W-:Y:S01]  /*10ef0*/  IMAD.WIDE.U32 R4, R8, 0x4, R4 ;  /* 0x0000000408047825 */ /* 0x001fe200078e0004 */
[----:B---3--:R-:W-:-:S13]  /*10f00*/  ISETP.EQ.U32.AND P1, PT, R9, R0, PT ;  /* 0x000000000900720c */ /* 0x008fda0003f22070 */
[----:B----4-:R-:W3:Y:S01]  /*10f10*/  @P1 ATOMG.E.ADD.STRONG.GPU PT, R4, desc[UR36][R4.64], R3 ;  /* 0x80000003040419a8 */ /* 0x010ee200081ef124 */
[----:B------:R-:W0:Y:S01]  /*10f20*/  S2UR UR6, SR_CgaCtaId ;  /* 0x00000000000679c3 */ /* 0x000e220000008800 */
[----:B------:R-:W4:Y:S01]  /*10f30*/  LDCU UR4, c[0x0][0x374] ;  /* 0x00006e80ff0477ac */ /* 0x000f220008000800 */
[----:B--2---:R-:W2:Y:S01]  /*10f40*/  S2R R10, SR_LTMASK ;  /* 0x00000000000a7919 */ /* 0x004ea20000003900 */
[----:B----4-:R-:W-:Y:S01]  /*10f50*/  UIADD3 UR4, UPT, UPT, UR4, -0x1, URZ ;  /* 0xffffffff04047890 */ /* 0x010fe2000fffe0ff */
[----:B--2---:R-:W-:Y:S01]  /*10f60*/  LOP3.LUT R10, R10, UR5, RZ, 0xc0, !PT ;  /* 0x000000050a0a7c12 */ /* 0x004fe2000f8ec0ff */
[----:B------:R-:W-:Y:S02]  /*10f70*/  UMOV UR5, 0x400 ;  /* 0x0000040000057882 */ /* 0x000fe40000000000 */
[----:B0-----:R-:W-:Y:S01]  /*10f80*/  ULEA UR5, UR6, UR5, 0x18 ;  /* 0x0000000506057291 */ /* 0x001fe2000f8ec0ff */
[----:B-1----:R-:W0:Y:S01]  /*10f90*/  POPC R11, R10 ;  /* 0x0000000a000b7309 */ /* 0x002e220000000000 */
[----:B---3--:R-:W0:Y:S02]  /*10fa0*/  SHFL.IDX PT, R0, R4, R9, 0x1f ;  /* 0x00001f0904007589 */ /* 0x008e2400000e0000 */
[----:B0-----:R-:W-:-:S04]  /*10fb0*/  IADD3 R0, PT, PT, R0, R11, RZ ;  /* 0x0000000b00007210 */ /* 0x001fc80007ffe0ff */
[----:B------:R-:W-:-:S04]  /*10fc0*/  ISETP.NE.AND P1, PT, R0, UR4, PT ;  /* 0x0000000400007c0c */ /* 0x000fc8000bf25270 */
[----:B------:R-:W-:-:S05]  /*10fd0*/  SEL R0, RZ, 0x1, P1 ;  /* 0x00000001ff007807 */ /* 0x000fca0000800000 */
[----:B------:R3:W-:Y:S04]  /*10fe0*/  STS.U8 [UR5], R0 ;  /* 0x00000000ff007988 */ /* 0x0007e80008000005 */
.L_x_2522:
[----:B------:R-:W-:Y:S05]  /*10ff0*/  BSYNC.RECONVERGENT B0 ;  /* 0x0000000000007941 */ /* 0x000fea0003800200 */
.L_x_2521:
[----:B------:R-:W-:Y:S01]  /*11000*/  BAR.SYNC.DEFER_BLOCKING 0x0 ;  /* 0x0000000000007b1d */ /* 0x000fe20000010000 */
[----:B------:R-:W-:-:S09]  /*11010*/  ULEA UR4, UR8, UR7, 0x18 ;  /* 0x0000000708047291 */ /* 0x000fd2000f8ec0ff */
[----:B---3--:R-:W3:Y:S02]  /*11020*/  LDS.U8 R0, [UR4] ;  /* 0x00000004ff007984 */ /* 0x008ee40008000000 */
[----:B---3--:R-:W-:-:S13]  /*11030*/  ISETP.NE.AND P1, PT, R0, RZ, PT ;  /* 0x000000ff0000720c */ /* 0x008fda0003f25270 */
        /* <DEDUP_REMOVED lines=10> */
[----:B------:R-:W3:Y:S01]  /*110e0*/  LDCU UR4, c[0x0][0x3b0] ;  /* 0x00007600ff0477ac */ /* 0x000ee20008000800 */
[----:B------:R-:W-:Y:S01]  /*110f0*/  BSSY.RECONVERGENT B0, `(.L_x_2523) ;  /* 0x000004b000007945 */ /* 0x000fe20003800200 */
[----:B------:R-:W4:Y:S01]  /*11100*/  LDCU.64 UR10, c[0x0][0x390] ;  /* 0x00007200ff0a77ac */ /* 0x000f220008000a00 */
[----:B------:R-:W0:Y:S01]  /*11110*/  LDCU.64 UR12, c[0x0][0x388] ;  /* 0x00007100ff0c77ac */ /* 0x000e220008000a00 */
[----:B---3--:R-:W-:Y:S01]  /*11120*/  UISETP.NE.AND UP1, UPT, UR4, URZ, UPT ;  /* 0x000000ff0400728c */ /* 0x008fe2000bf25270 */
[----:B----4-:R-:W-:-:S02]  /*11130*/  IMAD.U32 R0, RZ, RZ, UR10 ;  /* 0x0000000aff007e24 */ /* 0x010fc4000f8e00ff */
[----:B------:R-:W-:Y:S02]  /*11140*/  IMAD.U32 R3, RZ, RZ, UR11 ;  /* 0x0000000bff037e24 */ /* 0x000fe4000f8e00ff */
[----:B0-----:R-:W-:Y:S01]  /*11150*/  IMAD.U32 R4, RZ, RZ, UR12 ;  /* 0x0000000cff047e24 */ /* 0x001fe2000f8e00ff */
[----:B------:R-:W-:-:S03]  /*11160*/  MOV R5, UR13 ;  /* 0x0000000d00057c02 */ /* 0x000fc60008000f00 */
[----:B------:R-:W-:Y:S05]  /*11170*/  BRA.U !UP1, `(.L_x_2524) ;  /* 0x00000001098c7547 */ /* 0x000fea000b800000 */
[----:B------:R-:W0:Y:S01]  /*11180*/  LDCU UR4, c[0x0][0x360] ;  /* 0x00006c00ff0477ac */ /* 0x000e220008000800 */
[----:B------:R-:W3:Y:S01]  /*11190*/  LDCU UR6, c[0x0][0x3ac] ;  /* 0x00007580ff0677ac */ /* 0x000ee20008000800 */
[----:B0-----:R-:W-:-:S05]  /*111a0*/  IMAD R9, R14, UR4, R13 ;  /* 0x000000040e097c24 */ /* 0x001fca000f8e020d */
[----:B---3--:R-:W-:-:S13]  /*111b0*/  ISETP.GE.U32.AND P1, PT, R9, UR6, PT ;  /* 0x0000000609007c0c */ /* 0x008fda000bf26070 */
[----:B------:R-:W-:Y:S05]  /*111c0*/  @P1 BRA `(.L_x_2525) ;  /* 0x0000000000f41947 */ /* 0x000fea0003800000 */
[----:B------:R-:W0:Y:S01]  /*111d0*/  LDCU UR5, c[0x0][0x374] ;  /* 0x00006e80ff0577ac */ /* 0x000e220008000800 */
[----:B------:R-:W3:Y:S01]  /*111e0*/  LDC R21, c[0x0][0x364] ;  /* 0x0000d900ff157b82 */ /* 0x000ee20000000800 */
[----:B------:R-:W-:Y:S01]  /*111f0*/  BSSY.RECONVERGENT B1, `(.L_x_2526) ;  /* 0x000001a000017945 */ /* 0x000fe20003800200 */
[----:B------:R-:W-:-:S06]  /*11200*/  IMAD.MOV.U32 R12, RZ, RZ, R9 ;  /* 0x000000ffff0c7224 */ /* 0x000fcc00078e0009 */
[----:B-12---:R-:W1:Y:S01]  /*11210*/  LDC.64 R10, c[0x0][0x788] ;  /* 0x0001e200ff0a7b82 */ /* 0x006e620000000a00 */
[----:B0-----:R-:W-:Y:S02]  /*11220*/  IMAD R15, R8, UR5, RZ ;  /* 0x00000005080f7c24 */ /* 0x001fe4000f8e02ff */
[----:B---3--:R-:W-:-:S07]  /*11230*/  IMAD R21, R21, UR4, RZ ;  /* 0x0000000415157c24 */ /* 0x008fce000f8e02ff */
.L_x_2527:
[----:B------:R-:W-:-:S04]  /*11240*/  IMAD.IADD R19, R15, 0x1, R12 ;  /* 0x000000010f137824 */ /* 0x000fc800078e020c */
[----:B-1----:R-:W-:-:S05]  /*11250*/  IMAD.WIDE.U32 R18, R19, 0x10, R10 ;  /* 0x0000001013127825 */ /* 0x002fca00078e000a */
[----:B------:R-:W2:Y:S04]  /*11260*/  LDG.E.64 R8, desc[UR36][R18.64] ;  /* 0x0000002412087981 */ /* 0x000ea8000c1e1b00 */
[----:B------:R-:W3:Y:S01]  /*11270*/  LDG.E.64 R16, desc[UR36][R18.64+0x8] ;  /* 0x0000082412107981 */ /* 0x000ee2000c1e1b00 */
[----:B------:R-:W-:Y:S01]  /*11280*/  IMAD.IADD R12, R21, 0x1, R12 ;  /* 0x00000001150c7824 */ /* 0x000fe200078e020c */
[CC--:B--2---:R-:W-:Y:S02]  /*11290*/  ISETP.NE.U32.AND P2, PT, R4.reuse, R8.reuse, PT ;  /* 0x000000080400720c */ /* 0x0c4fe40003f45070 */
[----:B------:R-:W-:Y:S02]  /*112a0*/  ISETP.GT.U32.AND P3, PT, R4, R8, PT ;  /* 0x000000080400720c */ /* 0x000fe40003f64070 */
[----:B------:R-:W-:-:S02]  /*112b0*/  ISETP.NE.AND.EX P2, PT, R5, R9, PT, P2 ;  /* 0x000000090500720c */ /* 0x000fc40003f45320 */
[----:B---3--:R-:W-:Y:S02]  /*112c0*/  ISETP.GE.U32.AND P1, PT, R0, R16, PT ;  /* 0x000000100000720c */ /* 0x008fe40003f26070 */
[----:B------:R-:W-:Y:S02]  /*112d0*/  ISETP.GT.AND.EX P3, PT, R5, R9, PT, P3 ;  /* 0x000000090500720c */ /* 0x000fe40003f64330 */
        /* <DEDUP_REMOVED lines=8> */
[----:B------:R-:W-:Y:S02]  /*11360*/  SEL R0, R16, R0, !P1 ;  /* 0x0000000010007207 */ /* 0x000fe40004800000 */
[----:B------:R-:W-:Y:S01]  /*11370*/  SEL R3, R17, R3, !P1 ;  /* 0x0000000311037207 */ /* 0x000fe20004800000 */
[----:B------:R-:W-:Y:S06]  /*11380*/  @!P2 BRA `(.L_x_2527) ;  /* 0xfffffffc00aca947 */ /* 0x000fec000383ffff */
[----:B------:R-:W-:Y:S05]  /*11390*/  BSYNC.RECONVERGENT B1 ;  /* 0x0000000000017941 */ /* 0x000fea0003800200 */
.L_x_2526:
[----:B------:R-:W-:Y:S05]  /*113a0*/  BRA `(.L_x_2525) ;  /* 0x00000000007c7947 */ /* 0x000fea0003800000 */
.L_x_2524:
[----:B------:R-:W0:Y:S02]  /*113b0*/  LDCU UR5, c[0x0][0x3ac] ;  /* 0x00007580ff0577ac */ /* 0x000e240008000800 */
[----:B0-----:R-:W-:-:S13]  /*113c0*/  ISETP.GE.U32.AND P1, PT, R14, UR5, PT ;  /* 0x000000050e007c0c */ /* 0x001fda000bf26070 */
[----:B------:R-:W-:Y:S05]  /*113d0*/  @P1 BRA `(.L_x_2525) ;  /* 0x0000000000701947 */ /* 0x000fea0003800000 */
[----:B------:R-:W0:Y:S01]  /*113e0*/  LDCU UR4, c[0x0][0x374] ;  /* 0x00006e80ff0477ac */ /* 0x000e220008000800 */
[----:B------:R-:W3:Y:S01]  /*113f0*/  LDC R21, c[0x0][0x360] ;  /* 0x0000d800ff157b82 */ /* 0x000ee20000000800 */
[----:B------:R-:W-:-:S07]  /*11400*/  MOV R15, R14 ;  /* 0x0000000e000f7202 */ /* 0x000fce0000000f00 */
[----:B-12---:R-:W1:Y:S08]  /*11410*/  LDC.64 R10, c[0x0][0x788] ;  /* 0x0001e200ff0a7b82 */ /* 0x006e700000000a00 */
[----:B------:R-:W2:Y:S01]  /*11420*/  LDC R22, c[0x0][0x364] ;  /* 0x0000d900ff167b82 */ /* 0x000ea20000000800 */
[----:B0-----:R-:W-:-:S07]  /*11430*/  IMAD R12, R8, UR4, RZ ;  /* 0x00000004080c7c24 */ /* 0x001fce000f8e02ff */
.L_x_2528:
[----:B------:R-:W-:-:S04]  /*11440*/  IMAD.IADD R8, R12, 0x1, R15 ;  /* 0x000000010c087824 */ /* 0x000fc800078e020f */
[----:B---3--:R-:W-:-:S04]  /*11450*/  IMAD R19, R8, R21, R13 ;  /* 0x0000001508137224 */ /* 0x008fc800078e020d */
[----:B-1----:R-:W-:-:S05]  /*11460*/  IMAD.WIDE.U32 R18, R19, 0x10, R10 ;  /* 0x0000001013127825 */ /* 0x002fca00078e000a */
[----:B------:R-:W3:Y:S04]  /*11470*/  LDG.E.64 R8, desc[UR36][R18.64] ;  /* 0x0000002412087981 */ /* 0x000ee8000c1e1b00 */
[----:B------:R-:W4:Y:S01]  /*11480*/  LDG.E.64 R16, desc[UR36][R18.64+0x8] ;  /* 0x0000082412107981 */ /* 0x000f22000c1e1b00 */
[----:B--2---:R-:W-:Y:S01]  /*11490*/  IMAD.IADD R15, R22, 0x1, R15 ;  /* 0x00000001160f7824 */ /* 0x004fe200078e020f */
[CC--:B---3--:R-:W-:Y:S02]  /*114a0*/  ISETP.NE.U32.AND P2, PT, R4.reuse, R8.reuse, PT ;  /* 0x000000080400720c */ /* 0x0c8fe40003f45070 */
[----:B------:R-:W-:Y:S02]  /*114b0*/  ISETP.GT.U32.AND P3, PT, R4, R8, PT ;  /* 0x000000080400720c */ /* 0x000fe40003f64070 */
[----:B------:R-:W-:-:S02]  /*114c0*/  ISETP.NE.AND.EX P2, PT, R5, R9, PT, P2 ;  /* 0x000000090500720c */ /* 0x000fc40003f45320 */
[----:B----4-:R-:W-:Y:S02]  /*114d0*/  ISETP.GE.U32.AND P1, PT, R0, R16, PT ;  /* 0x000000100000720c */ /* 0x010fe40003f26070 */
        /* <DEDUP_REMOVED lines=12> */
.L_x_2525:
[----:B------:R-:W-:Y:S05]  /*115a0*/  BSYNC.RECONVERGENT B0 ;  /* 0x0000000000007941 */ /* 0x000fea0003800200 */
.L_x_2523:
[----:B------:R-:W0:Y:S01]  /*115b0*/  LDCU UR5, c[0x0][0x360] ;  /* 0x00006c00ff0577ac */ /* 0x000e220008000800 */
[----:B------:R-:W-:Y:S01]  /*115c0*/  IMAD.MOV.U32 R8, RZ, RZ, R4 ;  /* 0x000000ffff087224 */ /* 0x000fe200078e0004 */
[----:B------:R-:W-:Y:S01]  /*115d0*/  MOV R9, R5 ;  /* 0x0000000500097202 */ /* 0x000fe20000000f00 */
[----:B--2---:R-:W-:Y:S01]  /*115e0*/  IMAD.MOV.U32 R10, RZ, RZ, R0 ;  /* 0x000000ffff0a7224 */ /* 0x004fe200078e0000 */
[----:B------:R-:W-:Y:S01]  /*115f0*/  UIADD3 UR7, UPT, UPT, UR7, 0x10, URZ ;  /* 0x0000001007077890 */ /* 0x000fe2000fffe0ff */
[----:B-1----:R-:W-:Y:S01]  /*11600*/  IMAD.MOV.U32 R11, RZ, RZ, R3 ;  /* 0x000000ffff0b7224 */ /* 0x002fe200078e0003 */
[----:B------:R-:W1:Y:S02]  /*11610*/  LDCU UR6, c[0x0][0x364] ;  /* 0x00006c80ff0677ac */ /* 0x000e640008000800 */
[----:B------:R-:W-:Y:S01]  /*11620*/  ULEA UR8, UR8, UR7, 0x18 ;  /* 0x0000000708087291 */ /* 0x000fe2000f8ec0ff */
[----:B0-----:R-:W-:-:S05]  /*11630*/  IMAD R12, R14, UR5, R13 ;  /* 0x000000050e0c7c24 */ /* 0x001fca000f8e020d */
[----:B------:R-:W-:Y:S01]  /*11640*/  LEA R12, R12, UR8, 0x4 ;  /* 0x000000080c0c7c11 */ /* 0x000fe2000f8e20ff */
[----:B-1----:R-:W-:-:S04]  /*11650*/  UISETP.GE.U32.AND UP1, UPT, UR6, 0x2, UPT ;  /* 0x000000020600788c */ /* 0x002fc8000bf26070 */
[----:B------:R0:W-:Y:S05]  /*11660*/  STS.128 [R12], R8 ;  /* 0x000000080c007388 */ /* 0x0001ea0000000c00 */
[----:B------:R-:W-:Y:S05]  /*11670*/  BRA.U !UP1, `(.L_x_2529) ;  /* 0x0000000109887547 */ /* 0x000fea000b800000 */
[----:B------:R-:W-:-:S05]  /*11680*/  UMOV UR4, UR6 ;  /* 0x0000000600047c82 */ /* 0x000fca0008000000 */
.L_x_2532:
[----:B------:R-:W-:Y:S01]  /*11690*/  USHF.R.U32.HI UR7, URZ, 0x1, UR4 ;  /* 0x00000001ff077899 */ /* 0x000fe20008011604 */
[----:B------:R-:W-:Y:S05]  /*116a0*/  BAR.SYNC.DEFER_BLOCKING 0x0 ;  /* 0x0000000000007b1d */ /* 0x000fea0000010000 */
[----:B0-----:R-:W-:Y:S01]  /*116b0*/  VIADD R8, R14, UR7 ;  /* 0x000000070e087c36 */ /* 0x001fe20008000000 */
[----:B------:R-:W-:Y:S04]  /*116c0*/  BSSY.RECONVERGENT B0, `(.L_x_2530) ;  /* 0x000001a000007945 */ /* 0x000fe80003800200 */
[----:B------:R-:W-:-:S04]  /*116d0*/  ISETP.GE.U32.AND P1, PT, R8, UR6, PT ;  /* 0x0000000608007c0c */ /* 0x000fc8000bf26070 */
[----:B------:R-:W-:-:S13]  /*116e0*/  ISETP.GE.U32.OR P1, PT, R14, UR7, P1 ;  /* 0x000000070e007c0c */ /* 0x000fda0008f26470 */
[----:B------:R-:W-:Y:S05]  /*116f0*/  @P1 BRA `(.L_x_2531) ;  /* 0x0000000000581947 */ /* 0x000fea0003800000 */
[----:B------:R-:W-:-:S05]  /*11700*/  IMAD R8, R8, UR5, R13 ;  /* 0x0000000508087c24 */ /* 0x000fca000f8e020d */
[----:B------:R-:W-:-:S06]  /*11710*/  LEA R8, R8, UR8, 0x4 ;  /* 0x0000000808087c11 */ /* 0x000fcc000f8e20ff */
        /* <DEDUP_REMOVED lines=20> */
.L_x_2531:
[----:B------:R-:W-:Y:S05]  /*11860*/  BSYNC.RECONVERGENT B0 ;  /* 0x0000000000007941 */ /* 0x000fea0003800200 */
.L_x_2530:
[----:B------:R-:W-:-:S03]  /*11870*/  UISETP.GT.U32.AND UP1, UPT, UR4, 0x3, UPT ;  /* 0x000000030400788c */ /* 0x000fc6000bf24070 */
[----:B------:R-:W-:-:S06]  /*11880*/  UMOV UR4, UR7 ;  /* 0x0000000700047c82 */ /* 0x000fcc0008000000 */
[----:B------:R-:W-:Y:S05]  /*11890*/  BRA.U UP1, `(.L_x_2532) ;  /* 0xfffffffd017c7547 */ /* 0x000fea000b83ffff */
.L_x_2529:
[----:B------:R-:W1:Y:S02]  /*118a0*/  LDCU UR4, c[0x0][0x3b0] ;  /* 0x00007600ff0477ac */ /* 0x000e640008000800 */
[----:B-1----:R-:W-:-:S09]  /*118b0*/  UISETP.NE.AND UP1, UPT, UR4, URZ, UPT ;  /* 0x000000ff0400728c */ /* 0x002fd2000bf25270 */
[----:B------:R-:W-:Y:S05]  /*118c0*/  BRA.U !UP1, `(.L_x_2533) ;  /* 0x0000000509147547 */ /* 0x000fea000b800000 */
[----:B------:R-:W-:Y:S02]  /*118d0*/  UISETP.GE.U32.AND UP1, UPT, UR5, 0x21, UPT ;  /* 0x000000210500788c */ /* 0x000fe4000bf26070 */
[----:B------:R-:W-:-:S07]  /*118e0*/  UMOV UR4, UR5 ;  /* 0x0000000500047c82 */ /* 0x000fce0008000000 */
[----:B------:R-:W-:Y:S05]  /*118f0*/  BRA.U !UP1, `(.L_x_2534) ;  /* 0x0000000109a47547 */ /* 0x000fea000b800000 */
[----:B0-----:R-:W-:Y:S01]  /*11900*/  MOV R8, R4 ;  /* 0x0000000400087202 */ /* 0x001fe20000000f00 */
[----:B------:R-:W-:Y:S01]  /*11910*/  IMAD.MOV.U32 R9, RZ, RZ, R5 ;  /* 0x000000ffff097224 */ /* 0x000fe200078e0005 */
[----:B------:R-:W-:Y:S01]  /*11920*/  UISETP.GE.U32.AND UP1, UPT, UR5, 0x40, UPT ;  /* 0x000000400500788c */ /* 0x000fe2000bf26070 */
[----:B------:R-:W-:Y:S01]  /*11930*/  IMAD.MOV.U32 R10, RZ, RZ, R0 ;  /* 0x000000ffff0a7224 */ /* 0x000fe200078e0000 */
[----:B------:R-:W-:Y:S01]  /*11940*/  UMOV UR4, 0x20 ;  /* 0x0000002000047882 */ /* 0x000fe20000000000 */
[----:B------:R-:W-:-:S05]  /*11950*/  IMAD.MOV.U32 R11, RZ, RZ, R3 ;  /* 0x000000ffff0b7224 */ /* 0x000fca00078e0003 */
[----:B------:R1:W-:Y:S01]  /*11960*/  STS.128 [R12], R8 ;  /* 0x000000080c007388 */ /* 0x0003e20000000c00 */
[----:B------:R-:W-:Y:S05]  /*11970*/  BRA.U !UP1, `(.L_x_2534) ;  /* 0x0000000109847547 */ /* 0x000fea000b800000 */
[----:B-1----:R-:W-:-:S07]  /*11980*/  MOV R8, UR5 ;  /* 0x0000000500087c02 */ /* 0x002fce0008000f00 */
.L_x_2537:
        /* <DEDUP_REMOVED lines=29> */
.L_x_2536:
[----:B------:R-:W-:Y:S05]  /*11b60*/  BSYNC.RECONVERGENT B0 ;  /* 0x0000000000007941 */ /* 0x000fea0003800200 */
.L_x_2535:
[----:B0-----:R-:W-:Y:S01]  /*11b70*/  IMAD.MOV.U32 R8, RZ, RZ, R16 ;  /* 0x000000ffff087224 */ /* 0x001fe200078e0010 */
[----:B------:R-:W-:Y:S06]  /*11b80*/  @P4 BRA `(.L_x_2537) ;  /* 0xfffffffc00804947 */ /* 0x000fec000383ffff */
.L_x_2534:
[----:B------:R-:W-:Y:S01]  /*11b90*/  BAR.SYNC.DEFER_BLOCKING 0x0 ;  /* 0x0000000000007b1d */ /* 0x000fe20000010000 */
[----:B------:R-:W-:-:S09]  /*11ba0*/  UISETP.GE.U32.AND UP1, UPT, UR4, 0x2, UPT ;  /* 0x000000020400788c */ /* 0x000fd2000bf26070 */
[----:B------:R-:W-:Y:S05]  /*11bb0*/  BRA.U !UP1, `(.L_x_2533) ;  /* 0x0000000109587547 */ /* 0x000fea000b800000 */
[----:B01----:R-:W-:-:S07]  /*11bc0*/  HFMA2 R8, -RZ, RZ, 0, 5.9604644775390625e-08 ;  /* 0x00000001ff087431 */ /* 0x003fce00000001ff */
.L_x_2538:
[----:B------:R-:W0:Y:S04]  /*11bd0*/  SHFL.DOWN PT, R9, R4, R8, 0x1f ;  /* 0x08001f0804097589 */ /* 0x000e2800000e0000 */
[----:B------:R-:W1:Y:S04]  /*11be0*/  SHFL.DOWN PT, R10, R5, R8, 0x1f ;  /* 0x08001f08050a7589 */ /* 0x000e6800000e0000 */
[----:B------:R-:W2:Y:S04]  /*11bf0*/  SHFL.DOWN PT, R11, R0, R8, 0x1f ;  /* 0x08001f08000b7589 */ /* 0x000ea800000e0000 */
[----:B------:R3:W4:Y:S02]  /*11c00*/  SHFL.DOWN PT, R12, R3, R8, 0x1f ;  /* 0x08001f08030c7589 */ /* 0x00072400000e0000 */
[----:B---3--:R-:W-:Y:S01]  /*11c10*/  IMAD.SHL.U32 R8, R8, 0x2, RZ ;  /* 0x0000000208087824 */ /* 0x008fe200078e00ff */
[----:B0-----:R-:W-:-:S02]  /*11c20*/  ISETP.NE.U32.AND P2, PT, R4, R9, PT ;  /* 0x000000090400720c */ /* 0x001fc40003f45070 */
[----:B------:R-:W-:Y:S02]  /*11c30*/  ISETP.GT.U32.AND P3, PT, R4, R9, PT ;  /* 0x000000090400720c */ /* 0x000fe40003f64070 */
[CC--:B-1----:R-:W-:Y:S02]  /*11c40*/  ISETP.NE.AND.EX P2, PT, R5.reuse, R10.reuse, PT, P2 ;  /* 0x0000000a0500720c */ /* 0x0c2fe40003f45320 */
[----:B------:R-:W-:Y:S02]  /*11c50*/  ISETP.GT.AND.EX P3, PT, R5, R10, PT, P3 ;  /* 0x0000000a0500720c */ /* 0x000fe40003f64330 */
[----:B--2---:R-:W-:Y:S02]  /*11c60*/  ISETP.GE.U32.AND P1, PT, R0, R11, PT ;  /* 0x0000000b0000720c */ /* 0x004fe40003f26070 */
[----:B------:R-:W-:Y:S02]  /*11c70*/  SEL R13, RZ, 0xffffffff, P3 ;  /* 0xffffffffff0d7807 */ /* 0x000fe40001800000 */
[----:B----4-:R-:W-:-:S05]  /*11c80*/  ISETP.GE.AND.EX P1, PT, R3, R12, PT, P1 ;  /* 0x0000000c0300720c */ /* 0x010fca0003f26310 */
        /* <DEDUP_REMOVED lines=9> */
.L_x_2533:
        /* <DEDUP_REMOVED lines=18> */
[----:B--2---:R-:W-:Y:S02]  /*11e40*/  IMAD.U32 R4, RZ, RZ, UR4 ;  /* 0x00000004ff047e24 */ /* 0x004fe4000f8e00ff */
[----:B------:R-:W-:Y:S01]  /*11e50*/  IMAD.U32 R5, RZ, RZ, UR5 ;  /* 0x00000005ff057e24 */ /* 0x000fe2000f8e00ff */
[----:B---3--:R-:W-:Y:S01]  /*11e60*/  MOV R6, UR6 ;  /* 0x0000000600067c02 */ /* 0x008fe20008000f00 */
[----:B------:R-:W-:-:S02]  /*11e70*/  IMAD.U32 R7, RZ, RZ, UR7 ;  /* 0x00000007ff077e24 */ /* 0x000fc4000f8e00ff */
[----:B----4-:R-:W-:Y:S02]  /*11e80*/  IMAD.U32 R10, RZ, RZ, UR8 ;  /* 0x00000008ff0a7e24 */ /* 0x010fe4000f8e00ff */
[----:B0-----:R-:W-:-:S07]  /*11e90*/  IMAD.U32 R11, RZ, RZ, UR9 ;  /* 0x00000009ff0b7e24 */ /* 0x001fce000f8e00ff */
[----:B------:R-:W-:-:S07]  /*11ea0*/  LEPC R20, `(.L_x_2541) ;  /* 0x000000001014794e */ /* 0x000fce0000000000 */
[----:B-1----:R-:W-:Y:S05]  /*11eb0*/  CALL.ABS.NOINC R14 ;  /* 0x000000000e007343 */ /* 0x002fea0003c00000 */
.L_x_2541:
[----:B------:R-:W-:-:S07]  /*11ec0*/  CS2R R16, SRZ ;  /* 0x0000000000107805 */ /* 0x000fce000001ff00 */
.L_x_2540:
        /* <DEDUP_REMOVED lines=8> */
[----:B01----:R-:W-:Y:S02]  /*11f50*/  IMAD.MOV.U32 R8, RZ, RZ, 0x2ef ;  /* 0x000002efff087424 */ /* 0x003fe400078e00ff */
[----:B------:R-:W-:Y:S01]  /*11f60*/  IMAD.MOV.U32 R12, RZ, RZ, 0x1 ;  /* 0x00000001ff0c7424 */ /* 0x000fe200078e00ff */
[----:B------:R-:W0:Y:S01]  /*11f70*/  LDCU.64 UR8, c[0x4][0x3c0] ;  /* 0x01007800ff0877ac */ /* 0x000e220008000a00 */
[----:B------:R-:W1:Y:S01]  /*11f80*/  LDC.64 R14, c[0x4][R14] ;  /* 0x010000000e0e7b82 */ /* 0x000e620000000a00 */
[----:B------:R-:W-:Y:S01]  /*11f90*/  IMAD.MOV.U32 R13, RZ, RZ, RZ ;  /* 0x000000ffff0d7224 */ /* 0x000fe200078e00ff */
[----:B------:R-:W3:Y:S01]  /*11fa0*/  LDCU.64 UR6, c[0x4][0x1b0] ;  /* 0x01003600ff0677ac */ /* 0x000ee20008000a00 */
[----:B--2---:R-:W-:Y:S01]  /*11fb0*/  IMAD.U32 R4, RZ, RZ, UR4 ;  /* 0x00000004ff047e24 */ /* 0x004fe2000f8e00ff */
[----:B------:R-:W-:Y:S01]  /*11fc0*/  MOV R5, UR5 ;  /* 0x0000000500057c02 */ /* 0x000fe20008000f00 */
[----:B0-----:R-:W-:-:S02]  /*11fd0*/  IMAD.U32 R6, RZ, RZ, UR8 ;  /* 0x00000008ff067e24 */ /* 0x001fc4000f8e00ff */
[----:B------:R-:W-:Y:S02]  /*11fe0*/  IMAD.U32 R7, RZ, RZ, UR9 ;  /* 0x00000009ff077e24 */ /* 0x000fe4000f8e00ff */
[----:B---3--:R-:W-:Y:S01]  /*11ff0*/  IMAD.U32 R10, RZ, RZ, UR6 ;  /* 0x00000006ff0a7e24 */ /* 0x008fe2000f8e00ff */
[----:B------:R-:W-:-:S07]  /*12000*/  MOV R11, UR7 ;  /* 0x00000007000b7c02 */ /* 0x000fce0008000f00 */
[----:B------:R-:W-:-:S07]  /*12010*/  LEPC R20, `(.L_x_2543) ;  /* 0x000000001014794e */ /* 0x000fce0000000000 */
[----:B-1----:R-:W-:Y:S05]  /*12020*/  CALL.ABS.NOINC R14 ;  /* 0x000000000e007343 */ /* 0x002fea0003c00000 */
.L_x_2543:
[----:B------:R-:W2:Y:S02]  /*12030*/  LDCU.64 UR4, c[0x0][0x770] ;  /* 0x0000ee00ff0477ac */ /* 0x000ea40008000a00 */
[----:B--2---:R-:W-:-:S04]  /*12040*/  IADD3 R2, P0, PT, R2, UR4, RZ ;  /* 0x0000000402027c10 */ /* 0x004fc8000ff1e0ff */
[----:B------:R-:W-:-:S05]  /*12050*/  IADD3.X R3, PT, PT, RZ, UR5, RZ, P0, !PT ;  /* 0x00000005ff037c10 */ /* 0x000fca00087fe4ff */
[----:B------:R-:W-:Y:S01]  /*12060*/  STG.E.64 desc[UR36][R2.64], R16 ;  /* 0x0000001002007986 */ /* 0x000fe2000c101b24 */
[----:B------:R-:W-:Y:S05]  /*12070*/  EXIT ;  /* 0x000000000000794d */ /* 0x000fea0003800000 */
.L_x_2542:
[----:B------:R-:W-:Y:S01]  /*12080*/  MOV R0, 0x0 ;  /* 0x0000000000007802 */ /* 0x000fe20000000f00 */
[----:B------:R-:W2:Y:S01]  /*12090*/  LDCU.64 UR6, c[0x4][0x3c8] ;  /* 0x01007900ff0677ac */ /* 0x000ea20008000a00 */
[----:B01----:R-:W-:Y:S02]  /*120a0*/  HFMA2 R12, -RZ, RZ, 0, 5.9604644775390625e-08 ;  /* 0x00000001ff0c7431 */ /* 0x003fe400000001ff */
[----:B------:R-:W-:Y:S01]  /*120b0*/  IMAD.MOV.U32 R8, RZ, RZ, 0x2e9 ;  /* 0x000002e9ff087424 */ /* 0x000fe200078e00ff */
[----:B------:R0:W1:Y:S01]  /*120c0*/  LDC.64 R2, c[0x4][R0] ;  /* 0x0100000000027b82 */ /* 0x0000620000000a00 */
        /* <DEDUP_REMOVED lines=11> */
.L_x_2544:
[----:B------:R-:W-:Y:S05]  /*12180*/  EXIT ;  /* 0x000000000000794d */ /* 0x000fea0003800000 */
.L_x_2539:
[----:B------:R-:W2:Y:S02]  /*12190*/  LDCU.U8 UR4, c[0x0][0x7a1] ;  /* 0x0000f420ff0477ac */ /* 0x000ea40008000000 */
[----:B--2---:R-:W-:Y:S01]  /*121a0*/  UISETP.NE.AND UP0, UPT, UR4, URZ, UPT ;  /* 0x000000ff0400728c */ /* 0x004fe2000bf05270 */
[----:B------:R-:W-:Y:S10]  /*121b0*/  BRA.U !UP1, `(.L_x_2545) ;  /* 0x0000000109407547 */ /* 0x000ff4000b800000 */
[----:B01----:R-:W2:Y:S04]  /*121c0*/  LDG.E.64 R8, desc[UR36][R6.64] ;  /* 0x0000002406087981 */ /* 0x003ea8000c1e1b00 */
[----:B------:R-:W3:Y:S01]  /*121d0*/  LDG.E.64 R10, desc[UR36][R6.64+0x8] ;  /* 0x00000824060a7981 */ /* 0x000ee2000c1e1b00 */
[CC--:B--2---:R-:W-:Y:S02]  /*121e0*/  ISETP.NE.U32.AND P1, PT, R8.reuse, R4.reuse, PT ;  /* 0x000000040800720c */ /* 0x0c4fe40003f25070 */
[----:B------:R-:W-:Y:S02]  /*121f0*/  ISETP.GT.U32.AND P2, PT, R8, R4, PT ;  /* 0x000000040800720c */ /* 0x000fe40003f44070 */
[----:B------:R-:W-:Y:S02]  /*12200*/  ISETP.NE.AND.EX P1, PT, R9, R5, PT, P1 ;  /* 0x000000050900720c */ /* 0x000fe40003f25310 */
[----:B---3--:R-:W-:-:S02]  /*12210*/  ISETP.GE.U32.AND P0, PT, R10, R16, PT ;  /* 0x000000100a00720c */ /* 0x008fc40003f06070 */
[----:B------:R-:W-:Y:S02]  /*12220*/  ISETP.GT.AND.EX P2, PT, R9, R5, PT, P2 ;  /* 0x000000050900720c */ /* 0x000fe40003f44320 */
        /* <DEDUP_REMOVED lines=8> */
[----:B------:R-:W-:-:S07]  /*122b0*/  SEL R17, R17, R11, !P0 ;  /* 0x0000000b11117207 */ /* 0x000fce0004000000 */
.L_x_2545:
        /* <DEDUP_REMOVED lines=12> */
[----:B--2---:R-:W-:Y:S02]  /*12380*/  IMAD.U32 R4, RZ, RZ, UR4 ;  /* 0x00000004ff047e24 */ /* 0x004fe4000f8e00ff */
[----:B------:R-:W-:Y:S01]  /*12390*/  IMAD.U32 R5, RZ, RZ, UR5 ;  /* 0x00000005ff057e24 */ /* 0x000fe2000f8e00ff */
[----:B0-----:R-:W-:Y:S01]  /*123a0*/  MOV R6, UR6 ;  /* 0x0000000600067c02 */ /* 0x001fe20008000f00 */
[----:B------:R-:W-:-:S02]  /*123b0*/  IMAD.U32 R7, RZ, RZ, UR7 ;  /* 0x00000007ff077e24 */ /* 0x000fc4000f8e00ff */
[----:B---3--:R-:W-:Y:S02]  /*123c0*/  IMAD.U32 R10, RZ, RZ, UR8 ;  /* 0x00000008ff0a7e24 */ /* 0x008fe4000f8e00ff */
[----:B------:R-:W-:-:S07]  /*123d0*/  IMAD.U32 R11, RZ, RZ, UR9 ;  /* 0x00000009ff0b7e24 */ /* 0x000fce000f8e00ff */
[----:B------:R-:W-:-:S07]  /*123e0*/  LEPC R20, `(.L_x_2547) ;  /* 0x000000001014794e */ /* 0x000fce0000000000 */
[----:B-1----:R-:W-:Y:S05]  /*123f0*/  CALL.ABS.NOINC R14 ;  /* 0x000000000e007343 */ /* 0x002fea0003c00000 */
.L_x_2547:
[----:B------:R-:W2:Y:S02]  /*12400*/  LDCU.64 UR4, c[0x0][0x770] ;  /* 0x0000ee00ff0477ac */ /* 0x000ea40008000a00 */
[----:B--2---:R-:W-:-:S05]  /*12410*/  IADD3 R2, P0, PT, R2, UR4, RZ ;  /* 0x0000000402027c10 */ /* 0x004fca000ff1e0ff */
[----:B------:R-:W-:-:S05]  /*12420*/  IMAD.X R3, RZ, RZ, UR5, P0 ;  /* 0x00000005ff037e24 */ /* 0x000fca00080e06ff */
[----:B------:R-:W-:Y:S01]  /*12430*/  STG.E.64 desc[UR36][R2.64], R16 ;  /* 0x0000001002007986 */ /* 0x000fe2000c101b24 */
[----:B------:R-:W-:Y:S05]  /*12440*/  EXIT ;  /* 0x000000000000794d */ /* 0x000fea0003800000 */
.L_x_2546:
[----:B------:R-:W-:Y:S04]  /*12450*/  STG.E.64 desc[UR36][R6.64], R4 ;  /* 0x0000000406007986 */ /* 0x000fe8000c101b24 */
[----:B------:R-:W-:Y:S01]  /*12460*/  STG.E.64 desc[UR36][R6.64+0x8], R16 ;  /* 0x0000081006007986 */ /* 0x000fe2000c101b24 */
[----:B------:R-:W-:Y:S05]  /*12470*/  EXIT ;  /* 0x000000000000794d */ /* 0x000fea0003800000 */
.L_x_2517:
[----:B------:R-:W3:Y:S01]  /*12480*/  LDL.LU.64 R4, [R1+0x28] ;  /* 0x0000280001047983 */ /* 0x000ee20000300a00 */
        /* <DEDUP_REMOVED lines=8> */
[----:B----4-:R-:W-:Y:S02]  /*12510*/  ISETP.NE.AND P1, PT, R14, RZ, PT ;  /* 0x000000ff0e00720c */ /* 0x010fe40003f25270 */
[----:B0-----:R-:W-:-:S13]  /*12520*/  ISETP.NE.AND P0, PT, RZ, UR4, PT ;  /* 0x00000004ff007c0c */ /* 0x001fda000bf05270 */
        /* <DEDUP_REMOVED lines=12> */
[----:B------:R-:W-:Y:S02]  /*125f0*/  HFMA2 R13, -RZ, RZ, 0, 0 ;  /* 0x00000000ff0d7431 */ /* 0x000fe400000001ff */
[----:B------:R-:W-:Y:S01]  /*12600*/  IMAD.MOV.U32 R8, RZ, RZ, 0x2dd ;  /* 0x000002ddff087424 */ /* 0x000fe200078e00ff */
[----:B------:R3:W4:Y:S01]  /*12610*/  LDC.64 R14, c[0x4][R0] ;  /* 0x01000000000e7b82 */ /* 0x0007220000000a00 */
[----:B------:R-:W5:Y:S01]  /*12620*/  LDCU.64 UR6, c[0x4][0x3c0] ;  /* 0x01007800ff0677ac */ /* 0x000f620008000a00 */
[----:B------:R-:W-:Y:S01]  /*12630*/  IMAD.MOV.U32 R12, RZ, RZ, 0x1 ;  /* 0x00000001ff0c7424 */ /* 0x000fe200078e00ff */
[----:B------:R-:W2:Y:S01]  /*12640*/  LDCU.64 UR8, c[0x4][0x1d8] ;  /* 0x01003b00ff0877ac */ /* 0x000ea20008000a00 */
[----:B0-----:R-:W-:Y:S01]  /*12650*/  MOV R4, UR4 ;  /* 0x0000000400047c02 */ /* 0x001fe20008000f00 */
[----:B------:R-:W-:-:S02]  /*12660*/  IMAD.U32 R5, RZ, RZ, UR5 ;  /* 0x00000005ff057e24 */ /* 0x000fc4000f8e00ff */
[----:B-----5:R-:W-:Y:S02]  /*12670*/  IMAD.U32 R6, RZ, RZ, UR6 ;  /* 0x00000006ff067e24 */ /* 0x020fe4000f8e00ff */
[----:B------:R-:W-:Y:S01]  /*12680*/  IMAD.U32 R7, RZ, RZ, UR7 ;  /* 0x00000007ff077e24 */ /* 0x000fe2000f8e00ff */
[----:B--2---:R-:W-:Y:S01]  /*12690*/  MOV R10, UR8 ;  /* 0x00000008000a7c02 */ /* 0x004fe20008000f00 */
[----:B-1-3--:R-:W-:-:S07]  /*126a0*/  IMAD.U32 R11, RZ, RZ, UR9 ;  /* 0x00000009ff0b7e24 */ /* 0x00afce000f8e00ff */
[----:B------:R-:W-:-:S07]  /*126b0*/  LEPC R20, `(.L_x_2550) ;  /* 0x000000001014794e */ /* 0x000fce0000000000 */
[----:B----4-:R-:W-:Y:S05]  /*126c0*/  CALL.ABS.NOINC R14 ;  /* 0x000000000e007343 */ /* 0x010fea0003c00000 */
.L_x_2550:
[----:B------:R-:W-:-:S07]  /*126d0*/  CS2R R16, SRZ ;  /* 0x0000000000107805 */ /* 0x000fce000001ff00 */
.L_x_2549:
        /* <DEDUP_REMOVED lines=10> */
[----:B------:R-:W3:Y:S01]  /*12780*/  LDCU.64 UR6, c[0x4][0x3c0] ;  /* 0x01007800ff0677ac */ /* 0x000ee20008000a00 */
[----:B------:R-:W4:Y:S01]  /*12790*/  LDC.64 R14, c[0x4][R14] ;  /* 0x010000000e0e7b82 */ /* 0x000f220000000a00 */
[----:B------:R-:W-:Y:S01]  /*127a0*/  IMAD.MOV.U32 R13, RZ, RZ, RZ ;  /* 0x000000ffff0d7224 */ /* 0x000fe200078e00ff */
[----:B------:R-:W2:Y:S01]  /*127b0*/  LDCU.64 UR8, c[0x4][0x1b0] ;  /* 0x01003600ff0877ac */ /* 0x000ea20008000a00 */
[----:B0-----:R-:W-:Y:S02]  /*127c0*/  IMAD.U32 R4, RZ, RZ, UR4 ;  /* 0x00000004ff047e24 */ /* 0x001fe4000f8e00ff */
[----:B------:R-:W-:-:S02]  /*127d0*/  IMAD.U32 R5, RZ, RZ, UR5 ;  /* 0x00000005ff057e24 */ /* 0x000fc4000f8e00ff */
[----:B---3--:R-:W-:Y:S01]  /*127e0*/  IMAD.U32 R6, RZ, RZ, UR6 ;  /* 0x00000006ff067e24 */ /* 0x008fe2000f8e00ff */
[----:B------:R-:W-:Y:S01]  /*127f0*/  MOV R7, UR7 ;  /* 0x0000000700077c02 */ /* 0x000fe20008000f00 */
[----:B--2---:R-:W-:Y:S02]  /*12800*/  IMAD.U32 R10, RZ, RZ, UR8 ;  /* 0x00000008ff0a7e24 */ /* 0x004fe4000f8e00ff */
[----:B-1----:R-:W-:-:S07]  /*12810*/  IMAD.U32 R11, RZ, RZ, UR9 ;  /* 0x00000009ff0b7e24 */ /* 0x002fce000f8e00ff */
[----:B------:R-:W-:-:S07]  /*12820*/  LEPC R20, `(.L_x_2552) ;  /* 0x000000001014794e */ /* 0x000fce0000000000 */
[----:B----4-:R-:W-:Y:S05]  /*12830*/  CALL.ABS.NOINC R14 ;  /* 0x000000000e007343 */ /* 0x010fea0003c00000 */
.L_x_2552:
[----:B------:R-:W0:Y:S02]  /*12840*/  LDCU.64 UR4, c[0x0][0x770] ;  /* 0x0000ee00ff0477ac */ /* 0x000e240008000a00 */
[----:B0-----:R-:W-:-:S05]  /*12850*/  IADD3 R2, P0, PT, R2, UR4, RZ ;  /* 0x0000000402027c10 */ /* 0x001fca000ff1e0ff */
[----:B------:R-:W-:-:S05]  /*12860*/  IMAD.X R3, RZ, RZ, UR5, P0 ;  /* 0x00000005ff037e24 */ /* 0x000fca00080e06ff */
[----:B------:R-:W-:Y:S01]  /*12870*/  STG.E.64 desc[UR36][R2.64], R16 ;  /* 0x0000001002007986 */ /* 0x000fe2000c101b24 */
[----:B------:R-:W-:Y:S05]  /*12880*/  EXIT ;  /* 0x000000000000794d */ /* 0x000fea0003800000 */
.L_x_2551:
[----:B------:R-:W-:Y:S01]  /*12890*/  MOV R0, 0x0 ;  /* 0x0000000000007802 */ /* 0x000fe20000000f00 */
[----:B------:R-:W0:Y:S01]  /*128a0*/  LDCU.64 UR4, c[0x4][0x3c8] ;  /* 0x01007900ff0477ac */ /* 0x000e220008000a00 */
[----:B------:R-:W-:Y:S02]  /*128b0*/  HFMA2 R12, -RZ, RZ, 0, 5.9604644775390625e-08 ;  /* 0x00000001ff0c7431 */ /* 0x000fe400000001ff */
[----:B------:R-:W-:Y:S01]  /*128c0*/  IMAD.MOV.U32 R8, RZ, RZ, 0x2e9 ;  /* 0x000002e9ff087424 */ /* 0x000fe200078e00ff */
[----:B------:R3:W4:Y:S01]  /*128d0*/  LDC.64 R2, c[0x4][R0] ;  /* 0x0100000000027b82 */ /* 0x0007220000000a00 */
[----:B------:R-:W5:Y:S01]  /*128e0*/  LDCU.64 UR6, c[0x4][0x3c0] ;  /* 0x01007800ff0677ac */ /* 0x000f620008000a00 */
[----:B------:R-:W-:Y:S01]  /*128f0*/  IMAD.MOV.U32 R13, RZ, RZ, RZ ;  /* 0x000000ffff0d7224 */ /* 0x000fe200078e00ff */
[----:B------:R-:W2:Y:S01]  /*12900*/  LDCU.64 UR8, c[0x4][0x1b8] ;  /* 0x01003700ff0877ac */ /* 0x000ea20008000a00 */
[----:B0-----:R-:W-:Y:S01]  /*12910*/  IMAD.U32 R4, RZ, RZ, UR4 ;  /* 0x00000004ff047e24 */ /* 0x001fe2000f8e00ff */
[----:B------:R-:W-:Y:S01]  /*12920*/  MOV R5, UR5 ;  /* 0x0000000500057c02 */ /* 0x000fe20008000f00 */
[----:B-----5:R-:W-:-:S02]  /*12930*/  IMAD.U32 R6, RZ, RZ, UR6 ;  /* 0x00000006ff067e24 */ /* 0x020fc4000f8e00ff */
[----:B------:R-:W-:Y:S01]  /*12940*/  IMAD.U32 R7, RZ, RZ, UR7 ;  /* 0x00000007ff077e24 */ /* 0x000fe2000f8e00ff */
[----:B--2---:R-:W-:Y:S01]  /*12950*/  MOV R10, UR8 ;  /* 0x00000008000a7c02 */ /* 0x004fe20008000f00 */
[----:B-1-3--:R-:W-:-:S07]  /*12960*/  IMAD.U32 R11, RZ, RZ, UR9 ;  /* 0x00000009ff0b7e24 */ /* 0x00afce000f8e00ff */
[----:B------:R-:W-:-:S07]  /*12970*/  LEPC R20, `(.L_x_2553) ;  /* 0x000000001014794e */ /* 0x000fce0000000000 */
[----:B----4-:R-:W-:Y:S05]  /*12980*/  CALL.ABS.NOINC R2 ;  /* 0x0000000002007343 */ /* 0x010fea0003c00000 */
.L_x_2553:
[----:B------:R-:W-:Y:S05]  /*12990*/  EXIT ;  /* 0x000000000000794d */ /* 0x000fea0003800000 */
.L_x_2548:
[----:B------:R-:W0:Y:S02]  /*129a0*/  LDCU.U8 UR4, c[0x0][0x7a1] ;  /* 0x0000f420ff0477ac */ /* 0x000e240008000000 */
[----:B0-----:R-:W-:Y:S01]  /*129b0*/  UISETP.NE.AND UP0, UPT, UR4, URZ, UPT ;  /* 0x000000ff0400728c */ /* 0x001fe2000bf05270 */
[----:B------:R-:W-:Y:S10]  /*129c0*/  BRA.U !UP1, `(.L_x_2554) ;  /* 0x0000000109407547 */ /* 0x000ff4000b800000 */
[----:B------:R-:W3:Y:S04]  /*129d0*/  LDG.E.64 R4, desc[UR36][R6.64] ;  /* 0x0000002406047981 */ /* 0x000ee8000c1e1b00 */
[----:B-12---:R-:W2:Y:S01]  /*129e0*/  LDG.E.64 R10, desc[UR36][R6.64+0x8] ;  /* 0x00000824060a7981 */ /* 0x006ea2000c1e1b00 */
[CC--:B---3--:R-:W-:Y:S02]  /*129f0*/  ISETP.NE.U32.AND P1, PT, R4.reuse, R3.reuse, PT ;  /* 0x000000030400720c */ /* 0x0c8fe40003f25070 */
[----:B------:R-:W-:Y:S02]  /*12a00*/  ISETP.GT.U32.AND P2, PT, R4, R3, PT ;  /* 0x000000030400720c */ /* 0x000fe40003f44070 */
[----:B------:R-:W-:Y:S02]  /*12a10*/  ISETP.NE.AND.EX P1, PT, R5, R9, PT, P1 ;  /* 0x000000090500720c */ /* 0x000fe40003f25310 */
[----:B--2---:R-:W-:-:S02]  /*12a20*/  ISETP.GE.U32.AND P0, PT, R10, R16, PT ;  /* 0x000000100a00720c */ /* 0x004fc40003f06070 */
        /* <DEDUP_REMOVED lines=10> */
.L_x_2554:
[----:B------:R-:W-:Y:S01]  /*12ad0*/  IMAD.MOV.U32 R8, RZ, RZ, R3 ;  /* 0x000000ffff087224 */ /* 0x000fe200078e0003 */
[----:B------:R-:W-:Y:S06]  /*12ae0*/  BRA.U !UP0, `(.L_x_2555) ;  /* 0x0000000108607547 */ /* 0x000fec000b800000 */
[----:B------:R-:W0:Y:S02]  /*12af0*/  LDCU UR4, c[0x0][0x7a4] ;  /* 0x0000f480ff0477ac */ /* 0x000e240008000800 */
[----:B0-----:R-:W-:-:S09]  /*12b00*/  UISETP.NE.AND UP0, UPT, UR4, 0x1, UPT ;  /* 0x000000010400788c */ /* 0x001fd2000bf05270 */
[----:B------:R-:W-:Y:S05]  /*12b10*/  BRA.U !UP0, `(.L_x_2556) ;  /* 0x0000000108407547 */ /* 0x000fea000b800000 */
[----:B------:R-:W-:Y:S01]  /*12b20*/  MOV R14, 0x0 ;  /* 0x00000000000e7802 */ /* 0x000fe20000000f00 */
[----:B------:R-:W0:Y:S01]  /*12b30*/  LDCU.64 UR4, c[0x4][0x3d8] ;  /* 0x01007b00ff0477ac */ /* 0x000e220008000a00 */
[----:B------:R-:W-:Y:S02]  /*12b40*/  HFMA2 R8, -RZ, RZ, 0, 4.4763088226318359375e-05 ;  /* 0x000002efff087431 */ /* 0x000fe400000001ff */
[----:B------:R-:W-:Y:S01]  /*12b50*/  IMAD.MOV.U32 R12, RZ, RZ, 0x1 ;  /* 0x00000001ff0c7424 */ /* 0x000fe200078e00ff */
[----:B------:R-:W3:Y:S01]  /*12b60*/  LDCU.64 UR6, c[0x4][0x3c0] ;  /* 0x01007800ff0677ac */ /* 0x000ee20008000a00 */
[----:B------:R-:W4:Y:S01]  /*12b70*/  LDC.64 R14, c[0x4][R14] ;  /* 0x010000000e0e7b82 */ /* 0x000f220000000a00 */
[----:B------:R-:W-:Y:S01]  /*12b80*/  IMAD.MOV.U32 R13, RZ, RZ, RZ ;  /* 0x000000ffff0d7224 */ /* 0x000fe200078e00ff */
[----:B------:R-:W2:Y:S01]  /*12b90*/  LDCU.64 UR8, c[0x4][0x1b0] ;  /* 0x01003600ff0877ac */ /* 0x000ea20008000a00 */
[----:B0-----:R-:W-:Y:S01]  /*12ba0*/  MOV R4, UR4 ;  /* 0x0000000400047c02 */ /* 0x001fe20008000f00 */
[----:B------:R-:W-:-:S02]  /*12bb0*/  IMAD.U32 R5, RZ, RZ, UR5 ;  /* 0x00000005ff057e24 */ /* 0x000fc4000f8e00ff */
[----:B---3--:R-:W-:Y:S01]  /*12bc0*/  IMAD.U32 R6, RZ, RZ, UR6 ;  /* 0x00000006ff067e24 */ /* 0x008fe2000f8e00ff */
[----:B------:R-:W-:Y:S01]  /*12bd0*/  MOV R7, UR7 ;  /* 0x0000000700077c02 */ /* 0x000fe20008000f00 */
[----:B--2---:R-:W-:Y:S02]  /*12be0*/  IMAD.U32 R10, RZ, RZ, UR8 ;  /* 0x00000008ff0a7e24 */ /* 0x004fe4000f8e00ff */
[----:B-1----:R-:W-:-:S07]  /*12bf0*/  IMAD.U32 R11, RZ, RZ, UR9 ;  /* 0x00000009ff0b7e24 */ /* 0x002fce000f8e00ff */
[----:B------:R-:W-:-:S07]  /*12c00*/  LEPC R20, `(.L_x_2556) ;  /* 0x000000001014794e */ /* 0x000fce0000000000 */
[----:B----4-:R-:W-:Y:S05]  /*12c10*/  CALL.ABS.NOINC R14 ;  /* 0x000000000e007343 */ /* 0x010fea0003c00000 */
.L_x_2556:
[----:B------:R-:W0:Y:S02]  /*12c20*/  LDCU.64 UR4, c[0x0][0x770] ;  /* 0x0000ee00ff0477ac */ /* 0x000e240008000a00 */
[----:B0-----:R-:W-:-:S04]  /*12c30*/  IADD3 R2, P0, PT, R2, UR4, RZ ;  /* 0x0000000402027c10 */ /* 0x001fc8000ff1e0ff */
[----:B------:R-:W-:-:S05]  /*12c40*/  IADD3.X R3, PT, PT, RZ, UR5, RZ, P0, !PT ;  /* 0x00000005ff037c10 */ /* 0x000fca00087fe4ff */
[----:B------:R-:W-:Y:S01]  /*12c50*/  STG.E.64 desc[UR36][R2.64], R16 ;  /* 0x0000001002007986 */ /* 0x000fe2000c101b24 */
[----:B------:R-:W-:Y:S05]  /*12c60*/  EXIT ;  /* 0x000000000000794d */ /* 0x000fea0003800000 */
.L_x_2555:
[----:B------:R-:W-:Y:S04]  /*12c70*/  STG.E.64 desc[UR36][R6.64], R8 ;  /* 0x0000000806007986 */ /* 0x000fe8000c101b24 */
[----:B------:R-:W-:Y:S01]  /*12c80*/  STG.E.64 desc[UR36][R6.64+0x8], R16 ;  /* 0x0000081006007986 */ /* 0x000fe2000c101b24 */
[----:B------:R-:W-:Y:S05]  /*12c90*/  EXIT ;  /* 0x000000000000794d */ /* 0x000fea0003800000 */
        .weak           $__internal_9_$__cuda_sm20_div_u64
        .type           $__internal_9_$__cuda_sm20_div_u64,@function
        .size           $__internal_9_$__cuda_sm20_div_u64,(.L_x_6061 - $__internal_9_$__cuda_sm20_div_u64)
$__internal_9_$__cuda_sm20_div_u64:
        /* <DEDUP_REMOVED lines=46> */
[----:B------:R-:W-:Y:S02]  /*12f80*/  IADD3.X R15, PT, PT, ~R7, R5, RZ, P0, !PT ;  /* 0x00000005070f7210 */ /* 0x000fe400007fe5ff */
[----:B------:R-:W-:Y:S02]  /*12f90*/  ISETP.GE.U32.AND P0, PT, R16, R11, PT ;  /* 0x0000000b1000720c */ /* 0x000fe40003f06070 */
[----:B------:R-:W-:Y:S02]  /*12fa0*/  IADD3 R5, P2, PT, R10, 0x1, RZ ;  /* 0x000000010a057810 */ /* 0x000fe40007f5e0ff */
[----:B------:R-:W-:Y:S02]  /*12fb0*/  IADD3 R4, P1, PT, -R11, R16, RZ ;  /* 0x000000100b047210 */ /* 0x000fe40007f3e1ff */
[C---:B------:R-:W-:Y:S01]  /*12fc0*/  ISETP.GE.U32.AND.EX P0, PT, R15.reuse, RZ, PT, P0 ;  /* 0x000000ff0f00720c */ /* 0x040fe20003f06100 */
[----:B------:R-:W-:Y:S01]  /*12fd0*/  IMAD.X R7, RZ, RZ, R12, P2 ;  /* 0x000000ffff077224 */ /* 0x000fe200010e060c */
[----:B------:R-:W-:-:S02]  /*12fe0*/  IADD3.X R6, PT, PT, R15, -0x1, RZ, P1, !PT ;  /* 0xffffffff0f067810 */ /* 0x000fc40000ffe4ff */
[----:B------:R-:W-:Y:S02]  /*12ff0*/  SEL R4, R4, R16, P0 ;  /* 0x0000001004047207 */ /* 0x000fe40000000000 */
[----:B------:R-:W-:Y:S02]  /*13000*/  SEL R5, R5, R10, P0 ;  /* 0x0000000a05057207 */ /* 0x000fe40000000000 */
[----:B------:R-:W-:Y:S02]  /*13010*/  SEL R10, R6, R15, P0 ;  /* 0x0000000f060a7207 */ /* 0x000fe40000000000 */
[----:B------:R-:W-:Y:S02]  /*13020*/  SEL R12, R7, R12, P0 ;  /* 0x0000000c070c7207 */ /* 0x000fe40000000000 */
[----:B------:R-:W-:Y:S02]  /*13030*/  ISETP.GE.U32.AND P0, PT, R4, R11, PT ;  /* 0x0000000b0400720c */ /* 0x000fe40003f06070 */
[----:B------:R-:W-:-:S02]  /*13040*/  IADD3 R6, P2, PT, R5, 0x1, RZ ;  /* 0x0000000105067810 */ /* 0x000fc40007f5e0ff */
[----:B------:R-:W-:Y:S02]  /*13050*/  ISETP.GE.U32.AND.EX P0, PT, R10, RZ, PT, P0 ;  /* 0x000000ff0a00720c */ /* 0x000fe40003f06100 */
[----:B------:R-:W-:Y:S01]  /*13060*/  ISETP.NE.U32.AND P1, PT, R11, RZ, PT ;  /* 0x000000ff0b00720c */ /* 0x000fe20003f25070 */
[----:B------:R-:W-:Y:S01]  /*13070*/  IMAD.X R7, RZ, RZ, R12, P2 ;  /* 0x000000ffff077224 */ /* 0x000fe200010e060c */
[----:B------:R-:W-:Y:S01]  /*13080*/  SEL R6, R6, R5, P0 ;  /* 0x0000000506067207 */ /* 0x000fe20000000000 */
[----:B------:R-:W-:Y:S01]  /*13090*/  IMAD.MOV.U32 R5, RZ, RZ, 0x0 ;  /* 0x00000000ff057424 */ /* 0x000fe200078e00ff */
[----:B------:R-:W-:Y:S02]  /*130a0*/  MOV R4, R8 ;  /* 0x0000000800047202 */ /* 0x000fe40000000f00 */
[----:B------:R-:W-:Y:S02]  /*130b0*/  ISETP.NE.AND.EX P1, PT, RZ, RZ, PT, P1 ;  /* 0x000000ffff00720c */ /* 0x000fe40003f25310 */
[----:B------:R-:W-:-:S02]  /*130c0*/  SEL R7, R7, R12, P0 ;  /* 0x0000000c07077207 */ /* 0x000fc40000000000 */
[----:B------:R-:W-:Y:S02]  /*130d0*/  SEL R6, R6, 0xffffffff, P1 ;  /* 0xffffffff06067807 */ /* 0x000fe40000800000 */
[----:B------:R-:W-:Y:S01]  /*130e0*/  SEL R7, R7, 0xffffffff, P1 ;  /* 0xffffffff07077807 */ /* 0x000fe20000800000 */
[----:B------:R-:W-:Y:S06]  /*130f0*/  RET.REL.NODEC R4 `(_ZN2at6native13reduce_kernelILi512ELi1ENS0_8ReduceOpIlNS0_9ArgMaxOpsIlEEjlLi4ELi4EEEEEvT1_) ;  /* 0xfffffecc04c07950 */ /* 0x000fec0003c3ffff */
.L_x_2557:
        /* <DEDUP_REMOVED lines=16> */
.L_x_6061:


//--------------------- .text._ZN2at6native13reduce_kernelILi256ELi2ENS0_8ReduceOpIlNS0_9ArgMaxOpsIlEEjlLi4ELi4EEEEEvT1_ --------------------------
	.section	.text._ZN2at6native13reduce_kernelILi256ELi2ENS0_8ReduceOpIlNS0_9ArgMaxOpsIlEEjlLi4ELi4EEEEEvT1_,"ax",@progbits
	.align	128
        .global         _ZN2at6native13reduce_kernelILi256ELi2ENS0_8ReduceOpIlNS0_9ArgMaxOpsIlEEjlLi4ELi4EEEEEvT1_
        .type           _ZN2at6native13reduce_kernelILi256ELi2ENS0_8ReduceOpIlNS0_9ArgMaxOpsIlEEjlLi4ELi4EEEEEvT1_,@function
        .size           _ZN2at6native13reduce_kernelILi256ELi2ENS0_8ReduceOpIlNS0_9ArgMaxOpsIlEEjlLi4ELi4EEEEEvT1_,(.L_x_6062 - _ZN2at6native13reduce_kernelILi256ELi2ENS0_8ReduceOpIlNS0_9ArgMaxOpsIlEEjlLi4ELi4EEEEEvT1_)
        .other          _ZN2at6native13reduce_kernelILi256ELi2ENS0_8ReduceOpIlNS0_9ArgMaxOpsIlEEjlLi4ELi4EEEEEvT1_,@"STO_CUDA_ENTRY STV_DEFAULT"
_ZN2at6native13reduce_kernelILi256ELi2ENS0_8ReduceOpIlNS0_9ArgMaxOpsIlEEjlLi4ELi4EEEEEvT1_:
.text._ZN2at6native13reduce_kernelILi256ELi2ENS0_8ReduceOpIlNS0_9ArgMaxOpsIlEEjlLi4ELi4EEEEEvT1_:
        /* <DEDUP_REMOVED lines=299> */
.L_x_2558:
[----:B------:R-:W2:Y:S01]  /*12b0*/  LDL.64 R4, [R1+0x20] ;  /* 0x0000200001047983 */ /* 0x000ea20000100a00 */
[----:B------:R-:W1:Y:S01]  /*12c0*/  LDCU UR5, c[0x0][0x39c] ;  /* 0x00007380ff0577ac */ /* 0x000e620008000800 */
[----:B------:R-:W-:Y:S01]  /*12d0*/  BSSY.RECONVERGENT B6, `(.L_x_2559) ;  /* 0x0000ebb000067945 */ /* 0x000fe20003800200 */
[----:B------:R-:W-:Y:S01]  /*12e0*/  CS2R R18, SRZ ;  /* 0x0000000000127805 */ /* 0x000fe2000001ff00 */
[----:B------:R-:W-:Y:S01]  /*12f0*/  IMAD.MOV.U32 R3, RZ, RZ, RZ ;  /* 0x000000ffff037224 */ /* 0x000fe200078e00ff */
[----:B------:R-:W2:Y:S01]  /*1300*/  LDCU UR4, c[0x0][0x3a0] ;  /* 0x00007400ff0477ac */ /* 0x000ea20008000800 */
[----:B------:R-:W-:Y:S01]  /*1310*/  MOV R0, RZ ;  /* 0x000000ff00007202 */ /* 0x000fe20000000f00 */
[----:B------:R-:W-:Y:S01]  /*1320*/  IMAD.MOV.U32 R45, RZ, RZ, RZ ;  /* 0x000000ffff2d7224 */ /* 0x000fe200078e00ff */
[----:B------:R-:W3:Y:S01]  /*1330*/  LDCU.64 UR36, c[0x0][0x358] ;  /* 0x00006b00ff2477ac */ /* 0x000ee20008000a00 */
[----:B------:R-:W-:Y:S02]  /*1340*/  IMAD.MOV.U32 R29, RZ, RZ, RZ ;  /* 0x000000ffff1d7224 */ /* 0x000fe400078e00ff */
[----:B-1----:R-:W-:-:S05]  /*1350*/  IMAD.U32 R54, RZ, RZ, UR5 ;  /* 0x00000005ff367e24 */ /* 0x002fca000f8e00ff */
[----:B------:R-:W-:-:S04]  /*1360*/  ISETP.GE.U32.AND P0, PT, R2, R54, PT ;  /* 0x000000360200720c */ /* 0x000fc80003f06070 */
[----:B--2---:R-:W-:Y:S02]  /*1370*/  ISETP.GE.U32.OR P0, PT, R5, UR4, P0 ;  /* 0x0000000405007c0c */ /* 0x004fe40008706470 */
[----:B------:R-:W-:-:S11]  /*1380*/  CS2R R4, SRZ ;  /* 0x0000000000047805 */ /* 0x000fd6000001ff00 */
[----:B---3--:R-:W-:Y:S05]  /*1390*/  @P0 BRA `(.L_x_2560) ;  /* 0x000000e800b80947 */ /* 0x008fea0003800000 */
[----:B------:R-:W1:Y:S01]  /*13a0*/  LDC.64 R58, c[0x0][0x768] ;  /* 0x0001da00ff3a7b82 */ /* 0x000e620000000a00 */
[----:B------:R-:W2:Y:S02]  /*13b0*/  LDCU.U8 UR4, c[0x0][0x3d0] ;  /* 0x00007a00ff0477ac */ /* 0x000ea40008000000 */
[----:B--2---:R-:W-:Y:S01]  /*13c0*/  UISETP.NE.AND UP0, UPT, UR4, URZ, UPT ;  /* 0x000000ff0400728c */ /* 0x004fe2000bf05270 */
[----:B-1----:R-:W-:-:S05]  /*13d0*/  IADD3 R52, P0, PT, R57, R58, RZ ;  /* 0x0000003a39347210 */ /* 0x002fca0007f1e0ff */
[----:B------:R-:W-:-:S03]  /*13e0*/  IMAD.X R0, RZ, RZ, R59, P0 ;  /* 0x000000ffff007224 */ /* 0x000fc600000e063b */
[----:B------:R-:W-:Y:S05]  /*13f0*/  BRA.U !UP0, `(.L_x_2561) ;  /* 0x0000000d08f87547 */ /* 0x000fea000b800000 */
[----:B------:R-:W-:Y:S01]  /*1400*/  MOV R2, 0x0 ;  /* 0x0000000000027802 */ /* 0x000fe20000000f00 */
[----:B------:R-:W1:Y:S01]  /*1410*/  LDCU.64 UR6, c[0x4][0x3b8] ;  /* 0x01007700ff0677ac */ /* 0x000e620008000a00 */
[----:B------:R-:W-:Y:S02]  /*1420*/  IMAD.MOV.U32 R53, RZ, RZ, R0 ;  /* 0x000000ffff357224 */ /* 0x000fe400078e0000 */
[----:B------:R-:W-:Y:S01]  /*1430*/  IMAD.MOV.U32 R8, RZ, RZ, 0x1e3 ;  /* 0x000001e3ff087424 */ /* 0x000fe200078e00ff */
[----:B------:R-:W2:Y:S01]  /*1440*/  LDCU.64 UR8, c[0x4][0x3c0] ;  /* 0x01007800ff0877ac */ /* 0x000ea20008000a00 */
[----:B------:R-:W3:Y:S01]  /*1450*/  LDC.64 R2, c[0x4][R2] ;  /* 0x0100000002027b82 */ /* 0x000ee20000000a00 */
[----:B------:R-:W-:Y:S01]  /*1460*/  IMAD.MOV.U32 R12, RZ, RZ, 0x1 ;  /* 0x00000001ff0c7424 */ /* 0x000fe200078e00ff */
[----:B------:R-:W4:Y:S01]  /*1470*/  LDCU.64 UR10, c[0x4][0x1c0] ;  /* 0x01003800ff0a77ac */ /* 0x000f220008000a00 */
[----:B------:R-:W-:Y:S01]  /*1480*/  IMAD.MOV.U32 R13, RZ, RZ, RZ ;  /* 0x000000ffff0d7224 */ /* 0x000fe200078e00ff */
[----:B------:R-:W5:Y:S01]  /*1490*/  LDCU UR4, c[0x0][0x39c] ;  /* 0x00007380ff0477ac */ /* 0x000f620008000800 */
[----:B-1----:R-:W-:-:S02]  /*14a0*/  IMAD.U32 R4, RZ, RZ, UR6 ;  /* 0x00000006ff047e24 */ /* 0x002fc4000f8e00ff */
[----:B------:R-:W-:Y:S02]  /*14b0*/  IMAD.U32 R5, RZ, RZ, UR7 ;  /* 0x00000007ff057e24 */ /* 0x000fe4000f8e00ff */
[----:B--2---:R-:W-:Y:S02]  /*14c0*/  IMAD.U32 R6, RZ, RZ, UR8 ;  /* 0x00000008ff067e24 */ /* 0x004fe4000f8e00ff */
[----:B0-----:R-:W-:Y:S02]  /*14d0*/  IMAD.U32 R7, RZ, RZ, UR9 ;  /* 0x00000009ff077e24 */ /* 0x001fe4000f8e00ff */
[----:B----4-:R-:W-:Y:S02]  /*14e0*/  IMAD.U32 R10, RZ, RZ, UR10 ;  /* 0x0000000aff0a7e24 */ /* 0x010fe4000f8e00ff */
[----:B------:R-:W-:Y:S01]  /*14f0*/  IMAD.U32 R11, RZ, RZ, UR11 ;  /* 0x0000000bff0b7e24 */ /* 0x000fe2000f8e00ff */
[----:B-----5:R-:W-:-:S07]  /*1500*/  MOV R16, UR4 ;  /* 0x0000000400107c02 */ /* 0x020fce0008000f00 */
[----:B------:R-:W-:-:S07]  /*1510*/  LEPC R20, `(.L_x_2562) ;  /* 0x000000001014794e */ /* 0x000fce0000000000 */
[----:B---3--:R-:W-:Y:S05]  /*1520*/  CALL.ABS.NOINC R2 ;  /* 0x0000000002007343 */ /* 0x008fea0003c00000 */
.L_x_2562:
[----:B------:R-:W0:Y:S01]  /*1530*/  LDC R25, c[0x0][0x388] ;  /* 0x0000e200ff197b82 */ /* 0x000e220000000800 */
[----:B------:R-:W-:Y:S01]  /*1540*/  SHF.R.U32.HI R0, RZ, 0x3, R52 ;  /* 0x00000003ff007819 */ /* 0x000fe20000011634 */
[----:B------:R-:W-:Y:S01]  /*1550*/  BSSY.RECONVERGENT B0, `(.L_x_2563) ;  /* 0x0000043000007945 */ /* 0x000fe20003800200 */
[----:B------:R-:W-:Y:S02]  /*1560*/  IMAD.MOV.U32 R28, RZ, RZ, RZ ;  /* 0x000000ffff1c7224 */ /* 0x000fe400078e00ff */
[----:B------:R-:W-:-:S03]  /*1570*/  LOP3.LUT P0, R20, R0, 0x3, RZ, 0xc0, !PT ;  /* 0x0000000300147812 */ /* 0x000fc6000780c0ff */
[----:B------:R-:W1:Y:S08]  /*1580*/  LDC R23, c[0x0][0x38c] ;  /* 0x0000e300ff177b82 */ /* 0x000e700000000800 */
[----:B------:R-:W2:Y:S08]  /*1590*/  LDC R27, c[0x0][0x390] ;  /* 0x0000e400ff1b7b82 */ /* 0x000eb00000000800 */
[----:B------:R-:W3:Y:S01]  /*15a0*/  LDC R31, c[0x0][0x394] ;  /* 0x0000e500ff1f7b82 */ /* 0x000ee20000000800 */
[----:B0-----:R-:W-:-:S02]  /*15b0*/  IMAD.MOV.U32 R13, RZ, RZ, R25 ;  /* 0x000000ffff0d7224 */ /* 0x001fc400078e0019 */
[----:B------:R-:W-:Y:S02]  /*15c0*/  IMAD.MOV.U32 R15, RZ, RZ, R25 ;  /* 0x000000ffff0f7224 */ /* 0x000fe400078e0019 */
[--C-:B-1----:R-:W-:Y:S02]  /*15d0*/  IMAD.MOV.U32 R29, RZ, RZ, R23.reuse ;  /* 0x000000ffff1d7224 */ /* 0x102fe400078e0017 */
[----:B------:R-:W-:Y:S02]  /*15e0*/  IMAD.MOV.U32 R21, RZ, RZ, R23 ;  /* 0x000000ffff157224 */ /* 0x000fe400078e0017 */
[--C-:B--2---:R-:W-:Y:S02]  /*15f0*/  IMAD.MOV.U32 R0, RZ, RZ, R27.reuse ;  /* 0x000000ffff007224 */ /* 0x104fe400078e001b */
[----:B------:R-:W-:Y:S02]  /*1600*/  IMAD.MOV.U32 R14, RZ, RZ, R27 ;  /* 0x000000ffff0e7224 */ /* 0x000fe400078e001b */
[----:B---3--:R-:W-:-:S02]  /*1610*/  IMAD.MOV.U32 R45, RZ, RZ, R31 ;  /* 0x000000ffff2d7224 */ /* 0x008fc400078e001f */
[----:B------:R-:W-:Y:S01]  /*1620*/  IMAD.MOV.U32 R12, RZ, RZ, R31 ;  /* 0x000000ffff0c7224 */ /* 0x000fe200078e001f */
[----:B------:R-:W-:Y:S06]  /*1630*/  @!P0 BRA `(.L_x_2564) ;  /* 0x0000000000d08947 */ /* 0x000fec0003800000 */
[----:B------:R-:W0:Y:S01]  /*1640*/  LDC R3, c[0x0][0x39c] ;  /* 0x0000e700ff037b82 */ /* 0x000e220000000800 */
[C---:B------:R-:W-:Y:S01]  /*1650*/  ISETP.GT.U32.AND P0, PT, R17.reuse, 0x3, PT ;  /* 0x000000031100780c */ /* 0x040fe20003f04070 */
[----:B------:R-:W-:Y:S01]  /*1660*/  IMAD.MOV R5, RZ, RZ, -R20 ;  /* 0x000000ffff057224 */ /* 0x000fe200078e0a14 */
[----:B------:R-:W-:Y:S01]  /*1670*/  BSSY.RECONVERGENT B1, `(.L_x_2565) ;  /* 0x000002e000017945 */ /* 0x000fe20003800200 */
[----:B------:R-:W-:Y:S01]  /*1680*/  IMAD.MOV.U32 R15, RZ, RZ, R25 ;  /* 0x000000ffff0f7224 */ /* 0x000fe200078e0019 */
[----:B------:R-:W-:Y:S01]  /*1690*/  ISETP.LT.U32.OR P0, PT, R17, R20, P0 ;  /* 0x000000141100720c */ /* 0x000fe20000701470 */
[----:B------:R-:W-:Y:S01]  /*16a0*/  IMAD.WIDE R4, R5, 0x8, R52 ;  /* 0x0000000805047825 */ /* 0x000fe200078e0234 */
[----:B------:R-:W-:-:S03]  /*16b0*/  MOV R12, R31 ;  /* 0x0000001f000c7202 */ /* 0x000fc60000000f00 */
[----:B------:R-:W-:Y:S01]  /*16c0*/  IMAD.MOV.U32 R21, RZ, RZ, R23 ;  /* 0x000000ffff157224 */ /* 0x000fe200078e0017 */
[----:B------:R-:W-:Y:S01]  /*16d0*/  IADD3 R52, P3, PT, R4, 0x20, RZ ;  /* 0x0000002004347810 */ /* 0x000fe20007f7e0ff */
[----:B------:R-:W-:Y:S01]  /*16e0*/  IMAD.MOV.U32 R14, RZ, RZ, R27 ;  /* 0x000000ffff0e7224 */ /* 0x000fe200078e001b */
[----:B0-----:R-:W-:-:S05]  /*16f0*/  IADD3 R16, PT, PT, R20, -0x4, R3 ;  /* 0xfffffffc14107810 */ /* 0x001fca0007ffe003 */
[----:B------:R-:W-:Y:S06]  /*1700*/  @P0 BRA `(.L_x_2566) ;  /* 0x0000000000900947 */ /* 0x000fec0003800000 */
        /* <DEDUP_REMOVED lines=8> */
[----:B------:R-:W0:Y:S02]  /*1790*/  LDCU UR4, c[0x0][0x3b8] ;  /* 0x00007700ff0477ac */ /* 0x000e240008000800 */
[----:B0-----:R-:W-:-:S04]  /*17a0*/  ISETP.NE.AND P0, PT, RZ, UR4, PT ;  /* 0x00000004ff007c0c */ /* 0x001fc8000bf05270 */
[----:B------:R-:W-:-:S13]  /*17b0*/  ISETP.NE.AND P0, PT, R22, RZ, P0 ;  /* 0x000000ff1600720c */ /* 0x000fda0000705270 */
[C---:B------:R-:W-:Y:S01]  /*17c0*/  @!P0 IMAD.WIDE.U32 R2, R17.reuse, 0x8, R4 ;  /* 0x0000000811028825 */ /* 0x040fe200078e0004 */
[----:B------:R-:W0:Y:S05]  /*17d0*/  @!P0 LDC.64 R8, c[0x0][0x388] ;  /* 0x0000e200ff088b82 */ /* 0x000e2a0000000a00 */
[----:B------:R-:W0:Y:S01]  /*17e0*/  @!P0 LDG.E.64 R2, desc[UR36][R2.64] ;  /* 0x0000002402028981 */ /* 0x000e22000c1e1b00 */
[----:B------:R-:W-:Y:S01]  /*17f0*/  @!P0 IMAD.IADD R7, R17, 0x1, -R20 ;  /* 0x0000000111078824 */ /* 0x000fe200078e0a14 */
[----:B------:R-:W-:Y:S01]  /*1800*/  PLOP3.LUT P4, PT, PT, PT, PT, 0x8, 0x80 ;  /* 0x000000000080781c */ /* 0x000fe20003f8e170 */
[----:B------:R-:W1:Y:S01]  /*1810*/  @!P0 LDC.64 R10, c[0x0][0x390] ;  /* 0x0000e400ff0a8b82 */ /* 0x000e620000000a00 */
[----:B------:R-:W-:-:S02]  /*1820*/  IMAD.MOV.U32 R15, RZ, RZ, R25 ;  /* 0x000000ffff0f7224 */ /* 0x000fc400078e0019 */
[----:B------:R-:W-:Y:S02]  /*1830*/  IMAD.MOV.U32 R21, RZ, RZ, R23 ;  /* 0x000000ffff157224 */ /* 0x000fe400078e0017 */
[----:B------:R-:W-:Y:S02]  /*1840*/  IMAD.MOV.U32 R14, RZ, RZ, R27 ;  /* 0x000000ffff0e7224 */ /* 0x000fe400078e001b */
        /* <DEDUP_REMOVED lines=12> */
[----:B------:R-:W-:Y:S02]  /*1910*/  @!P0 SEL R15, R2, R8, !P1 ;  /* 0x00000008020f8207 */ /* 0x000fe40004800000 */
[----:B------:R-:W-:Y:S02]  /*1920*/  @!P0 SEL R21, R3, R9, !P1 ;  /* 0x0000000903158207 */ /* 0x000fe40004800000 */
[----:B------:R-:W-:Y:S02]  /*1930*/  @!P0 SEL R14, R7, R10, !P1 ;  /* 0x0000000a070e8207 */ /* 0x000fe40004800000 */
[----:B------:R-:W-:-:S07]  /*1940*/  @!P0 SEL R12, R11, RZ, P1 ;  /* 0x000000ff0b0c8207 */ /* 0x000fce0000800000 */
.L_x_2566:
[----:B------:R-:W-:Y:S05]  /*1950*/  BSYNC.RECONVERGENT B1 ;  /* 0x0000000000017941 */ /* 0x000fea0003800200 */
.L_x_2565:
[----:B------:R-:W-:Y:S01]  /*1960*/  IMAD.X R53, RZ, RZ, R5, P3 ;  /* 0x000000ffff357224 */ /* 0x000fe200018e0605 */
[----:B------:R-:W-:-:S07]  /*1970*/  IADD3 R28, PT, PT, -R20, 0x4, RZ ;  /* 0x00000004141c7810 */ /* 0x000fce0007ffe1ff */
.L_x_2564:
[----:B------:R-:W-:Y:S05]  /*1980*/  BSYNC.RECONVERGENT B0 ;  /* 0x0000000000007941 */ /* 0x000fea0003800200 */
.L_x_2563:
        /* <DEDUP_REMOVED lines=8> */
[----:B------:R-:W-:Y:S01]  /*1a10*/  ISETP.NE.AND P0, PT, R24, RZ, P0 ;  /* 0x000000ff1800720c */ /* 0x000fe20000705270 */
[----:B------:R-:W-:Y:S02]  /*1a20*/  IMAD.MOV.U32 R2, RZ, RZ, R52 ;  /* 0x000000ffff027224 */ /* 0x000fe400078e0034 */
[----:B-1----:R-:W-:Y:S01]  /*1a30*/  IMAD R33, R22, R6, R5 ;  /* 0x0000000616217224 */ /* 0x002fe200078e0205 */
[----:B------:R-:W-:Y:S01]  /*1a40*/  ISETP.NE.AND P1, PT, R6, RZ, PT ;  /* 0x000000ff0600720c */ /* 0x000fe20003f25270 */
[----:B------:R-:W-:Y:S02]  /*1a50*/  IMAD.MOV.U32 R24, RZ, RZ, R23 ;  /* 0x000000ffff187224 */ /* 0x000fe400078e0017 */
[----:B------:R-:W-:Y:S01]  /*1a60*/  IMAD.SHL.U32 R4, R33, 0x4, RZ ;  /* 0x0000000421047824 */ /* 0x000fe200078e00ff */
[----:B------:R-:W-:Y:S01]  /*1a70*/  ISETP.NE.AND P1, PT, R22, RZ, P1 ;  /* 0x000000ff1600720c */ /* 0x000fe20000f25270 */
[----:B------:R-:W-:-:S02]  /*1a80*/  IMAD.MOV.U32 R22, RZ, RZ, R27 ;  /* 0x000000ffff167224 */ /* 0x000fc400078e001b */
[----:B------:R-:W-:Y:S01]  /*1a90*/  VIADD R3, R4, 0x3 ;  /* 0x0000000304037836 */ /* 0x000fe20000000000 */
[----:B------:R-:W-:-:S04]  /*1aa0*/  PLOP3.LUT P0, PT, P0, P1, PT, 0xf8, 0x8f ;  /* 0x00000000008f781c */ /* 0x000fc80000703f70 */
[----:B------:R-:W-:Y:S02]  /*1ab0*/  ISETP.GE.U32.AND P2, PT, R3, R16, PT ;  /* 0x000000100300720c */ /* 0x000fe40003f46070 */
[----:B------:R-:W-:-:S11]  /*1ac0*/  MOV R3, R53 ;  /* 0x0000003500037202 */ /* 0x000fd60000000f00 */
[----:B------:R-:W-:Y:S05]  /*1ad0*/  @P2 BRA `(.L_x_2568) ;  /* 0x0000000400242947 */ /* 0x000fea0003800000 */
[----:B------:R-:W-:Y:S02]  /*1ae0*/  IMAD.MOV.U32 R35, RZ, RZ, R4 ;  /* 0x000000ffff237224 */ /* 0x000fe400078e0004 */
[----:B------:R-:W-:Y:S02]  /*1af0*/  IMAD.MOV.U32 R22, RZ, RZ, R27 ;  /* 0x000000ffff167224 */ /* 0x000fe400078e001b */
[----:B------:R-:W-:Y:S02]  /*1b00*/  IMAD.MOV.U32 R20, RZ, RZ, R31 ;  /* 0x000000ffff147224 */ /* 0x000fe400078e001f */
[----:B------:R-:W-:Y:S02]  /*1b10*/  IMAD.MOV.U32 R26, RZ, RZ, R25 ;  /* 0x000000ffff1a7224 */ /* 0x000fe400078e0019 */
[----:B------:R-:W-:-:S07]  /*1b20*/  IMAD.MOV.U32 R24, RZ, RZ, R23 ;  /* 0x000000ffff187224 */ /* 0x000fce00078e0017 */
.L_x_2569:
[----:B------:R-:W-:Y:S01]  /*1b30*/  IMAD.WIDE.U32 R4, R33, 0x20, R2 ;  /* 0x0000002021047825 */ /* 0x000fe200078e0002 */
[----:B------:R-:W0:Y:S05]  /*1b40*/  LDCU UR4, c[0x0][0x3a4] ;  /* 0x00007480ff0477ac */ /* 0x000e2a0008000800 */
[----:B------:R-:W2:Y:S01]  /*1b50*/  LDG.E.ENL2.256 R8, R4, desc[UR36][R4.64] ;  /* 0xfe0000240404797e */ /* 0x000ea20008121908 */
[----:B------:R-:W-:-:S04]  /*1b60*/  IMAD.IADD R37, R35, 0x1, R28 ;  /* 0x0000000123257824 */ /* 0x000fc800078e021c */
[C---:B------:R-:W-:Y:S01]  /*1b70*/  VIADD R32, R37.reuse, 0x1 ;  /* 0x0000000125207836 */ /* 0x040fe20000000000 */
[----:B------:R-:W-:Y:S01]  /*1b80*/  ISETP.GE.U32.AND P3, PT, R14, R37, PT ;  /* 0x000000250e00720c */ /* 0x000fe20003f66070 */
[C---:B------:R-:W-:Y:S01]  /*1b90*/  VIADD R39, R37.reuse, 0x2 ;  /* 0x0000000225277836 */ /* 0x040fe20000000000 */
[----:B------:R-:W-:Y:S02]  /*1ba0*/  IADD3 R41, PT, PT, R37, 0x3, RZ ;  /* 0x0000000325297810 */ /* 0x000fe40007ffe0ff */
[----:B------:R-:W-:Y:S02]  /*1bb0*/  ISETP.GE.AND.EX P3, PT, R12, RZ, PT, P3 ;  /* 0x000000ff0c00720c */ /* 0x000fe40003f66330 */
[----:B------:R-:W-:Y:S01]  /*1bc0*/  ISETP.GE.U32.AND P1, PT, R27, R32, PT ;  /* 0x000000201b00720c */ /* 0x000fe20003f26070 */
[----:B0-----:R-:W-:Y:S01]  /*1bd0*/  VIADD R33, R33, UR4 ;  /* 0x0000000421217c36 */ /* 0x001fe20008000000 */
[----:B------:R-:W-:Y:S02]  /*1be0*/  SEL R30, RZ, 0xffffffff, !P3 ;  /* 0xffffffffff1e7807 */ /* 0x000fe40005800000 */
[----:B------:R-:W-:Y:S01]  /*1bf0*/  ISETP.GE.AND.EX P1, PT, R31, RZ, PT, P1 ;  /* 0x000000ff1f00720c */ /* 0x000fe20003f26310 */
[----:B------:R-:W-:-:S04]  /*1c00*/  IMAD.SHL.U32 R35, R33, 0x4, RZ ;  /* 0x0000000421237824 */ /* 0x000fc800078e00ff */
[----:B------:R-:W-:Y:S01]  /*1c10*/  VIADD R43, R35, 0x3 ;  /* 0x00000003232b7836 */ /* 0x000fe20000000000 */
[CC--:B--2---:R-:W-:Y:S02]  /*1c20*/  ISETP.NE.U32.AND P2, PT, R15.reuse, R4.reuse, PT ;  /* 0x000000040f00720c */ /* 0x0c4fe40003f45070 */
[----:B------:R-:W-:Y:S02]  /*1c30*/  ISETP.GT.U32.AND P5, PT, R15, R4, PT ;  /* 0x000000040f00720c */ /* 0x000fe40003fa4070 */
[CC--:B------:R-:W-:Y:S02]  /*1c40*/  ISETP.NE.AND.EX P2, PT, R21.reuse, R5.reuse, PT, P2 ;  /* 0x000000051500720c */ /* 0x0c0fe40003f45320 */
[----:B------:R-:W-:Y:S02]  /*1c50*/  ISETP.GT.U32.AND P6, PT, R26, R6, PT ;  /* 0x000000061a00720c */ /* 0x000fe40003fc4070 */
[----:B------:R-:W-:Y:S02]  /*1c60*/  ISETP.GT.AND.EX P5, PT, R21, R5, PT, P5 ;  /* 0x000000051500720c */ /* 0x000fe40003fa4350 */
[----:B------:R-:W-:-:S02]  /*1c70*/  ISETP.GT.AND.EX P6, PT, R24, R7, PT, P6 ;  /* 0x000000071800720c */ /* 0x000fc40003fc4360 */
[----:B------:R-:W-:Y:S02]  /*1c80*/  ISETP.NE.U32.AND P3, PT, R26, R6, PT ;  /* 0x000000061a00720c */ /* 0x000fe40003f65070 */
[----:B------:R-:W-:Y:S02]  /*1c90*/  SEL R34, RZ, 0xffffffff, P6 ;  /* 0xffffffffff227807 */ /* 0x000fe40003000000 */
[CC--:B------:R-:W-:Y:S02]  /*1ca0*/  ISETP.GT.U32.AND P4, PT, R25.reuse, R8.reuse, PT ;  /* 0x000000081900720c */ /* 0x0c0fe40003f84070 */
[----:B------:R-:W-:Y:S02]  /*1cb0*/  @P2 SEL R30, RZ, 0xffffffff, P5 ;  /* 0xffffffffff1e2807 */ /* 0x000fe40002800000 */
[----:B------:R-:W-:Y:S02]  /*1cc0*/  ISETP.NE.U32.AND P5, PT, R25, R8, PT ;  /* 0x000000081900720c */ /* 0x000fe40003fa5070 */
[----:B------:R-:W-:-:S02]  /*1cd0*/  ISETP.NE.U32.AND P2, PT, R13, R10, PT ;  /* 0x0000000a0d00720c */ /* 0x000fc40003f45070 */
[----:B------:R-:W-:Y:S02]  /*1ce0*/  ISETP.GT.U32.AND P6, PT, R13, R10, PT ;  /* 0x0000000a0d00720c */ /* 0x000fe40003fc4070 */
[----:B------:R-:W-:Y:S02]  /*1cf0*/  ISETP.NE.AND.EX P3, PT, R24, R7, PT, P3 ;  /* 0x000000071800720c */ /* 0x000fe40003f65330 */
[----:B------:R-:W-:Y:S02]  /*1d00*/  ISETP.GT.AND.EX P4, PT, R23, R9, PT, P4 ;  /* 0x000000091700720c */ /* 0x000fe40003f84340 */
[----:B------:R-:W-:Y:S02]  /*1d10*/  ISETP.GT.AND.EX P6, PT, R29, R11, PT, P6 ;  /* 0x0000000b1d00720c */ /* 0x000fe40003fc4360 */
[----:B------:R-:W-:Y:S02]  /*1d20*/  ISETP.NE.AND.EX P5, PT, R23, R9, PT, P5 ;  /* 0x000000091700720c */ /* 0x000fe40003fa5350 */
[----:B------:R-:W-:-:S02]  /*1d30*/  ISETP.NE.AND.EX P2, PT, R29, R11, PT, P2 ;  /* 0x0000000b1d00720c */ /* 0x000fc40003f45320 */
[----:B------:R-:W-:Y:S02]  /*1d40*/  SEL R36, RZ, 0xffffffff, P4 ;  /* 0xffffffffff247807 */ /* 0x000fe40002000000 */
[----:B------:R-:W-:Y:S02]  /*1d50*/  SEL R38, RZ, 0xffffffff, P6 ;  /* 0xffffffffff267807 */ /* 0x000fe40003000000 */
[----:B------:R-:W-:Y:S02]  /*1d60*/  ISETP.GE.U32.AND P4, PT, R22, R39, PT ;  /* 0x000000271600720c */ /* 0x000fe40003f86070 */
[----:B------:R-:W-:Y:S02]  /*1d70*/  ISETP.GE.U32.AND P6, PT, R0, R41, PT ;  /* 0x000000290000720c */ /* 0x000fe40003fc6070 */
[----:B------:R-:W-:Y:S02]  /*1d80*/  ISETP.GE.AND.EX P4, PT, R20, RZ, PT, P4 ;  /* 0x000000ff1400720c */ /* 0x000fe40003f86340 */
[----:B------:R-:W-:-:S02]  /*1d90*/  ISETP.GE.AND.EX P6, PT, R45, RZ, PT, P6 ;  /* 0x000000ff2d00720c */ /* 0x000fc40003fc6360 */
[----:B------:R-:W-:Y:S02]  /*1da0*/  @!P3 SEL R34, RZ, 0xffffffff, !P1 ;  /* 0xffffffffff22b807 */ /* 0x000fe40004800000 */
[----:B------:R-:W-:Y:S02]  /*1db0*/  ISETP.GE.U32.AND P1, PT, R43, R16, PT ;  /* 0x000000102b00720c */ /* 0x000fe40003f26070 */
        /* <DEDUP_REMOVED lines=22> */
[----:B------:R-:W-:Y:S02]  /*1f20*/  SEL R12, R12, RZ, P3 ;  /* 0x000000ff0c0c7207 */ /* 0x000fe40001800000 */
[----:B------:R-:W-:Y:S02]  /*1f30*/  SEL R31, R31, RZ, P2 ;  /* 0x000000ff1f1f7207 */ /* 0x000fe40001000000 */
[----:B------:R-:W-:Y:S02]  /*1f40*/  SEL R20, R20, RZ, P4 ;  /* 0x000000ff14147207 */ /* 0x000fe40002000000 */
[----:B------:R-:W-:Y:S01]  /*1f50*/  SEL R45, R45, RZ, P5 ;  /* 0x000000ff2d2d7207 */ /* 0x000fe20002800000 */
[----:B------:R-:W-:Y:S06]  /*1f60*/  @!P1 BRA `(.L_x_2569) ;  /* 0xfffffff800f09947 */ /* 0x000fec000383ffff */
.L_x_2568:
[----:B------:R-:W-:Y:S05]  /*1f70*/  BSYNC.RECONVERGENT B0 ;  /* 0x0000000000007941 */ /* 0x000fea0003800200 */
.L_x_2567:
[----:B------:R-:W-:Y:S04]  /*1f80*/  BSSY.RECONVERGENT B0, `(.L_x_2570) ;  /* 0x0000018000007945 */ /* 0x000fe80003800200 */
[----:B------:R-:W-:Y:S05]  /*1f90*/  @P0 BRA `(.L_x_2571) ;  /* 0x0000000000580947 */ /* 0x000fea0003800000 */
[----:B------:R-:W-:-:S05]  /*1fa0*/  LOP3.LUT R4, R16, 0xfffffffc, RZ, 0xc0, !PT ;  /* 0xfffffffc10047812 */ /* 0x000fca00078ec0ff */
[----:B------:R-:W-:-:S05]  /*1fb0*/  IMAD.IADD R5, R4, 0x1, R17 ;  /* 0x0000000104057824 */ /* 0x000fca00078e0211 */
[----:B------:R-:W-:-:S13]  /*1fc0*/  ISETP.GE.U32.AND P0, PT, R5, R16, PT ;  /* 0x000000100500720c */ /* 0x000fda0003f06070 */
[----:B------:R-:W-:Y:S05]  /*1fd0*/  @P0 BRA `(.L_x_2571) ;  /* 0x0000000000480947 */ /* 0x000fea0003800000 */
[----:B------:R-:W-:-:S06]  /*1fe0*/  IMAD.WIDE R2, R5, 0x8, R2 ;  /* 0x0000000805027825 */ /* 0x000fcc00078e0202 */
[----:B------:R-:W2:Y:S01]  /*1ff0*/  LDG.E.64 R2, desc[UR36][R2.64] ;  /* 0x0000002402027981 */ /* 0x000ea2000c1e1b00 */
[----:B------:R-:W-:-:S05]  /*2000*/  IMAD.IADD R5, R5, 0x1, R28 ;  /* 0x0000000105057824 */ /* 0x000fca00078e021c */
[----:B------:R-:W-:Y:S02]  /*2010*/  ISETP.GE.U32.AND P0, PT, R14, R5, PT ;  /* 0x000000050e00720c */ /* 0x000fe40003f06070 */
[----:B------:R-:W-:-:S04]  /*2020*/  SHF.R.S32.HI R7, RZ, 0x1f, R5 ;  /* 0x0000001fff077819 */ /* 0x000fc80000011405 */
[----:B------:R-:W-:-:S04]  /*2030*/  ISETP.GE.AND.EX P0, PT, R12, R7, PT, P0 ;  /* 0x000000070c00720c */ /* 0x000fc80003f06300 */
[----:B------:R-:W-:Y:S02]  /*2040*/  SEL R4, RZ, 0xffffffff, !P0 ;  /* 0xffffffffff047807 */ /* 0x000fe40004000000 */
[CC--:B--2---:R-:W-:Y:S02]  /*2050*/  ISETP.NE.U32.AND P1, PT, R15.reuse, R2.reuse, PT ;  /* 0x000000020f00720c */ /* 0x0c4fe40003f25070 */
[----:B------:R-:W-:Y:S02]  /*2060*/  ISETP.GT.U32.AND P2, PT, R15, R2, PT ;  /* 0x000000020f00720c */ /* 0x000fe40003f44070 */
[CC--:B------:R-:W-:Y:S02]  /*2070*/  ISETP.NE.AND.EX P1, PT, R21.reuse, R3.reuse, PT, P1 ;  /* 0x000000031500720c */ /* 0x0c0fe40003f25310 */
[----:B------:R-:W-:-:S11]  /*2080*/  ISETP.GT.AND.EX P0, PT, R21, R3, PT, P2 ;  /* 0x000000031500720c */ /* 0x000fd60003f04320 */
[----:B------:R-:W-:-:S04]  /*2090*/  @P1 SEL R4, RZ, 0xffffffff, P0 ;  /* 0xffffffffff041807 */ /* 0x000fc80000000000 */
[----:B------:R-:W-:-:S04]  /*20a0*/  LOP3.LUT R4, R4, 0x1, RZ, 0xc0, !PT ;  /* 0x0000000104047812 */ /* 0x000fc800078ec0ff */
[----:B------:R-:W-:-:S04]  /*20b0*/  ISETP.NE.U32.AND P0, PT, R4, 0x1, PT ;  /* 0x000000010400780c */ /* 0x000fc80003f05070 */
[----:B------:R-:W-:Y:S02]  /*20c0*/  SEL R15, R2, R15, !P0 ;  /* 0x0000000f020f7207 */ /* 0x000fe40004000000 */
[----:B------:R-:W-:Y:S02]  /*20d0*/  SEL R21, R3, R21, !P0 ;  /* 0x0000001503157207 */ /* 0x000fe40004000000 */
[----:B------:R-:W-:Y:S02]  /*20e0*/  SEL R14, R5, R14, !P0 ;  /* 0x0000000e050e7207 */ /* 0x000fe40004000000 */
[----:B------:R-:W-:-:S07]  /*20f0*/  SEL R12, R7, R12, !P0 ;  /* 0x0000000c070c7207 */ /* 0x000fce0004000000 */
.L_x_2571:
[----:B------:R-:W-:Y:S05]  /*2100*/  BSYNC.RECONVERGENT B0 ;  /* 0x0000000000007941 */ /* 0x000fea0003800200 */
.L_x_2570:
[CC--:B------:R-:W-:Y:S02]  /*2110*/  ISETP.NE.U32.AND P1, PT, R15.reuse, R26.reuse, PT ;  /* 0x0000001a0f00720c */ /* 0x0c0fe40003f25070 */
[----:B------:R-:W-:Y:S02]  /*2120*/  ISETP.GT.U32.AND P2, PT, R15, R26, PT ;  /* 0x0000001a0f00720c */ /* 0x000fe40003f44070 */
[CC--:B------:R-:W-:Y:S02]  /*2130*/  ISETP.NE.AND.EX P1, PT, R21.reuse, R24.reuse, PT, P1 ;  /* 0x000000181500720c */ /* 0x0c0fe40003f25310 */
        /* <DEDUP_REMOVED lines=35> */
[----:B------:R-:W-:Y:S01]  /*2370*/  SEL R5, R13, R4, !P0 ;  /* 0x000000040d057207 */ /* 0x000fe20004000000 */
[----:B------:R-:W-:Y:S01]  /*2380*/  IMAD.MOV.U32 R4, RZ, RZ, RZ ;  /* 0x000000ffff047224 */ /* 0x000fe200078e00ff */
[----:B------:R-:W-:Y:S01]  /*2390*/  SEL R0, R0, R3, !P0 ;  /* 0x0000000300007207 */ /* 0x000fe20004000000 */
[----:B------:R-:W-:Y:S01]  /*23a0*/  IMAD.MOV.U32 R3, RZ, RZ, RZ ;  /* 0x000000ffff037224 */ /* 0x000fe200078e00ff */
[----:B------:R-:W-:Y:S02]  /*23b0*/  SEL R29, R29, R6, !P0 ;  /* 0x000000061d1d7207 */ /* 0x000fe40004000000 */
[----:B------:R-:W-:Y:S01]  /*23c0*/  SEL R45, R45, R20, !P0 ;  /* 0x000000142d2d7207 */ /* 0x000fe20004000000 */
[----:B------:R-:W-:Y:S06]  /*23d0*/  BRA `(.L_x_2560) ;  /* 0x000000d800a87947 */ /* 0x000fec0003800000 */
.L_x_2561:
[----:B------:R-:W1:Y:S08]  /*23e0*/  LDC R60, c[0x0][0x508] ;  /* 0x00014200ff3c7b82 */ /* 0x000e700000000800 */
[----:B------:R-:W2:Y:S01]  /*23f0*/  LDC R3, c[0x0][0x3d8] ;  /* 0x0000f600ff037b82 */ /* 0x000ea20000000800 */
[----:B-1----:R-:W-:-:S04]  /*2400*/  SHF.R.U32.HI R60, RZ, 0x3, R60 ;  /* 0x00000003ff3c7819 */ /* 0x002fc8000001163c */
[----:B------:R-:W-:-:S04]  /*2410*/  ISETP.NE.AND P0, PT, R60, 0x1, PT ;  /* 0x000000013c00780c */ /* 0x000fc80003f05270 */
[----:B--2---:R-:W-:-:S13]  /*2420*/  ISETP.NE.OR P0, PT, R3, 0x1, P0 ;  /* 0x000000010300780c */ /* 0x004fda0000705670 */
[----:B------:R-:W-:Y:S05]  /*2430*/  @P0 BRA `(.L_x_2572) ;  /* 0x0000001800f40947 */ /* 0x000fea0003800000 */
[----:B------:R-:W1:Y:S01]  /*2440*/  LDC R56, c[0x0][0x3a4] ;  /* 0x0000e900ff387b82 */ /* 0x000e620000000800 */
[----:B------:R-:W-:Y:S07]  /*2450*/  BSSY.RECONVERGENT B0, `(.L_x_2573) ;  /* 0x00000d1000007945 */ /* 0x000fee0003800200 */
[----:B------:R-:W2:Y:S08]  /*2460*/  LDC R5, c[0x0][0x388] ;  /* 0x0000e200ff057b82 */ /* 0x000eb00000000800 */
[----:B------:R-:W3:Y:S08]  /*2470*/  LDC R29, c[0x0][0x38c] ;  /* 0x0000e300ff1d7b82 */ /* 0x000ef00000000800 */
[----:B------:R-:W4:Y:S01]  /*2480*/  LDC R37, c[0x0][0x390] ;  /* 0x0000e400ff257b82 */ /* 0x000f220000000800 */
[----:B-1----:R-:W-:-:S05]  /*2490*/  IMAD R3, R56, 0x3, R2 ;  /* 0x0000000338037824 */ /* 0x002fca00078e0202 */
[----:B------:R-:W-:Y:S01]  /*24a0*/  ISETP.GE.U32.AND P0, PT, R3, R54, PT ;  /* 0x000000360300720c */ /* 0x000fe20003f06070 */
[----:B------:R-:W-:Y:S01]  /*24b0*/  IMAD.MOV.U32 R3, RZ, RZ, R2 ;  /* 0x000000ffff037224 */ /* 0x000fe200078e0002 */
[----:B------:R-:W1:Y:S01]  /*24c0*/  LDC R45, c[0x0][0x394] ;  /* 0x0000e500ff2d7b82 */ /* 0x000e620000000800 */
[--C-:B--2---:R-:W-:Y:S01]  /*24d0*/  IMAD.MOV.U32 R4, RZ, RZ, R5.reuse ;  /* 0x000000ffff047224 */ /* 0x104fe200078e0005 */
[----:B------:R-:W-:Y:S01]  /*24e0*/  MOV R10, R5 ;  /* 0x00000005000a7202 */ /* 0x000fe20000000f00 */
[--C-:B------:R-:W-:Y:S02]  /*24f0*/  IMAD.MOV.U32 R6, RZ, RZ, R5.reuse ;  /* 0x000000ffff067224 */ /* 0x100fe400078e0005 */
[--C-:B0-----:R-:W-:Y:S02]  /*2500*/  IMAD.MOV.U32 R7, RZ, RZ, R5.reuse ;  /* 0x000000ffff077224 */ /* 0x101fe400078e0005 */
[--C-:B------:R-:W-:Y:S02]  /*2510*/  IMAD.MOV.U32 R8, RZ, RZ, R5.reuse ;  /* 0x000000ffff087224 */ /* 0x100fe400078e0005 */
[----:B------:R-:W-:-:S02]  /*2520*/  IMAD.MOV.U32 R9, RZ, RZ, R5 ;  /* 0x000000ffff097224 */ /* 0x000fc400078e0005 */
[----:B------:R-:W-:Y:S02]  /*2530*/  IMAD.MOV.U32 R11, RZ, RZ, R5 ;  /* 0x000000ffff0b7224 */ /* 0x000fe400078e0005 */
[--C-:B---3--:R-:W-:Y:S02]  /*2540*/  IMAD.MOV.U32 R28, RZ, RZ, R29.reuse ;  /* 0x000000ffff1c7224 */ /* 0x108fe400078e001d */
[--C-:B------:R-:W-:Y:S01]  /*2550*/  IMAD.MOV.U32 R30, RZ, RZ, R29.reuse ;  /* 0x000000ffff1e7224 */ /* 0x100fe200078e001d */
[----:B----4-:R-:W-:Y:S01]  /*2560*/  MOV R41, R37 ;  /* 0x0000002500297202 */ /* 0x010fe20000000f00 */
        /* <DEDUP_REMOVED lines=10> */
[----:B------:R-:W-:Y:S02]  /*2610*/  IMAD.MOV.U32 R43, RZ, RZ, R37 ;  /* 0x000000ffff2b7224 */ /* 0x000fe400078e0025 */
[--C-:B-1----:R-:W-:Y:S02]  /*2620*/  IMAD.MOV.U32 R44, RZ, RZ, R45.reuse ;  /* 0x000000ffff2c7224 */ /* 0x102fe400078e002d */
        /* <DEDUP_REMOVED lines=32> */
.L_x_2575:
[----:B------:R-:W-:Y:S02]  /*2830*/  IADD3 R52, P0, PT, R57, R58, RZ ;  /* 0x0000003a39347210 */ /* 0x000fe40007f1e0ff */
[----:B------:R-:W-:-:S03]  /*2840*/  SHF.R.U32.HI R21, RZ, 0x1, R3 ;  /* 0x00000001ff157819 */ /* 0x000fc60000011603 */
[----:B------:R-:W-:Y:S02]  /*2850*/  IMAD.X R0, RZ, RZ, R59, P0 ;  /* 0x000000ffff007224 */ /* 0x000fe400000e063b */
[----:B------:R-:W-:Y:S02]  /*2860*/  IMAD.MOV.U32 R24, RZ, RZ, R52 ;  /* 0x000000ffff187224 */ /* 0x000fe400078e0034 */
[----:B------:R-:W-:Y:S02]  /*2870*/  IMAD.MOV.U32 R25, RZ, RZ, R0 ;  /* 0x000000ffff197224 */ /* 0x000fe400078e0000 */
[----:B------:R-:W-:-:S06]  /*2880*/  IMAD.WIDE.U32 R12, R21, 0x10, R24 ;  /* 0x00000010150c7825 */ /* 0x000fcc00078e0018 */
[----:B------:R-:W2:Y:S01]  /*2890*/  LDG.E.128 R12, desc[UR36][R12.64] ;  /* 0x000000240c0c7981 */ /* 0x000ea2000c1e1d00 */
[----:B------:R-:W-:-:S05]  /*28a0*/  IMAD.IADD R53, R3, 0x1, R56 ;  /* 0x0000000103357824 */ /* 0x000fca00078e0238 */
[----:B------:R-:W-:-:S05]  /*28b0*/  SHF.R.U32.HI R17, RZ, 0x1, R53 ;  /* 0x00000001ff117819 */ /* 0x000fca0000011635 */
[----:B------:R-:W-:-:S06]  /*28c0*/  IMAD.WIDE.U32 R16, R17, 0x10, R24 ;  /* 0x0000001011107825 */ /* 0x000fcc00078e0018 */
[----:B------:R-:W3:Y:S01]  /*28d0*/  LDG.E.128 R16, desc[UR36][R16.64] ;  /* 0x0000002410107981 */ /* 0x000ee2000c1e1d00 */
[----:B------:R-:W-:-:S05]  /*28e0*/  IMAD.IADD R21, R21, 0x1, R56 ;  /* 0x0000000115157824 */ /* 0x000fca00078e0238 */
[----:B------:R-:W-:Y:S02]  /*28f0*/  SHF.L.U32 R20, R21, 0x4, RZ ;  /* 0x0000000415147819 */ /* 0x000fe400000006ff */
[----:B------:R-:W-:Y:S02]  /*2900*/  SHF.R.U32.HI R21, RZ, 0x1c, R21 ;  /* 0x0000001cff157819 */ /* 0x000fe40000011615 */
[----:B------:R-:W-:Y:S02]  /*2910*/  LOP3.LUT R23, R20, 0xfffffff0, RZ, 0xc0, !PT ;  /* 0xfffffff014177812 */ /* 0x000fe400078ec0ff */
[----:B------:R-:W-:Y:S02]  /*2920*/  LOP3.LUT R21, R21, 0x7, RZ, 0xc0, !PT ;  /* 0x0000000715157812 */ /* 0x000fe400078ec0ff */
[----:B------:R-:W-:-:S05]  /*2930*/  IADD3 R20, P0, PT, R23, R52, RZ ;  /* 0x0000003417147210 */ /* 0x000fca0007f1e0ff */
[----:B------:R-:W-:-:S06]  /*2940*/  IMAD.X R21, R21, 0x1, R0, P0 ;  /* 0x0000000115157824 */ /* 0x000fcc00000e0600 */
[----:B------:R-:W4:Y:S01]  /*2950*/  LDG.E.128 R20, desc[UR36][R20.64] ;  /* 0x0000002414147981 */ /* 0x000f22000c1e1d00 */
[----:B------:R-:W-:-:S05]  /*2960*/  IMAD R55, R56, 0x2, R53 ;  /* 0x0000000238377824 */ /* 0x000fca00078e0235 */
[----:B------:R-:W-:-:S05]  /*2970*/  SHF.R.U32.HI R27, RZ, 0x1, R55 ;  /* 0x00000001ff1b7819 */ /* 0x000fca0000011637 */
[----:B------:R-:W-:-:S06]  /*2980*/  IMAD.WIDE.U32 R24, R27, 0x10, R24 ;  /* 0x000000101b187825 */ /* 0x000fcc00078e0018 */
[----:B------:R-:W5:Y:S01]  /*2990*/  LDG.E.128 R24, desc[UR36][R24.64] ;  /* 0x0000002418187981 */ /* 0x000f62000c1e1d00 */
[----:B------:R-:W-:Y:S02]  /*29a0*/  ISETP.GE.U32.AND P0, PT, R43, R3, PT ;  /* 0x000000032b00720c */ /* 0x000fe40003f06070 */
[----:B------:R-:W-:Y:S02]  /*29b0*/  LOP3.LUT R2, R2, 0xfffffff7, RZ, 0xc0, !PT ;  /* 0xfffffff702027812 */ /* 0x000fe400078ec0ff */
[----:B------:R-:W-:-:S04]  /*29c0*/  ISETP.GE.AND.EX P0, PT, R51, RZ, PT, P0 ;  /* 0x000000ff3300720c */ /* 0x000fc80003f06300 */
[----:B------:R-:W-:Y:S02]  /*29d0*/  SEL R60, RZ, 0xffffffff, !P0 ;  /* 0xffffffffff3c7807 */ /* 0x000fe40004000000 */
[----:B------:R-:W-:-:S04]  /*29e0*/  ISETP.GE.U32.AND P0, PT, R42, R3, PT ;  /* 0x000000032a00720c */ /* 0x000fc80003f06070 */
[----:B------:R-:W-:Y:S02]  /*29f0*/  ISETP.GE.AND.EX P0, PT, R50, RZ, PT, P0 ;  /* 0x000000ff3200720c */ /* 0x000fe40003f06300 */
[CC--:B--2---:R-:W-:Y:S02]  /*2a00*/  ISETP.NE.U32.AND P1, PT, R11.reuse, R12.reuse, PT ;  /* 0x0000000c0b00720c */ /* 0x0c4fe40003f25070 */
[----:B------:R-:W-:Y:S02]  /*2a10*/  ISETP.GT.U32.AND P2, PT, R11, R12, PT ;  /* 0x0000000c0b00720c */ /* 0x000fe40003f44070 */
[CC--:B------:R-:W-:Y:S02]  /*2a20*/  ISETP.NE.AND.EX P1, PT, R35.reuse, R13.reuse, PT, P1 ;  /* 0x0000000d2300720c */ /* 0x0c0fe40003f25310 */
[----:B------:R-:W-:-:S11]  /*2a30*/  ISETP.GT.AND.EX P2, PT, R35, R13, PT, P2 ;  /* 0x0000000d2300720c */ /* 0x000fd60003f44320 */
[----:B------:R-:W-:Y:S02]  /*2a40*/  @P1 SEL R60, RZ, 0xffffffff, P2 ;  /* 0xffffffffff3c1807 */ /* 0x000fe40001000000 */
[CC--:B------:R-:W-:Y:S02]  /*2a50*/  ISETP.NE.U32.AND P1, PT, R10.reuse, R14.reuse, PT ;  /* 0x0000000e0a00720c */ /* 0x0c0fe40003f25070 */
[----:B------:R-:W-:Y:S02]  /*2a60*/  ISETP.GT.U32.AND P2, PT, R10, R14, PT ;  /* 0x0000000e0a00720c */ /* 0x000fe40003f44070 */
[-C--:B------:R-:W-:Y:S02]  /*2a70*/  ISETP.NE.AND.EX P1, PT, R34, R15.reuse, PT, P1 ;  /* 0x0000000f2200720c */ /* 0x080fe40003f25310 */
[----:B------:R-:W-:Y:S02]  /*2a80*/  LOP3.LUT R60, R60, 0x1, RZ, 0xc0, !PT ;  /* 0x000000013c3c7812 */ /* 0x000fe400078ec0ff */
[----:B------:R-:W-:-:S02]  /*2a90*/  ISETP.GT.AND.EX P2, PT, R34, R15, PT, P2 ;  /* 0x0000000f2200720c */ /* 0x000fc40003f44320 */
[----:B------:R-:W-:Y:S02]  /*2aa0*/  ISETP.NE.U32.AND P5, PT, R60, 0x1, PT ;  /* 0x000000013c00780c */ /* 0x000fe40003fa5070 */
[----:B------:R-:W-:Y:S02]  /*2ab0*/  SEL R60, RZ, 0xffffffff, !P0 ;  /* 0xffffffffff3c7807 */ /* 0x000fe40004000000 */
[----:B------:R-:W-:Y:S02]  /*2ac0*/  ISETP.GE.U32.AND P0, PT, R41, R53, PT ;  /* 0x000000352900720c */ /* 0x000fe40003f06070 */
[----:B------:R-:W-:Y:S02]  /*2ad0*/  SEL R43, R3, R43, !P5 ;  /* 0x0000002b032b7207 */ /* 0x000fe40006800000 */
[----:B------:R-:W-:Y:S02]  /*2ae0*/  @P1 SEL R60, RZ, 0xffffffff, P2 ;  /* 0xffffffffff3c1807 */ /* 0x000fe40001000000 */
[----:B---3--:R-:W-:-:S02]  /*2af0*/  ISETP.NE.U32.AND P1, PT, R9, R16, PT ;  /* 0x000000100900720c */ /* 0x008fc40003f25070 */
[----:B------:R-:W-:Y:S02]  /*2b00*/  LOP3.LUT R60, R60, 0x1, RZ, 0xc0, !PT ;  /* 0x000000013c3c7812 */ /* 0x000fe400078ec0ff */
[-C--:B------:R-:W-:Y:S02]  /*2b10*/  ISETP.NE.AND.EX P1, PT, R33, R17.reuse, PT, P1 ;  /* 0x000000112100720c */ /* 0x080fe40003f25310 */
[----:B------:R-:W-:Y:S02]  /*2b20*/  ISETP.GT.U32.AND P2, PT, R9, R16, PT ;  /* 0x000000100900720c */ /* 0x000fe40003f44070 */
[----:B------:R-:W-:Y:S02]  /*2b30*/  ISETP.NE.U32.AND P3, PT, R60, 0x1, PT ;  /* 0x000000013c00780c */ /* 0x000fe40003f65070 */
[----:B------:R-:W-:Y:S02]  /*2b40*/  ISETP.GT.AND.EX P2, PT, R33, R17, PT, P2 ;  /* 0x000000112100720c */ /* 0x000fe40003f44320 */
[----:B------:R-:W-:-:S02]  /*2b50*/  ISETP.GE.AND.EX P0, PT, R49, RZ, PT, P0 ;  /* 0x000000ff3100720c */ /* 0x000fc40003f06300 */
[----:B------:R-:W-:Y:S02]  /*2b60*/  SEL R42, R3, R42, !P3 ;  /* 0x0000002a032a7207 */ /* 0x000fe40005800000 */
[----:B------:R-:W-:Y:S02]  /*2b70*/  SEL R3, RZ, 0xffffffff, P2 ;  /* 0xffffffffff037807 */ /* 0x000fe40001000000 */
[----:B------:R-:W-:Y:S02]  /*2b80*/  @!P1 SEL R3, RZ, 0xffffffff, !P0 ;  /* 0xffffffffff039807 */ /* 0x000fe40004000000 */
[CC--:B------:R-:W-:Y:S02]  /*2b90*/  ISETP.NE.U32.AND P1, PT, R8.reuse, R18.reuse, PT ;  /* 0x000000120800720c */ /* 0x0c0fe40003f25070 */
[----:B------:R-:W-:Y:S02]  /*2ba0*/  ISETP.GT.U32.AND P4, PT, R8, R18, PT ;  /* 0x000000120800720c */ /* 0x000fe40003f84070 */
[----:B------:R-:W-:-:S02]  /*2bb0*/  ISETP.NE.AND.EX P1, PT, R32, R19, PT, P1 ;  /* 0x000000132000720c */ /* 0x000fc40003f25310 */
[----:B------:R-:W-:Y:S02]  /*2bc0*/  ISETP.GE.U32.AND P2, PT, R40, R53, PT ;  /* 0x000000352800720c */ /* 0x000fe40003f46070 */
[----:B------:R-:W-:Y:S02]  /*2bd0*/  LOP3.LUT R3, R3, 0x1, RZ, 0xc0, !PT ;  /* 0x0000000103037812 */ /* 0x000fe400078ec0ff */
[----:B------:R-:W-:Y:S02]  /*2be0*/  ISETP.GT.AND.EX P4, PT, R32, R19, PT, P4 ;  /* 0x000000132000720c */ /* 0x000fe40003f84340 */
[----:B------:R-:W-:Y:S02]  /*2bf0*/  ISETP.GE.AND.EX P2, PT, R48, RZ, PT, P2 ;  /* 0x000000ff3000720c */ /* 0x000fe40003f46320 */
[----:B------:R-:W-:Y:S02]  /*2c00*/  ISETP.NE.U32.AND P0, PT, R3, 0x1, PT ;  /* 0x000000010300780c */ /* 0x000fe40003f05070 */
[----:B------:R-:W-:-:S02]  /*2c10*/  SEL R3, RZ, 0xffffffff, P4 ;  /* 0xffffffffff037807 */ /* 0x000fc40002000000 */
[----:B------:R-:W-:Y:S02]  /*2c20*/  @!P1 SEL R3, RZ, 0xffffffff, !P2 ;  /* 0xffffffffff039807 */ /* 0x000fe40005000000 */
[----:B----4-:R-:W-:Y:S02]  /*2c30*/  ISETP.NE.U32.AND P1, PT, R7, R20, PT ;  /* 0x000000140700720c */ /* 0x010fe40003f25070 */
[----:B------:R-:W-:Y:S02]  /*2c40*/  LOP3.LUT R3, R3, 0x1, RZ, 0xc0, !PT ;  /* 0x0000000103037812 */ /* 0x000fe400078ec0ff */
[----:B------:R-:W-:Y:S02]  /*2c50*/  SEL R41, R53, R41, !P0 ;  /* 0x0000002935297207 */ /* 0x000fe40004000000 */
[----:B------:R-:W-:Y:S02]  /*2c60*/  ISETP.NE.U32.AND P4, PT, R3, 0x1, PT ;  /* 0x000000010300780c */ /* 0x000fe40003f85070 */
[----:B------:R-:W-:-:S02]  /*2c70*/  ISETP.NE.AND.EX P1, PT, R31, R21, PT, P1 ;  /* 0x000000151f00720c */ /* 0x000fc40003f25310 */
[C---:B------:R-:W-:Y:S01]  /*2c80*/  SEL R40, R53.reuse, R40, !P4 ;  /* 0x0000002835287207 */ /* 0x040fe20006000000 */
[----:B------:R-:W-:Y:S01]  /*2c90*/  IMAD.IADD R53, R53, 0x1, R56 ;  /* 0x0000000135357824 */ /* 0x000fe200078e0238 */
[----:B------:R-:W-:Y:S02]  /*2ca0*/  ISETP.GT.U32.AND P2, PT, R7, R20, PT ;  /* 0x000000140700720c */ /* 0x000fe40003f44070 */
[----:B------:R-:W-:Y:S02]  /*2cb0*/  @P5 LOP3.LUT R2, R2, 0x8, RZ, 0xfc, !PT ;  /* 0x0000000802025812 */ /* 0x000fe400078efcff */
[----:B------:R-:W-:Y:S02]  /*2cc0*/  ISETP.GE.U32.AND P6, PT, R39, R53, PT ;  /* 0x000000352700720c */ /* 0x000fe40003fc6070 */
[----:B------:R-:W-:Y:S02]  /*2cd0*/  ISETP.GT.AND.EX P2, PT, R31, R21, PT, P2 ;  /* 0x000000151f00720c */ /* 0x000fe40003f44320 */
[----:B------:R-:W-:-:S02]  /*2ce0*/  ISETP.GE.AND.EX P6, PT, R47, RZ, PT, P6 ;  /* 0x000000ff2f00720c */ /* 0x000fc40003fc6360 */
[----:B------:R-:W-:Y:S02]  /*2cf0*/  SEL R3, RZ, 0xffffffff, P2 ;  /* 0xffffffffff037807 */ /* 0x000fe40001000000 */
[----:B------:R-:W-:Y:S02]  /*2d00*/  @!P1 SEL R3, RZ, 0xffffffff, !P6 ;  /* 0xffffffffff039807 */ /* 0x000fe40007000000 */
[CC--:B------:R-:W-:Y:S02]  /*2d10*/  ISETP.NE.U32.AND P1, PT, R6.reuse, R22.reuse, PT ;  /* 0x000000160600720c */ /* 0x0c0fe40003f25070 */
[----:B------:R-:W-:Y:S02]  /*2d20*/  ISETP.GT.U32.AND P6, PT, R6, R22, PT ;  /* 0x000000160600720c */ /* 0x000fe40003fc4070 */
[----:B------:R-:W-:Y:S02]  /*2d30*/  LOP3.LUT R3, R3, 0x1, RZ, 0xc0, !PT ;  /* 0x0000000103037812 */ /* 0x000fe400078ec0ff */
[----:B------:R-:W-:-:S02]  /*2d40*/  ISETP.NE.AND.EX P1, PT, R30, R23, PT, P1 ;  /* 0x000000171e00720c */ /* 0x000fc40003f25310 */
[----:B------:R-:W-:Y:S02]  /*2d50*/  ISETP.GT.AND.EX P6, PT, R30, R23, PT, P6 ;  /* 0x000000171e00720c */ /* 0x000fe40003fc4360 */
[----:B------:R-:W-:Y:S02]  /*2d60*/  ISETP.NE.U32.AND P2, PT, R3, 0x1, PT ;  /* 0x000000010300780c */ /* 0x000fe40003f45070 */
[----:B------:R-:W-:Y:S02]  /*2d70*/  SEL R3, RZ, 0xffffffff, P6 ;  /* 0xffffffffff037807 */ /* 0x000fe40003000000 */
[----:B------:R-:W-:Y:S02]  /*2d80*/  ISETP.GE.U32.AND P6, PT, R38, R53, PT ;  /* 0x000000352600720c */ /* 0x000fe40003fc6070 */
[----:B------:R-:W-:Y:S02]  /*2d90*/  SEL R39, R53, R39, !P2 ;  /* 0x0000002735277207 */ /* 0x000fe40005000000 */
[----:B------:R-:W-:-:S02]  /*2da0*/  ISETP.GE.AND.EX P6, PT, R46, RZ, PT, P6 ;  /* 0x000000ff2e00720c */ /* 0x000fc40003fc6360 */
[----:B------:R-:W-:Y:S02]  /*2db0*/  LOP3.LUT R2, R2, 0xffffffef, RZ, 0xc0, !PT ;  /* 0xffffffef02027812 */ /* 0x000fe400078ec0ff */
[----:B------:R-:W-:Y:S02]  /*2dc0*/  @!P1 SEL R3, RZ, 0xffffffff, !P6 ;  /* 0xffffffffff039807 */ /* 0x000fe40007000000 */
[----:B-----5:R-:W-:Y:S02]  /*2dd0*/  ISETP.GT.U32.AND P6, PT, R5, R24, PT ;  /* 0x000000180500720c */ /* 0x020fe40003fc4070 */
[----:B------:R-:W-:Y:S02]  /*2de0*/  LOP3.LUT R3, R3, 0x1, RZ, 0xc0, !PT ;  /* 0x0000000103037812 */ /* 0x000fe400078ec0ff */
[----:B------:R-:W-:Y:S02]  /*2df0*/  ISETP.GT.AND.EX P6, PT, R29, R25, PT, P6 ;  /* 0x000000191d00720c */ /* 0x000fe40003fc4360 */
[----:B------:R-:W-:-:S02]  /*2e00*/  ISETP.NE.U32.AND P1, PT, R3, 0x1, PT ;  /* 0x000000010300780c */ /* 0x000fc40003f25070 */
[----:B------:R-:W-:Y:S02]  /*2e10*/  @P3 LOP3.LUT R2, R2, 0x10, RZ, 0xfc, !PT ;  /* 0x0000001002023812 */ /* 0x000fe400078efcff */
[----:B------:R-:W-:Y:S02]  /*2e20*/  SEL R38, R53, R38, !P1 ;  /* 0x0000002635267207 */ /* 0x000fe40004800000 */
[----:B------:R-:W-:Y:S02]  /*2e30*/  SEL R53, RZ, 0xffffffff, P6 ;  /* 0xffffffffff357807 */ /* 0x000fe40003000000 */
[----:B------:R-:W-:Y:S02]  /*2e40*/  ISETP.NE.U32.AND P6, PT, R5, R24, PT ;  /* 0x000000180500720c */ /* 0x000fe40003fc5070 */
[----:B------:R-:W-:Y:S02]  /*2e50*/  SEL R9, R16, R9, !P0 ;  /* 0x0000000910097207 */ /* 0x000fe40004000000 */
[----:B------:R-:W-:-:S02]  /*2e60*/  ISETP.NE.AND.EX P5, PT, R29, R25, PT, P6 ;  /* 0x000000191d00720c */ /* 0x000fc40003fa5360 */
[----:B------:R-:W-:Y:S02]  /*2e70*/  ISETP.GE.U32.AND P6, PT, R37, R55, PT ;  /* 0x000000372500720c */ /* 0x000fe40003fc6070 */
[----:B------:R-:W-:Y:S02]  /*2e80*/  SEL R33, R17, R33, !P0 ;  /* 0x0000002111217207 */ /* 0x000fe40004000000 */
[----:B------:R-:W-:Y:S02]  /*2e90*/  ISETP.GE.AND.EX P6, PT, R45, RZ, PT, P6 ;  /* 0x000000ff2d00720c */ /* 0x000fe40003fc6360 */
[----:B------:R-:W-:Y:S02]  /*2ea0*/  SEL R49, R49, RZ, P0 ;  /* 0x000000ff31317207 */ /* 0x000fe40000000000 */
[----:B------:R-:W-:Y:S02]  /*2eb0*/  SEL R8, R18, R8, !P4 ;  /* 0x0000000812087207 */ /* 0x000fe40006000000 */
[----:B------:R-:W-:-:S02]  /*2ec0*/  SEL R32, R19, R32, !P4 ;  /* 0x0000002013207207 */ /* 0x000fc40006000000 */
[----:B------:R-:W-:Y:S02]  /*2ed0*/  @!P5 SEL R53, RZ, 0xffffffff, !P6 ;  /* 0xffffffffff35d807 */ /* 0x000fe40007000000 */
[----:B------:R-:W-:Y:S02]  /*2ee0*/  ISETP.GT.U32.AND P6, PT, R4, R26, PT ;  /* 0x0000001a0400720c */ /* 0x000fe40003fc4070 */
[----:B------:R-:W-:Y:S02]  /*2ef0*/  LOP3.LUT R53, R53, 0x1, RZ, 0xc0, !PT ;  /* 0x0000000135357812 */ /* 0x000fe400078ec0ff */
[----:B------:R-:W-:Y:S02]  /*2f00*/  ISETP.GT.AND.EX P6, PT, R28, R27, PT, P6 ;  /* 0x0000001b1c00720c */ /* 0x000fe40003fc4360 */
[----:B------:R-:W-:Y:S02]  /*2f10*/  SEL R48, R48, RZ, P4 ;  /* 0x000000ff30307207 */ /* 0x000fe40002000000 */
[----:B------:R-:W-:-:S02]  /*2f20*/  SEL R3, RZ, 0xffffffff, P6 ;  /* 0xffffffffff037807 */ /* 0x000fc40003000000 */
[----:B------:R-:W-:Y:S02]  /*2f30*/  ISETP.NE.U32.AND P6, PT, R4, R26, PT ;  /* 0x0000001a0400720c */ /* 0x000fe40003fc5070 */
[----:B------:R-:W-:Y:S02]  /*2f40*/  SEL R7, R20, R7, !P2 ;  /* 0x0000000714077207 */ /* 0x000fe40005000000 */
[----:B------:R-:W-:Y:S02]  /*2f50*/  ISETP.NE.AND.EX P3, PT, R28, R27, PT, P6 ;  /* 0x0000001b1c00720c */ /* 0x000fe40003f65360 */
[----:B------:R-:W-:Y:S02]  /*2f60*/  ISETP.GE.U32.AND P6, PT, R36, R55, PT ;  /* 0x000000372400720c */ /* 0x000fe40003fc6070 */
[----:B------:R-:W-:Y:S02]  /*2f70*/  SEL R31, R21, R31, !P2 ;  /* 0x0000001f151f7207 */ /* 0x000fe40005000000 */
[----:B------:R-:W-:-:S02]  /*2f80*/  ISETP.GE.AND.EX P5, PT, R44, RZ, PT, P6 ;  /* 0x000000ff2c00720c */ /* 0x000fc40003fa6360 */
[----:B------:R-:W-:Y:S02]  /*2f90*/  ISETP.NE.U32.AND P6, PT, R53, 0x1, PT ;  /* 0x000000013500780c */ /* 0x000fe40003fc5070 */
[----:B------:R-:W-:Y:S02]  /*2fa0*/  SEL R47, R47, RZ, P2 ;  /* 0x000000ff2f2f7207 */ /* 0x000fe40001000000 */
[----:B------:R-:W-:Y:S02]  /*2fb0*/  SEL R37, R55, R37, !P6 ;  /* 0x0000002537257207 */ /* 0x000fe40007000000 */
[----:B------:R-:W-:Y:S02]  /*2fc0*/  @!P3 SEL R3, RZ, 0xffffffff, !P5 ;  /* 0xffffffffff03b807 */ /* 0x000fe40006800000 */
[----:B------:R-:W-:Y:S02]  /*2fd0*/  LOP3.LUT P5, RZ, R2, 0x8, RZ, 0xc0, !PT ;  /* 0x0000000802ff7812 */ /* 0x000fe400078ac0ff */
[----:B------:R-:W-:-:S02]  /*2fe0*/  LOP3.LUT R3, R3, 0x1, RZ, 0xc0, !PT ;  /* 0x0000000103037812 */ /* 0x000fc400078ec0ff */
[----:B------:R-:W-:Y:S02]  /*2ff0*/  SEL R11, R12, R11, !P5 ;  /* 0x0000000b0c0b7207 */ /* 0x000fe40006800000 */
[----:B------:R-:W-:Y:S02]  /*3000*/  SEL R35, R13, R35, !P5 ;  /* 0x000000230d237207 */ /* 0x000fe40006800000 */
[----:B------:R-:W-:Y:S02]  /*3010*/  SEL R51, R51, RZ, P5 ;  /* 0x000000ff33337207 */ /* 0x000fe40002800000 */
[----:B------:R-:W-:Y:S01]  /*3020*/  ISETP.NE.U32.AND P5, PT, R3, 0x1, PT ;  /* 0x000000010300780c */ /* 0x000fe20003fa5070 */
[C---:B------:R-:W-:Y:S01]  /*3030*/  IMAD.IADD R3, R55.reuse, 0x1, R56 ;  /* 0x0000000137037824 */ /* 0x040fe200078e0238 */
[----:B------:R-:W-:Y:S02]  /*3040*/  LOP3.LUT P3, RZ, R2, 0x10, RZ, 0xc0, !PT ;  /* 0x0000001002ff7812 */ /* 0x000fe4000786c0ff */
[----:B------:R-:W-:Y:S01]  /*3050*/  SEL R36, R55, R36, !P5 ;  /* 0x0000002437247207 */ /* 0x000fe20006800000 */
[----:B------:R-:W-:Y:S01]  /*3060*/  IMAD R53, R56, 0x3, R3 ;  /* 0x0000000338357824 */ /* 0x000fe200078e0203 */
[----:B------:R-:W-:-:S02]  /*3070*/  SEL R10, R14, R10, !P3 ;  /* 0x0000000a0e0a7207 */ /* 0x000fc40005800000 */
[----:B------:R-:W-:Y:S02]  /*3080*/  SEL R34, R15, R34, !P3 ;  /* 0x000000220f227207 */ /* 0x000fe40005800000 */
[----:B------:R-:W-:Y:S02]  /*3090*/  SEL R50, R50, RZ, P3 ;  /* 0x000000ff32327207 */ /* 0x000fe40001800000 */
[----:B------:R-:W-:Y:S02]  /*30a0*/  ISETP.GE.U32.AND P3, PT, R53, R54, PT ;  /* 0x000000363500720c */ /* 0x000fe40003f66070 */
[----:B------:R-:W-:Y:S02]  /*30b0*/  SEL R5, R24, R5, !P6 ;  /* 0x0000000518057207 */ /* 0x000fe40007000000 */
[----:B------:R-:W-:Y:S02]  /*30c0*/  SEL R29, R25, R29, !P6 ;  /* 0x0000001d191d7207 */ /* 0x000fe40007000000 */
[----:B------:R-:W-:-:S02]  /*30d0*/  SEL R45, R45, RZ, P6 ;  /* 0x000000ff2d2d7207 */ /* 0x000fc40003000000 */
[----:B------:R-:W-:Y:S02]  /*30e0*/  SEL R4, R26, R4, !P5 ;  /* 0x000000041a047207 */ /* 0x000fe40006800000 */
[----:B------:R-:W-:Y:S02]  /*30f0*/  SEL R28, R27, R28, !P5 ;  /* 0x0000001c1b1c7207 */ /* 0x000fe40006800000 */
[----:B------:R-:W-:Y:S02]  /*3100*/  SEL R44, R44, RZ, P5 ;  /* 0x000000ff2c2c7207 */ /* 0x000fe40002800000 */
[----:B------:R-:W-:Y:S02]  /*3110*/  SEL R6, R22, R6, !P1 ;  /* 0x0000000616067207 */ /* 0x000fe40004800000 */
[----:B------:R-:W-:Y:S02]  /*3120*/  SEL R30, R23, R30, !P1 ;  /* 0x0000001e171e7207 */ /* 0x000fe40004800000 */
[----:B------:R-:W-:Y:S01]  /*3130*/  SEL R46, R46, RZ, P1 ;  /* 0x000000ff2e2e7207 */ /* 0x000fe20000800000 */
[----:B------:R-:W-:Y:S06]  /*3140*/  @!P3 BRA `(.L_x_2575) ;  /* 0xfffffff400b8b947 */ /* 0x000fec000383ffff */
[----:B------:R-:W-:Y:S05]  /*3150*/  BSYNC.RECONVERGENT B1 ;  /* 0x0000000000017941 */ /* 0x000fea0003800200 */
.L_x_2574:
[----:B------:R-:W-:Y:S05]  /*3160*/  BSYNC.RECONVERGENT B0 ;  /* 0x0000000000007941 */ /* 0x000fea0003800200 */
.L_x_2573:
[----:B------:R-:W-:Y:S01]  /*3170*/  ISETP.GE.U32.AND P1, PT, R3, R54, PT ;  /* 0x000000360300720c */ /* 0x000fe20003f26070 */
[----:B------:R-:W-:-:S12]  /*3180*/  BSSY.RECONVERGENT B0, `(.L_x_2576) ;  /* 0x0000017000007945 */ /* 0x000fd80003800200 */
[----:B------:R-:W-:Y:S05]  /*3190*/  @P1 BRA `(.L_x_2577) ;  /* 0x0000000000541947 */ /* 0x000fea0003800000 */
[----:B------:R-:W-:Y:S01]  /*31a0*/  SHF.R.U32.HI R13, RZ, 0x1, R3 ;  /* 0x00000001ff0d7819 */ /* 0x000fe20000011603 */
[----:B------:R-:W-:-:S04]  /*31b0*/  IMAD.MOV.U32 R53, RZ, RZ, R0 ;  /* 0x000000ffff357224 */ /* 0x000fc800078e0000 */
        /* <DEDUP_REMOVED lines=19> */
.L_x_2577:
[----:B------:R-:W-:Y:S05]  /*32f0*/  BSYNC.RECONVERGENT B0 ;  /* 0x0000000000007941 */ /* 0x000fea0003800200 */
.L_x_2576:
[----:B------:R-:W-:Y:S04]  /*3300*/  BSSY.RECONVERGENT B0, `(.L_x_2578) ;  /* 0x000007b000007945 */ /* 0x000fe80003800200 */
[----:B------:R-:W-:Y:S05]  /*3310*/  @P1 BRA `(.L_x_2579) ;  /* 0x0000000400e41947 */ /* 0x000fea0003800000 */
[----:B-----5:R-:W-:Y:S01]  /*3320*/  ISETP.NE.U32.AND P1, PT, R11, R12, PT ;  /* 0x0000000c0b00720c */ /* 0x020fe20003f25070 */
[----:B0-----:R-:W-:Y:S01]  /*3330*/  IMAD.IADD R53, R3, 0x1, R56 ;  /* 0x0000000103357824 */ /* 0x001fe200078e0238 */
[----:B------:R-:W-:Y:S02]  /*3340*/  ISETP.NE.U32.AND P0, PT, R10, R14, PT ;  /* 0x0000000e0a00720c */ /* 0x000fe40003f05070 */
[----:B------:R-:W-:Y:S02]  /*3350*/  ISETP.NE.AND.EX P1, PT, R35, R13, PT, P1 ;  /* 0x0000000d2300720c */ /* 0x000fe40003f25310 */
[----:B------:R-:W-:Y:S02]  /*3360*/  ISETP.GT.U32.AND P4, PT, R11, R12, PT ;  /* 0x0000000c0b00720c */ /* 0x000fe40003f84070 */
[----:B------:R-:W-:Y:S02]  /*3370*/  ISETP.NE.AND.EX P0, PT, R34, R15, PT, P0 ;  /* 0x0000000f2200720c */ /* 0x000fe40003f05300 */
[----:B------:R-:W-:-:S02]  /*3380*/  ISETP.GE.U32.AND P2, PT, R43, R3, PT ;  /* 0x000000032b00720c */ /* 0x000fc40003f46070 */
[----:B------:R-:W-:Y:S02]  /*3390*/  ISETP.GT.U32.AND P5, PT, R10, R14, PT ;  /* 0x0000000e0a00720c */ /* 0x000fe40003fa4070 */
[----:B------:R-:W-:Y:S02]  /*33a0*/  ISETP.GT.AND.EX P4, PT, R35, R13, PT, P4 ;  /* 0x0000000d2300720c */ /* 0x000fe40003f84340 */
[----:B------:R-:W-:Y:S02]  /*33b0*/  ISETP.GE.U32.AND P3, PT, R42, R3, PT ;  /* 0x000000032a00720c */ /* 0x000fe40003f66070 */
[----:B------:R-:W-:Y:S02]  /*33c0*/  ISETP.GE.AND.EX P2, PT, R51, RZ, PT, P2 ;  /* 0x000000ff3300720c */ /* 0x000fe40003f46320 */
[----:B------:R-:W-:Y:S02]  /*33d0*/  ISETP.GT.AND.EX P5, PT, R34, R15, PT, P5 ;  /* 0x0000000f2200720c */ /* 0x000fe40003fa4350 */
        /* <DEDUP_REMOVED lines=14> */
[C---:B------:R-:W-:Y:S02]  /*34c0*/  SEL R43, R3.reuse, R43, !P0 ;  /* 0x0000002b032b7207 */ /* 0x040fe40004000000 */
[----:B------:R-:W-:Y:S02]  /*34d0*/  SEL R42, R3, R42, !P1 ;  /* 0x0000002a032a7207 */ /* 0x000fe40004800000 */
[----:B------:R-:W-:Y:S02]  /*34e0*/  SEL R51, R51, RZ, P0 ;  /* 0x000000ff33337207 */ /* 0x000fe40000000000 */
[----:B------:R-:W-:Y:S01]  /*34f0*/  SEL R50, R50, RZ, P1 ;  /* 0x000000ff32327207 */ /* 0x000fe20000800000 */
[----:B------:R-:W-:Y:S06]  /*3500*/  @P2 BRA `(.L_x_2579) ;  /* 0x0000000400682947 */ /* 0x000fec0003800000 */
[----:B------:R-:W-:Y:S01]  /*3510*/  ISETP.NE.U32.AND P1, PT, R9, R16, PT ;  /* 0x000000100900720c */ /* 0x000fe20003f25070 */
[----:B------:R-:W-:Y:S01]  /*3520*/  IMAD.IADD R3, R53, 0x1, R56 ;  /* 0x0000000135037824 */ /* 0x000fe200078e0238 */
        /* <DEDUP_REMOVED lines=31> */
[-C--:B------:R-:W-:Y:S02]  /*3720*/  ISETP.NE.U32.AND P0, PT, R6, R22.reuse, PT ;  /* 0x000000160600720c */ /* 0x080fe40003f05070 */
[----:B------:R-:W-:Y:S02]  /*3730*/  ISETP.NE.AND.EX P1, PT, R31, R21, PT, P1 ;  /* 0x000000151f00720c */ /* 0x000fe40003f25310 */
[----:B------:R-:W-:Y:S02]  /*3740*/  ISETP.NE.AND.EX P0, PT, R30, R23, PT, P0 ;  /* 0x000000171e00720c */ /* 0x000fe40003f05300 */
[----:B------:R-:W-:Y:S02]  /*3750*/  ISETP.GT.U32.AND P2, PT, R6, R22, PT ;  /* 0x000000160600720c */ /* 0x000fe40003f44070 */
[----:B------:R-:W-:-:S02]  /*3760*/  ISETP.GT.U32.AND P4, PT, R7, R20, PT ;  /* 0x000000140700720c */ /* 0x000fc40003f84070 */
[-C--:B------:R-:W-:Y:S02]  /*3770*/  ISETP.GE.U32.AND P3, PT, R39, R3.reuse, PT ;  /* 0x000000032700720c */ /* 0x080fe40003f66070 */
[----:B------:R-:W-:Y:S02]  /*3780*/  ISETP.GE.U32.AND P5, PT, R38, R3, PT ;  /* 0x000000032600720c */ /* 0x000fe40003fa6070 */
[----:B------:R-:W-:Y:S02]  /*3790*/  ISETP.GT.AND.EX P2, PT, R30, R23, PT, P2 ;  /* 0x000000171e00720c */ /* 0x000fe40003f44320 */
[----:B------:R-:W-:Y:S02]  /*37a0*/  ISETP.GT.AND.EX P4, PT, R31, R21, PT, P4 ;  /* 0x000000151f00720c */ /* 0x000fe40003f84340 */
[----:B------:R-:W-:Y:S02]  /*37b0*/  ISETP.GE.AND.EX P3, PT, R47, RZ, PT, P3 ;  /* 0x000000ff2f00720c */ /* 0x000fe40003f66330 */
[----:B------:R-:W-:-:S02]  /*37c0*/  ISETP.GE.AND.EX P5, PT, R46, RZ, PT, P5 ;  /* 0x000000ff2e00720c */ /* 0x000fc40003fa6350 */
[----:B------:R-:W-:Y:S02]  /*37d0*/  SEL R2, RZ, 0xffffffff, P2 ;  /* 0xffffffffff027807 */ /* 0x000fe40001000000 */
[----:B------:R-:W-:Y:S02]  /*37e0*/  ISETP.GE.U32.AND P2, PT, R13, R54, PT ;  /* 0x000000360d00720c */ /* 0x000fe40003f46070 */
[----:B------:R-:W-:Y:S02]  /*37f0*/  SEL R0, RZ, 0xffffffff, P4 ;  /* 0xffffffffff007807 */ /* 0x000fe40002000000 */
[----:B------:R-:W-:Y:S02]  /*3800*/  @!P1 SEL R0, RZ, 0xffffffff, !P3 ;  /* 0xffffffffff009807 */ /* 0x000fe40005800000 */
        /* <DEDUP_REMOVED lines=14> */
[----:B------:R-:W-:Y:S02]  /*38f0*/  ISETP.NE.U32.AND P1, PT, R5, R24, PT ;  /* 0x000000180500720c */ /* 0x000fe40003f25070 */
[----:B------:R-:W-:Y:S02]  /*3900*/  ISETP.NE.U32.AND P0, PT, R4, R26, PT ;  /* 0x0000001a0400720c */ /* 0x000fe40003f05070 */
        /* <DEDUP_REMOVED lines=22> */
[C---:B------:R-:W-:Y:S02]  /*3a70*/  SEL R37, R13.reuse, R37, !P0 ;  /* 0x000000250d257207 */ /* 0x040fe40004000000 */
[----:B------:R-:W-:Y:S02]  /*3a80*/  SEL R36, R13, R36, !P1 ;  /* 0x000000240d247207 */ /* 0x000fe40004800000 */
[----:B------:R-:W-:Y:S02]  /*3a90*/  SEL R45, R45, RZ, P0 ;  /* 0x000000ff2d2d7207 */ /* 0x000fe40000000000 */
[----:B------:R-:W-:-:S07]  /*3aa0*/  SEL R44, R44, RZ, P1 ;  /* 0x000000ff2c2c7207 */ /* 0x000fce0000800000 */
.L_x_2579:
[----:B------:R-:W-:Y:S05]  /*3ab0*/  BSYNC.RECONVERGENT B0 ;  /* 0x0000000000007941 */ /* 0x000fea0003800200 */
.L_x_2578:
[----:B------:R-:W-:Y:S02]  /*3ac0*/  ISETP.NE.U32.AND P0, PT, R10, R8, PT ;  /* 0x000000080a00720c */ /* 0x000fe40003f05070 */
[----:B------:R-:W-:Y:S02]  /*3ad0*/  ISETP.NE.U32.AND P1, PT, R11, R9, PT ;  /* 0x000000090b00720c */ /* 0x000fe40003f25070 */
[----:B------:R-:W-:Y:S02]  /*3ae0*/  ISETP.NE.AND.EX P0, PT, R34, R32, PT, P0 ;  /* 0x000000202200720c */ /* 0x000fe40003f05300 */
[----:B------:R-:W-:Y:S02]  /*3af0*/  ISETP.NE.AND.EX P1, PT, R35, R33, PT, P1 ;  /* 0x000000212300720c */ /* 0x000fe40003f25310 */
[----:B------:R-:W-:Y:S02]  /*3b00*/  ISETP.GT.U32.AND P5, PT, R10, R8, PT ;  /* 0x000000080a00720c */ /* 0x000fe40003fa4070 */
[----:B------:R-:W-:-:S02]  /*3b10*/  ISETP.GT.U32.AND P4, PT, R11, R9, PT ;  /* 0x000000090b00720c */ /* 0x000fc40003f84070 */
[----:B------:R-:W-:Y:S02]  /*3b20*/  ISETP.GE.U32.AND P3, PT, R42, R40, PT ;  /* 0x000000282a00720c */ /* 0x000fe40003f66070 */
[----:B------:R-:W-:Y:S02]  /*3b30*/  ISETP.GE.U32.AND P2, PT, R43, R41, PT ;  /* 0x000000292b00720c */ /* 0x000fe40003f46070 */
[----:B------:R-:W-:Y:S02]  /*3b40*/  ISETP.GT.AND.EX P5, PT, R34, R32, PT, P5 ;  /* 0x000000202200720c */ /* 0x000fe40003fa4350 */
[----:B------:R-:W-:Y:S02]  /*3b50*/  ISETP.GT.AND.EX P4, PT, R35, R33, PT, P4 ;  /* 0x000000212300720c */ /* 0x000fe40003f84340 */
[----:B------:R-:W-:Y:S02]  /*3b60*/  ISETP.GE.AND.EX P3, PT, R50, R48, PT, P3 ;  /* 0x000000303200720c */ /* 0x000fe40003f66330 */
[----:B------:R-:W-:-:S02]  /*3b70*/  ISETP.GE.AND.EX P2, PT, R51, R49, PT, P2 ;  /* 0x000000313300720c */ /* 0x000fc40003f46320 */
        /* <DEDUP_REMOVED lines=9> */
[----:B-----5:R-:W-:Y:S02]  /*3c10*/  SEL R12, R9, R11, !P0 ;  /* 0x0000000b090c7207 */ /* 0x020fe40004000000 */
[----:B------:R-:W-:Y:S02]  /*3c20*/  SEL R14, R33, R35, !P0 ;  /* 0x00000023210e7207 */ /* 0x000fe40004000000 */
[----:B------:R-:W-:-:S02]  /*3c30*/  SEL R16, R41, R43, !P0 ;  /* 0x0000002b29107207 */ /* 0x000fc40004000000 */
[----:B------:R-:W-:Y:S02]  /*3c40*/  SEL R18, R49, R51, !P0 ;  /* 0x0000003331127207 */ /* 0x000fe40004000000 */
[----:B------:R-:W-:Y:S02]  /*3c50*/  SEL R9, R32, R34, !P2 ;  /* 0x0000002220097207 */ /* 0x000fe40005000000 */
[----:B------:R-:W-:Y:S02]  /*3c60*/  ISETP.NE.U32.AND P0, PT, R3, R6, PT ;  /* 0x000000060300720c */ /* 0x000fe40003f05070 */
[----:B------:R-:W-:Y:S02]  /*3c70*/  ISETP.NE.U32.AND P1, PT, R12, R7, PT ;  /* 0x000000070c00720c */ /* 0x000fe40003f25070 */
[----:B------:R-:W-:Y:S02]  /*3c80*/  ISETP.NE.AND.EX P0, PT, R9, R30, PT, P0 ;  /* 0x0000001e0900720c */ /* 0x000fe40003f05300 */
[----:B------:R-:W-:-:S02]  /*3c90*/  SEL R11, R40, R42, !P2 ;  /* 0x0000002a280b7207 */ /* 0x000fc40005000000 */
[----:B------:R-:W-:Y:S02]  /*3ca0*/  ISETP.NE.AND.EX P1, PT, R14, R31, PT, P1 ;  /* 0x0000001f0e00720c */ /* 0x000fe40003f25310 */
[----:B------:R-:W-:Y:S02]  /*3cb0*/  ISETP.GT.U32.AND P5, PT, R3, R6, PT ;  /* 0x000000060300720c */ /* 0x000fe40003fa4070 */
[----:B------:R-:W-:Y:S02]  /*3cc0*/  SEL R19, R48, R50, !P2 ;  /* 0x0000003230137207 */ /* 0x000fe40005000000 */
[----:B------:R-:W-:Y:S02]  /*3cd0*/  ISETP.GT.U32.AND P4, PT, R12, R7, PT ;  /* 0x000000070c00720c */ /* 0x000fe40003f84070 */
[----:B------:R-:W-:Y:S02]  /*3ce0*/  ISETP.GE.U32.AND P3, PT, R11, R38, PT ;  /* 0x000000260b00720c */ /* 0x000fe40003f66070 */
[----:B------:R-:W-:-:S02]  /*3cf0*/  ISETP.GE.U32.AND P2, PT, R16, R39, PT ;  /* 0x000000271000720c */ /* 0x000fc40003f46070 */
[----:B------:R-:W-:Y:S02]  /*3d00*/  ISETP.GT.AND.EX P5, PT, R9, R30, PT, P5 ;  /* 0x0000001e0900720c */ /* 0x000fe40003fa4350 */
[----:B------:R-:W-:Y:S02]  /*3d10*/  ISETP.GT.AND.EX P4, PT, R14, R31, PT, P4 ;  /* 0x0000001f0e00720c */ /* 0x000fe40003f84340 */
        /* <DEDUP_REMOVED lines=16> */
[----:B------:R-:W-:Y:S02]  /*3e20*/  ISETP.NE.U32.AND P0, PT, R3, R4, PT ;  /* 0x000000040300720c */ /* 0x000fe40003f05070 */
[----:B------:R-:W-:Y:S02]  /*3e30*/  ISETP.NE.U32.AND P1, PT, R12, R5, PT ;  /* 0x000000050c00720c */ /* 0x000fe40003f25070 */
[----:B------:R-:W-:Y:S02]  /*3e40*/  ISETP.NE.AND.EX P0, PT, R9, R28, PT, P0 ;  /* 0x0000001c0900720c */ /* 0x000fe40003f05300 */
[----:B------:R-:W-:Y:S02]  /*3e50*/  SEL R7, R38, R11, !P2 ;  /* 0x0000000b26077207 */ /* 0x000fe40005000000 */
[----:B------:R-:W-:Y:S02]  /*3e60*/  ISETP.NE.AND.EX P1, PT, R14, R29, PT, P1 ;  /* 0x0000001d0e00720c */ /* 0x000fe40003f25310 */
[----:B------:R-:W-:-:S02]  /*3e70*/  ISETP.GT.U32.AND P5, PT, R3, R4, PT ;  /* 0x000000040300720c */ /* 0x000fc40003fa4070 */
[----:B------:R-:W-:Y:S02]  /*3e80*/  SEL R19, R46, R19, !P2 ;  /* 0x000000132e137207 */ /* 0x000fe40005000000 */
[----:B------:R-:W-:Y:S02]  /*3e90*/  ISETP.GT.U32.AND P4, PT, R12, R5, PT ;  /* 0x000000050c00720c */ /* 0x000fe40003f84070 */
[----:B------:R-:W-:Y:S02]  /*3ea0*/  ISETP.GE.U32.AND P3, PT, R7, R36, PT ;  /* 0x000000240700720c */ /* 0x000fe40003f66070 */
[----:B------:R-:W-:Y:S02]  /*3eb0*/  ISETP.GE.U32.AND P2, PT, R8, R37, PT ;  /* 0x000000250800720c */ /* 0x000fe40003f46070 */
[----:B------:R-:W-:Y:S02]  /*3ec0*/  ISETP.GT.AND.EX P5, PT, R9, R28, PT, P5 ;  /* 0x0000001c0900720c */ /* 0x000fe40003fa4350 */
[----:B------:R-:W-:-:S02]  /*3ed0*/  ISETP.GT.AND.EX P4, PT, R14, R29, PT, P4 ;  /* 0x0000001d0e00720c */ /* 0x000fc40003f84340 */
        /* <DEDUP_REMOVED lines=13> */
[----:B------:R-:W-:Y:S02]  /*3fb0*/  SEL R0, R37, R8, !P0 ;  /* 0x0000000825007207 */ /* 0x000fe40004000000 */
[----:B------:R-:W-:Y:S02]  /*3fc0*/  SEL R45, R45, R10, !P0 ;  /* 0x0000000a2d2d7207 */ /* 0x000fe40004000000 */
[----:B------:R-:W-:Y:S02]  /*3fd0*/  SEL R3, R28, R9, !P1 ;  /* 0x000000091c037207 */ /* 0x000fe40004800000 */
[----:B------:R-:W-:Y:S02]  /*3fe0*/  SEL R18, R36, R7, !P1 ;  /* 0x0000000724127207 */ /* 0x000fe40004800000 */
[----:B------:R-:W-:Y:S01]  /*3ff0*/  SEL R19, R44, R19, !P1 ;  /* 0x000000132c137207 */ /* 0x000fe20004800000 */
[----:B------:R-:W-:Y:S06]  /*4000*/  BRA `(.L_x_2560) ;  /* 0x000000bc009c7947 */ /* 0x000fec0003800000 */
.L_x_2572:
[----:B------:R-:W1:Y:S02]  /*4010*/  LDC R6, c[0x0][0x3d8] ;  /* 0x0000f600ff067b82 */ /* 0x000e640000000800 */
[----:B-1----:R-:W-:-:S13]  /*4020*/  ISETP.NE.AND P0, PT, R6, 0x1, PT ;  /* 0x000000010600780c */ /* 0x002fda0003f05270 */
        /* <DEDUP_REMOVED lines=10> */
[----:B--2---:R-:W-:Y:S01]  /*40d0*/  MOV R4, R5 ;  /* 0x0000000500047202 */ /* 0x004fe20000000f00 */
[--C-:B------:R-:W-:Y:S02]  /*40e0*/  IMAD.MOV.U32 R6, RZ, RZ, R5.reuse ;  /* 0x000000ffff067224 */ /* 0x100fe400078e0005 */
[--C-:B0-----:R-:W-:Y:S02]  /*40f0*/  IMAD.MOV.U32 R7, RZ, RZ, R5.reuse ;  /* 0x000000ffff077224 */ /* 0x101fe400078e0005 */
[--C-:B------:R-:W-:Y:S02]  /*4100*/  IMAD.MOV.U32 R8, RZ, RZ, R5.reuse ;  /* 0x000000ffff087224 */ /* 0x100fe400078e0005 */
[--C-:B------:R-:W-:Y:S01]  /*4110*/  IMAD.MOV.U32 R9, RZ, RZ, R5.reuse ;  /* 0x000000ffff097224 */ /* 0x100fe200078e0005 */
[----:B---3--:R-:W-:Y:S01]  /*4120*/  MOV R35, R29 ;  /* 0x0000001d00237202 */ /* 0x008fe20000000f00 */
[----:B------:R-:W-:-:S02]  /*4130*/  IMAD.MOV.U32 R10, RZ, RZ, R5 ;  /* 0x000000ffff0a7224 */ /* 0x000fc400078e0005 */
[----:B------:R-:W-:Y:S02]  /*4140*/  IMAD.MOV.U32 R11, RZ, RZ, R5 ;  /* 0x000000ffff0b7224 */ /* 0x000fe400078e0005 */
[--C-:B------:R-:W-:Y:S02]  /*4150*/  IMAD.MOV.U32 R28, RZ, RZ, R29.reuse ;  /* 0x000000ffff1c7224 */ /* 0x100fe400078e001d */
[--C-:B------:R-:W-:Y:S02]  /*4160*/  IMAD.MOV.U32 R30, RZ, RZ, R29.reuse ;  /* 0x000000ffff1e7224 */ /* 0x100fe400078e001d */
[--C-:B------:R-:W-:Y:S02]  /*4170*/  IMAD.MOV.U32 R31, RZ, RZ, R29.reuse ;  /* 0x000000ffff1f7224 */ /* 0x100fe400078e001d */
[--C-:B------:R-:W-:Y:S02]  /*4180*/  IMAD.MOV.U32 R32, RZ, RZ, R29.reuse ;  /* 0x000000ffff207224 */ /* 0x100fe400078e001d */
[----:B------:R-:W-:-:S02]  /*4190*/  IMAD.MOV.U32 R33, RZ, RZ, R29 ;  /* 0x000000ffff217224 */ /* 0x000fc400078e001d */
[----:B------:R-:W-:Y:S01]  /*41a0*/  IMAD.MOV.U32 R34, RZ, RZ, R29 ;  /* 0x000000ffff227224 */ /* 0x000fe200078e001d */
[----:B-1----:R-:W-:Y:S01]  /*41b0*/  MOV R50, R45 ;  /* 0x0000002d00327202 */ /* 0x002fe20000000f00 */
[--C-:B----4-:R-:W-:Y:S02]  /*41c0*/  IMAD.MOV.U32 R36, RZ, RZ, R37.reuse ;  /* 0x000000ffff247224 */ /* 0x110fe400078e0025 */
        /* <DEDUP_REMOVED lines=38> */
.L_x_2583:
[----:B------:R-:W-:Y:S01]  /*4430*/  IADD3 R52, P0, PT, R57, R58, RZ ;  /* 0x0000003a39347210 */ /* 0x000fe20007f1e0ff */
[----:B------:R-:W-:-:S03]  /*4440*/  IMAD R12, R60, R3, RZ ;  /* 0x000000033c0c7224 */ /* 0x000fc600078e02ff */
[----:B------:R-:W-:Y:S01]  /*4450*/  IADD3.X R0, PT, PT, RZ, R59, RZ, P0, !PT ;  /* 0x0000003bff007210 */ /* 0x000fe200007fe4ff */
[----:B------:R-:W-:Y:S01]  /*4460*/  IMAD.MOV.U32 R24, RZ, RZ, R52 ;  /* 0x000000ffff187224 */ /* 0x000fe200078e0034 */
[----:B------:R-:W-:-:S03]  /*4470*/  SHF.R.U32.HI R13, RZ, 0x1, R12 ;  /* 0x00000001ff0d7819 */ /* 0x000fc6000001160c */
[----:B------:R-:W-:Y:S02]  /*4480*/  IMAD.MOV.U32 R25, RZ, RZ, R0 ;  /* 0x000000ffff197224 */ /* 0x000fe400078e0000 */
[----:B------:R-:W-:-:S06]  /*4490*/  IMAD.WIDE.U32 R12, R13, 0x10, R24 ;  /* 0x000000100d0c7825 */ /* 0x000fcc00078e0018 */
[----:B------:R-:W2:Y:S01]  /*44a0*/  LDG.E.128 R12, desc[UR36][R12.64] ;  /* 0x000000240c0c7981 */ /* 0x000ea2000c1e1d00 */
[----:B------:R-:W-:-:S04]  /*44b0*/  IMAD.IADD R53, R3, 0x1, R61 ;  /* 0x0000000103357824 */ /* 0x000fc800078e023d */
[----:B------:R-:W-:-:S05]  /*44c0*/  IMAD R16, R60, R53, RZ ;  /* 0x000000353c107224 */ /* 0x000fca00078e02ff */
[----:B------:R-:W-:-:S05]  /*44d0*/  SHF.R.U32.HI R17, RZ, 0x1, R16 ;  /* 0x00000001ff117819 */ /* 0x000fca0000011610 */
[----:B------:R-:W-:-:S06]  /*44e0*/  IMAD.WIDE.U32 R16, R17, 0x10, R24 ;  /* 0x0000001011107825 */ /* 0x000fcc00078e0018 */
[----:B------:R-:W3:Y:S01]  /*44f0*/  LDG.E.128 R16, desc[UR36][R16.64] ;  /* 0x0000002410107981 */ /* 0x000ee2000c1e1d00 */
[----:B------:R-:W-:Y:S01]  /*4500*/  IMAD.IADD R55, R53, 0x1, R61 ;  /* 0x0000000135377824 */ /* 0x000fe200078e023d */
[-C--:B------:R-:W-:Y:S02]  /*4510*/  ISETP.GE.U32.AND P5, PT, R43, R3.reuse, PT ;  /* 0x000000032b00720c */ /* 0x080fe40003fa6070 */
[----:B------:R-:W-:Y:S01]  /*4520*/  ISETP.GE.U32.AND P2, PT, R42, R3, PT ;  /* 0x000000032a00720c */ /* 0x000fe20003f46070 */
[----:B------:R-:W-:Y:S01]  /*4530*/  IMAD R20, R60, R55, RZ ;  /* 0x000000373c147224 */ /* 0x000fe200078e02ff */
[----:B------:R-:W-:Y:S02]  /*4540*/  ISETP.GE.AND.EX P5, PT, R51, RZ, PT, P5 ;  /* 0x000000ff3300720c */ /* 0x000fe40003fa6350 */
[----:B------:R-:W-:Y:S02]  /*4550*/  ISETP.GE.AND.EX P2, PT, R50, RZ, PT, P2 ;  /* 0x000000ff3200720c */ /* 0x000fe40003f46320 */
[----:B------:R-:W-:-:S05]  /*4560*/  SHF.R.U32.HI R21, RZ, 0x1, R20 ;  /* 0x00000001ff157819 */ /* 0x000fca0000011614 */
[----:B------:R-:W-:-:S04]  /*4570*/  IMAD.WIDE.U32 R20, R21, 0x10, R24 ;  /* 0x0000001015147825 */ /* 0x000fc800078e0018 */
[----:B------:R-:W-:-:S04]  /*4580*/  IMAD.IADD R56, R55, 0x1, R61 ;  /* 0x0000000137387824 */ /* 0x000fc800078e023d */
[----:B------:R-:W-:-:S05]  /*4590*/  IMAD R26, R60, R56, RZ ;  /* 0x000000383c1a7224 */ /* 0x000fca00078e02ff */
[----:B------:R-:W-:-:S05]  /*45a0*/  SHF.R.U32.HI R26, RZ, 0x1, R26 ;  /* 0x00000001ff1a7819 */ /* 0x000fca000001161a */
[----:B------:R-:W-:-:S06]  /*45b0*/  IMAD.WIDE.U32 R24, R26, 0x10, R24 ;  /* 0x000000101a187825 */ /* 0x000fcc00078e0018 */
[----:B------:R-:W4:Y:S01]  /*45c0*/  LDG.E.128 R24, desc[UR36][R24.64] ;  /* 0x0000002418187981 */ /* 0x000f22000c1e1d00 */
[----:B--2---:R-:W-:Y:S02]  /*45d0*/  ISETP.NE.U32.AND P1, PT, R11, R12, PT ;  /* 0x0000000c0b00720c */ /* 0x004fe40003f25070 */
[----:B------:R-:W-:Y:S02]  /*45e0*/  ISETP.NE.U32.AND P0, PT, R10, R14, PT ;  /* 0x0000000e0a00720c */ /* 0x000fe40003f05070 */
[----:B------:R-:W-:Y:S02]  /*45f0*/  ISETP.NE.AND.EX P1, PT, R35, R13, PT, P1 ;  /* 0x0000000d2300720c */ /* 0x000fe40003f25310 */
[----:B------:R-:W-:Y:S02]  /*4600*/  ISETP.NE.AND.EX P0, PT, R34, R15, PT, P0 ;  /* 0x0000000f2200720c */ /* 0x000fe40003f05300 */
[----:B------:R-:W-:Y:S02]  /*4610*/  ISETP.GT.U32.AND P4, PT, R11, R12, PT ;  /* 0x0000000c0b00720c */ /* 0x000fe40003f84070 */
[----:B------:R-:W-:-:S02]  /*4620*/  ISETP.GT.U32.AND P3, PT, R10, R14, PT ;  /* 0x0000000e0a00720c */ /* 0x000fc40003f64070 */
[----:B------:R-:W-:Y:S02]  /*4630*/  ISETP.GT.AND.EX P4, PT, R35, R13, PT, P4 ;  /* 0x0000000d2300720c */ /* 0x000fe40003f84340 */
[----:B------:R-:W-:Y:S02]  /*4640*/  ISETP.GT.AND.EX P3, PT, R34, R15, PT, P3 ;  /* 0x0000000f2200720c */ /* 0x000fe40003f64330 */
        /* <DEDUP_REMOVED lines=8> */
[----:B------:R-:W2:Y:S01]  /*46d0*/  LDG.E.128 R20, desc[UR36][R20.64] ;  /* 0x0000002414147981 */ /* 0x000ea2000c1e1d00 */
[----:B---3--:R-:W-:-:S04]  /*46e0*/  ISETP.NE.U32.AND P2, PT, R9, R16, PT ;  /* 0x000000100900720c */ /* 0x008fc80003f45070 */
[----:B------:R-:W-:Y:S02]  /*46f0*/  ISETP.NE.AND.EX P2, PT, R33, R17, PT, P2 ;  /* 0x000000112100720c */ /* 0x000fe40003f45320 */
[----:B------:R-:W-:Y:S02]  /*4700*/  ISETP.GT.U32.AND P3, PT, R9, R16, PT ;  /* 0x000000100900720c */ /* 0x000fe40003f64070 */
[----:B------:R-:W-:Y:S02]  /*4710*/  ISETP.GE.U32.AND P0, PT, R41, R53, PT ;  /* 0x000000352900720c */ /* 0x000fe40003f06070 */
[----:B------:R-:W-:Y:S02]  /*4720*/  ISETP.GT.AND.EX P3, PT, R33, R17, PT, P3 ;  /* 0x000000112100720c */ /* 0x000fe40003f64330 */
[----:B------:R-:W-:Y:S02]  /*4730*/  ISETP.GE.AND.EX P0, PT, R49, RZ, PT, P0 ;  /* 0x000000ff3100720c */ /* 0x000fe40003f06300 */
[----:B------:R-:W-:-:S02]  /*4740*/  SEL R43, R3, R43, !P6 ;  /* 0x0000002b032b7207 */ /* 0x000fc40007000000 */
[----:B------:R-:W-:Y:S02]  /*4750*/  SEL R42, R3, R42, !P1 ;  /* 0x0000002a032a7207 */ /* 0x000fe40004800000 */
[----:B------:R-:W-:Y:S02]  /*4760*/  SEL R3, RZ, 0xffffffff, P3 ;  /* 0xffffffffff037807 */ /* 0x000fe40001800000 */
[----:B------:R-:W-:Y:S02]  /*4770*/  @!P2 SEL R3, RZ, 0xffffffff, !P0 ;  /* 0xffffffffff03a807 */ /* 0x000fe40004000000 */
[----:B------:R-:W-:-:S04]  /*4780*/  ISETP.NE.U32.AND P2, PT, R8, R18, PT ;  /* 0x000000120800720c */ /* 0x000fc80003f45070 */
[----:B------:R-:W-:Y:S02]  /*4790*/  ISETP.NE.AND.EX P2, PT, R32, R19, PT, P2 ;  /* 0x000000132000720c */ /* 0x000fe40003f45320 */
[----:B------:R-:W-:Y:S02]  /*47a0*/  ISETP.GT.U32.AND P4, PT, R8, R18, PT ;  /* 0x000000120800720c */ /* 0x000fe40003f84070 */
[----:B------:R-:W-:Y:S02]  /*47b0*/  ISETP.GE.U32.AND P3, PT, R40, R53, PT ;  /* 0x000000352800720c */ /* 0x000fe40003f66070 */
[----:B------:R-:W-:Y:S02]  /*47c0*/  LOP3.LUT R3, R3, 0x1, RZ, 0xc0, !PT ;  /* 0x0000000103037812 */ /* 0x000fe400078ec0ff */
[----:B------:R-:W-:Y:S02]  /*47d0*/  ISETP.GT.AND.EX P4, PT, R32, R19, PT, P4 ;  /* 0x000000132000720c */ /* 0x000fe40003f84340 */
[----:B------:R-:W-:-:S02]  /*47e0*/  ISETP.GE.AND.EX P3, PT, R48, RZ, PT, P3 ;  /* 0x000000ff3000720c */ /* 0x000fc40003f66330 */
[----:B------:R-:W-:Y:S02]  /*47f0*/  ISETP.NE.U32.AND P0, PT, R3, 0x1, PT ;  /* 0x000000010300780c */ /* 0x000fe40003f05070 */
[----:B------:R-:W-:Y:S02]  /*4800*/  SEL R3, RZ, 0xffffffff, P4 ;  /* 0xffffffffff037807 */ /* 0x000fe40002000000 */
[----:B------:R-:W-:Y:S02]  /*4810*/  @!P2 SEL R3, RZ, 0xffffffff, !P3 ;  /* 0xffffffffff03a807 */ /* 0x000fe40005800000 */
[----:B------:R-:W-:Y:S02]  /*4820*/  ISETP.GE.U32.AND P4, PT, R39, R55, PT ;  /* 0x000000372700720c */ /* 0x000fe40003f86070 */
[----:B------:R-:W-:Y:S02]  /*4830*/  LOP3.LUT R3, R3, 0x1, RZ, 0xc0, !PT ;  /* 0x0000000103037812 */ /* 0x000fe400078ec0ff */
[----:B------:R-:W-:-:S02]  /*4840*/  ISETP.GE.AND.EX P4, PT, R47, RZ, PT, P4 ;  /* 0x000000ff2f00720c */ /* 0x000fc40003f86340 */
[----:B------:R-:W-:Y:S02]  /*4850*/  ISETP.NE.U32.AND P5, PT, R3, 0x1, PT ;  /* 0x000000010300780c */ /* 0x000fe40003fa5070 */
[----:B------:R-:W-:-:S04]  /*4860*/  LOP3.LUT R2, R2, 0xfffffff7, RZ, 0xc0, !PT ;  /* 0xfffffff702027812 */ /* 0x000fc800078ec0ff */
[----:B------:R-:W-:-:S04]  /*4870*/  @P6 LOP3.LUT R2, R2, 0x8, RZ, 0xfc, !PT ;  /* 0x0000000802026812 */ /* 0x000fc800078efcff */
[----:B------:R-:W-:-:S04]  /*4880*/  LOP3.LUT R2, R2, 0xffffffef, RZ, 0xc0, !PT ;  /* 0xffffffef02027812 */ /* 0x000fc800078ec0ff */
[----:B------:R-:W-:Y:S02]  /*4890*/  @P1 LOP3.LUT R2, R2, 0x10, RZ, 0xfc, !PT ;  /* 0x0000001002021812 */ /* 0x000fe400078efcff */
[----:B----4-:R-:W-:-:S04]  /*48a0*/  ISETP.GT.U32.AND P1, PT, R4, R26, PT ;  /* 0x0000001a0400720c */ /* 0x010fc80003f24070 */
[----:B------:R-:W-:Y:S02]  /*48b0*/  ISETP.GT.AND.EX P1, PT, R28, R27, PT, P1 ;  /* 0x0000001b1c00720c */ /* 0x000fe40003f24310 */
[C---:B------:R-:W-:Y:S02]  /*48c0*/  SEL R41, R53.reuse, R41, !P0 ;  /* 0x0000002935297207 */ /* 0x040fe40004000000 */
[----:B------:R-:W-:Y:S02]  /*48d0*/  SEL R40, R53, R40, !P5 ;  /* 0x0000002835287207 */ /* 0x000fe40006800000 */
[----:B------:R-:W-:Y:S02]  /*48e0*/  SEL R9, R16, R9, !P0 ;  /* 0x0000000910097207 */ /* 0x000fe40004000000 */
[----:B------:R-:W-:Y:S02]  /*48f0*/  SEL R33, R17, R33, !P0 ;  /* 0x0000002111217207 */ /* 0x000fe40004000000 */
[----:B------:R-:W-:-:S02]  /*4900*/  SEL R49, R49, RZ, P0 ;  /* 0x000000ff31317207 */ /* 0x000fc40000000000 */
[----:B------:R-:W-:Y:S02]  /*4910*/  SEL R8, R18, R8, !P5 ;  /* 0x0000000812087207 */ /* 0x000fe40006800000 */
[----:B------:R-:W-:Y:S02]  /*4920*/  SEL R32, R19, R32, !P5 ;  /* 0x0000002013207207 */ /* 0x000fe40006800000 */
[----:B------:R-:W-:Y:S02]  /*4930*/  SEL R48, R48, RZ, P5 ;  /* 0x000000ff30307207 */ /* 0x000fe40002800000 */
[----:B--2---:R-:W-:-:S04]  /*4940*/  ISETP.NE.U32.AND P2, PT, R7, R20, PT ;  /* 0x000000140700720c */ /* 0x004fc80003f45070 */
[----:B------:R-:W-:Y:S02]  /*4950*/  ISETP.NE.AND.EX P2, PT, R31, R21, PT, P2 ;  /* 0x000000151f00720c */ /* 0x000fe40003f45320 */
[----:B------:R-:W-:-:S04]  /*4960*/  ISETP.GT.U32.AND P3, PT, R7, R20, PT ;  /* 0x000000140700720c */ /* 0x000fc80003f64070 */
[----:B------:R-:W-:-:S04]  /*4970*/  ISETP.GT.AND.EX P3, PT, R31, R21, PT, P3 ;  /* 0x000000151f00720c */ /* 0x000fc80003f64330 */
[----:B------:R-:W-:Y:S02]  /*4980*/  SEL R3, RZ, 0xffffffff, P3 ;  /* 0xffffffffff037807 */ /* 0x000fe40001800000 */
[CC--:B------:R-:W-:Y:S02]  /*4990*/  ISETP.GT.U32.AND P3, PT, R6.reuse, R22.reuse, PT ;  /* 0x000000160600720c */ /* 0x0c0fe40003f64070 */
[----:B------:R-:W-:Y:S02]  /*49a0*/  @!P2 SEL R3, RZ, 0xffffffff, !P4 ;  /* 0xffffffffff03a807 */ /* 0x000fe40006000000 */
[----:B------:R-:W-:Y:S02]  /*49b0*/  ISETP.NE.U32.AND P2, PT, R6, R22, PT ;  /* 0x000000160600720c */ /* 0x000fe40003f45070 */
[----:B------:R-:W-:Y:S02]  /*49c0*/  LOP3.LUT R3, R3, 0x1, RZ, 0xc0, !PT ;  /* 0x0000000103037812 */ /* 0x000fe400078ec0ff */
[----:B------:R-:W-:-:S02]  /*49d0*/  ISETP.NE.AND.EX P2, PT, R30, R23, PT, P2 ;  /* 0x000000171e00720c */ /* 0x000fc40003f45320 */
[----:B------:R-:W-:Y:S02]  /*49e0*/  ISETP.GT.AND.EX P3, PT, R30, R23, PT, P3 ;  /* 0x000000171e00720c */ /* 0x000fe40003f64330 */
[----:B------:R-:W-:Y:S02]  /*49f0*/  ISETP.NE.U32.AND P4, PT, R3, 0x1, PT ;  /* 0x000000010300780c */ /* 0x000fe40003f85070 */
[----:B------:R-:W-:Y:S02]  /*4a00*/  SEL R3, RZ, 0xffffffff, P3 ;  /* 0xffffffffff037807 */ /* 0x000fe40001800000 */
[----:B------:R-:W-:-:S04]  /*4a10*/  ISETP.GE.U32.AND P3, PT, R38, R55, PT ;  /* 0x000000372600720c */ /* 0x000fc80003f66070 */
[----:B------:R-:W-:-:S04]  /*4a20*/  ISETP.GE.AND.EX P3, PT, R46, RZ, PT, P3 ;  /* 0x000000ff2e00720c */ /* 0x000fc80003f66330 */
[----:B------:R-:W-:Y:S02]  /*4a30*/  @!P2 SEL R3, RZ, 0xffffffff, !P3 ;  /* 0xffffffffff03a807 */ /* 0x000fe40005800000 */
[----:B------:R-:W-:Y:S02]  /*4a40*/  ISETP.GT.U32.AND P2, PT, R5, R24, PT ;  /* 0x000000180500720c */ /* 0x000fe40003f44070 */
[----:B------:R-:W-:Y:S02]  /*4a50*/  LOP3.LUT R3, R3, 0x1, RZ, 0xc0, !PT ;  /* 0x0000000103037812 */ /* 0x000fe400078ec0ff */
[----:B------:R-:W-:Y:S02]  /*4a60*/  ISETP.GT.AND.EX P2, PT, R29, R25, PT, P2 ;  /* 0x000000191d00720c */ /* 0x000fe40003f44320 */
[----:B------:R-:W-:Y:S02]  /*4a70*/  ISETP.NE.U32.AND P3, PT, R3, 0x1, PT ;  /* 0x000000010300780c */ /* 0x000fe40003f65070 */
[----:B------:R-:W-:-:S02]  /*4a80*/  SEL R3, RZ, 0xffffffff, P2 ;  /* 0xffffffffff037807 */ /* 0x000fc40001000000 */
[----:B------:R-:W-:-:S04]  /*4a90*/  ISETP.NE.U32.AND P2, PT, R5, R24, PT ;  /* 0x000000180500720c */ /* 0x000fc80003f45070 */
[----:B------:R-:W-:Y:S02]  /*4aa0*/  ISETP.NE.AND.EX P6, PT, R29, R25, PT, P2 ;  /* 0x000000191d00720c */ /* 0x000fe40003fc5320 */
[----:B------:R-:W-:-:S04]  /*4ab0*/  ISETP.GE.U32.AND P2, PT, R37, R56, PT ;  /* 0x000000382500720c */ /* 0x000fc80003f46070 */
[----:B------:R-:W-:-:S07]  /*4ac0*/  ISETP.GE.AND.EX P2, PT, R45, RZ, PT, P2 ;  /* 0x000000ff2d00720c */ /* 0x000fce0003f46320 */
[----:B------:R-:W-:-:S04]  /*4ad0*/  @!P6 SEL R3, RZ, 0xffffffff, !P2 ;  /* 0xffffffffff03e807 */ /* 0x000fc80005000000 */
[----:B------:R-:W-:-:S04]  /*4ae0*/  LOP3.LUT R3, R3, 0x1, RZ, 0xc0, !PT ;  /* 0x0000000103037812 */ /* 0x000fc800078ec0ff */
[----:B------:R-:W-:Y:S02]  /*4af0*/  ISETP.NE.U32.AND P2, PT, R3, 0x1, PT ;  /* 0x000000010300780c */ /* 0x000fe40003f45070 */
[----:B------:R-:W-:Y:S02]  /*4b00*/  SEL R3, RZ, 0xffffffff, P1 ;  /* 0xffffffffff037807 */ /* 0x000fe40000800000 */
[----:B------:R-:W-:-:S04]  /*4b10*/  ISETP.NE.U32.AND P1, PT, R4, R26, PT ;  /* 0x0000001a0400720c */ /* 0x000fc80003f25070 */
[----:B------:R-:W-:Y:S02]  /*4b20*/  ISETP.NE.AND.EX P1, PT, R28, R27, PT, P1 ;  /* 0x0000001b1c00720c */ /* 0x000fe40003f25310 */
[----:B------:R-:W-:-:S04]  /*4b30*/  ISETP.GE.U32.AND P6, PT, R36, R56, PT ;  /* 0x000000382400720c */ /* 0x000fc80003fc6070 */
[----:B------:R-:W-:-:S07]  /*4b40*/  ISETP.GE.AND.EX P6, PT, R44, RZ, PT, P6 ;  /* 0x000000ff2c00720c */ /* 0x000fce0003fc6360 */
[----:B------:R-:W-:Y:S02]  /*4b50*/  @!P1 SEL R3, RZ, 0xffffffff, !P6 ;  /* 0xffffffffff039807 */ /* 0x000fe40007000000 */
[----:B------:R-:W-:Y:S02]  /*4b60*/  LOP3.LUT P6, RZ, R2, 0x8, RZ, 0xc0, !PT ;  /* 0x0000000802ff7812 */ /* 0x000fe400078cc0ff */
[----:B------:R-:W-:Y:S02]  /*4b70*/  LOP3.LUT R3, R3, 0x1, RZ, 0xc0, !PT ;  /* 0x0000000103037812 */ /* 0x000fe400078ec0ff */
[----:B------:R-:W-:Y:S02]  /*4b80*/  SEL R11, R12, R11, !P6 ;  /* 0x0000000b0c0b7207 */ /* 0x000fe40007000000 */
[----:B------:R-:W-:Y:S02]  /*4b90*/  SEL R35, R13, R35, !P6 ;  /* 0x000000230d237207 */ /* 0x000fe40007000000 */
[----:B------:R-:W-:-:S02]  /*4ba0*/  SEL R51, R51, RZ, P6 ;  /* 0x000000ff33337207 */ /* 0x000fc40003000000 */
[----:B------:R-:W-:Y:S01]  /*4bb0*/  ISETP.NE.U32.AND P6, PT, R3, 0x1, PT ;  /* 0x000000010300780c */ /* 0x000fe20003fc5070 */
[----:B------:R-:W-:Y:S01]  /*4bc0*/  IMAD.IADD R3, R56, 0x1, R61 ;  /* 0x0000000138037824 */ /* 0x000fe200078e023d */
[----:B------:R-:W-:-:S03]  /*4bd0*/  LOP3.LUT P1, RZ, R2, 0x10, RZ, 0xc0, !PT ;  /* 0x0000001002ff7812 */ /* 0x000fc6000782c0ff */
[----:B------:R-:W-:Y:S01]  /*4be0*/  IMAD R53, R61, 0x3, R3 ;  /* 0x000000033d357824 */ /* 0x000fe200078e0203 */
[----:B------:R-:W-:Y:S02]  /*4bf0*/  SEL R10, R14, R10, !P1 ;  /* 0x0000000a0e0a7207 */ /* 0x000fe40004800000 */
[----:B------:R-:W-:Y:S02]  /*4c00*/  SEL R34, R15, R34, !P1 ;  /* 0x000000220f227207 */ /* 0x000fe40004800000 */
[----:B------:R-:W-:Y:S02]  /*4c10*/  SEL R50, R50, RZ, P1 ;  /* 0x000000ff32327207 */ /* 0x000fe40000800000 */
[----:B------:R-:W-:Y:S02]  /*4c20*/  ISETP.GE.U32.AND P1, PT, R53, R54, PT ;  /* 0x000000363500720c */ /* 0x000fe40003f26070 */
[C---:B------:R-:W-:Y:S02]  /*4c30*/  SEL R39, R55.reuse, R39, !P4 ;  /* 0x0000002737277207 */ /* 0x040fe40006000000 */
[----:B------:R-:W-:-:S02]  /*4c40*/  SEL R38, R55, R38, !P3 ;  /* 0x0000002637267207 */ /* 0x000fc40005800000 */
[C---:B------:R-:W-:Y:S02]  /*4c50*/  SEL R37, R56.reuse, R37, !P2 ;  /* 0x0000002538257207 */ /* 0x040fe40005000000 */
[----:B------:R-:W-:Y:S02]  /*4c60*/  SEL R36, R56, R36, !P6 ;  /* 0x0000002438247207 */ /* 0x000fe40007000000 */
        /* <DEDUP_REMOVED lines=11> */
[----:B------:R-:W-:Y:S01]  /*4d20*/  SEL R44, R44, RZ, P6 ;  /* 0x000000ff2c2c7207 */ /* 0x000fe20003000000 */
[----:B------:R-:W-:Y:S06]  /*4d30*/  @!P1 BRA `(.L_x_2583) ;  /* 0xfffffff400bc9947 */ /* 0x000fec000383ffff */
[----:B------:R-:W-:Y:S05]  /*4d40*/  BSYNC.RECONVERGENT B1 ;  /* 0x0000000000017941 */ /* 0x000fea0003800200 */
.L_x_2582:
[----:B------:R-:W-:Y:S05]  /*4d50*/  BSYNC.RECONVERGENT B0 ;  /* 0x0000000000007941 */ /* 0x000fea0003800200 */
.L_x_2581:
[----:B------:R-:W-:Y:S01]  /*4d60*/  ISETP.GE.U32.AND P1, PT, R3, R54, PT ;  /* 0x000000360300720c */ /* 0x000fe20003f26070 */
[----:B------:R-:W-:-:S12]  /*4d70*/  BSSY.RECONVERGENT B0, `(.L_x_2584) ;  /* 0x000001b000007945 */ /* 0x000fd80003800200 */
[----:B------:R-:W-:Y:S05]  /*4d80*/  @P1 BRA `(.L_x_2585) ;  /* 0x0000000000641947 */ /* 0x000fea0003800000 */
[----:B------:R-:W-:Y:S02]  /*4d90*/  IMAD R2, R60, R3, RZ ;  /* 0x000000033c027224 */ /* 0x000fe400078e02ff */
[----:B------:R-:W-:-:S03]  /*4da0*/  IMAD.MOV.U32 R53, RZ, RZ, R0 ;  /* 0x000000ffff357224 */ /* 0x000fc600078e0000 */
        /* <DEDUP_REMOVED lines=23> */
.L_x_2585:
[----:B------:R-:W-:Y:S05]  /*4f20*/  BSYNC.RECONVERGENT B0 ;  /* 0x0000000000007941 */ /* 0x000fea0003800200 */
.L_x_2584:
        /* <DEDUP_REMOVED lines=73> */
[----:B------:R-:W-:Y:S02]  /*53c0*/  IADD3 R61, PT, PT, R3, R61, RZ ;  /* 0x0000003d033d7210 */ /* 0x000fe40007ffe0ff */
[----:B------:R-:W-:Y:S02]  /*53d0*/  ISETP.GT.AND.EX P4, PT, R31, R21, PT, P4 ;  /* 0x000000151f00720c */ /* 0x000fe40003f84340 */
[----:B------:R-:W-:-:S02]  /*53e0*/  ISETP.GE.AND.EX P3, PT, R47, RZ, PT, P3 ;  /* 0x000000ff2f00720c */ /* 0x000fc40003f66330 */
[----:B------:R-:W-:Y:S02]  /*53f0*/  ISETP.GE.AND.EX P5, PT, R46, RZ, PT, P5 ;  /* 0x000000ff2e00720c */ /* 0x000fe40003fa6350 */
[----:B------:R-:W-:Y:S02]  /*5400*/  SEL R2, RZ, 0xffffffff, P2 ;  /* 0xffffffffff027807 */ /* 0x000fe40001000000 */
[----:B------:R-:W-:Y:S02]  /*5410*/  ISETP.GE.U32.AND P2, PT, R61, R54, PT ;  /* 0x000000363d00720c */ /* 0x000fe40003f46070 */
        /* <DEDUP_REMOVED lines=44> */
.L_x_2587:
[----:B------:R-:W-:Y:S05]  /*56e0*/  BSYNC.RECONVERGENT B0 ;  /* 0x0000000000007941 */ /* 0x000fea0003800200 */
.L_x_2586:
        /* <DEDUP_REMOVED lines=85> */
.L_x_2580:
[----:B------:R-:W1:Y:S01]  /*5c40*/  LDCU UR4, c[0x0][0x3a4] ;  /* 0x00007480ff0477ac */ /* 0x000e620008000800 */
[----:B------:R-:W2:Y:S01]  /*5c50*/  LDC R4, c[0x0][0x388] ;  /* 0x0000e200ff047b82 */ /* 0x000ea20000000800 */
[----:B------:R-:W-:Y:S07]  /*5c60*/  BSSY.RECONVERGENT B0, `(.L_x_2588) ;  /* 0x00004c3000007945 */ /* 0x000fee0003800200 */
[----:B------:R-:W3:Y:S08]  /*5c70*/  LDC R32, c[0x0][0x38c] ;  /* 0x0000e300ff207b82 */ /* 0x000ef00000000800 */
[----:B------:R-:W4:Y:S01]  /*5c80*/  LDC R42, c[0x0][0x390] ;  /* 0x0000e400ff2a7b82 */ /* 0x000f220000000800 */
[----:B-1----:R-:W-:-:S04]  /*5c90*/  IMAD.U32 R41, RZ, RZ, UR4 ;  /* 0x00000004ff297e24 */ /* 0x002fc8000f8e00ff */
[----:B------:R-:W-:-:S03]  /*5ca0*/  IMAD R3, R41, 0x3, R2 ;  /* 0x0000000329037824 */ /* 0x000fc600078e0202 */
[----:B------:R-:W1:Y:S01]  /*5cb0*/  LDC R50, c[0x0][0x394] ;  /* 0x0000e500ff327b82 */ /* 0x000e620000000800 */
[----:B--2---:R-:W-:Y:S01]  /*5cc0*/  IMAD.MOV.U32 R5, RZ, RZ, R4 ;  /* 0x000000ffff057224 */ /* 0x004fe200078e0004 */
[----:B------:R-:W-:Y:S01]  /*5cd0*/  ISETP.GE.U32.AND P0, PT, R3, R54, PT ;  /* 0x000000360300720c */ /* 0x000fe20003f06070 */
[----:B------:R-:W-:Y:S02]  /*5ce0*/  IMAD.MOV.U32 R3, RZ, RZ, R2 ;  /* 0x000000ffff037224 */ /* 0x000fe400078e0002 */
[--C-:B------:R-:W-:Y:S02]  /*5cf0*/  IMAD.MOV.U32 R6, RZ, RZ, R4.reuse ;  /* 0x000000ffff067224 */ /* 0x100fe400078e0004 */
[--C-:B0-----:R-:W-:Y:S01]  /*5d00*/  IMAD.MOV.U32 R7, RZ, RZ, R4.reuse ;  /* 0x000000ffff077224 */ /* 0x101fe200078e0004 */
[----:B---3--:R-:W-:Y:S01]  /*5d10*/  MOV R36, R32 ;  /* 0x0000002000247202 */ /* 0x008fe20000000f00 */
[--C-:B------:R-:W-:Y:S02]  /*5d20*/  IMAD.MOV.U32 R8, RZ, RZ, R4.reuse ;  /* 0x000000ffff087224 */ /* 0x100fe400078e0004 */
[----:B------:R-:W-:-:S02]  /*5d30*/  IMAD.MOV.U32 R9, RZ, RZ, R4 ;  /* 0x000000ffff097224 */ /* 0x000fc400078e0004 */
[--C-:B------:R-:W-:Y:S02]  /*5d40*/  IMAD.MOV.U32 R10, RZ, RZ, R4.reuse ;  /* 0x000000ffff0a7224 */ /* 0x100fe400078e0004 */
[----:B------:R-:W-:Y:S02]  /*5d50*/  IMAD.MOV.U32 R11, RZ, RZ, R4 ;  /* 0x000000ffff0b7224 */ /* 0x000fe400078e0004 */
[--C-:B------:R-:W-:Y:S02]  /*5d60*/  IMAD.MOV.U32 R33, RZ, RZ, R32.reuse ;  /* 0x000000ffff217224 */ /* 0x100fe400078e0020 */
[--C-:B------:R-:W-:Y:S02]  /*5d70*/  IMAD.MOV.U32 R34, RZ, RZ, R32.reuse ;  /* 0x000000ffff227224 */ /* 0x100fe400078e0020 */
[--C-:B------:R-:W-:Y:S02]  /*5d80*/  IMAD.MOV.U32 R35, RZ, RZ, R32.reuse ;  /* 0x000000ffff237224 */ /* 0x100fe400078e0020 */
[--C-:B------:R-:W-:Y:S01]  /*5d90*/  IMAD.MOV.U32 R37, RZ, RZ, R32.reuse ;  /* 0x000000ffff257224 */ /* 0x100fe200078e0020 */
[----:B-1----:R-:W-:Y:S01]  /*5da0*/  MOV R55, R50 ;  /* 0x0000003200377202 */ /* 0x002fe20000000f00 */
[----:B------:R-:W-:-:S02]  /*5db0*/  IMAD.MOV.U32 R38, RZ, RZ, R32 ;  /* 0x000000ffff267224 */ /* 0x000fc400078e0020 */
[----:B------:R-:W-:Y:S02]  /*5dc0*/  IMAD.MOV.U32 R39, RZ, RZ, R32 ;  /* 0x000000ffff277224 */ /* 0x000fe400078e0020 */
        /* <DEDUP_REMOVED lines=14> */
[----:B------:R-:W0:Y:S01]  /*5eb0*/  LDC R16, c[0x0][0x3d8] ;  /* 0x0000f600ff107b82 */ /* 0x000e220000000800 */
[----:B------:R-:W-:Y:S01]  /*5ec0*/  LOP3.LUT R2, R2, 0xfffffffb, RZ, 0xc0, !PT ;  /* 0xfffffffb02027812 */ /* 0x000fe200078ec0ff */
[--C-:B------:R-:W-:Y:S01]  /*5ed0*/  IMAD.MOV.U32 R43, RZ, RZ, R42.reuse ;  /* 0x000000ffff2b7224 */ /* 0x100fe200078e002a */
[----:B------:R-:W-:Y:S01]  /*5ee0*/  MOV R49, R42 ;  /* 0x0000002a00317202 */ /* 0x000fe20000000f00 */
[----:B------:R-:W-:Y:S01]  /*5ef0*/  IMAD.MOV.U32 R44, RZ, RZ, R42 ;  /* 0x000000ffff2c7224 */ /* 0x000fe200078e002a */
[----:B------:R-:W-:Y:S02]  /*5f00*/  MOV R10, R4 ;  /* 0x00000004000a7202 */ /* 0x000fe40000000f00 */
[C---:B0-----:R-:W-:Y:S01]  /*5f10*/  ISETP.NE.AND P0, PT, R16.reuse, RZ, PT ;  /* 0x000000ff1000720c */ /* 0x041fe20003f05270 */
[----:B------:R-:W-:-:S05]  /*5f20*/  VIADD R16, R16, 0xffffffff ;  /* 0xffffffff10107836 */ /* 0x000fca0000000000 */
[----:B------:R-:W-:Y:S01]  /*5f30*/  VIMNMX.U32 R16, PT, PT, R16, 0x18, PT ;  /* 0x0000001810107848 */ /* 0x000fe20003fe0000 */
[----:B------:R-:W-:-:S06]  /*5f40*/  IMAD.MOV.U32 R45, RZ, RZ, R42 ;  /* 0x000000ffff2d7224 */ /* 0x000fcc00078e002a */
[----:B------:R-:W-:Y:S01]  /*5f50*/  @!P0 IMAD.MOV.U32 R53, RZ, RZ, R0 ;  /* 0x000000ffff358224 */ /* 0x000fe200078e0000 */
[----:B------:R-:W-:Y:S01]  /*5f60*/  @P0 LOP3.LUT R2, R2, 0x4, RZ, 0xfc, !PT ;  /* 0x0000000402020812 */ /* 0x000fe200078efcff */
[--C-:B------:R-:W-:Y:S02]  /*5f70*/  IMAD.MOV.U32 R46, RZ, RZ, R42.reuse ;  /* 0x000000ffff2e7224 */ /* 0x100fe400078e002a */
[--C-:B------:R-:W-:Y:S01]  /*5f80*/  IMAD.MOV.U32 R47, RZ, RZ, R42.reuse ;  /* 0x000000ffff2f7224 */ /* 0x100fe200078e002a */
[----:B------:R0:W5:Y:S01]  /*5f90*/  @!P0 LDG.E.128 R12, desc[UR36][R52.64] ;  /* 0x00000024340c8981 */ /* 0x000162000c1e1d00 */
[----:B------:R-:W-:Y:S02]  /*5fa0*/  IMAD.MOV.U32 R48, RZ, RZ, R42 ;  /* 0x000000ffff307224 */ /* 0x000fe400078e002a */
[--C-:B------:R-:W-:Y:S02]  /*5fb0*/  IMAD.MOV.U32 R51, RZ, RZ, R50.reuse ;  /* 0x000000ffff337224 */ /* 0x100fe400078e0032 */
[----:B------:R-:W-:-:S02]  /*5fc0*/  IMAD.MOV.U32 R55, RZ, RZ, R50 ;  /* 0x000000ffff377224 */ /* 0x000fc400078e0032 */
[--C-:B------:R-:W-:Y:S02]  /*5fd0*/  IMAD.MOV.U32 R56, RZ, RZ, R50.reuse ;  /* 0x000000ffff387224 */ /* 0x100fe400078e0032 */
[--C-:B------:R-:W-:Y:S02]  /*5fe0*/  IMAD.MOV.U32 R58, RZ, RZ, R50.reuse ;  /* 0x000000ffff3a7224 */ /* 0x100fe400078e0032 */
[--C-:B0-----:R-:W-:Y:S02]  /*5ff0*/  IMAD.MOV.U32 R53, RZ, RZ, R50.reuse ;  /* 0x000000ffff357224 */ /* 0x101fe400078e0032 */
        /* <DEDUP_REMOVED lines=15> */
[----:B------:R-:W-:-:S07]  /*60f0*/  VIADD R40, R16, 0x1 ;  /* 0x0000000110287836 */ /* 0x000fce0000000000 */
.L_x_2595:
[----:B0-----:R-:W0:Y:S02]  /*6100*/  LDC R16, c[0x0][0x3d8] ;  /* 0x0000f600ff107b82 */ /* 0x001e240000000800 */
[----:B0-----:R-:W-:-:S13]  /*6110*/  ISETP.NE.AND P0, PT, R16, RZ, PT ;  /* 0x000000ff1000720c */ /* 0x001fda0003f05270 */
[----:B-----5:R-:W-:Y:S01]  /*6120*/  @!P0 IMAD.MOV.U32 R16, RZ, RZ, R12 ;  /* 0x000000ffff108224 */ /* 0x020fe200078e000c */
[----:B------:R-:W-:Y:S01]  /*6130*/  @!P0 MOV R19, R15 ;  /* 0x0000000f00138202 */ /* 0x000fe20000000f00 */
[----:B------:R-:W-:Y:S02]  /*6140*/  @!P0 IMAD.MOV.U32 R17, RZ, RZ, R13 ;  /* 0x000000ffff118224 */ /* 0x000fe400078e000d */
[--C-:B------:R-:W-:Y:S02]  /*6150*/  @!P0 IMAD.MOV.U32 R18, RZ, RZ, R14.reuse ;  /* 0x000000ffff128224 */ /* 0x100fe400078e000e */
[----:B------:R-:W-:Y:S02]  /*6160*/  @!P0 IMAD.MOV.U32 R22, RZ, RZ, R14 ;  /* 0x000000ffff168224 */ /* 0x000fe400078e000e */
        /* <DEDUP_REMOVED lines=10> */
[----:B------:R-:W-:Y:S01]  /*6210*/  @!P0 IMAD.MOV.U32 R29, RZ, RZ, R13 ;  /* 0x000000ffff1d8224 */ /* 0x000fe200078e000d */
[----:B------:R-:W-:Y:S06]  /*6220*/  @!P0 BRA `(.L_x_2590) ;  /* 0x0000003c00948947 */ /* 0x000fec0003800000 */
[----:B------:R-:W0:Y:S01]  /*6230*/  LDCU.64 UR30, c[0x0][0x3e0] ;  /* 0x00007c00ff1e77ac */ /* 0x000e220008000a00 */
[----:B------:R-:W-:Y:S02]  /*6240*/  HFMA2 R16, -RZ, RZ, 0, 0 ;  /* 0x00000000ff107431 */ /* 0x000fe400000001ff */
        /* <DEDUP_REMOVED lines=294> */
.L_x_2591:
[----:B------:R-:W-:Y:S01]  /*74b0*/  LOP3.LUT R29, R20, 0xfffffff0, RZ, 0xc0, !PT ;  /* 0xfffffff0141d7812 */ /* 0x000fe200078ec0ff */
[----:B------:R-:W1:Y:S03]  /*74c0*/  LDC R54, c[0x0][0x3a4] ;  /* 0x0000e900ff367b82 */ /* 0x000e660000000800 */
[----:B------:R-:W-:-:S05]  /*74d0*/  IADD3 R28, P0, PT, R29, R52, RZ ;  /* 0x000000341d1c7210 */ /* 0x000fca0007f1e0ff */
[----:B------:R-:W-:-:S06]  /*74e0*/  IMAD.X R29, RZ, RZ, R0, P0 ;  /* 0x000000ffff1d7224 */ /* 0x000fcc00000e0600 */
[----:B------:R-:W5:Y:S01]  /*74f0*/  LDG.E.128 R28, desc[UR36][R28.64] ;  /* 0x000000241c1c7981 */ /* 0x000f62000c1e1d00 */
[----:B------:R-:W-:Y:S02]  /*7500*/  IMAD.MOV.U32 R16, RZ, RZ, RZ ;  /* 0x000000ffff107224 */ /* 0x000fe400078e00ff */
[----:B-1----:R-:W-:-:S04]  /*7510*/  IMAD.IADD R17, R3, 0x1, R54 ;  /* 0x0000000103117824 */ /* 0x002fc800078e0236 */
[----:B------:R-:W-:-:S05]  /*7520*/  IMAD.HI.U32 R18, R17, UR30, R16 ;  /* 0x0000001e11127c27 */ /* 0x000fca000f8e0010 */
[----:B------:R-:W-:-:S05]  /*7530*/  SHF.R.U32.HI R20, RZ, UR31, R18 ;  /* 0x0000001fff147c19 */ /* 0x000fca0008011612 */
[----:B------:R-:W-:-:S04]  /*7540*/  IMAD.MOV R19, RZ, RZ, -R20 ;  /* 0x000000ffff137224 */ /* 0x000fc800078e0a14 */
[----:B------:R-:W-:-:S04]  /*7550*/  IMAD R22, R19, UR29, R17 ;  /* 0x0000001d13167c24 */ /* 0x000fc8000f8e0211 */
[----:B------:R-:W-:Y:S01]  /*7560*/  IMAD R22, R22, UR4, RZ ;  /* 0x0000000416167c24 */ /* 0x000fe2000f8e02ff */
[----:B------:R-:W-:Y:S06]  /*7570*/  BRA.U !UP0, `(.L_x_2592) ;  /* 0x0000000d086c7547 */ /* 0x000fec000b800000 */
        /* <DEDUP_REMOVED lines=219> */
.L_x_2592:
[----:B------:R-:W-:-:S04]  /*8330*/  LOP3.LUT R25, R22, 0xfffffff0, RZ, 0xc0, !PT ;  /* 0xfffffff016197812 */ /* 0x000fc800078ec0ff */
[----:B------:R-:W-:-:S05]  /*8340*/  IADD3 R24, P0, PT, R25, R52, RZ ;  /* 0x0000003419187210 */ /* 0x000fca0007f1e0ff */
[----:B------:R-:W-:-:S06]  /*8350*/  IMAD.X R25, RZ, RZ, R0, P0 ;  /* 0x000000ffff197224 */ /* 0x000fcc00000e0600 */
[----:B------:R-:W5:Y:S01]  /*8360*/  LDG.E.128 R24, desc[UR36][R24.64] ;  /* 0x0000002418187981 */ /* 0x000f62000c1e1d00 */
[----:B------:R-:W-:Y:S02]  /*8370*/  IMAD.IADD R17, R17, 0x1, R54 ;  /* 0x0000000111117824 */ /* 0x000fe400078e0236 */
[----:B------:R-:W-:-:S04]  /*8380*/  IMAD.MOV.U32 R16, RZ, RZ, RZ ;  /* 0x000000ffff107224 */ /* 0x000fc800078e00ff */
        /* <DEDUP_REMOVED lines=211> */
[----:B0-----:R-:W-:-:S07]  /*90c0*/  IMAD.HI.U32 R18, R21, UR53, R18 ;  /* 0x0000003515127c27 */ /* 0x001fce000f8e0012 */
[----:B------:R-:W0:Y:S01]  /*90d0*/  @P0 LDC R22, c[0x0][0x568] ;  /* 0x00015a00ff160b82 */ /* 0x000e220000000800 */
[----:B------:R-:W-:-:S05]  /*90e0*/  SHF.R.U32.HI R19, RZ, UR26, R18 ;  /* 0x0000001aff137c19 */ /* 0x000fca0008011612 */
[----:B------:R-:W-:-:S04]  /*90f0*/  IMAD.MOV R18, RZ, RZ, -R19 ;  /* 0x000000ffff127224 */ /* 0x000fc800078e0a13 */
[----:B------:R-:W-:Y:S02]  /*9100*/  IMAD R21, R18, UR52, R21 ;  /* 0x0000003412157c24 */ /* 0x000fe4000f8e0215 */
[----:B------:R-:W-:Y:S02]  /*9110*/  @P0 IMAD.MOV.U32 R18, RZ, RZ, RZ ;  /* 0x000000ffff120224 */ /* 0x000fe400078e00ff */
[----:B------:R-:W-:Y:S02]  /*9120*/  IMAD R20, R21, UR27, R20 ;  /* 0x0000001b15147c24 */ /* 0x000fe4000f8e0214 */
[----:B-1----:R-:W-:Y:S02]  /*9130*/  @P0 IMAD.HI.U32 R16, R19, R16, R18 ;  /* 0x0000001013100227 */ /* 0x002fe400078e0012 */
[----:B------:R-:W1:Y:S03]  /*9140*/  @P0 LDC R18, c[0x0][0x4fc] ;  /* 0x00013f00ff120b82 */ /* 0x000e660000000800 */
[----:B------:R-:W-:-:S05]  /*9150*/  @P0 SHF.R.U32.HI R16, RZ, R17, R16 ;  /* 0x00000011ff100219 */ /* 0x000fca0000011610 */
[----:B------:R-:W-:-:S04]  /*9160*/  @P0 IMAD.MOV R17, RZ, RZ, -R16 ;  /* 0x000000ffff110224 */ /* 0x000fc800078e0a10 */
[----:B-1----:R-:W-:-:S04]  /*9170*/  @P0 IMAD R19, R18, R17, R19 ;  /* 0x0000001112130224 */ /* 0x002fc800078e0213 */
[----:B0-----:R-:W-:-:S07]  /*9180*/  @P0 IMAD R20, R19, R22, R20 ;  /* 0x0000001613140224 */ /* 0x001fce00078e0214 */
.L_x_2593:
[----:B------:R-:W-:Y:S01]  /*9190*/  LOP3.LUT R21, R20, 0xfffffff0, RZ, 0xc0, !PT ;  /* 0xfffffff014157812 */ /* 0x000fe200078ec0ff */
[--C-:B------:R-:W-:Y:S02]  /*91a0*/  IMAD.IADD R18, R3, 0x1, R54.reuse ;  /* 0x0000000103127824 */ /* 0x100fe400078e0236 */
[----:B------:R-:W-:Y:S01]  /*91b0*/  IMAD.MOV.U32 R16, RZ, RZ, RZ ;  /* 0x000000ffff107224 */ /* 0x000fe200078e00ff */
[----:B------:R-:W-:Y:S01]  /*91c0*/  IADD3 R20, P0, PT, R21, R52, RZ ;  /* 0x0000003415147210 */ /* 0x000fe20007f1e0ff */
[----:B------:R-:W-:-:S04]  /*91d0*/  IMAD.IADD R17, R18, 0x1, R54 ;  /* 0x0000000112117824 */ /* 0x000fc800078e0236 */
[----:B------:R-:W-:Y:S02]  /*91e0*/  IMAD.X R21, RZ, RZ, R0, P0 ;  /* 0x000000ffff157224 */ /* 0x000fe400000e0600 */
[----:B------:R-:W-:-:S04]  /*91f0*/  IMAD.IADD R17, R17, 0x1, R54 ;  /* 0x0000000111117824 */ /* 0x000fc800078e0236 */
[----:B------:R-:W5:Y:S01]  /*9200*/  LDG.E.128 R20, desc[UR36][R20.64] ;  /* 0x0000002414147981 */ /* 0x000f62000c1e1d00 */
[----:B------:R-:W-:-:S05]  /*9210*/  IMAD.HI.U32 R19, R17, UR30, R16 ;  /* 0x0000001e11137c27 */ /* 0x000fca000f8e0010 */
[----:B------:R-:W-:-:S04]  /*9220*/  SHF.R.U32.HI R19, RZ, UR31, R19 ;  /* 0x0000001fff137c19 */ /* 0x000fc80008011613 */
[----:B------:R-:W-:-:S05]  /*9230*/  IADD3 R16, PT, PT, -R19, RZ, RZ ;  /* 0x000000ff13107210 */ /* 0x000fca0007ffe1ff */
[----:B------:R-:W-:-:S04]  /*9240*/  IMAD R17, R16, UR29, R17 ;  /* 0x0000001d10117c24 */ /* 0x000fc8000f8e0211 */
[----:B------:R-:W-:Y:S01]  /*9250*/  IMAD R41, R17, UR4, RZ ;  /* 0x0000000411297c24 */ /* 0x000fe2000f8e02ff */
[----:B------:R-:W-:Y:S06]  /*9260*/  BRA.U !UP0, `(.L_x_2594) ;  /* 0x0000000d08747547 */ /* 0x000fec000b800000 */
[----:B------:R-:W-:Y:S01]  /*9270*/  IMAD R17, R54, 0x2, R18 ;  /* 0x0000000236117824 */ /* 0x000fe200078e0212 */
[----:B------:R-:W-:-:S03]  /*9280*/  ISETP.NE.AND P0, PT, R40, 0x2, PT ;  /* 0x000000022800780c */ /* 0x000fc60003f05270 */
[----:B------:R-:W-:Y:S02]  /*9290*/  IMAD R18, R16, UR29, R17 ;  /* 0x0000001d10127c24 */ /* 0x000fe4000f8e0211 */
[----:B------:R-:W-:Y:S02]  /*92a0*/  IMAD.MOV.U32 R16, RZ, RZ, RZ ;  /* 0x000000ffff107224 */ /* 0x000fe400078e00ff */
[----:B------:R-:W-:Y:S02]  /*92b0*/  IMAD.MOV.U32 R17, RZ, RZ, R19 ;  /* 0x000000ffff117224 */ /* 0x000fe400078e0013 */
[----:B------:R-:W-:Y:S02]  /*92c0*/  IMAD R18, R18, UR4, RZ ;  /* 0x0000000412127c24 */ /* 0x000fe4000f8e02ff */
        /* <DEDUP_REMOVED lines=215> */
.L_x_2594:
[----:B------:R-:W-:-:S04]  /*a040*/  LOP3.LUT R17, R41, 0xfffffff0, RZ, 0xc0, !PT ;  /* 0xfffffff029117812 */ /* 0x000fc800078ec0ff */
[----:B------:R-:W-:-:S05]  /*a050*/  IADD3 R16, P0, PT, R17, R52, RZ ;  /* 0x0000003411107210 */ /* 0x000fca0007f1e0ff */
[----:B------:R-:W-:-:S06]  /*a060*/  IMAD.X R17, RZ, RZ, R0, P0 ;  /* 0x000000ffff117224 */ /* 0x000fcc00000e0600 */
[----:B------:R-:W5:Y:S02]  /*a070*/  LDG.E.128 R16, desc[UR36][R16.64] ;  /* 0x0000002410107981 */ /* 0x000f64000c1e1d00 */
.L_x_2590:
[CC--:B-----5:R-:W-:Y:S01]  /*a080*/  ISETP.NE.U32.AND P1, PT, R11.reuse, R28.reuse, PT ;  /* 0x0000001c0b00720c */ /* 0x0e0fe20003f25070 */
[----:B------:R-:W1:Y:S01]  /*a090*/  LDCU UR4, c[0x0][0x3a4] ;  /* 0x00007480ff0477ac */ /* 0x000e620008000800 */
[----:B------:R-:W-:Y:S02]  /*a0a0*/  ISETP.GT.U32.AND P2, PT, R11, R28, PT ;  /* 0x0000001c0b00720c */ /* 0x000fe40003f44070 */
[----:B------:R-:W-:Y:S02]  /*a0b0*/  ISETP.NE.AND.EX P1, PT, R39, R29, PT, P1 ;  /* 0x0000001d2700720c */ /* 0x000fe40003f25310 */
[----:B------:R-:W-:Y:S02]  /*a0c0*/  ISETP.GE.U32.AND P0, PT, R49, R3, PT ;  /* 0x000000033100720c */ /* 0x000fe40003f06070 */
[----:B------:R-:W-:Y:S02]  /*a0d0*/  ISETP.GT.AND.EX P2, PT, R39, R29, PT, P2 ;  /* 0x0000001d2700720c */ /* 0x000fe40003f44320 */
[----:B------:R-:W-:-:S02]  /*a0e0*/  ISETP.GE.AND.EX P0, PT, R60, RZ, PT, P0 ;  /* 0x000000ff3c00720c */ /* 0x000fc40003f06300 */
[----:B------:R-:W-:Y:S02]  /*a0f0*/  SEL R41, RZ, 0xffffffff, P2 ;  /* 0xffffffffff297807 */ /* 0x000fe40001000000 */
[-C--:B------:R-:W-:Y:S02]  /*a100*/  ISETP.GT.U32.AND P2, PT, R10, R30.reuse, PT ;  /* 0x0000001e0a00720c */ /* 0x080fe40003f44070 */
[----:B------:R-:W-:Y:S02]  /*a110*/  LOP3.LUT R2, R2, 0xfffffff7, RZ, 0xc0, !PT ;  /* 0xfffffff702027812 */ /* 0x000fe400078ec0ff */
[----:B------:R-:W-:Y:S02]  /*a120*/  @!P1 SEL R41, RZ, 0xffffffff, !P0 ;  /* 0xffffffffff299807 */ /* 0x000fe40004000000 */
[----:B------:R-:W-:Y:S02]  /*a130*/  ISETP.NE.U32.AND P1, PT, R10, R30, PT ;  /* 0x0000001e0a00720c */ /* 0x000fe40003f25070 */
[----:B------:R-:W-:-:S02]  /*a140*/  ISETP.GE.U32.AND P0, PT, R48, R3, PT ;  /* 0x000000033000720c */ /* 0x000fc40003f06070 */
[CC--:B------:R-:W-:Y:S02]  /*a150*/  ISETP.NE.AND.EX P1, PT, R38.reuse, R31.reuse, PT, P1 ;  /* 0x0000001f2600720c */ /* 0x0c0fe40003f25310 */
[----:B------:R-:W-:Y:S02]  /*a160*/  LOP3.LUT R41, R41, 0x1, RZ, 0xc0, !PT ;  /* 0x0000000129297812 */ /* 0x000fe400078ec0ff */
[----:B------:R-:W-:Y:S02]  /*a170*/  ISETP.GT.AND.EX P2, PT, R38, R31, PT, P2 ;  /* 0x0000001f2600720c */ /* 0x000fe40003f44320 */
[----:B------:R-:W-:Y:S02]  /*a180*/  ISETP.GE.AND.EX P0, PT, R59, RZ, PT, P0 ;  /* 0x000000ff3b00720c */ /* 0x000fe40003f06300 */
[----:B------:R-:W-:Y:S02]  /*a190*/  ISETP.NE.U32.AND P6, PT, R41, 0x1, PT ;  /* 0x000000012900780c */ /* 0x000fe40003fc5070 */
[----:B------:R-:W-:-:S02]  /*a1a0*/  SEL R41, RZ, 0xffffffff, P2 ;  /* 0xffffffffff297807 */ /* 0x000fc40001000000 */
[----:B------:R-:W-:Y:S02]  /*a1b0*/  SEL R49, R3, R49, !P6 ;  /* 0x0000003103317207 */ /* 0x000fe40007000000 */
[----:B------:R-:W-:Y:S02]  /*a1c0*/  @!P1 SEL R41, RZ, 0xffffffff, !P0 ;  /* 0xffffffffff299807 */ /* 0x000fe40004000000 */
[-C--:B------:R-:W-:Y:S02]  /*a1d0*/  ISETP.NE.U32.AND P0, PT, R9, R24.reuse, PT ;  /* 0x000000180900720c */ /* 0x080fe40003f05070 */
[----:B------:R-:W-:Y:S02]  /*a1e0*/  LOP3.LUT R41, R41, 0x1, RZ, 0xc0, !PT ;  /* 0x0000000129297812 */ /* 0x000fe400078ec0ff */
[-C--:B------:R-:W-:Y:S02]  /*a1f0*/  ISETP.NE.AND.EX P0, PT, R37, R25.reuse, PT, P0 ;  /* 0x000000192500720c */ /* 0x080fe40003f05300 */
[----:B------:R-:W-:Y:S01]  /*a200*/  ISETP.NE.U32.AND P5, PT, R41, 0x1, PT ;  /* 0x000000012900780c */ /* 0x000fe20003fa5070 */
[----:B-1----:R-:W-:Y:S01]  /*a210*/  IMAD.U32 R41, RZ, RZ, UR4 ;  /* 0x00000004ff297e24 */ /* 0x002fe2000f8e00ff */
[----:B------:R-:W-:Y:S01]  /*a220*/  ISETP.GT.U32.AND P2, PT, R9, R24, PT ;  /* 0x000000180900720c */ /* 0x000fe20003f44070 */
[----:B------:R-:W1:Y:S01]  /*a230*/  LDCU UR4, c[0x0][0x39c] ;  /* 0x00007380ff0477ac */ /* 0x000e620008000800 */
[C---:B------:R-:W-:Y:S01]  /*a240*/  SEL R48, R3.reuse, R48, !P5 ;  /* 0x0000003003307207 */ /* 0x040fe20006800000 */
[----:B------:R-:W-:Y:S01]  /*a250*/  IMAD.IADD R3, R3, 0x1, R41 ;  /* 0x0000000103037824 */ /* 0x000fe200078e0229 */
[----:B------:R-:W-:-:S02]  /*a260*/  ISETP.GT.AND.EX P2, PT, R37, R25, PT, P2 ;  /* 0x000000192500720c */ /* 0x000fc40003f44320 */
[----:B------:R-:W-:Y:S02]  /*a270*/  @P6 LOP3.LUT R2, R2, 0x8, RZ, 0xfc, !PT ;  /* 0x0000000802026812 */ /* 0x000fe400078efcff */
[----:B------:R-:W-:Y:S02]  /*a280*/  ISETP.GE.U32.AND P1, PT, R47, R3, PT ;  /* 0x000000032f00720c */ /* 0x000fe40003f26070 */
[----:B------:R-:W-:Y:S02]  /*a290*/  SEL R54, RZ, 0xffffffff, P2 ;  /* 0xffffffffff367807 */ /* 0x000fe40001000000 */
[----:B------:R-:W-:Y:S02]  /*a2a0*/  ISETP.GE.AND.EX P1, PT, R58, RZ, PT, P1 ;  /* 0x000000ff3a00720c */ /* 0x000fe40003f26310 */
[----:B------:R-:W-:Y:S02]  /*a2b0*/  ISETP.GT.U32.AND P2, PT, R8, R26, PT ;  /* 0x0000001a0800720c */ /* 0x000fe40003f44070 */
[----:B------:R-:W-:-:S02]  /*a2c0*/  @!P0 SEL R54, RZ, 0xffffffff, !P1 ;  /* 0xffffffffff368807 */ /* 0x000fc40004800000 */
[----:B------:R-:W-:Y:S02]  /*a2d0*/  ISETP.NE.U32.AND P0, PT, R8, R26, PT ;  /* 0x0000001a0800720c */ /* 0x000fe40003f05070 */
[----:B------:R-:W-:Y:S02]  /*a2e0*/  ISETP.GE.U32.AND P3, PT, R46, R3, PT ;  /* 0x000000032e00720c */ /* 0x000fe40003f66070 */
[-C--:B------:R-:W-:Y:S02]  /*a2f0*/  ISETP.NE.AND.EX P0, PT, R36, R27.reuse, PT, P0 ;  /* 0x0000001b2400720c */ /* 0x080fe40003f05300 */
[----:B------:R-:W-:Y:S02]  /*a300*/  LOP3.LUT R54, R54, 0x1, RZ, 0xc0, !PT ;  /* 0x0000000136367812 */ /* 0x000fe400078ec0ff */
[----:B------:R-:W-:Y:S02]  /*a310*/  ISETP.GT.AND.EX P2, PT, R36, R27, PT, P2 ;  /* 0x0000001b2400720c */ /* 0x000fe40003f44320 */
[----:B------:R-:W-:-:S02]  /*a320*/  ISETP.GE.AND.EX P3, PT, R56, RZ, PT, P3 ;  /* 0x000000ff3800720c */ /* 0x000fc40003f66330 */
[----:B------:R-:W-:Y:S02]  /*a330*/  ISETP.NE.U32.AND P1, PT, R54, 0x1, PT ;  /* 0x000000013600780c */ /* 0x000fe40003f25070 */
[----:B------:R-:W-:Y:S02]  /*a340*/  SEL R54, RZ, 0xffffffff, P2 ;  /* 0xffffffffff367807 */ /* 0x000fe40001000000 */
[CC--:B------:R-:W-:Y:S02]  /*a350*/  ISETP.NE.U32.AND P2, PT, R7.reuse, R20.reuse, PT ;  /* 0x000000140700720c */ /* 0x0c0fe40003f45070 */
[----:B------:R-:W-:Y:S02]  /*a360*/  @!P0 SEL R54, RZ, 0xffffffff, !P3 ;  /* 0xffffffffff368807 */ /* 0x000fe40005800000 */
[----:B------:R-:W-:Y:S02]  /*a370*/  ISETP.GT.U32.AND P3, PT, R7, R20, PT ;  /* 0x000000140700720c */ /* 0x000fe40003f64070 */
[----:B------:R-:W-:-:S02]  /*a380*/  LOP3.LUT R54, R54, 0x1, RZ, 0xc0, !PT ;  /* 0x0000000136367812 */ /* 0x000fc400078ec0ff */
[CC--:B------:R-:W-:Y:S02]  /*a390*/  ISETP.NE.AND.EX P2, PT, R35.reuse, R21.reuse, PT, P2 ;  /* 0x000000152300720c */ /* 0x0c0fe40003f45320 */
[----:B------:R-:W-:Y:S02]  /*a3a0*/  ISETP.NE.U32.AND P0, PT, R54, 0x1, PT ;  /* 0x000000013600780c */ /* 0x000fe40003f05070 */
[----:B------:R-:W-:Y:S02]  /*a3b0*/  ISETP.GT.AND.EX P3, PT, R35, R21, PT, P3 ;  /* 0x000000152300720c */ /* 0x000fe40003f64330 */
[C---:B------:R-:W-:Y:S02]  /*a3c0*/  SEL R47, R3.reuse, R47, !P1 ;  /* 0x0000002f032f7207 */ /* 0x040fe40004800000 */
[----:B------:R-:W-:Y:S02]  /*a3d0*/  SEL R46, R3, R46, !P0 ;  /* 0x0000002e032e7207 */ /* 0x000fe40004000000 */
[----:B------:R-:W-:-:S02]  /*a3e0*/  IADD3 R3, PT, PT, R41, R3, RZ ;  /* 0x0000000329037210 */ /* 0x000fc40007ffe0ff */
[----:B------:R-:W-:Y:S02]  /*a3f0*/  SEL R54, RZ, 0xffffffff, P3 ;  /* 0xffffffffff367807 */ /* 0x000fe40001800000 */
[----:B------:R-:W-:Y:S02]  /*a400*/  ISETP.GE.U32.AND P3, PT, R45, R3, PT ;  /* 0x000000032d00720c */ /* 0x000fe40003f66070 */
[----:B------:R-:W-:Y:S02]  /*a410*/  LOP3.LUT R2, R2, 0xffffffef, RZ, 0xc0, !PT ;  /* 0xffffffef02027812 */ /* 0x000fe400078ec0ff */
[----:B------:R-:W-:Y:S02]  /*a420*/  ISETP.GE.AND.EX P3, PT, R55, RZ, PT, P3 ;  /* 0x000000ff3700720c */ /* 0x000fe40003f66330 */
[----:B------:R-:W-:Y:S02]  /*a430*/  @P5 LOP3.LUT R2, R2, 0x10, RZ, 0xfc, !PT ;  /* 0x0000001002025812 */ /* 0x000fe400078efcff */
[----:B------:R-:W-:-:S02]  /*a440*/  @!P2 SEL R54, RZ, 0xffffffff, !P3 ;  /* 0xffffffffff36a807 */ /* 0x000fc40005800000 */
[CC--:B------:R-:W-:Y:S02]  /*a450*/  ISETP.GT.U32.AND P2, PT, R6.reuse, R22.reuse, PT ;  /* 0x000000160600720c */ /* 0x0c0fe40003f44070 */
[----:B------:R-:W-:Y:S02]  /*a460*/  ISETP.NE.U32.AND P3, PT, R6, R22, PT ;  /* 0x000000160600720c */ /* 0x000fe40003f65070 */
[----:B------:R-:W-:Y:S02]  /*a470*/  LOP3.LUT R54, R54, 0x1, RZ, 0xc0, !PT ;  /* 0x0000000136367812 */ /* 0x000fe400078ec0ff */
[CC--:B------:R-:W-:Y:S02]  /*a480*/  ISETP.GT.AND.EX P2, PT, R34.reuse, R23.reuse, PT, P2 ;  /* 0x000000172200720c */ /* 0x0c0fe40003f44320 */
[----:B------:R-:W-:Y:S02]  /*a490*/  ISETP.NE.AND.EX P3, PT, R34, R23, PT, P3 ;  /* 0x000000172200720c */ /* 0x000fe40003f65330 */
[----:B------:R-:W-:-:S02]  /*a4a0*/  ISETP.NE.U32.AND P4, PT, R54, 0x1, PT ;  /* 0x000000013600780c */ /* 0x000fc40003f85070 */
[----:B------:R-:W-:Y:S02]  /*a4b0*/  SEL R54, RZ, 0xffffffff, P2 ;  /* 0xffffffffff367807 */ /* 0x000fe40001000000 */
[----:B------:R-:W-:Y:S02]  /*a4c0*/  ISETP.GE.U32.AND P2, PT, R44, R3, PT ;  /* 0x000000032c00720c */ /* 0x000fe40003f46070 */
[----:B------:R-:W-:Y:S02]  /*a4d0*/  SEL R45, R3, R45, !P4 ;  /* 0x0000002d032d7207 */ /* 0x000fe40006000000 */
[----:B------:R-:W-:Y:S02]  /*a4e0*/  ISETP.GE.AND.EX P2, PT, R53, RZ, PT, P2 ;  /* 0x000000ff3500720c */ /* 0x000fe40003f46320 */
[----:B------:R-:W-:Y:S02]  /*a4f0*/  ISETP.GT.U32.AND P5, PT, R4, R18, PT ;  /* 0x000000120400720c */ /* 0x000fe40003fa4070 */
[----:B------:R-:W-:-:S02]  /*a500*/  @!P3 SEL R54, RZ, 0xffffffff, !P2 ;  /* 0xffffffffff36b807 */ /* 0x000fc40005000000 */
[-C--:B------:R-:W-:Y:S02]  /*a510*/  ISETP.GT.U32.AND P2, PT, R5, R16.reuse, PT ;  /* 0x000000100500720c */ /* 0x080fe40003f44070 */
[----:B------:R-:W-:Y:S02]  /*a520*/  LOP3.LUT R54, R54, 0x1, RZ, 0xc0, !PT ;  /* 0x0000000136367812 */ /* 0x000fe400078ec0ff */
[----:B------:R-:W-:Y:S02]  /*a530*/  ISETP.GT.AND.EX P2, PT, R33, R17, PT, P2 ;  /* 0x000000112100720c */ /* 0x000fe40003f44320 */
[----:B------:R-:W-:Y:S02]  /*a540*/  ISETP.NE.U32.AND P3, PT, R54, 0x1, PT ;  /* 0x000000013600780c */ /* 0x000fe40003f65070 */
[----:B------:R-:W-:Y:S02]  /*a550*/  SEL R54, RZ, 0xffffffff, P2 ;  /* 0xffffffffff367807 */ /* 0x000fe40001000000 */
[----:B------:R-:W-:-:S02]  /*a560*/  ISETP.NE.U32.AND P2, PT, R5, R16, PT ;  /* 0x000000100500720c */ /* 0x000fc40003f45070 */
[C---:B------:R-:W-:Y:S01]  /*a570*/  SEL R44, R3.reuse, R44, !P3 ;  /* 0x0000002c032c7207 */ /* 0x040fe20005800000 */
[----:B------:R-:W-:Y:S01]  /*a580*/  IMAD.IADD R3, R3, 0x1, R41 ;  /* 0x0000000103037824 */ /* 0x000fe200078e0229 */
[----:B------:R-:W-:Y:S02]  /*a590*/  ISETP.NE.AND.EX P6, PT, R33, R17, PT, P2 ;  /* 0x000000112100720c */ /* 0x000fe40003fc5320 */
[----:B------:R-:W-:Y:S02]  /*a5a0*/  ISETP.GT.AND.EX P5, PT, R32, R19, PT, P5 ;  /* 0x000000132000720c */ /* 0x000fe40003fa4350 */
[----:B------:R-:W-:Y:S02]  /*a5b0*/  ISETP.GE.U32.AND P2, PT, R43, R3, PT ;  /* 0x000000032b00720c */ /* 0x000fe40003f46070 */
[----:B------:R-:W-:Y:S02]  /*a5c0*/  SEL R9, R24, R9, !P1 ;  /* 0x0000000918097207 */ /* 0x000fe40004800000 */
[----:B------:R-:W-:-:S02]  /*a5d0*/  ISETP.GE.AND.EX P2, PT, R51, RZ, PT, P2 ;  /* 0x000000ff3300720c */ /* 0x000fc40003f46320 */
[----:B------:R-:W-:Y:S02]  /*a5e0*/  SEL R37, R25, R37, !P1 ;  /* 0x0000002519257207 */ /* 0x000fe40004800000 */
[----:B------:R-:W-:Y:S02]  /*a5f0*/  SEL R58, R58, RZ, P1 ;  /* 0x000000ff3a3a7207 */ /* 0x000fe40000800000 */
[----:B------:R-:W-:Y:S02]  /*a600*/  @!P6 SEL R54, RZ, 0xffffffff, !P2 ;  /* 0xffffffffff36e807 */ /* 0x000fe40005000000 */
[----:B------:R-:W-:Y:S02]  /*a610*/  ISETP.GE.U32.AND P6, PT, R42, R3, PT ;  /* 0x000000032a00720c */ /* 0x000fe40003fc6070 */
[----:B------:R-:W-:Y:S02]  /*a620*/  LOP3.LUT R54, R54, 0x1, RZ, 0xc0, !PT ;  /* 0x0000000136367812 */ /* 0x000fe400078ec0ff */
[----:B------:R-:W-:-:S02]  /*a630*/  ISETP.GE.AND.EX P6, PT, R50, RZ, PT, P6 ;  /* 0x000000ff3200720c */ /* 0x000fc40003fc6360 */
[----:B------:R-:W-:Y:S02]  /*a640*/  ISETP.NE.U32.AND P2, PT, R54, 0x1, PT ;  /* 0x000000013600780c */ /* 0x000fe40003f45070 */
[----:B------:R-:W-:Y:S02]  /*a650*/  SEL R54, RZ, 0xffffffff, P5 ;  /* 0xffffffffff367807 */ /* 0x000fe40002800000 */
[----:B------:R-:W-:Y:S02]  /*a660*/  ISETP.NE.U32.AND P5, PT, R4, R18, PT ;  /* 0x000000120400720c */ /* 0x000fe40003fa5070 */
[----:B------:R-:W-:Y:S02]  /*a670*/  SEL R43, R3, R43, !P2 ;  /* 0x0000002b032b7207 */ /* 0x000fe40005000000 */
[----:B------:R-:W-:Y:S02]  /*a680*/  ISETP.NE.AND.EX P5, PT, R32, R19, PT, P5 ;  /* 0x000000132000720c */ /* 0x000fe40003fa5350 */
[----:B------:R-:W-:-:S02]  /*a690*/  SEL R8, R26, R8, !P0 ;  /* 0x000000081a087207 */ /* 0x000fc40004000000 */
[----:B------:R-:W-:Y:S02]  /*a6a0*/  SEL R36, R27, R36, !P0 ;  /* 0x000000241b247207 */ /* 0x000fe40004000000 */
[----:B------:R-:W-:Y:S02]  /*a6b0*/  SEL R56, R56, RZ, P0 ;  /* 0x000000ff38387207 */ /* 0x000fe40000000000 */
[----:B------:R-:W-:Y:S02]  /*a6c0*/  SEL R7, R20, R7, !P4 ;  /* 0x0000000714077207 */ /* 0x000fe40006000000 */
[----:B------:R-:W-:Y:S02]  /*a6d0*/  SEL R35, R21, R35, !P4 ;  /* 0x0000002315237207 */ /* 0x000fe40006000000 */
[----:B------:R-:W-:Y:S02]  /*a6e0*/  SEL R55, R55, RZ, P4 ;  /* 0x000000ff37377207 */ /* 0x000fe40002000000 */
[----:B------:R-:W-:-:S02]  /*a6f0*/  @!P5 SEL R54, RZ, 0xffffffff, !P6 ;  /* 0xffffffffff36d807 */ /* 0x000fc40007000000 */
[----:B------:R-:W-:Y:S02]  /*a700*/  LOP3.LUT P5, RZ, R2, 0x10, RZ, 0xc0, !PT ;  /* 0x0000001002ff7812 */ /* 0x000fe400078ac0ff */
[----:B------:R-:W-:Y:S02]  /*a710*/  LOP3.LUT R54, R54, 0x1, RZ, 0xc0, !PT ;  /* 0x0000000136367812 */ /* 0x000fe400078ec0ff */
[----:B------:R-:W-:Y:S02]  /*a720*/  SEL R10, R30, R10, !P5 ;  /* 0x0000000a1e0a7207 */ /* 0x000fe40006800000 */
[----:B------:R-:W-:Y:S02]  /*a730*/  SEL R38, R31, R38, !P5 ;  /* 0x000000261f267207 */ /* 0x000fe40006800000 */
[----:B------:R-:W-:Y:S02]  /*a740*/  SEL R59, R59, RZ, P5 ;  /* 0x000000ff3b3b7207 */ /* 0x000fe40002800000 */
[----:B------:R-:W-:Y:S01]  /*a750*/  ISETP.NE.U32.AND P5, PT, R54, 0x1, PT ;  /* 0x000000013600780c */ /* 0x000fe20003fa5070 */
[----:B-1----:R-:W-:Y:S01]  /*a760*/  IMAD.U32 R54, RZ, RZ, UR4 ;  /* 0x00000004ff367e24 */ /* 0x002fe2000f8e00ff */
[----:B------:R-:W-:-:S02]  /*a770*/  LOP3.LUT P6, RZ, R2, 0x8, RZ, 0xc0, !PT ;  /* 0x0000000802ff7812 */ /* 0x000fc400078cc0ff */
[C---:B------:R-:W-:Y:S01]  /*a780*/  SEL R42, R3.reuse, R42, !P5 ;  /* 0x0000002a032a7207 */ /* 0x040fe20006800000 */
[----:B------:R-:W-:Y:S01]  /*a790*/  IMAD.IADD R3, R3, 0x1, R41 ;  /* 0x0000000103037824 */ /* 0x000fe200078e0229 */
[----:B------:R-:W-:Y:S02]  /*a7a0*/  SEL R11, R28, R11, !P6 ;  /* 0x0000000b1c0b7207 */ /* 0x000fe40007000000 */
[----:B------:R-:W-:Y:S01]  /*a7b0*/  SEL R39, R29, R39, !P6 ;  /* 0x000000271d277207 */ /* 0x000fe20007000000 */
[----:B------:R-:W-:Y:S01]  /*a7c0*/  IMAD R61, R41, 0x3, R3 ;  /* 0x00000003293d7824 */ /* 0x000fe200078e0203 */
[----:B------:R-:W-:Y:S02]  /*a7d0*/  SEL R60, R60, RZ, P6 ;  /* 0x000000ff3c3c7207 */ /* 0x000fe40003000000 */
[----:B------:R-:W-:Y:S02]  /*a7e0*/  SEL R6, R22, R6, !P3 ;  /* 0x0000000616067207 */ /* 0x000fe40005800000 */
[----:B------:R-:W-:-:S02]  /*a7f0*/  ISETP.GE.U32.AND P1, PT, R61, R54, PT ;  /* 0x000000363d00720c */ /* 0x000fc40003f26070 */
        /* <DEDUP_REMOVED lines=9> */
.L_x_2589:
[----:B0-----:R-:W-:Y:S05]  /*a890*/  BSYNC.RECONVERGENT B0 ;  /* 0x0000000000007941 */ /* 0x001fea0003800200 */
.L_x_2588:
[----:B------:R-:W-:Y:S01]  /*a8a0*/  ISETP.GE.U32.AND P0, PT, R3, R54, PT ;  /* 0x000000360300720c */ /* 0x000fe20003f06070 */
[----:B------:R-:W-:Y:S01]  /*a8b0*/  STL [R1+0x10], R16 ;  /* 0x0000101001007387 */ /* 0x000fe20000100800 */
[----:B------:R-:W-:Y:S03]  /*a8c0*/  BSSY.RECONVERGENT B0, `(.L_x_2596) ;  /* 0x0000482000007945 */ /* 0x000fe60003800200 */
[----:B------:R-:W-:Y:S04]  /*a8d0*/  STL [R1+0x14], R17 ;  /* 0x0000141101007387 */ /* 0x000fe80000100800 */
[----:B------:R-:W-:Y:S04]  /*a8e0*/  STL [R1+0x18], R18 ;  /* 0x0000181201007387 */ /* 0x000fe80000100800 */
[----:B------:R-:W-:Y:S04]  /*a8f0*/  STL [R1+0x1c], R19 ;  /* 0x00001c1301007387 */ /* 0x000fe80000100800 */
[----:B------:R0:W-:Y:S04]  /*a900*/  STL [R1+0x8], R22 ;  /* 0x0000081601007387 */ /* 0x0001e80000100800 */
[----:B------:R1:W-:Y:S04]  /*a910*/  STL [R1+0xc], R23 ;  /* 0x00000c1701007387 */ /* 0x0003e80000100800 */
[----:B------:R2:W-:Y:S04]  /*a920*/  STL [R1], R20 ;  /* 0x0000001401007387 */ /* 0x0005e80000100800 */
[----:B------:R3:W-:Y:S01]  /*a930*/  STL [R1+0x4], R21 ;  /* 0x0000041501007387 */ /* 0x0007e20000100800 */
[----:B0-----:R-:W-:-:S02]  /*a940*/  IMAD.MOV.U32 R22, RZ, RZ, R30 ;  /* 0x000000ffff167224 */ /* 0x001fc400078e001e */
[----:B-1----:R-:W-:Y:S02]  /*a950*/  IMAD.MOV.U32 R23, RZ, RZ, R31 ;  /* 0x000000ffff177224 */ /* 0x002fe400078e001f */
[----:B--2---:R-:W-:Y:S02]  /*a960*/  IMAD.MOV.U32 R20, RZ, RZ, R28 ;  /* 0x000000ffff147224 */ /* 0x004fe400078e001c */
[----:B---3--:R-:W-:Y:S01]  /*a970*/  IMAD.MOV.U32 R21, RZ, RZ, R29 ;  /* 0x000000ffff157224 */ /* 0x008fe200078e001d */
[----:B------:R-:W-:Y:S06]  /*a980*/  @P0 BRA `(.L_x_2597) ;  /* 0x0000004400d40947 */ /* 0x000fec0003800000 */
[----:B------:R-:W0:Y:S01]  /*a990*/  LDC R19, c[0x0][0x3d8] ;  /* 0x0000f600ff137b82 */ /* 0x000e220000000800 */
[----:B------:R-:W-:Y:S01]  /*a9a0*/  IMAD.MOV.U32 R0, RZ, RZ, -0x1 ;  /* 0xffffffffff007424 */ /* 0x000fe200078e00ff */
[----:B------:R-:W-:Y:S02]  /*a9b0*/  CS2R R12, SRZ ;  /* 0x00000000000c7805 */ /* 0x000fe4000001ff00 */
[C---:B0-----:R-:W-:Y:S02]  /*a9c0*/  ISETP.NE.AND P0, PT, R19.reuse, RZ, PT ;  /* 0x000000ff1300720c */ /* 0x041fe40003f05270 */
[----:B------:R-:W-:-:S05]  /*a9d0*/  VIADDMNMX.U32 R0, R19, R0, 0x18, PT ;  /* 0x0000001813007446 */ /* 0x000fca0003800000 */
[----:B------:R-:W-:-:S06]  /*a9e0*/  VIADD R0, R0, 0x1 ;  /* 0x0000000100007836 */ /* 0x000fcc0000000000 */
[----:B------:R-:W-:Y:S05]  /*a9f0*/  @!P0 BRA `(.L_x_2598) ;  /* 0x00000010004c8947 */ /* 0x000fea0003800000 */
        /* <DEDUP_REMOVED lines=273> */
.L_x_2599:
[----:B------:R-:W-:Y:S01]  /*bb10*/  SHF.R.U32.HI R12, RZ, 0x4, R2 ;  /* 0x00000004ff0c7819 */ /* 0x000fe20000011602 */
[----:B------:R-:W-:-:S07]  /*bb20*/  IMAD.MOV.U32 R13, RZ, RZ, RZ ;  /* 0x000000ffff0d7224 */ /* 0x000fce00078e00ff */
.L_x_2598:
        /* <DEDUP_REMOVED lines=284> */
.L_x_2601:
[----:B------:R-:W-:Y:S01]  /*ccf0*/  SHF.R.U32.HI R14, RZ, 0x4, R2 ;  /* 0x00000004ff0e7819 */ /* 0x000fe20000011602 */
[----:B------:R-:W-:-:S07]  /*cd00*/  IMAD.MOV.U32 R15, RZ, RZ, RZ ;  /* 0x000000ffff0f7224 */ /* 0x000fce00078e00ff */
.L_x_2600:
        /* <DEDUP_REMOVED lines=281> */
.L_x_2603:
[----:B------:R-:W-:Y:S01]  /*dea0*/  SHF.R.U32.HI R14, RZ, 0x4, R2 ;  /* 0x00000004ff0e7819 */ /* 0x000fe20000011602 */
[----:B------:R-:W-:-:S07]  /*deb0*/  IMAD.MOV.U32 R15, RZ, RZ, RZ ;  /* 0x000000ffff0f7224 */ /* 0x000fce00078e00ff */
.L_x_2602:
[----:B------:R-:W-:-:S04]  /*dec0*/  LEA R16, P1, R14, R57, 0x4 ;  /* 0x000000390e107211 */ /* 0x000fc800078220ff */
[----:B------:R-:W-:-:S05]  /*ded0*/  LEA.HI.X R17, R14, R18, R15, 0x4, P1 ;  /* 0x000000120e117211 */ /* 0x000fca00008f240f */
[----:B------:R-:W2:Y:S01]  /*dee0*/  LDG.E.128 R28, desc[UR36][R16.64] ;  /* 0x00000024101c7981 */ /* 0x000ea2000c1e1d00 */
[----:B------:R-:W-:-:S05]  /*def0*/  IMAD.IADD R13, R41, 0x1, R13 ;  /* 0x00000001290d7824 */ /* 0x000fca00078e020d */
[----:B------:R-:W-:Y:S01]  /*df00*/  ISETP.GE.U32.AND P1, PT, R13, R54, PT ;  /* 0x000000360d00720c */ /* 0x000fe20003f26070 */
[----:B--2---:R0:W-:Y:S04]  /*df10*/  STL.64 [R1], R28 ;  /* 0x0000001c01007387 */ /* 0x0041e80000100a00 */
[----:B------:R0:W-:Y:S08]  /*df20*/  STL.64 [R1+0x8], R30 ;  /* 0x0000081e01007387 */ /* 0x0001f00000100a00 */
[----:B------:R-:W-:Y:S05]  /*df30*/  @P1 BRA `(.L_x_2597) ;  /* 0x0000001000681947 */ /* 0x000fea0003800000 */
[----:B------:R-:W-:Y:S01]  /*df40*/  CS2R R14, SRZ ;  /* 0x00000000000e7805 */ /* 0x000fe2000001ff00 */
[----:B------:R-:W-:Y:S06]  /*df50*/  @!P0 BRA `(.L_x_2604) ;  /* 0x00000010004c8947 */ /* 0x000fec0003800000 */
[----:B------:R-:W1:Y:S01]  /*df60*/  LDCU.64 UR4, c[0x0][0x3e0] ;  /* 0x00007c00ff0477ac */ /* 0x000e620008000a00 */
[----:B------:R-:W-:Y:S01]  /*df70*/  IMAD.MOV.U32 R12, RZ, RZ, RZ ;  /* 0x000000ffff0c7224 */ /* 0x000fe200078e00ff */
[----:B------:R-:W-:Y:S01]  /*df80*/  ISETP.NE.AND P0, PT, R19, 0x1, PT ;  /* 0x000000011300780c */ /* 0x000fe20003f05270 */
[----:B------:R-:W2:Y:S02]  /*df90*/  LDCU UR6, c[0x0][0x3dc] ;  /* 0x00007b80ff0677ac */ /* 0x000ea40008000800 */
[----:B-1----:R-:W-:Y:S01]  /*dfa0*/  IMAD.HI.U32 R14, R13, UR4, R12 ;  /* 0x000000040d0e7c27 */ /* 0x002fe2000f8e000c */
[----:B------:R-:W1:Y:S04]  /*dfb0*/  LDCU UR4, c[0x0][0x508] ;  /* 0x0000a100ff0477ac */ /* 0x000e680008000800 */
[----:B------:R-:W-:-:S05]  /*dfc0*/  SHF.R.U32.HI R15, RZ, UR5, R14 ;  /* 0x00000005ff0f7c19 */ /* 0x000fca000801160e */
[----:B------:R-:W-:-:S04]  /*dfd0*/  IMAD.MOV R12, RZ, RZ, -R15 ;  /* 0x000000ffff0c7224 */ /* 0x000fc800078e0a0f */
[----:B--2---:R-:W-:-:S04]  /*dfe0*/  IMAD R2, R12, UR6, R13 ;  /* 0x000000060c027c24 */ /* 0x004fc8000f8e020d */
[----:B-1----:R-:W-:Y:S01]  /*dff0*/  IMAD R2, R2, UR4, RZ ;  /* 0x0000000402027c24 */ /* 0x002fe2000f8e02ff */
        /* <DEDUP_REMOVED lines=21> */
[----:B-1----:R-:W-:Y:S01]  /*e150*/  IMAD R2, R13, UR4, R2 ;  /* 0x000000040d027c24 */ /* 0x002fe2000f8e0202 */
        /* <DEDUP_REMOVED lines=123> */
[----:B------:R-:W-:Y:S01]  /*e910*/  HFMA2 R12, -RZ, RZ, 0, 0 ;  /* 0x00000000ff0c7431 */ /* 0x000fe200000001ff */
[----:B------:R-:W-:Y:S01]  /*e920*/  ISETP.NE.AND P0, PT, R0, 0xf, PT ;  /* 0x0000000f0000780c */ /* 0x000fe20003f05270 */
[----:B------:R-:W2:Y:S03]  /*e930*/  LDCU UR6, c[0x0][0x484] ;  /* 0x00009080ff0677ac */ /* 0x000ea60008000800 */
        /* <DEDUP_REMOVED lines=68> */
[----:B------:R-:W-:-:S04]  /*ed80*/  SHF.R.U32.HI R15, RZ, UR5, R14 ;  /* 0x00000005ff0f7c19 */ /* 0x000fc8000801160e */
[----:B------:R-:W-:-:S05]  /*ed90*/  IADD3 R12, PT, PT, -R15, RZ, RZ ;  /* 0x000000ff0f0c7210 */ /* 0x000fca0007ffe1ff */
        /* <DEDUP_REMOVED lines=45> */
.L_x_2605:
[----:B------:R-:W-:Y:S01]  /*f070*/  SHF.R.U32.HI R14, RZ, 0x4, R2 ;  /* 0x00000004ff0e7819 */ /* 0x000fe20000011602 */
[----:B------:R-:W-:-:S07]  /*f080*/  IMAD.MOV.U32 R15, RZ, RZ, RZ ;  /* 0x000000ffff0f7224 */ /* 0x000fce00078e00ff */
.L_x_2604:
[----:B------:R-:W-:-:S04]  /*f090*/  LEA R12, P0, R14, R57, 0x4 ;  /* 0x000000390e0c7211 */ /* 0x000fc800078020ff */
[----:B------:R-:W-:-:S06]  /*f0a0*/  LEA.HI.X R13, R14, R18, R15, 0x4, P0 ;  /* 0x000000120e0d7211 */ /* 0x000fcc00000f240f */
[----:B------:R-:W2:Y:S04]  /*f0b0*/  LDG.E.128 R12, desc[UR36][R12.64] ;  /* 0x000000240c0c7981 */ /* 0x000ea8000c1e1d00 */
[----:B--2---:R1:W-:Y:S04]  /*f0c0*/  STL.64 [R1+0x10], R12 ;  /* 0x0000100c01007387 */ /* 0x0043e80000100a00 */
[----:B------:R1:W-:Y:S02]  /*f0d0*/  STL.64 [R1+0x18], R14 ;  /* 0x0000180e01007387 */ /* 0x0003e40000100a00 */
.L_x_2597:
[----:B------:R-:W-:Y:S05]  /*f0e0*/  BSYNC.RECONVERGENT B0 ;  /* 0x0000000000007941 */ /* 0x000fea0003800200 */
.L_x_2596:
[----:B------:R-:W-:Y:S01]  /*f0f0*/  ISETP.GE.U32.AND P0, PT, R3, R54, PT ;  /* 0x000000360300720c */ /* 0x000fe20003f06070 */
[----:B------:R-:W-:-:S12]  /*f100*/  BSSY.RECONVERGENT B0, `(.L_x_2606) ;  /* 0x0000083000007945 */ /* 0x000fd80003800200 */
[----:B------:R-:W-:Y:S05]  /*f110*/  @P0 BRA `(.L_x_2607) ;  /* 0x0000000800040947 */ /* 0x000fea0003800000 */
[----:B-----5:R-:W-:Y:S01]  /*f120*/  ISETP.NE.U32.AND P1, PT, R11, R20, PT ;  /* 0x000000140b00720c */ /* 0x020fe20003f25070 */
[----:B-1----:R-:W-:Y:S01]  /*f130*/  IMAD.IADD R12, R3, 0x1, R41 ;  /* 0x00000001030c7824 */ /* 0x002fe200078e0229 */
        /* <DEDUP_REMOVED lines=60> */
[----:B------:R-:W2:Y:S04]  /*f500*/  LDL.LU R16, [R1] ;  /* 0x0000000001107983 */ /* 0x000ea80000300800 */
[----:B------:R-:W3:Y:S04]  /*f510*/  LDL.LU R15, [R1+0x4] ;  /* 0x00000400010f7983 */ /* 0x000ee80000300800 */
[----:B------:R-:W4:Y:S04]  /*f520*/  LDL.LU R14, [R1+0x8] ;  /* 0x00000800010e7983 */ /* 0x000f280000300800 */
[----:B------:R-:W5:Y:S01]  /*f530*/  LDL.LU R13, [R1+0xc] ;  /* 0x00000c00010d7983 */ /* 0x000f620000300800 */
[-C--:B------:R-:W-:Y:S01]  /*f540*/  ISETP.GE.U32.AND P3, PT, R45, R3.reuse, PT ;  /* 0x000000032d00720c */ /* 0x080fe20003f66070 */
[----:B------:R-:W-:Y:S01]  /*f550*/  IMAD.IADD R41, R3, 0x1, R41 ;  /* 0x0000000103297824 */ /* 0x000fe200078e0229 */
[----:B------:R-:W-:-:S02]  /*f560*/  ISETP.GE.U32.AND P5, PT, R44, R3, PT ;  /* 0x000000032c00720c */ /* 0x000fc40003fa6070 */
[----:B------:R-:W-:Y:S02]  /*f570*/  ISETP.GE.AND.EX P3, PT, R55, RZ, PT, P3 ;  /* 0x000000ff3700720c */ /* 0x000fe40003f66330 */
[----:B------:R-:W-:Y:S02]  /*f580*/  ISETP.GE.AND.EX P5, PT, R53, RZ, PT, P5 ;  /* 0x000000ff3500720c */ /* 0x000fe40003fa6350 */
[CC--:B--2---:R-:W-:Y:S02]  /*f590*/  ISETP.NE.U32.AND P1, PT, R7.reuse, R16.reuse, PT ;  /* 0x000000100700720c */ /* 0x0c4fe40003f25070 */
[----:B------:R-:W-:Y:S02]  /*f5a0*/  ISETP.GT.U32.AND P4, PT, R7, R16, PT ;  /* 0x000000100700720c */ /* 0x000fe40003f84070 */
[CC--:B---3--:R-:W-:Y:S02]  /*f5b0*/  ISETP.NE.AND.EX P1, PT, R35.reuse, R15.reuse, PT, P1 ;  /* 0x0000000f2300720c */ /* 0x0c8fe40003f25310 */
[----:B------:R-:W-:-:S02]  /*f5c0*/  ISETP.GT.AND.EX P4, PT, R35, R15, PT, P4 ;  /* 0x0000000f2300720c */ /* 0x000fc40003f84340 */
[CC--:B----4-:R-:W-:Y:S02]  /*f5d0*/  ISETP.NE.U32.AND P0, PT, R6.reuse, R14.reuse, PT ;  /* 0x0000000e0600720c */ /* 0x0d0fe40003f05070 */
[----:B------:R-:W-:Y:S02]  /*f5e0*/  ISETP.GT.U32.AND P2, PT, R6, R14, PT ;  /* 0x0000000e0600720c */ /* 0x000fe40003f44070 */
[CC--:B-----5:R-:W-:Y:S02]  /*f5f0*/  ISETP.NE.AND.EX P0, PT, R34.reuse, R13.reuse, PT, P0 ;  /* 0x0000000d2200720c */ /* 0x0e0fe40003f05300 */
[----:B------:R-:W-:Y:S02]  /*f600*/  ISETP.GT.AND.EX P2, PT, R34, R13, PT, P2 ;  /* 0x0000000d2200720c */ /* 0x000fe40003f44320 */
[----:B------:R-:W-:Y:S02]  /*f610*/  SEL R0, RZ, 0xffffffff, P4 ;  /* 0xffffffffff007807 */ /* 0x000fe40002000000 */
[----:B------:R-:W-:-:S02]  /*f620*/  SEL R2, RZ, 0xffffffff, P2 ;  /* 0xffffffffff027807 */ /* 0x000fc40001000000 */
[----:B------:R-:W-:Y:S02]  /*f630*/  ISETP.GE.U32.AND P2, PT, R41, R54, PT ;  /* 0x000000362900720c */ /* 0x000fe40003f46070 */
[----:B------:R-:W-:-:S03]  /*f640*/  @!P1 SEL R0, RZ, 0xffffffff, !P3 ;  /* 0xffffffffff009807 */ /* 0x000fc60005800000 */
[----:B------:R-:W-:Y:S02]  /*f650*/  @!P0 SEL R2, RZ, 0xffffffff, !P5 ;  /* 0xffffffffff028807 */ /* 0x000fe40006800000 */
[----:B------:R-:W-:Y:S02]  /*f660*/  LOP3.LUT R0, R0, 0x1, RZ, 0xc0, !PT ;  /* 0x0000000100007812 */ /* 0x000fe400078ec0ff */
[----:B------:R-:W-:Y:S02]  /*f670*/  LOP3.LUT R2, R2, 0x1, RZ, 0xc0, !PT ;  /* 0x0000000102027812 */ /* 0x000fe400078ec0ff */
[----:B------:R-:W-:Y:S02]  /*f680*/  ISETP.NE.U32.AND P0, PT, R0, 0x1, PT ;  /* 0x000000010000780c */ /* 0x000fe40003f05070 */
[----:B------:R-:W-:Y:S02]  /*f690*/  ISETP.NE.U32.AND P1, PT, R2, 0x1, PT ;  /* 0x000000010200780c */ /* 0x000fe40003f25070 */
[----:B------:R-:W-:-:S02]  /*f6a0*/  SEL R7, R16, R7, !P0 ;  /* 0x0000000710077207 */ /* 0x000fc40004000000 */
[----:B------:R-:W-:Y:S02]  /*f6b0*/  SEL R35, R15, R35, !P0 ;  /* 0x000000230f237207 */ /* 0x000fe40004000000 */
[----:B------:R-:W-:Y:S02]  /*f6c0*/  SEL R6, R14, R6, !P1 ;  /* 0x000000060e067207 */ /* 0x000fe40004800000 */
[----:B------:R-:W-:Y:S02]  /*f6d0*/  SEL R34, R13, R34, !P1 ;  /* 0x000000220d227207 */ /* 0x000fe40004800000 */
[C---:B------:R-:W-:Y:S02]  /*f6e0*/  SEL R45, R3.reuse, R45, !P0 ;  /* 0x0000002d032d7207 */ /* 0x040fe40004000000 */
[----:B------:R-:W-:Y:S02]  /*f6f0*/  SEL R44, R3, R44, !P1 ;  /* 0x0000002c032c7207 */ /* 0x000fe40004800000 */
[----:B------:R-:W-:-:S02]  /*f700*/  SEL R55, R55, RZ, P0 ;  /* 0x000000ff37377207 */ /* 0x000fc40000000000 */
[----:B------:R-:W-:Y:S01]  /*f710*/  SEL R53, R53, RZ, P1 ;  /* 0x000000ff35357207 */ /* 0x000fe20000800000 */
[----:B------:R-:W-:Y:S06]  /*f720*/  @P2 BRA `(.L_x_2607) ;  /* 0x0000000000802947 */ /* 0x000fec0003800000 */
[----:B------:R-:W2:Y:S04]  /*f730*/  LDL.LU R16, [R1+0x10] ;  /* 0x0000100001107983 */ /* 0x000ea80000300800 */
[----:B------:R-:W3:Y:S04]  /*f740*/  LDL.LU R15, [R1+0x14] ;  /* 0x00001400010f7983 */ /* 0x000ee80000300800 */
[----:B------:R-:W4:Y:S04]  /*f750*/  LDL.LU R14, [R1+0x18] ;  /* 0x00001800010e7983 */ /* 0x000f280000300800 */
[----:B------:R-:W5:Y:S01]  /*f760*/  LDL.LU R13, [R1+0x1c] ;  /* 0x00001c00010d7983 */ /* 0x000f620000300800 */
[----:B------:R-:W-:-:S02]  /*f770*/  ISETP.GE.U32.AND P3, PT, R43, R41, PT ;  /* 0x000000292b00720c */ /* 0x000fc40003f66070 */
[----:B------:R-:W-:Y:S02]  /*f780*/  ISETP.GE.U32.AND P5, PT, R42, R41, PT ;  /* 0x000000292a00720c */ /* 0x000fe40003fa6070 */
[----:B------:R-:W-:Y:S02]  /*f790*/  ISETP.GE.AND.EX P3, PT, R51, RZ, PT, P3 ;  /* 0x000000ff3300720c */ /* 0x000fe40003f66330 */
[----:B------:R-:W-:Y:S02]  /*f7a0*/  ISETP.GE.AND.EX P5, PT, R50, RZ, PT, P5 ;  /* 0x000000ff3200720c */ /* 0x000fe40003fa6350 */
[CC--:B--2---:R-:W-:Y:S02]  /*f7b0*/  ISETP.NE.U32.AND P1, PT, R5.reuse, R16.reuse, PT ;  /* 0x000000100500720c */ /* 0x0c4fe40003f25070 */
[----:B------:R-:W-:Y:S02]  /*f7c0*/  ISETP.GT.U32.AND P4, PT, R5, R16, PT ;  /* 0x000000100500720c */ /* 0x000fe40003f84070 */
[----:B---3--:R-:W-:-:S02]  /*f7d0*/  ISETP.NE.AND.EX P1, PT, R33, R15, PT, P1 ;  /* 0x0000000f2100720c */ /* 0x008fc40003f25310 */
[----:B------:R-:W-:Y:S02]  /*f7e0*/  ISETP.GT.AND.EX P4, PT, R33, R15, PT, P4 ;  /* 0x0000000f2100720c */ /* 0x000fe40003f84340 */
[CC--:B----4-:R-:W-:Y:S02]  /*f7f0*/  ISETP.NE.U32.AND P0, PT, R4.reuse, R14.reuse, PT ;  /* 0x0000000e0400720c */ /* 0x0d0fe40003f05070 */
[----:B------:R-:W-:Y:S02]  /*f800*/  ISETP.GT.U32.AND P2, PT, R4, R14, PT ;  /* 0x0000000e0400720c */ /* 0x000fe40003f44070 */
[CC--:B-----5:R-:W-:Y:S02]  /*f810*/  ISETP.NE.AND.EX P0, PT, R32.reuse, R13.reuse, PT, P0 ;  /* 0x0000000d2000720c */ /* 0x0e0fe40003f05300 */
[----:B------:R-:W-:Y:S02]  /*f820*/  ISETP.GT.AND.EX P2, PT, R32, R13, PT, P2 ;  /* 0x0000000d2000720c */ /* 0x000fe40003f44320 */
[----:B------:R-:W-:-:S02]  /*f830*/  SEL R0, RZ, 0xffffffff, P4 ;  /* 0xffffffffff007807 */ /* 0x000fc40002000000 */
[----:B------:R-:W-:Y:S02]  /*f840*/  SEL R2, RZ, 0xffffffff, P2 ;  /* 0xffffffffff027807 */ /* 0x000fe40001000000 */
[----:B------:R-:W-:-:S04]  /*f850*/  @!P1 SEL R0, RZ, 0xffffffff, !P3 ;  /* 0xffffffffff009807 */ /* 0x000fc80005800000 */
[----:B------:R-:W-:Y:S02]  /*f860*/  LOP3.LUT R0, R0, 0x1, RZ, 0xc0, !PT ;  /* 0x0000000100007812 */ /* 0x000fe400078ec0ff */
[----:B------:R-:W-:Y:S02]  /*f870*/  @!P0 SEL R2, RZ, 0xffffffff, !P5 ;  /* 0xffffffffff028807 */ /* 0x000fe40006800000 */
[----:B------:R-:W-:Y:S02]  /*f880*/  ISETP.NE.U32.AND P0, PT, R0, 0x1, PT ;  /* 0x000000010000780c */ /* 0x000fe40003f05070 */
[----:B------:R-:W-:Y:S02]  /*f890*/  LOP3.LUT R2, R2, 0x1, RZ, 0xc0, !PT ;  /* 0x0000000102027812 */ /* 0x000fe400078ec0ff */
[----:B------:R-:W-:Y:S02]  /*f8a0*/  SEL R5, R16, R5, !P0 ;  /* 0x0000000510057207 */ /* 0x000fe40004000000 */
[----:B------:R-:W-:-:S02]  /*f8b0*/  ISETP.NE.U32.AND P1, PT, R2, 0x1, PT ;  /* 0x000000010200780c */ /* 0x000fc40003f25070 */
[----:B------:R-:W-:Y:S02]  /*f8c0*/  SEL R33, R15, R33, !P0 ;  /* 0x000000210f217207 */ /* 0x000fe40004000000 */
[----:B------:R-:W-:Y:S02]  /*f8d0*/  SEL R4, R14, R4, !P1 ;  /* 0x000000040e047207 */ /* 0x000fe40004800000 */
[----:B------:R-:W-:Y:S02]  /*f8e0*/  SEL R32, R13, R32, !P1 ;  /* 0x000000200d207207 */ /* 0x000fe40004800000 */
[C---:B------:R-:W-:Y:S02]  /*f8f0*/  SEL R43, R41.reuse, R43, !P0 ;  /* 0x0000002b292b7207 */ /* 0x040fe40004000000 */
[----:B------:R-:W-:Y:S02]  /*f900*/  SEL R42, R41, R42, !P1 ;  /* 0x0000002a292a7207 */ /* 0x000fe40004800000 */
[----:B------:R-:W-:-:S02]  /*f910*/  SEL R51, R51, RZ, P0 ;  /* 0x000000ff33337207 */ /* 0x000fc40000000000 */
[----:B------:R-:W-:-:S07]  /*f920*/  SEL R50, R50, RZ, P1 ;  /* 0x000000ff32327207 */ /* 0x000fce0000800000 */
.L_x_2607:
[----:B------:R-:W-:Y:S05]  /*f930*/  BSYNC.RECONVERGENT B0 ;  /* 0x0000000000007941 */ /* 0x000fea0003800200 */
.L_x_2606:
        /* <DEDUP_REMOVED lines=21> */
[----:B-1----:R-:W-:Y:S02]  /*fa90*/  SEL R12, R9, R11, !P0 ;  /* 0x0000000b090c7207 */ /* 0x002fe40004000000 */
        /* <DEDUP_REMOVED lines=56> */
[----:B0-----:R-:W-:Y:S02]  /*fe20*/  SEL R29, R33, R14, !P0 ;  /* 0x0000000e211d7207 */ /* 0x001fe40004000000 */
[----:B------:R-:W-:Y:S02]  /*fe30*/  SEL R0, R43, R8, !P0 ;  /* 0x000000082b007207 */ /* 0x000fe40004000000 */
[----:B------:R-:W-:Y:S02]  /*fe40*/  SEL R45, R51, R10, !P0 ;  /* 0x0000000a332d7207 */ /* 0x000fe40004000000 */
[----:B------:R-:W-:Y:S02]  /*fe50*/  SEL R3, R32, R9, !P1 ;  /* 0x0000000920037207 */ /* 0x000fe40004800000 */
[----:B------:R-:W-:Y:S02]  /*fe60*/  SEL R18, R42, R7, !P1 ;  /* 0x000000072a127207 */ /* 0x000fe40004800000 */
[----:B------:R-:W-:-:S07]  /*fe70*/  SEL R19, R50, R19, !P1 ;  /* 0x0000001332137207 */ /* 0x000fce0004800000 */
.L_x_2560:
[----:B------:R-:W-:Y:S05]  /*fe80*/  BSYNC.RECONVERGENT B6 ;  /* 0x0000000000067941 */ /* 0x000fea0003800200 */
.L_x_2559:
[----:B------:R-:W1:Y:S01]  /*fe90*/  LDCU UR4, c[0x0][0x3b4] ;  /* 0x00007680ff0477ac */ /* 0x000e620008000800 */
[----:B------:R-:W2:Y:S01]  /*fea0*/  S2R R11, SR_TID.X ;  /* 0x00000000000b7919 */ /* 0x000ea20000002100 */
[----:B------:R-:W3:Y:S01]  /*feb0*/  S2R R14, SR_TID.Y ;  /* 0x00000000000e7919 */ /* 0x000ee20000002200 */
[----:B-1----:R-:W-:-:S09]  /*fec0*/  UISETP.NE.AND UP0, UPT, UR4, URZ, UPT ;  /* 0x000000ff0400728c */ /* 0x002fd2000bf05270 */
[----:B------:R-:W-:Y:S05]  /*fed0*/  BRA.U !UP0, `(.L_x_2608) ;  /* 0x0000000508147547 */ /* 0x000fea000b800000 */
[----:B0-----:R-:W0:Y:S01]  /*fee0*/  S2R R7, SR_CgaCtaId ;  /* 0x0000000000077919 */ /* 0x001e220000008800 */
[----:B------:R-:W2:Y:S01]  /*fef0*/  LDC R8, c[0x0][0x360] ;  /* 0x0000d800ff087b82 */ /* 0x000ea20000000800 */
[----:B------:R-:W-:Y:S01]  /*ff00*/  MOV R2, 0x400 ;  /* 0x0000040000027802 */ /* 0x000fe20000000f00 */
[----:B------:R-:W-:Y:S02]  /*ff10*/  IMAD.MOV.U32 R28, RZ, RZ, R5 ;  /* 0x000000ffff1c7224 */ /* 0x000fe400078e0005 */
[----:B------:R-:W-:Y:S01]  /*ff20*/  IMAD.MOV.U32 R30, RZ, RZ, R0 ;  /* 0x000000ffff1e7224 */ /* 0x000fe200078e0000 */
[----:B------:R-:W-:Y:S01]  /*ff30*/  IADD3 R6, PT, PT, R2, 0x10, RZ ;  /* 0x0000001002067810 */ /* 0x000fe20007ffe0ff */
[----:B------:R-:W-:Y:S02]  /*ff40*/  IMAD.MOV.U32 R31, RZ, RZ, R45 ;  /* 0x000000ffff1f7224 */ /* 0x000fe400078e002d */
[----:B------:R-:W1:Y:S01]  /*ff50*/  LDC R10, c[0x0][0x364] ;  /* 0x0000d900ff0a7b82 */ /* 0x000e620000000800 */
[----:B------:R-:W-:-:S02]  /*ff60*/  IMAD.MOV.U32 R16, RZ, RZ, R4 ;  /* 0x000000ffff107224 */ /* 0x000fc400078e0004 */
[----:B------:R-:W-:Y:S02]  /*ff70*/  IMAD.MOV.U32 R17, RZ, RZ, R3 ;  /* 0x000000ffff117224 */ /* 0x000fe400078e0003 */
[----:B--23--:R-:W-:Y:S01]  /*ff80*/  IMAD R2, R14, R8, R11 ;  /* 0x000000080e027224 */ /* 0x00cfe200078e020b */
[----:B0-----:R-:W-:Y:S02]  /*ff90*/  LEA R7, R7, R6, 0x18 ;  /* 0x0000000607077211 */ /* 0x001fe400078ec0ff */
[----:B-1----:R-:W-:-:S03]  /*ffa0*/  ISETP.GE.U32.AND P0, PT, R10, 0x2, PT ;  /* 0x000000020a00780c */ /* 0x002fc60003f06070 */
[----:B------:R-:W-:-:S05]  /*ffb0*/  IMAD R9, R2, 0x20, R7 ;  /* 0x0000002002097824 */ /* 0x000fca00078e0207 */
[----:B------:R1:W-:Y:S04]  /*ffc0*/  STS.128 [R9], R28 ;  /* 0x0000001c09007388 */ /* 0x0003e80000000c00 */
[----:B------:R1:W-:Y:S01]  /*ffd0*/  STS.128 [R9+0x10], R16 ;  /* 0x0000101009007388 */ /* 0x0003e20000000c00 */
[----:B------:R-:W-:Y:S05]  /*ffe0*/  @!P0 BRA `(.L_x_2608) ;  /* 0x0000000000d08947 */ /* 0x000fea0003800000 */
[----:B------:R-:W-:-:S07]  /*fff0*/  IMAD.MOV.U32 R2, RZ, RZ, R10 ;  /* 0x000000ffff027224 */ /* 0x000fce00078e000a */
.L_x_2611:
        /* <DEDUP_REMOVED lines=8> */
[----:B0-----:R-:W-:Y:S05]  /*10080*/  @P0 BRA `(.L_x_2610) ;  /* 0x00000000009c0947 */ /* 0x001fea0003800000 */
[----:B------:R-:W-:-:S04]  /*10090*/  IMAD R2, R15, R8, R11 ;  /* 0x000000080f027224 */ /* 0x000fc800078e020b */
[----:B------:R-:W-:-:S05]  /*100a0*/  IMAD R2, R2, 0x20, R7 ;  /* 0x0000002002027824 */ /* 0x000fca00078e0207 */
[----:B-----5:R-:W0:Y:S04]  /*100b0*/  LDS.128 R20, [R2] ;  /* 0x0000000002147984 */ /* 0x020e280000000c00 */
[----:B------:R-:W2:Y:S01]  /*100c0*/  LDS.128 R24, [R2+0x10] ;  /* 0x0000100002187984 */ /* 0x000ea20000000c00 */
[CC--:B0-----:R-:W-:Y:S02]  /*100d0*/  ISETP.NE.U32.AND P2, PT, R5.reuse, R20.reuse, PT ;  /* 0x000000140500720c */ /* 0x0c1fe40003f45070 */
[----:B------:R-:W-:Y:S02]  /*100e0*/  ISETP.GT.U32.AND P4, PT, R5, R20, PT ;  /* 0x000000140500720c */ /* 0x000fe40003f84070 */
[----:B--2---:R-:W-:Y:S02]  /*100f0*/  ISETP.NE.U32.AND P0, PT, R4, R24, PT ;  /* 0x000000180400720c */ /* 0x004fe40003f05070 */
[----:B------:R-:W-:-:S02]  /*10100*/  ISETP.NE.AND.EX P2, PT, R29, R21, PT, P2 ;  /* 0x000000151d00720c */ /* 0x000fc40003f45320 */
[----:B------:R-:W-:Y:S02]  /*10110*/  ISETP.NE.AND.EX P0, PT, R3, R25, PT, P0 ;  /* 0x000000190300720c */ /* 0x000fe40003f05300 */
        /* <DEDUP_REMOVED lines=17> */
[----:B------:R-:W-:Y:S01]  /*10230*/  SEL R45, R23, R45, !P0 ;  /* 0x0000002d172d7207 */ /* 0x000fe20004000000 */
[----:B-1----:R-:W-:Y:S01]  /*10240*/  IMAD.MOV.U32 R28, RZ, RZ, R5 ;  /* 0x000000ffff1c7224 */ /* 0x002fe200078e0005 */
[----:B------:R-:W-:Y:S01]  /*10250*/  SEL R3, R25, R3, !P1 ;  /* 0x0000000319037207 */ /* 0x000fe20004800000 */
[----:B------:R-:W-:Y:S01]  /*10260*/  IMAD.MOV.U32 R30, RZ, RZ, R0 ;  /* 0x000000ffff1e7224 */ /* 0x000fe200078e0000 */
[----:B------:R-:W-:Y:S01]  /*10270*/  SEL R4, R24, R4, !P1 ;  /* 0x0000000418047207 */ /* 0x000fe20004800000 */
[----:B------:R-:W-:Y:S01]  /*10280*/  IMAD.MOV.U32 R31, RZ, RZ, R45 ;  /* 0x000000ffff1f7224 */ /* 0x000fe200078e002d */
[----:B------:R-:W-:Y:S01]  /*10290*/  SEL R29, R21, R29, !P0 ;  /* 0x0000001d151d7207 */ /* 0x000fe20004000000 */
[----:B------:R-:W-:Y:S01]  /*102a0*/  IMAD.MOV.U32 R17, RZ, RZ, R3 ;  /* 0x000000ffff117224 */ /* 0x000fe200078e0003 */
[----:B------:R-:W-:Y:S02]  /*102b0*/  SEL R18, R26, R18, !P1 ;  /* 0x000000121a127207 */ /* 0x000fe40004800000 */
[----:B------:R-:W-:Y:S01]  /*102c0*/  SEL R19, R27, R19, !P1 ;  /* 0x000000131b137207 */ /* 0x000fe20004800000 */
[----:B------:R0:W-:Y:S01]  /*102d0*/  STS.128 [R9], R28 ;  /* 0x0000001c09007388 */ /* 0x0001e20000000c00 */
[----:B------:R-:W-:-:S05]  /*102e0*/  MOV R16, R4 ;  /* 0x0000000400107202 */ /* 0x000fca0000000f00 */
[----:B------:R0:W-:Y:S02]  /*102f0*/  STS.128 [R9+0x10], R16 ;  /* 0x0000101009007388 */ /* 0x0001e40000000c00 */
.L_x_2610:
[----:B------:R-:W-:Y:S05]  /*10300*/  BSYNC.RECONVERGENT B0 ;  /* 0x0000000000007941 */ /* 0x000fea0003800200 */
.L_x_2609:
[----:B------:R-:W-:Y:S01]  /*10310*/  IMAD.MOV.U32 R2, RZ, RZ, R13 ;  /* 0x000000ffff027224 */ /* 0x000fe200078e000d */
[----:B------:R-:W-:Y:S06]  /*10320*/  @P6 BRA `(.L_x_2611) ;  /* 0xfffffffc00346947 */ /* 0x000fec000383ffff */
.L_x_2608:
[----:B------:R-:W4:Y:S02]  /*10330*/  LDCU UR4, c[0x0][0x3b0] ;  /* 0x00007600ff0477ac */ /* 0x000f240008000800 */
[----:B----4-:R-:W-:-:S09]  /*10340*/  UISETP.NE.AND UP0, UPT, UR4, URZ, UPT ;  /* 0x000000ff0400728c */ /* 0x010fd2000bf05270 */
[----:B------:R-:W-:Y:S05]  /*10350*/  BRA.U !UP0, `(.L_x_2612) ;  /* 0x0000000508cc7547 */ /* 0x000fea000b800000 */
[----:B01----:R-:W0:Y:S02]  /*10360*/  LDC R9, c[0x0][0x360] ;  /* 0x0000d800ff097b82 */ /* 0x003e240000000800 */
[----:B0-----:R-:W-:Y:S01]  /*10370*/  ISETP.GE.U32.AND P0, PT, R9, 0x21, PT ;  /* 0x000000210900780c */ /* 0x001fe20003f06070 */
[----:B------:R-:W-:-:S12]  /*10380*/  IMAD.MOV.U32 R2, RZ, RZ, R9 ;  /* 0x000000ffff027224 */ /* 0x000fd800078e0009 */
[----:B------:R-:W-:Y:S05]  /*10390*/  @!P0 BRA `(.L_x_2613) ;  /* 0x00000004000c8947 */ /* 0x000fea0003800000 */
[----:B------:R-:W0:Y:S01]  /*103a0*/  S2UR UR5, SR_CgaCtaId ;  /* 0x00000000000579c3 */ /* 0x000e220000008800 */
[----:B------:R-:W-:Y:S01]  /*103b0*/  UMOV UR4, 0x400 ;  /* 0x0000040000047882 */ /* 0x000fe20000000000 */
[----:B--23--:R-:W-:Y:S01]  /*103c0*/  IMAD R2, R14, R9, R11 ;  /* 0x000000090e027224 */ /* 0x00cfe200078e020b */
[----:B------:R-:W-:Y:S01]  /*103d0*/  UIADD3 UR4, UPT, UPT, UR4, 0x10, URZ ;  /* 0x0000001004047890 */ /* 0x000fe2000fffe0ff */
[----:B------:R-:W-:Y:S01]  /*103e0*/  IMAD.MOV.U32 R28, RZ, RZ, R5 ;  /* 0x000000ffff1c7224 */ /* 0x000fe200078e0005 */
[----:B------:R-:W-:Y:S01]  /*103f0*/  ISETP.GE.U32.AND P0, PT, R9, 0x40, PT ;  /* 0x000000400900780c */ /* 0x000fe20003f06070 */
[----:B------:R-:W-:Y:S02]  /*10400*/  IMAD.MOV.U32 R30, RZ, RZ, R0 ;  /* 0x000000ffff1e7224 */ /* 0x000fe400078e0000 */
[----:B------:R-:W-:Y:S02]  /*10410*/  IMAD.MOV.U32 R31, RZ, RZ, R45 ;  /* 0x000000ffff1f7224 */ /* 0x000fe400078e002d */
[----:B------:R-:W-:-:S02]  /*10420*/  IMAD.MOV.U32 R16, RZ, RZ, R4 ;  /* 0x000000ffff107224 */ /* 0x000fc400078e0004 */
[----:B------:R-:W-:Y:S01]  /*10430*/  IMAD.MOV.U32 R17, RZ, RZ, R3 ;  /* 0x000000ffff117224 */ /* 0x000fe200078e0003 */
[----:B0-----:R-:W-:-:S06]  /*10440*/  ULEA UR4, UR5, UR4, 0x18 ;  /* 0x0000000405047291 */ /* 0x001fcc000f8ec0ff */
[----:B------:R-:W-:Y:S01]  /*10450*/  LEA R7, R2, UR4, 0x5 ;  /* 0x0000000402077c11 */ /* 0x000fe2000f8e28ff */
[----:B------:R-:W-:-:S04]  /*10460*/  IMAD.MOV.U32 R2, RZ, RZ, 0x20 ;  /* 0x00000020ff027424 */ /* 0x000fc800078e00ff */
[----:B------:R0:W-:Y:S04]  /*10470*/  STS.128 [R7], R28 ;  /* 0x0000001c07007388 */ /* 0x0001e80000000c00 */
[----:B------:R0:W-:Y:S01]  /*10480*/  STS.128 [R7+0x10], R16 ;  /* 0x0000101007007388 */ /* 0x0001e20000000c00 */
[----:B------:R-:W-:Y:S05]  /*10490*/  @!P0 BRA `(.L_x_2613) ;  /* 0x0000000000cc8947 */ /* 0x000fea0003800000 */
[----:B------:R-:W-:-:S07]  /*104a0*/  IMAD.MOV.U32 R6, RZ, RZ, R9 ;  /* 0x000000ffff067224 */ /* 0x000fce00078e0009 */
.L_x_2616:
        /* <DEDUP_REMOVED lines=8> */
[----:B-1----:R-:W-:Y:S05]  /*10530*/  @P0 BRA `(.L_x_2615) ;  /* 0x0000000000980947 */ /* 0x002fea0003800000 */
[----:B------:R-:W-:-:S05]  /*10540*/  IMAD R6, R10, 0x20, R7 ;  /* 0x000000200a067824 */ /* 0x000fca00078e0207 */
[----:B-----5:R-:W1:Y:S04]  /*10550*/  LDS.128 R20, [R6] ;  /* 0x0000000006147984 */ /* 0x020e680000000c00 */
[----:B------:R-:W2:Y:S01]  /*10560*/  LDS.128 R24, [R6+0x10] ;  /* 0x0000100006187984 */ /* 0x000ea20000000c00 */
[CC--:B-1----:R-:W-:Y:S02]  /*10570*/  ISETP.NE.U32.AND P2, PT, R5.reuse, R20.reuse, PT ;  /* 0x000000140500720c */ /* 0x0c2fe40003f45070 */
        /* <DEDUP_REMOVED lines=22> */
[----:B0-----:R-:W-:Y:S01]  /*106e0*/  IMAD.MOV.U32 R30, RZ, RZ, R0 ;  /* 0x000000ffff1e7224 */ /* 0x001fe200078e0000 */
[----:B------:R-:W-:Y:S01]  /*106f0*/  SEL R3, R25, R3, !P1 ;  /* 0x0000000319037207 */ /* 0x000fe20004800000 */
[----:B------:R-:W-:Y:S01]  /*10700*/  IMAD.MOV.U32 R31, RZ, RZ, R45 ;  /* 0x000000ffff1f7224 */ /* 0x000fe200078e002d */
[----:B------:R-:W-:Y:S01]  /*10710*/  SEL R5, R20, R5, !P0 ;  /* 0x0000000514057207 */ /* 0x000fe20004000000 */
[----:B------:R-:W-:Y:S01]  /*10720*/  IMAD.MOV.U32 R16, RZ, RZ, R4 ;  /* 0x000000ffff107224 */ /* 0x000fe200078e0004 */
[----:B------:R-:W-:Y:S01]  /*10730*/  SEL R29, R21, R29, !P0 ;  /* 0x0000001d151d7207 */ /* 0x000fe20004000000 */
[----:B------:R-:W-:Y:S01]  /*10740*/  IMAD.MOV.U32 R17, RZ, RZ, R3 ;  /* 0x000000ffff117224 */ /* 0x000fe200078e0003 */
[----:B------:R-:W-:Y:S02]  /*10750*/  SEL R18, R26, R18, !P1 ;  /* 0x000000121a127207 */ /* 0x000fe40004800000 */
[----:B------:R-:W-:-:S02]  /*10760*/  SEL R19, R27, R19, !P1 ;  /* 0x000000131b137207 */ /* 0x000fc40004800000 */
[----:B------:R-:W-:-:S03]  /*10770*/  MOV R28, R5 ;  /* 0x00000005001c7202 */ /* 0x000fc60000000f00 */
[----:B------:R1:W-:Y:S04]  /*10780*/  STS.128 [R7+0x10], R16 ;  /* 0x0000101007007388 */ /* 0x0003e80000000c00 */
[----:B------:R1:W-:Y:S02]  /*10790*/  STS.128 [R7], R28 ;  /* 0x0000001c07007388 */ /* 0x0003e40000000c00 */
.L_x_2615:
[----:B------:R-:W-:Y:S05]  /*107a0*/  BSYNC.RECONVERGENT B0 ;  /* 0x0000000000007941 */ /* 0x000fea0003800200 */
.L_x_2614:
[----:B------:R-:W-:Y:S01]  /*107b0*/  IMAD.MOV.U32 R6, RZ, RZ, R10 ;  /* 0x000000ffff067224 */ /* 0x000fe200078e000a */
[----:B------:R-:W-:Y:S06]  /*107c0*/  @P6 BRA `(.L_x_2616) ;  /* 0xfffffffc00386947 */ /* 0x000fec000383ffff */
.L_x_2613:
[----:B------:R-:W-:Y:S01]  /*107d0*/  ISETP.GE.U32.AND P0, PT, R2, 0x2, PT ;  /* 0x000000020200780c */ /* 0x000fe20003f06070 */
[----:B------:R-:W-:Y:S05]  /*107e0*/  WARPSYNC.ALL ;  /* 0x0000000000007948 */ /* 0x000fea0003800000 */
[----:B------:R-:W-:Y:S07]  /*107f0*/  BAR.SYNC.DEFER_BLOCKING 0x0 ;  /* 0x0000000000007b1d */ /* 0x000fee0000010000 */
[----:B------:R-:W-:Y:S05]  /*10800*/  @!P0 BRA `(.L_x_2612) ;  /* 0x0000000000a08947 */ /* 0x000fea0003800000 */
[----:B------:R-:W-:-:S07]  /*10810*/  IMAD.MOV.U32 R6, RZ, RZ, 0x1 ;  /* 0x00000001ff067424 */ /* 0x000fce00078e00ff */
.L_x_2617:
[----:B------:R-:W4:Y:S04]  /*10820*/  SHFL.DOWN PT, R10, R5, R6, 0x1f ;  /* 0x08001f06050a7589 */ /* 0x000f2800000e0000 */
[----:B------:R-:W2:Y:S04]  /*10830*/  SHFL.DOWN PT, R13, R4, R6, 0x1f ;  /* 0x08001f06040d7589 */ /* 0x000ea800000e0000 */
[----:B------:R-:W3:Y:S04]  /*10840*/  SHFL.DOWN PT, R8, R29, R6, 0x1f ;  /* 0x08001f061d087589 */ /* 0x000ee800000e0000 */
[----:B01----:R-:W0:Y:S04]  /*10850*/  SHFL.DOWN PT, R16, R3, R6, 0x1f ;  /* 0x08001f0603107589 */ /* 0x003e2800000e0000 */
[----:B------:R-:W1:Y:S04]  /*10860*/  SHFL.DOWN PT, R7, R0, R6, 0x1f ;  /* 0x08001f0600077589 */ /* 0x000e6800000e0000 */
[----:B------:R-:W1:Y:S04]  /*10870*/  SHFL.DOWN PT, R15, R18, R6, 0x1f ;  /* 0x08001f06120f7589 */ /* 0x000e6800000e0000 */
[----:B------:R-:W1:Y:S01]  /*10880*/  SHFL.DOWN PT, R12, R45, R6, 0x1f ;  /* 0x08001f062d0c7589 */ /* 0x000e6200000e0000 */
[----:B----4-:R-:W-:-:S02]  /*10890*/  ISETP.NE.U32.AND P1, PT, R5, R10, PT ;  /* 0x0000000a0500720c */ /* 0x010fc40003f25070 */
[----:B------:R-:W-:Y:S01]  /*108a0*/  ISETP.GT.U32.AND P4, PT, R5, R10, PT ;  /* 0x0000000a0500720c */ /* 0x000fe20003f84070 */
[----:B-----5:R4:W1:Y:S01]  /*108b0*/  SHFL.DOWN PT, R20, R19, R6, 0x1f ;  /* 0x08001f0613147589 */ /* 0x02086200000e0000 */
[CC--:B--2---:R-:W-:Y:S02]  /*108c0*/  ISETP.NE.U32.AND P0, PT, R4.reuse, R13.reuse, PT ;  /* 0x0000000d0400720c */ /* 0x0c4fe40003f05070 */
[----:B------:R-:W-:Y:S02]  /*108d0*/  ISETP.GT.U32.AND P5, PT, R4, R13, PT ;  /* 0x0000000d0400720c */ /* 0x000fe40003fa4070 */
[CC--:B---3--:R-:W-:Y:S02]  /*108e0*/  ISETP.NE.AND.EX P1, PT, R29.reuse, R8.reuse, PT, P1 ;  /* 0x000000081d00720c */ /* 0x0c8fe40003f25310 */
[----:B------:R-:W-:Y:S02]  /*108f0*/  ISETP.GT.AND.EX P4, PT, R29, R8, PT, P4 ;  /* 0x000000081d00720c */ /* 0x000fe40003f84340 */
[CC--:B0-----:R-:W-:Y:S01]  /*10900*/  ISETP.NE.AND.EX P0, PT, R3.reuse, R16.reuse, PT, P0 ;  /* 0x000000100300720c */ /* 0x0c1fe20003f05300 */
[----:B----4-:R-:W-:Y:S01]  /*10910*/  IMAD.SHL.U32 R6, R6, 0x2, RZ ;  /* 0x0000000206067824 */ /* 0x010fe200078e00ff */
[----:B------:R-:W-:-:S02]  /*10920*/  ISETP.GT.AND.EX P5, PT, R3, R16, PT, P5 ;  /* 0x000000100300720c */ /* 0x000fc40003fa4350 */
[----:B-1----:R-:W-:Y:S02]  /*10930*/  ISETP.GE.U32.AND P2, PT, R0, R7, PT ;  /* 0x000000070000720c */ /* 0x002fe40003f46070 */
[----:B------:R-:W-:Y:S02]  /*10940*/  SEL R9, RZ, 0xffffffff, P4 ;  /* 0xffffffffff097807 */ /* 0x000fe40002000000 */
[----:B------:R-:W-:Y:S02]  /*10950*/  ISETP.GE.U32.AND P3, PT, R18, R15, PT ;  /* 0x0000000f1200720c */ /* 0x000fe40003f66070 */
[----:B------:R-:W-:Y:S02]  /*10960*/  SEL R17, RZ, 0xffffffff, P5 ;  /* 0xffffffffff117807 */ /* 0x000fe40002800000 */
[----:B------:R-:W-:Y:S02]  /*10970*/  ISETP.GE.AND.EX P2, PT, R45, R12, PT, P2 ;  /* 0x0000000c2d00720c */ /* 0x000fe40003f46320 */
[----:B------:R-:W-:-:S02]  /*10980*/  ISETP.GE.AND.EX P3, PT, R19, R20, PT, P3 ;  /* 0x000000141300720c */ /* 0x000fc40003f66330 */
[----:B------:R-:W-:Y:S02]  /*10990*/  @!P1 SEL R9, RZ, 0xffffffff, !P2 ;  /* 0xffffffffff099807 */ /* 0x000fe40005000000 */
[----:B------:R-:W-:Y:S02]  /*109a0*/  ISETP.GE.AND P2, PT, R6, R2, PT ;  /* 0x000000020600720c */ /* 0x000fe40003f46270 */
        /* <DEDUP_REMOVED lines=12> */
[----:B------:R-:W-:Y:S01]  /*10a70*/  SEL R19, R20, R19, !P1 ;  /* 0x0000001314137207 */ /* 0x000fe20004800000 */
[----:B------:R-:W-:Y:S06]  /*10a80*/  @!P2 BRA `(.L_x_2617) ;  /* 0xfffffffc0064a947 */ /* 0x000fec000383ffff */
.L_x_2612:
[----:B------:R-:W4:Y:S01]  /*10a90*/  LDC R2, c[0x0][0x56c] ;  /* 0x00015b00ff027b82 */ /* 0x000f220000000800 */
[----:B-----5:R-:W-:Y:S01]  /*10aa0*/  IMAD.MOV.U32 R23, RZ, RZ, RZ ;  /* 0x000000ffff177224 */ /* 0x020fe200078e00ff */
[C---:B----4-:R-:W-:Y:S01]  /*10ab0*/  ISETP.NE.AND P0, PT, R2.reuse, RZ, PT ;  /* 0x000000ff0200720c */ /* 0x050fe20003f05270 */
[----:B01----:R-:W-:-:S05]  /*10ac0*/  VIADD R7, R2, 0xffffffff ;  /* 0xffffffff02077836 */ /* 0x003fca0000000000 */
[----:B------:R-:W-:-:S05]  /*10ad0*/  VIMNMX.U32 R6, PT, PT, R7, 0x18, PT ;  /* 0x0000001807067848 */ /* 0x000fca0003fe0000 */
[----:B------:R-:W-:Y:S02]  /*10ae0*/  VIADD R6, R6, 0x1 ;  /* 0x0000000106067836 */ /* 0x000fe40000000000 */
[----:B------:R-:W-:Y:S05]  /*10af0*/  @!P0 BRA `(.L_x_2618) ;  /* 0x00000010004c8947 */ /* 0x000fea0003800000 */
[----:B------:R-:W4:Y:S01]  /*10b00*/  LDL.64 R12, [R1+0x20] ;  /* 0x00002000010c7983 */ /* 0x000f220000100a00 */
[----:B------:R-:W0:Y:S01]  /*10b10*/  LDCU.64 UR6, c[0x0][0x570] ;  /* 0x0000ae00ff0677ac */ /* 0x000e220008000a00 */
[----:B------:R-:W-:Y:S01]  /*10b20*/  IMAD.MOV.U32 R8, RZ, RZ, RZ ;  /* 0x000000ffff087224 */ /* 0x000fe200078e00ff */
[----:B------:R-:W-:Y:S01]  /*10b30*/  ISETP.NE.AND P1, PT, R7, RZ, PT ;  /* 0x000000ff0700720c */ /* 0x000fe20003f25270 */
[----:B------:R-:W1:Y:S01]  /*10b40*/  LDCU UR5, c[0x0][0x578] ;  /* 0x0000af00ff0577ac */ /* 0x000e620008000800 */
[----:B------:R-:W5:Y:S01]  /*10b50*/  LDCU UR4, c[0x0][0x69c] ;  /* 0x0000d380ff0477ac */ /* 0x000f620008000800 */
[----:B----4-:R-:W-:Y:S02]  /*10b60*/  IMAD.MOV.U32 R9, RZ, RZ, R13 ;  /* 0x000000ffff097224 */ /* 0x010fe400078e000d */
[----:B0-----:R-:W-:-:S05]  /*10b70*/  IMAD.HI.U32 R8, R13, UR7, R8 ;  /* 0x000000070d087c27 */ /* 0x001fca000f8e0008 */
[----:B-1----:R-:W-:-:S04]  /*10b80*/  SHF.R.U32.HI R9, RZ, UR5, R8 ;  /* 0x00000005ff097c19 */ /* 0x002fc80008011608 */
[----:B------:R-:W-:-:S05]  /*10b90*/  IADD3 R2, PT, PT, -R9, RZ, RZ ;  /* 0x000000ff09027210 */ /* 0x000fca0007ffe1ff */
[----:B------:R-:W-:-:S04]  /*10ba0*/  IMAD R2, R2, UR6, R13 ;  /* 0x0000000602027c24 */ /* 0x000fc8000f8e020d */
[----:B-----5:R-:W-:Y:S01]  /*10bb0*/  IMAD R23, R2, UR4, RZ ;  /* 0x0000000402177c24 */ /* 0x020fe2000f8e02ff */
        /* <DEDUP_REMOVED lines=256> */
[----:B------:R-:W1:Y:S01]  /*11bc0*/  LDCU UR5, c[0x0][0x698] ;  /* 0x0000d300ff0577ac */ /* 0x000e620008000800 */
[----:B------:R-:W4:Y:S02]  /*11bd0*/  LDCU UR4, c[0x0][0x75c] ;  /* 0x0000eb80ff0477ac */ /* 0x000f240008000800 */
[----:B0-----:R-:W-:-:S05]  /*11be0*/  IMAD.HI.U32 R2, R13, UR7, R12 ;  /* 0x000000070d027c27 */ /* 0x001fca000f8e000c */
[----:B-1----:R-:W-:-:S05]  /*11bf0*/  SHF.R.U32.HI R2, RZ, UR5, R2 ;  /* 0x00000005ff027c19 */ /* 0x002fca0008011602 */
[----:B------:R-:W-:-:S04]  /*11c00*/  IMAD.MOV R9, RZ, RZ, -R2 ;  /* 0x000000ffff097224 */ /* 0x000fc800078e0a02 */
[----:B------:R-:W-:-:S04]  /*11c10*/  IMAD R12, R9, UR6, R13 ;  /* 0x00000006090c7c24 */ /* 0x000fc8000f8e020d */
[----:B----4-:R-:W-:-:S07]  /*11c20*/  IMAD R23, R12, UR4, R23 ;  /* 0x000000040c177c24 */ /* 0x010fce000f8e0217 */
.L_x_2618:
[----:B------:R-:W-:Y:S01]  /*11c30*/  IMAD.MOV.U32 R22, RZ, RZ, RZ ;  /* 0x000000ffff167224 */ /* 0x000fe200078e00ff */
[----:B------:R-:W-:Y:S06]  /*11c40*/  @!P0 BRA `(.L_x_2619) ;  /* 0x00000010004c8947 */ /* 0x000fec0003800000 */
[----:B------:R-:W4:Y:S01]  /*11c50*/  LDL.64 R12, [R1+0x20] ;  /* 0x00002000010c7983 */ /* 0x000f220000100a00 */
[----:B------:R-:W0:Y:S01]  /*11c60*/  LDCU.64 UR6, c[0x0][0x570] ;  /* 0x0000ae00ff0677ac */ /* 0x000e220008000a00 */
[----:B------:R-:W-:Y:S01]  /*11c70*/  IMAD.MOV.U32 R8, RZ, RZ, RZ ;  /* 0x000000ffff087224 */ /* 0x000fe200078e00ff */
[----:B------:R-:W-:Y:S01]  /*11c80*/  ISETP.NE.AND P0, PT, R7, RZ, PT ;  /* 0x000000ff0700720c */ /* 0x000fe20003f05270 */
[----:B------:R-:W1:Y:S01]  /*11c90*/  LDCU UR4, c[0x0][0x578] ;  /* 0x0000af00ff0477ac */ /* 0x000e620008000800 */
[----:B------:R-:W5:Y:S01]  /*11ca0*/  LDCU UR5, c[0x0][0x69c] ;  /* 0x0000d380ff0577ac */ /* 0x000f620008000800 */
[----:B----4-:R-:W-:-:S04]  /*11cb0*/  VIADD R9, R13, 0x1 ;  /* 0x000000010d097836 */ /* 0x010fc80000000000 */
        /* <DEDUP_REMOVED lines=268> */
.L_x_2619:
        /* <DEDUP_REMOVED lines=9> */
.L_x_2622:
[----:B------:R-:W0:Y:S01]  /*12e10*/  I2F.U32.RP R10, R2 ;  /* 0x00000002000a7306 */ /* 0x000e220000209000 */
[----:B------:R-:W-:-:S07]  /*12e20*/  IMAD.MOV.U32 R17, RZ, RZ, R2 ;  /* 0x000000ffff117224 */ /* 0x000fce00078e0002 */
[----:B0-----:R-:W0:Y:S02]  /*12e30*/  MUFU.RCP R10, R10 ;  /* 0x0000000a000a7308 */ /* 0x001e240000001000 */
[----:B0-----:R-:W-:Y:S01]  /*12e40*/  VIADD R8, R10, 0xffffffe ;  /* 0x0ffffffe0a087836 */ /* 0x001fe20000000000 */
[----:B------:R-:W-:-:S05]  /*12e50*/  LOP3.LUT R10, RZ, R2, RZ, 0x33, !PT ;  /* 0x00000002ff0a7212 */ /* 0x000fca00078e33ff */
[----:B------:R0:W1:Y:S02]  /*12e60*/  F2I.FTZ.U32.TRUNC.NTZ R9, R8 ;  /* 0x0000000800097305 */ /* 0x000064000021f000 */
[----:B0-----:R-:W-:Y:S01]  /*12e70*/  IMAD.MOV.U32 R8, RZ, RZ, RZ ;  /* 0x000000ffff087224 */ /* 0x001fe200078e00ff */
[----:B-1----:R-:W-:-:S05]  /*12e80*/  IADD3 R15, PT, PT, RZ, -R9, RZ ;  /* 0x80000009ff0f7210 */ /* 0x002fca0007ffe0ff */
[----:B------:R-:W-:-:S04]  /*12e90*/  IMAD R15, R15, R2, RZ ;  /* 0x000000020f0f7224 */ /* 0x000fc800078e02ff */
[----:B------:R-:W-:-:S06]  /*12ea0*/  IMAD.HI.U32 R9, R9, R15, R8 ;  /* 0x0000000f09097227 */ /* 0x000fcc00078e0008 */
[----:B------:R-:W-:-:S04]  /*12eb0*/  IMAD.HI.U32 R12, R9, R13, RZ ;  /* 0x0000000d090c7227 */ /* 0x000fc800078e00ff */
[----:B------:R-:W-:-:S04]  /*12ec0*/  IMAD.MOV R12, RZ, RZ, -R12 ;  /* 0x000000ffff0c7224 */ /* 0x000fc800078e0a0c */
[----:B------:R-:W-:-:S05]  /*12ed0*/  IMAD R13, R2, R12, R13 ;  /* 0x0000000c020d7224 */ /* 0x000fca00078e020d */
        /* <DEDUP_REMOVED lines=10> */
.L_x_2621:
        /* <DEDUP_REMOVED lines=43> */
.L_x_2624:
[----:B------:R-:W-:-:S07]  /*13230*/  MOV R10, 0x13250 ;  /* 0x00013250000a7802 */ /* 0x000fce0000000f00 */
[----:B--23--:R-:W-:Y:S05]  /*13240*/  CALL.REL.NOINC `($__internal_10_$__cuda_sm20_div_u64) ;  /* 0x0000005400d07944 */ /* 0x00cfea0003c00000 */
[----:B------:R-:W-:Y:S02]  /*13250*/  IMAD.MOV.U32 R8, RZ, RZ, R2 ;  /* 0x000000ffff087224 */ /* 0x000fe400078e0002 */
[----:B------:R-:W-:-:S07]  /*13260*/  IMAD.MOV.U32 R9, RZ, RZ, R13 ;  /* 0x000000ffff097224 */ /* 0x000fce00078e000d */
.L_x_2625:
[----:B------:R-:W-:Y:S05]  /*13270*/  BSYNC.RECONVERGENT B0 ;  /* 0x0000000000007941 */ /* 0x000fea0003800200 */
.L_x_2623:
[----:B------:R-:W0:Y:S02]  /*13280*/  LDCU.64 UR4, c[0x0][0x780] ;  /* 0x0000f000ff0477ac */ /* 0x000e240008000a00 */
[----:B0-----:R-:W-:Y:S02]  /*13290*/  UISETP.NE.U32.AND UP0, UPT, UR4, URZ, UPT ;  /* 0x000000ff0400728c */ /* 0x001fe4000bf05070 */
[----:B------:R-:W-:Y:S02]  /*132a0*/  IADD3 R12, P1, PT, R8, UR4, RZ ;  /* 0x00000004080c7c10 */ /* 0x000fe4000ff3e0ff */
[----:B------:R-:W-:Y:S02]  /*132b0*/  UISETP.NE.AND.EX UP0, UPT, UR5, URZ, UPT, UP0 ;  /* 0x000000ff0500728c */ /* 0x000fe4000bf05300 */
[----:B------:R-:W-:-:S04]  /*132c0*/  IADD3.X R13, PT, PT, R9, UR5, RZ, P1, !PT ;  /* 0x00000005090d7c10 */ /* 0x000fc80008ffe4ff */
[----:B------:R-:W-:-:S04]  /*132d0*/  PLOP3.LUT P0, PT, PT, PT, UP0, 0x80, 0x8 ;  /* 0x000000000008781c */ /* 0x000fc80003f0f008 */
[----:B------:R-:W-:-:S13]  /*132e0*/  PLOP3.LUT P0, PT, P0, PT, PT, 0x8, 0x80 ;  /* 0x000000000080781c */ /* 0x000fda000070e170 */
.L_x_2620:
[----:B------:R-:W0:Y:S02]  /*132f0*/  LDCU UR4, c[0x0][0x3b8] ;  /* 0x00007700ff0477ac */ /* 0x000e240008000800 */
[----:B0-----:R-:W-:-:S09]  /*13300*/  UISETP.NE.AND UP0, UPT, UR4, URZ, UPT ;  /* 0x000000ff0400728c */ /* 0x001fd2000bf05270 */
[----:B------:R-:W-:Y:S05]  /*13310*/  BRA.U !UP0, `(.L_x_2626) ;  /* 0x00000049082c7547 */ /* 0x000fea000b800000 */
[----:B------:R-:W0:Y:S01]  /*13320*/  S2R R10, SR_CTAID.X ;  /* 0x00000000000a7919 */ /* 0x000e220000002500 */
[----:B------:R-:W2:Y:S01]  /*13330*/  LDCU UR4, c[0x0][0x3bc] ;  /* 0x00007780ff0477ac */ /* 0x000ea20008000800 */
[----:B------:R-:W-:Y:S01]  /*13340*/  HFMA2 R2, -RZ, RZ, 0, 0 ;  /* 0x00000000ff027431 */ /* 0x000fe200000001ff */
[----:B------:R-:W1:Y:S01]  /*13350*/  LDCU UR7, c[0x0][0x56c] ;  /* 0x0000ad80ff0777ac */ /* 0x000e620008000800 */
[----:B------:R-:W3:Y:S01]  /*13360*/  LDCU UR5, c[0x0][0x3c0] ;  /* 0x00007800ff0577ac */ /* 0x000ee20008000800 */
[----:B------:R-:W0:Y:S01]  /*13370*/  LDCU UR6, c[0x0][0x3a8] ;  /* 0x00007500ff0677ac */ /* 0x000e220008000800 */
[----:B--2---:R-:W-:Y:S01]  /*13380*/  IMAD R9, R11, UR4, RZ ;  /* 0x000000040b097c24 */ /* 0x004fe2000f8e02ff */
[----:B-1----:R-:W-:-:S03]  /*13390*/  UISETP.NE.AND UP0, UPT, UR7, URZ, UPT ;  /* 0x000000ff0700728c */ /* 0x002fc6000bf05270 */
        /* <DEDUP_REMOVED lines=277> */
.L_x_2627:
        /* <DEDUP_REMOVED lines=276> */
.L_x_2628:
        /* <DEDUP_REMOVED lines=19> */
[----:B------:R-:W-:Y:S01]  /*15760*/  MOV R28, R5 ;  /* 0x00000005001c7202 */ /* 0x000fe20000000f00 */
[----:B------:R-:W-:Y:S02]  /*15770*/  IMAD.MOV.U32 R5, RZ, RZ, R3 ;  /* 0x000000ffff057224 */ /* 0x000fe400078e0003 */
[----:B0-----:R-:W-:-:S07]  /*15780*/  IMAD R8, R10, UR4, R9 ;  /* 0x000000040a087c24 */ /* 0x001fce000f8e0209 */
[----:B--2---:R-:W-:Y:S01]  /*15790*/  @!P1 IMAD R8, R8, UR5, R11 ;  /* 0x0000000508089c24 */ /* 0x004fe2000f8e020b */
[----:B------:R-:W-:-:S03]  /*157a0*/  PLOP3.LUT P1, PT, PT, PT, PT, 0x80, 0x8 ;  /* 0x000000000008781c */ /* 0x000fc60003f2f070 */
[----:B-1----:R-:W-:-:S05]  /*157b0*/  IMAD.WIDE.U32 R6, R8, 0x20, R6 ;  /* 0x0000002008067825 */ /* 0x002fca00078e0006 */
[----:B------:R0:W-:Y:S04]  /*157c0*/  STG.E.64 desc[UR36][R6.64], R28 ;  /* 0x0000001c06007986 */ /* 0x0001e8000c101b24 */
[----:B------:R0:W-:Y:S04]  /*157d0*/  STG.E.64 desc[UR36][R6.64+0x8], R44 ;  /* 0x0000082c06007986 */ /* 0x0001e8000c101b24 */
[----:B------:R0:W-:Y:S04]  /*157e0*/  STG.E.64 desc[UR36][R6.64+0x10], R4 ;  /* 0x0000100406007986 */ /* 0x0001e8000c101b24 */
[----:B------:R0:W-:Y:S02]  /*157f0*/  STG.E.64 desc[UR36][R6.64+0x18], R18 ;  /* 0x0000181206007986 */ /* 0x0001e4000c101b24 */
.L_x_2630:
[----:B------:R-:W-:Y:S05]  /*15800*/  BSYNC.RECONVERGENT B0 ;  /* 0x0000000000007941 */ /* 0x000fea0003800200 */
.L_x_2629:
        /* <DEDUP_REMOVED lines=35> */
.L_x_2632:
[----:B------:R-:W-:Y:S05]  /*15a40*/  BSYNC.RECONVERGENT B0 ;  /* 0x0000000000007941 */ /* 0x000fea0003800200 */
.L_x_2631:
        /* <DEDUP_REMOVED lines=19> */
[----:B------:R-:W0:Y:S01]  /*15b80*/  LDCU.64 UR12, c[0x0][0x388] ;  /* 0x00007100ff0c77ac */ /* 0x000e220008000a00 */
[----:B-1----:R-:W-:Y:S01]  /*15b90*/  UISETP.NE.AND UP0, UPT, UR5, URZ, UPT ;  /* 0x000000ff0500728c */ /* 0x002fe2000bf05270 */
[----:B--2---:R-:W-:-:S02]  /*15ba0*/  IMAD.U32 R0, RZ, RZ, UR10 ;  /* 0x0000000aff007e24 */ /* 0x004fc4000f8e00ff */
[----:B------:R-:W-:Y:S02]  /*15bb0*/  IMAD.U32 R3, RZ, RZ, UR11 ;  /* 0x0000000bff037e24 */ /* 0x000fe4000f8e00ff */
[----:B0-----:R-:W-:Y:S02]  /*15bc0*/  IMAD.U32 R4, RZ, RZ, UR12 ;  /* 0x0000000cff047e24 */ /* 0x001fe4000f8e00ff */
[----:B------:R-:W-:Y:S02]  /*15bd0*/  IMAD.U32 R5, RZ, RZ, UR13 ;  /* 0x0000000dff057e24 */ /* 0x000fe4000f8e00ff */
[----:B------:R-:W-:Y:S05]  /*15be0*/  BRA.U !UP0, `(.L_x_2634) ;  /* 0x0000000108e87547 */ /* 0x000fea000b800000 */
[----:B------:R-:W0:Y:S01]  /*15bf0*/  LDCU UR5, c[0x0][0x360] ;  /* 0x00006c00ff0577ac */ /* 0x000e220008000800 */
[----:B------:R-:W-:Y:S02]  /*15c00*/  IMAD.U32 R6, RZ, RZ, UR12 ;  /* 0x0000000cff067e24 */ /* 0x000fe4000f8e00ff */
[----:B------:R-:W-:Y:S01]  /*15c10*/  IMAD.U32 R7, RZ, RZ, UR13 ;  /* 0x0000000dff077e24 */ /* 0x000fe2000f8e00ff */
[----:B------:R-:W1:Y:S01]  /*15c20*/  LDCU UR8, c[0x0][0x3ac] ;  /* 0x00007580ff0877ac */ /* 0x000e620008000800 */
        /* <DEDUP_REMOVED lines=8> */
[----:B------:R-:W-:Y:S01]  /*15cb0*/  IMAD.U32 R6, RZ, RZ, UR12 ;  /* 0x0000000cff067e24 */ /* 0x000fe2000f8e00ff */
[----:B------:R-:W-:Y:S01]  /*15cc0*/  MOV R7, UR13 ;  /* 0x0000000d00077c02 */ /* 0x000fe20008000f00 */
[----:B------:R-:W-:Y:S02]  /*15cd0*/  IMAD.U32 R8, RZ, RZ, UR10 ;  /* 0x0000000aff087e24 */ /* 0x000fe4000f8e00ff */
[----:B------:R-:W-:Y:S02]  /*15ce0*/  IMAD.U32 R9, RZ, RZ, UR11 ;  /* 0x0000000bff097e24 */ /* 0x000fe4000f8e00ff */
[----:B------:R-:W2:Y:S01]  /*15cf0*/  LDC.64 R28, c[0x0][0x788] ;  /* 0x0001e200ff1c7b82 */ /* 0x000ea20000000a00 */
[----:B0-----:R-:W-:-:S02]  /*15d00*/  IMAD R10, R10, UR7, RZ ;  /* 0x000000070a0a7c24 */ /* 0x001fc4000f8e02ff */
[----:B-1----:R-:W-:-:S07]  /*15d10*/  IMAD R30, R30, UR5, RZ ;  /* 0x000000051e1e7c24 */ /* 0x002fce000f8e02ff */
.L_x_2637:
[----:B------:R-:W-:-:S04]  /*15d20*/  IMAD.IADD R19, R10, 0x1, R15 ;  /* 0x000000010a137824 */ /* 0x000fc800078e020f */
[----:B--2---:R-:W-:-:S05]  /*15d30*/  IMAD.WIDE.U32 R18, R19, 0x20, R28 ;  /* 0x0000002013127825 */ /* 0x004fca00078e001c */
[----:B------:R-:W2:Y:S04]  /*15d40*/  LDG.E.64 R20, desc[UR36][R18.64] ;  /* 0x0000002412147981 */ /* 0x000ea8000c1e1b00 */
[----:B------:R-:W3:Y:S04]  /*15d50*/  LDG.E.64 R24, desc[UR36][R18.64+0x10] ;  /* 0x0000102412187981 */ /* 0x000ee8000c1e1b00 */
[----:B------:R-:W4:Y:S04]  /*15d60*/  LDG.E.64 R22, desc[UR36][R18.64+0x8] ;  /* 0x0000082412167981 */ /* 0x000f28000c1e1b00 */
[----:B------:R-:W5:Y:S01]  /*15d70*/  LDG.E.64 R26, desc[UR36][R18.64+0x18] ;  /* 0x00001824121a7981 */ /* 0x000f62000c1e1b00 */
[----:B------:R-:W-:Y:S01]  /*15d80*/  IMAD.IADD R15, R30, 0x1, R15 ;  /* 0x000000011e0f7824 */ /* 0x000fe200078e020f */
[----:B--2---:R-:W-:-:S02]  /*15d90*/  ISETP.NE.U32.AND P2, PT, R4, R20, PT ;  /* 0x000000140400720c */ /* 0x004fc40003f45070 */
[----:B------:R-:W-:Y:S02]  /*15da0*/  ISETP.GT.U32.AND P6, PT, R4, R20, PT ;  /* 0x000000140400720c */ /* 0x000fe40003fc4070 */
[CC--:B---3--:R-:W-:Y:S02]  /*15db0*/  ISETP.NE.U32.AND P3, PT, R6.reuse, R24.reuse, PT ;  /* 0x000000180600720c */ /* 0x0c8fe40003f65070 */
[CC--:B------:R-:W-:Y:S02]  /*15dc0*/  ISETP.NE.AND.EX P2, PT, R5.reuse, R21.reuse, PT, P2 ;  /* 0x000000150500720c */ /* 0x0c0fe40003f45320 */
[----:B------:R-:W-:Y:S02]  /*15dd0*/  ISETP.GT.AND.EX P6, PT, R5, R21, PT, P6 ;  /* 0x000000150500720c */ /* 0x000fe40003fc4360 */
[----:B------:R-:W-:Y:S02]  /*15de0*/  ISETP.NE.AND.EX P3, PT, R7, R25, PT, P3 ;  /* 0x000000190700720c */ /* 0x000fe40003f65330 */
[----:B------:R-:W-:-:S02]  /*15df0*/  ISETP.GT.U32.AND P4, PT, R6, R24, PT ;  /* 0x000000180600720c */ /* 0x000fc40003f84070 */
[----:B------:R-:W-:Y:S02]  /*15e00*/  SEL R17, RZ, 0xffffffff, P6 ;  /* 0xffffffffff117807 */ /* 0x000fe40003000000 */
[----:B----4-:R-:W-:Y:S02]  /*15e10*/  ISETP.GE.U32.AND P5, PT, R0, R22, PT ;  /* 0x000000160000720c */ /* 0x010fe40003fa6070 */
[----:B-----5:R-:W-:Y:S02]  /*15e20*/  ISETP.GE.U32.AND P6, PT, R8, R26, PT ;  /* 0x0000001a0800720c */ /* 0x020fe40003fc6070 */
[----:B------:R-:W-:Y:S02]  /*15e30*/  ISETP.GT.AND.EX P4, PT, R7, R25, PT, P4 ;  /* 0x000000190700720c */ /* 0x000fe40003f84340 */
[----:B------:R-:W-:Y:S02]  /*15e40*/  ISETP.GE.AND.EX P5, PT, R3, R23, PT, P5 ;  /* 0x000000170300720c */ /* 0x000fe40003fa6350 */
[----:B------:R-:W-:-:S02]  /*15e50*/  ISETP.GE.AND.EX P6, PT, R9, R27, PT, P6 ;  /* 0x0000001b0900720c */ /* 0x000fc40003fc6360 */
[----:B------:R-:W-:Y:S02]  /*15e60*/  SEL R18, RZ, 0xffffffff, P4 ;  /* 0xffffffffff127807 */ /* 0x000fe40002000000 */
[----:B------:R-:W-:Y:S02]  /*15e70*/  ISETP.GE.U32.AND P4, PT, R15, UR8, PT ;  /* 0x000000080f007c0c */ /* 0x000fe4000bf86070 */
        /* <DEDUP_REMOVED lines=16> */
.L_x_2636:
[----:B------:R-:W-:Y:S05]  /*15f80*/  BRA `(.L_x_2635) ;  /* 0x0000000000dc7947 */ /* 0x000fea0003800000 */
.L_x_2634:
[----:B------:R-:W0:Y:S01]  /*15f90*/  LDCU UR7, c[0x0][0x3ac] ;  /* 0x00007580ff0777ac */ /* 0x000e220008000800 */
[----:B------:R-:W-:Y:S02]  /*15fa0*/  IMAD.U32 R6, RZ, RZ, UR12 ;  /* 0x0000000cff067e24 */ /* 0x000fe4000f8e00ff */
[----:B------:R-:W-:Y:S02]  /*15fb0*/  IMAD.U32 R7, RZ, RZ, UR13 ;  /* 0x0000000dff077e24 */ /* 0x000fe4000f8e00ff */
[----:B------:R-:W-:Y:S02]  /*15fc0*/  IMAD.U32 R8, RZ, RZ, UR10 ;  /* 0x0000000aff087e24 */ /* 0x000fe4000f8e00ff */
[----:B------:R-:W-:Y:S01]  /*15fd0*/  IMAD.U32 R9, RZ, RZ, UR11 ;  /* 0x0000000bff097e24 */ /* 0x000fe2000f8e00ff */
[----:B0-----:R-:W-:-:S13]  /*15fe0*/  ISETP.GE.U32.AND P2, PT, R14, UR7, PT ;  /* 0x000000070e007c0c */ /* 0x001fda000bf46070 */
[----:B------:R-:W-:Y:S05]  /*15ff0*/  @P2 BRA `(.L_x_2635) ;  /* 0x0000000000c02947 */ /* 0x000fea0003800000 */
[----:B------:R-:W0:Y:S01]  /*16000*/  LDCU UR5, c[0x0][0x374] ;  /* 0x00006e80ff0577ac */ /* 0x000e220008000800 */
[----:B------:R-:W1:Y:S01]  /*16010*/  LDC R30, c[0x0][0x360] ;  /* 0x0000d800ff1e7b82 */ /* 0x000e620000000800 */
[----:B------:R-:W-:Y:S01]  /*16020*/  IMAD.U32 R6, RZ, RZ, UR12 ;  /* 0x0000000cff067e24 */ /* 0x000fe2000f8e00ff */
[----:B------:R-:W-:Y:S01]  /*16030*/  MOV R15, R14 ;  /* 0x0000000e000f7202 */ /* 0x000fe20000000f00 */
[----:B------:R-:W-:Y:S02]  /*16040*/  IMAD.U32 R7, RZ, RZ, UR13 ;  /* 0x0000000dff077e24 */ /* 0x000fe4000f8e00ff */
[----:B------:R-:W-:Y:S02]  /*16050*/  IMAD.U32 R8, RZ, RZ, UR10 ;  /* 0x0000000aff087e24 */ /* 0x000fe4000f8e00ff */
[----:B------:R-:W-:Y:S01]  /*16060*/  IMAD.U32 R9, RZ, RZ, UR11 ;  /* 0x0000000bff097e24 */ /* 0x000fe2000f8e00ff */
[----:B------:R-:W2:Y:S08]  /*16070*/  LDC.64 R28, c[0x0][0x788] ;  /* 0x0001e200ff1c7b82 */ /* 0x000eb00000000a00 */
[----:B------:R-:W3:Y:S01]  /*16080*/  LDC R32, c[0x0][0x364] ;  /* 0x0000d900ff207b82 */ /* 0x000ee20000000800 */
[----:B0-----:R-:W-:-:S07]  /*16090*/  IMAD R10, R10, UR5, RZ ;  /* 0x000000050a0a7c24 */ /* 0x001fce000f8e02ff */
.L_x_2638:
[----:B------:R-:W-:-:S04]  /*160a0*/  IMAD.IADD R18, R10, 0x1, R15 ;  /* 0x000000010a127824 */ /* 0x000fc800078e020f */
[----:B-1----:R-:W-:-:S04]  /*160b0*/  IMAD R19, R18, R30, R11 ;  /* 0x0000001e12137224 */ /* 0x002fc800078e020b */
[----:B--2---:R-:W-:-:S05]  /*160c0*/  IMAD.WIDE.U32 R18, R19, 0x20, R28 ;  /* 0x0000002013127825 */ /* 0x004fca00078e001c */
[----:B------:R-:W2:Y:S04]  /*160d0*/  LDG.E.64 R20, desc[UR36][R18.64] ;  /* 0x0000002412147981 */ /* 0x000ea8000c1e1b00 */
[----:B------:R-:W4:Y:S04]  /*160e0*/  LDG.E.64 R24, desc[UR36][R18.64+0x10] ;  /* 0x0000102412187981 */ /* 0x000f28000c1e1b00 */
[----:B------:R-:W5:Y:S04]  /*160f0*/  LDG.E.64 R22, desc[UR36][R18.64+0x8] ;  /* 0x0000082412167981 */ /* 0x000f68000c1e1b00 */
[----:B------:R-:W5:Y:S01]  /*16100*/  LDG.E.64 R26, desc[UR36][R18.64+0x18] ;  /* 0x00001824121a7981 */ /* 0x000f62000c1e1b00 */
[----:B---3--:R-:W-:Y:S01]  /*16110*/  IMAD.IADD R15, R32, 0x1, R15 ;  /* 0x00000001200f7824 */ /* 0x008fe200078e020f */
[----:B--2---:R-:W-:-:S02]  /*16120*/  ISETP.NE.U32.AND P3, PT, R4, R20, PT ;  /* 0x000000140400720c */ /* 0x004fc40003f65070 */
[----:B------:R-:W-:Y:S02]  /*16130*/  ISETP.GT.U32.AND P5, PT, R4, R20, PT ;  /* 0x000000140400720c */ /* 0x000fe40003fa4070 */
[CC--:B------:R-:W-:Y:S02]  /*16140*/  ISETP.NE.AND.EX P3, PT, R5.reuse, R21.reuse, PT, P3 ;  /* 0x000000150500720c */ /* 0x0c0fe40003f65330 */
[----:B----4-:R-:W-:Y:S02]  /*16150*/  ISETP.NE.U32.AND P2, PT, R6, R24, PT ;  /* 0x000000180600720c */ /* 0x010fe40003f45070 */
[----:B-----5:R-:W-:Y:S02]  /*16160*/  ISETP.GE.U32.AND P4, PT, R0, R22, PT ;  /* 0x000000160000720c */ /* 0x020fe40003f86070 */
[----:B------:R-:W-:Y:S02]  /*16170*/  ISETP.GT.AND.EX P5, PT, R5, R21, PT, P5 ;  /* 0x000000150500720c */ /* 0x000fe40003fa4350 */
[----:B------:R-:W-:-:S02]  /*16180*/  ISETP.NE.AND.EX P2, PT, R7, R25, PT, P2 ;  /* 0x000000190700720c */ /* 0x000fc40003f45320 */
[----:B------:R-:W-:Y:S02]  /*16190*/  ISETP.GE.AND.EX P4, PT, R3, R23, PT, P4 ;  /* 0x000000170300720c */ /* 0x000fe40003f86340 */
[----:B------:R-:W-:Y:S02]  /*161a0*/  ISETP.GT.U32.AND P6, PT, R6, R24, PT ;  /* 0x000000180600720c */ /* 0x000fe40003fc4070 */
[----:B------:R-:W-:Y:S02]  /*161b0*/  SEL R17, RZ, 0xffffffff, P5 ;  /* 0xffffffffff117807 */ /* 0x000fe40002800000 */
[----:B------:R-:W-:Y:S02]  /*161c0*/  ISETP.GE.U32.AND P5, PT, R8, R26, PT ;  /* 0x0000001a0800720c */ /* 0x000fe40003fa6070 */
[----:B------:R-:W-:Y:S02]  /*161d0*/  @!P3 SEL R17, RZ, 0xffffffff, !P4 ;  /* 0xffffffffff11b807 */ /* 0x000fe40006000000 */
[----:B------:R-:W-:-:S02]  /*161e0*/  ISETP.GT.AND.EX P6, PT, R7, R25, PT, P6 ;  /* 0x000000190700720c */ /* 0x000fc40003fc4360 */
[----:B------:R-:W-:Y:S02]  /*161f0*/  ISETP.GE.AND.EX P5, PT, R9, R27, PT, P5 ;  /* 0x0000001b0900720c */ /* 0x000fe40003fa6350 */
[----:B------:R-:W-:Y:S02]  /*16200*/  LOP3.LUT R17, R17, 0x1, RZ, 0xc0, !PT ;  /* 0x0000000111117812 */ /* 0x000fe400078ec0ff */
[----:B------:R-:W-:Y:S02]  /*16210*/  SEL R18, RZ, 0xffffffff, P6 ;  /* 0xffffffffff127807 */ /* 0x000fe40003000000 */
[----:B------:R-:W-:Y:S02]  /*16220*/  @!P2 SEL R18, RZ, 0xffffffff, !P5 ;  /* 0xffffffffff12a807 */ /* 0x000fe40006800000 */
[----:B------:R-:W-:Y:S02]  /*16230*/  ISETP.NE.U32.AND P2, PT, R17, 0x1, PT ;  /* 0x000000011100780c */ /* 0x000fe40003f45070 */
[----:B------:R-:W-:-:S02]  /*16240*/  LOP3.LUT R18, R18, 0x1, RZ, 0xc0, !PT ;  /* 0x0000000112127812 */ /* 0x000fc400078ec0ff */
[----:B------:R-:W-:Y:S02]  /*16250*/  SEL R4, R20, R4, !P2 ;  /* 0x0000000414047207 */ /* 0x000fe40005000000 */
[----:B------:R-:W-:Y:S02]  /*16260*/  SEL R5, R21, R5, !P2 ;  /* 0x0000000515057207 */ /* 0x000fe40005000000 */
[----:B------:R-:W-:Y:S02]  /*16270*/  SEL R0, R22, R0, !P2 ;  /* 0x0000000016007207 */ /* 0x000fe40005000000 */
[----:B------:R-:W-:Y:S02]  /*16280*/  SEL R3, R23, R3, !P2 ;  /* 0x0000000317037207 */ /* 0x000fe40005000000 */
[----:B------:R-:W-:Y:S02]  /*16290*/  ISETP.GE.U32.AND P2, PT, R15, UR7, PT ;  /* 0x000000070f007c0c */ /* 0x000fe4000bf46070 */
[----:B------:R-:W-:-:S04]  /*162a0*/  ISETP.NE.U32.AND P3, PT, R18, 0x1, PT ;  /* 0x000000011200780c */ /* 0x000fc80003f65070 */
[----:B------:R-:W-:Y:S02]  /*162b0*/  SEL R6, R24, R6, !P3 ;  /* 0x0000000618067207 */ /* 0x000fe40005800000 */
[----:B------:R-:W-:Y:S02]  /*162c0*/  SEL R7, R25, R7, !P3 ;  /* 0x0000000719077207 */ /* 0x000fe40005800000 */
[----:B------:R-:W-:Y:S02]  /*162d0*/  SEL R8, R26, R8, !P3 ;  /* 0x000000081a087207 */ /* 0x000fe40005800000 */
[----:B------:R-:W-:Y:S01]  /*162e0*/  SEL R9, R27, R9, !P3 ;  /* 0x000000091b097207 */ /* 0x000fe20005800000 */
[----:B------:R-:W-:Y:S06]  /*162f0*/  @!P2 BRA `(.L_x_2638) ;  /* 0xfffffffc0068a947 */ /* 0x000fec000383ffff */
.L_x_2635:
[----:B------:R-:W-:Y:S05]  /*16300*/  BSYNC.RECONVERGENT B0 ;  /* 0x0000000000007941 */ /* 0x000fea0003800200 */
.L_x_2633:
[----:B------:R-:W0:Y:S01]  /*16310*/  LDCU UR5, c[0x0][0x360] ;  /* 0x00006c00ff0577ac */ /* 0x000e220008000800 */
[----:B------:R-:W-:Y:S02]  /*16320*/  IMAD.MOV.U32 R20, RZ, RZ, R4 ;  /* 0x000000ffff147224 */ /* 0x000fe400078e0004 */
[----:B------:R-:W-:Y:S01]  /*16330*/  IMAD.MOV.U32 R21, RZ, RZ, R5 ;  /* 0x000000ffff157224 */ /* 0x000fe200078e0005 */
[----:B------:R-:W-:Y:S01]  /*16340*/  UIADD3 UR4, UPT, UPT, UR4, 0x10, URZ ;  /* 0x0000001004047890 */ /* 0x000fe2000fffe0ff */
[----:B------:R-:W-:Y:S02]  /*16350*/  IMAD.MOV.U32 R22, RZ, RZ, R0 ;  /* 0x000000ffff167224 */ /* 0x000fe400078e0000 */
[----:B------:R-:W-:Y:S01]  /*16360*/  IMAD.MOV.U32 R23, RZ, RZ, R3 ;  /* 0x000000ffff177224 */ /* 0x000fe200078e0003 */
[----:B------:R-:W-:Y:S01]  /*16370*/  ULEA UR8, UR6, UR4, 0x18 ;  /* 0x0000000406087291 */ /* 0x000fe2000f8ec0ff */
[----:B------:R-:W-:Y:S01]  /*16380*/  IMAD.MOV.U32 R24, RZ, RZ, R6 ;  /* 0x000000ffff187224 */ /* 0x000fe200078e0006 */
[----:B------:R-:W1:Y:S01]  /*16390*/  LDCU UR6, c[0x0][0x364] ;  /* 0x00006c80ff0677ac */ /* 0x000e620008000800 */
[----:B------:R-:W-:-:S02]  /*163a0*/  IMAD.MOV.U32 R25, RZ, RZ, R7 ;  /* 0x000000ffff197224 */ /* 0x000fc400078e0007 */
[----:B------:R-:W-:Y:S02]  /*163b0*/  IMAD.MOV.U32 R26, RZ, RZ, R8 ;  /* 0x000000ffff1a7224 */ /* 0x000fe400078e0008 */
[----:B------:R-:W-:Y:S02]  /*163c0*/  IMAD.MOV.U32 R27, RZ, RZ, R9 ;  /* 0x000000ffff1b7224 */ /* 0x000fe400078e0009 */
[----:B0-----:R-:W-:-:S05]  /*163d0*/  IMAD R10, R14, UR5, R11 ;  /* 0x000000050e0a7c24 */ /* 0x001fca000f8e020b */
[----:B------:R-:W-:-:S05]  /*163e0*/  LEA R10, R10, UR8, 0x5 ;  /* 0x000000080a0a7c11 */ /* 0x000fca000f8e28ff */
[----:B------:R0:W-:Y:S01]  /*163f0*/  STS.128 [R10], R20 ;  /* 0x000000140a007388 */ /* 0x0001e20000000c00 */
[----:B-1----:R-:W-:-:S03]  /*16400*/  UISETP.GE.U32.AND UP0, UPT, UR6, 0x2, UPT ;  /* 0x000000020600788c */ /* 0x002fc6000bf06070 */
[----:B------:R0:W-:Y:S06]  /*16410*/  STS.128 [R10+0x10], R24 ;  /* 0x000010180a007388 */ /* 0x0001ec0000000c00 */
[----:B------:R-:W-:Y:S05]  /*16420*/  BRA.U !UP0, `(.L_x_2639) ;  /* 0x0000000108d87547 */ /* 0x000fea000b800000 */
[----:B------:R-:W-:-:S05]  /*16430*/  UMOV UR4, UR6 ;  /* 0x0000000600047c82 */ /* 0x000fca0008000000 */
.L_x_2642:
[----:B------:R-:W-:Y:S01]  /*16440*/  USHF.R.U32.HI UR7, URZ, 0x1, UR4 ;  /* 0x00000001ff077899 */ /* 0x000fe20008011604 */
[----:B------:R-:W-:Y:S05]  /*16450*/  BAR.SYNC.DEFER_BLOCKING 0x0 ;  /* 0x0000000000007b1d */ /* 0x000fea0000010000 */
[----:B------:R-:W-:Y:S01]  /*16460*/  VIADD R18, R14, UR7 ;  /* 0x000000070e127c36 */ /* 0x000fe20008000000 */
[----:B------:R-:W-:Y:S04]  /*16470*/  BSSY.RECONVERGENT B0, `(.L_x_2640) ;  /* 0x000002e000007945 */ /* 0x000fe80003800200 */
[----:B------:R-:W-:-:S04]  /*16480*/  ISETP.GE.U32.AND P2, PT, R18, UR6, PT ;  /* 0x0000000612007c0c */ /* 0x000fc8000bf46070 */
[----:B------:R-:W-:-:S13]  /*16490*/  ISETP.GE.U32.OR P2, PT, R14, UR7, P2 ;  /* 0x000000070e007c0c */ /* 0x000fda0009746470 */
[----:B-1----:R-:W-:Y:S05]  /*164a0*/  @P2 BRA `(.L_x_2641) ;  /* 0x0000000000a82947 */ /* 0x002fea0003800000 */
[----:B------:R-:W-:-:S05]  /*164b0*/  IMAD R15, R18, UR5, R11 ;  /* 0x00000005120f7c24 */ /* 0x000fca000f8e020b */
[----:B------:R-:W-:-:S05]  /*164c0*/  LEA R15, R15, UR8, 0x5 ;  /* 0x000000080f0f7c11 */ /* 0x000fca000f8e28ff */
[----:B0-----:R-:W0:Y:S04]  /*164d0*/  LDS.128 R20, [R15] ;  /* 0x000000000f147984 */ /* 0x001e280000000c00 */
[----:B------:R-:W1:Y:S01]  /*164e0*/  LDS.128 R24, [R15+0x10] ;  /* 0x000010000f187984 */ /* 0x000e620000000c00 */
[CC--:B0-----:R-:W-:Y:S02]  /*164f0*/  ISETP.NE.U32.AND P3, PT, R4.reuse, R20.reuse, PT ;  /* 0x000000140400720c */ /* 0x0c1fe40003f65070 */
[----:B------:R-:W-:Y:S02]  /*16500*/  ISETP.GT.U32.AND P5, PT, R4, R20, PT ;  /* 0x000000140400720c */ /* 0x000fe40003fa4070 */
[----:B-1----:R-:W-:Y:S02]  /*16510*/  ISETP.NE.U32.AND P2, PT, R6, R24, PT ;  /* 0x000000180600720c */ /* 0x002fe40003f45070 */
[----:B------:R-:W-:-:S02]  /*16520*/  ISETP.NE.AND.EX P3, PT, R5, R21, PT, P3 ;  /* 0x000000150500720c */ /* 0x000fc40003f65330 */
[----:B------:R-:W-:Y:S02]  /*16530*/  ISETP.GT.AND.EX P5, PT, R5, R21, PT, P5 ;  /* 0x000000150500720c */ /* 0x000fe40003fa4350 */
[----:B------:R-:W-:Y:S02]  /*16540*/  ISETP.NE.AND.EX P2, PT, R7, R25, PT, P2 ;  /* 0x000000190700720c */ /* 0x000fe40003f45320 */
[----:B------:R-:W-:Y:S02]  /*16550*/  ISETP.GT.U32.AND P6, PT, R6, R24, PT ;  /* 0x000000180600720c */ /* 0x000fe40003fc4070 */
[----:B------:R-:W-:Y:S02]  /*16560*/  SEL R17, RZ, 0xffffffff, P5 ;  /* 0xffffffffff117807 */ /* 0x000fe40002800000 */
[----:B------:R-:W-:Y:S02]  /*16570*/  ISETP.GE.U32.AND P4, PT, R0, R22, PT ;  /* 0x000000160000720c */ /* 0x000fe40003f86070 */
[----:B------:R-:W-:-:S02]  /*16580*/  ISETP.GE.U32.AND P5, PT, R8, R26, PT ;  /* 0x0000001a0800720c */ /* 0x000fc40003fa6070 */
[----:B------:R-:W-:Y:S02]  /*16590*/  ISETP.GT.AND.EX P6, PT, R7, R25, PT, P6 ;  /* 0x000000190700720c */ /* 0x000fe40003fc4360 */
[----:B------:R-:W-:Y:S02]  /*165a0*/  ISETP.GE.AND.EX P4, PT, R3, R23, PT, P4 ;  /* 0x000000170300720c */ /* 0x000fe40003f86340 */
[----:B------:R-:W-:Y:S02]  /*165b0*/  ISETP.GE.AND.EX P5, PT, R9, R27, PT, P5 ;  /* 0x0000001b0900720c */ /* 0x000fe40003fa6350 */
        /* <DEDUP_REMOVED lines=10> */
[----:B------:R-:W-:Y:S01]  /*16660*/  IMAD.MOV.U32 R20, RZ, RZ, R4 ;  /* 0x000000ffff147224 */ /* 0x000fe200078e0004 */
        /* <DEDUP_REMOVED lines=9> */
[----:B------:R-:W-:-:S02]  /*16700*/  IMAD.MOV.U32 R26, RZ, RZ, R8 ;  /* 0x000000ffff1a7224 */ /* 0x000fc400078e0008 */
[----:B------:R-:W-:Y:S01]  /*16710*/  IMAD.MOV.U32 R27, RZ, RZ, R9 ;  /* 0x000000ffff1b7224 */ /* 0x000fe200078e0009 */
[----:B------:R-:W-:-:S04]  /*16720*/  MOV R21, R5 ;  /* 0x0000000500157202 */ /* 0x000fc80000000f00 */
[----:B------:R1:W-:Y:S04]  /*16730*/  STS.128 [R10+0x10], R24 ;  /* 0x000010180a007388 */ /* 0x0003e80000000c00 */
[----:B------:R1:W-:Y:S02]  /*16740*/  STS.128 [R10], R20 ;  /* 0x000000140a007388 */ /* 0x0003e40000000c00 */
.L_x_2641:
[----:B------:R-:W-:Y:S05]  /*16750*/  BSYNC.RECONVERGENT B0 ;  /* 0x0000000000007941 */ /* 0x000fea0003800200 */
.L_x_2640:
[----:B------:R-:W-:-:S03]  /*16760*/  UISETP.GT.U32.AND UP0, UPT, UR4, 0x3, UPT ;  /* 0x000000030400788c */ /* 0x000fc6000bf04070 */
[----:B------:R-:W-:-:S06]  /*16770*/  UMOV UR4, UR7 ;  /* 0x0000000700047c82 */ /* 0x000fcc0008000000 */
[----:B------:R-:W-:Y:S05]  /*16780*/  BRA.U UP0, `(.L_x_2642) ;  /* 0xfffffffd002c7547 */ /* 0x000fea000b83ffff */
.L_x_2639:
        /* <DEDUP_REMOVED lines=8> */
[----:B------:R-:W-:Y:S01]  /*16810*/  IMAD.MOV.U32 R21, RZ, RZ, R5 ;  /* 0x000000ffff157224 */ /* 0x000fe200078e0005 */
[----:B------:R-:W-:Y:S01]  /*16820*/  UISETP.GE.U32.AND UP0, UPT, UR5, 0x40, UPT ;  /* 0x000000400500788c */ /* 0x000fe2000bf06070 */
[----:B------:R-:W-:Y:S01]  /*16830*/  IMAD.MOV.U32 R22, RZ, RZ, R0 ;  /* 0x000000ffff167224 */ /* 0x000fe200078e0000 */
[----:B------:R-:W-:Y:S01]  /*16840*/  UMOV UR4, 0x20 ;  /* 0x0000002000047882 */ /* 0x000fe20000000000 */
[----:B------:R-:W-:Y:S02]  /*16850*/  IMAD.MOV.U32 R23, RZ, RZ, R3 ;  /* 0x000000ffff177224 */ /* 0x000fe400078e0003 */
[----:B------:R-:W-:Y:S02]  /*16860*/  IMAD.MOV.U32 R24, RZ, RZ, R6 ;  /* 0x000000ffff187224 */ /* 0x000fe400078e0006 */
[----:B------:R-:W-:Y:S01]  /*16870*/  IMAD.MOV.U32 R25, RZ, RZ, R7 ;  /* 0x000000ffff197224 */ /* 0x000fe200078e0007 */
[----:B------:R2:W-:Y:S01]  /*16880*/  STS.128 [R10], R20 ;  /* 0x000000140a007388 */ /* 0x0005e20000000c00 */
[----:B------:R-:W-:-:S05]  /*16890*/  IMAD.MOV.U32 R27, RZ, RZ, R9 ;  /* 0x000000ffff1b7224 */ /* 0x000fca00078e0009 */
[----:B------:R2:W-:Y:S01]  /*168a0*/  STS.128 [R10+0x10], R24 ;  /* 0x000010180a007388 */ /* 0x0005e20000000c00 */
[----:B------:R-:W-:Y:S05]  /*168b0*/  BRA.U !UP0, `(.L_x_2644) ;  /* 0x0000000108d47547 */ /* 0x000fea000b800000 */
[----:B------:R-:W-:-:S07]  /*168c0*/  IMAD.U32 R14, RZ, RZ, UR5 ;  /* 0x00000005ff0e7e24 */ /* 0x000fce000f8e00ff */
.L_x_2647:
        /* <DEDUP_REMOVED lines=8> */
[----:B------:R-:W-:-:S05]  /*16950*/  IMAD R14, R18, 0x20, R10 ;  /* 0x00000020120e7824 */ /* 0x000fca00078e020a */
[----:B--2---:R-:W0:Y:S04]  /*16960*/  LDS.128 R20, [R14] ;  /* 0x000000000e147984 */ /* 0x004e280000000c00 */
[----:B------:R-:W1:Y:S01]  /*16970*/  LDS.128 R24, [R14+0x10] ;  /* 0x000010000e187984 */ /* 0x000e620000000c00 */
[CC--:B0-----:R-:W-:Y:S02]  /*16980*/  ISETP.NE.U32.AND P2, PT, R4.reuse, R20.reuse, PT ;  /* 0x000000140400720c */ /* 0x0c1fe40003f45070 */
[----:B------:R-:W-:Y:S02]  /*16990*/  ISETP.GT.U32.AND P5, PT, R4, R20, PT ;  /* 0x000000140400720c */ /* 0x000fe40003fa4070 */
[CC--:B-1----:R-:W-:Y:S02]  /*169a0*/  ISETP.NE.U32.AND P3, PT, R6.reuse, R24.reuse, PT ;  /* 0x000000180600720c */ /* 0x0c2fe40003f65070 */
[----:B------:R-:W-:-:S02]  /*169b0*/  ISETP.GT.U32.AND P4, PT, R6, R24, PT ;  /* 0x000000180600720c */ /* 0x000fc40003f84070 */
[CC--:B------:R-:W-:Y:S02]  /*169c0*/  ISETP.NE.AND.EX P2, PT, R5.reuse, R21.reuse, PT, P2 ;  /* 0x000000150500720c */ /* 0x0c0fe40003f45320 */
[----:B------:R-:W-:Y:S02]  /*169d0*/  ISETP.GT.AND.EX P5, PT, R5, R21, PT, P5 ;  /* 0x000000150500720c */ /* 0x000fe40003fa4350 */
[CC--:B------:R-:W-:Y:S02]  /*169e0*/  ISETP.NE.AND.EX P3, PT, R7.reuse, R25.reuse, PT, P3 ;  /* 0x000000190700720c */ /* 0x0c0fe40003f65330 */
[----:B------:R-:W-:Y:S02]  /*169f0*/  ISETP.GT.AND.EX P4, PT, R7, R25, PT, P4 ;  /* 0x000000190700720c */ /* 0x000fe40003f84340 */
[----:B------:R-:W-:Y:S02]  /*16a00*/  SEL R15, RZ, 0xffffffff, P5 ;  /* 0xffffffffff0f7807 */ /* 0x000fe40002800000 */
[----:B------:R-:W-:-:S02]  /*16a10*/  SEL R14, RZ, 0xffffffff, P4 ;  /* 0xffffffffff0e7807 */ /* 0x000fc40002000000 */
[----:B------:R-:W-:Y:S02]  /*16a20*/  ISETP.GE.U32.AND P5, PT, R0, R22, PT ;  /* 0x000000160000720c */ /* 0x000fe40003fa6070 */
[----:B------:R-:W-:Y:S02]  /*16a30*/  ISETP.GE.U32.AND P4, PT, R8, R26, PT ;  /* 0x0000001a0800720c */ /* 0x000fe40003f86070 */
[----:B------:R-:W-:Y:S02]  /*16a40*/  ISETP.GE.AND.EX P5, PT, R3, R23, PT, P5 ;  /* 0x000000170300720c */ /* 0x000fe40003fa6350 */
[----:B------:R-:W-:Y:S02]  /*16a50*/  ISETP.GE.AND.EX P4, PT, R9, R27, PT, P4 ;  /* 0x0000001b0900720c */ /* 0x000fe40003f86340 */
        /* <DEDUP_REMOVED lines=20> */
[----:B------:R0:W-:Y:S01]  /*16ba0*/  STS.128 [R10], R20 ;  /* 0x000000140a007388 */ /* 0x0001e20000000c00 */
[----:B------:R-:W-:-:S02]  /*16bb0*/  IMAD.MOV.U32 R26, RZ, RZ, R8 ;  /* 0x000000ffff1a7224 */ /* 0x000fc400078e0008 */
[----:B------:R-:W-:-:S05]  /*16bc0*/  IMAD.MOV.U32 R27, RZ, RZ, R9 ;  /* 0x000000ffff1b7224 */ /* 0x000fca00078e0009 */
[----:B------:R0:W-:Y:S02]  /*16bd0*/  STS.128 [R10+0x10], R24 ;  /* 0x000010180a007388 */ /* 0x0001e40000000c00 */
.L_x_2646:
[----:B------:R-:W-:Y:S05]  /*16be0*/  BSYNC.RECONVERGENT B0 ;  /* 0x0000000000007941 */ /* 0x000fea0003800200 */
.L_x_2645:
[----:B------:R-:W-:Y:S01]  /*16bf0*/  MOV R14, R18 ;  /* 0x00000012000e7202 */ /* 0x000fe20000000f00 */
[----:B------:R-:W-:Y:S06]  /*16c00*/  @P6 BRA `(.L_x_2647) ;  /* 0xfffffffc00306947 */ /* 0x000fec000383ffff */
.L_x_2644:
[----:B------:R-:W-:Y:S01]  /*16c10*/  BAR.SYNC.DEFER_BLOCKING 0x0 ;  /* 0x0000000000007b1d */ /* 0x000fe20000010000 */
[----:B------:R-:W-:-:S09]  /*16c20*/  UISETP.GE.U32.AND UP0, UPT, UR4, 0x2, UPT ;  /* 0x000000020400788c */ /* 0x000fd2000bf06070 */
[----:B------:R-:W-:Y:S05]  /*16c30*/  BRA.U !UP0, `(.L_x_2643) ;  /* 0x0000000108a07547 */ /* 0x000fea000b800000 */
[----:B012---:R-:W-:-:S07]  /*16c40*/  IMAD.MOV.U32 R10, RZ, RZ, 0x1 ;  /* 0x00000001ff0a7424 */ /* 0x007fce00078e00ff */
.L_x_2648:
[----:B------:R-:W0:Y:S04]  /*16c50*/  SHFL.DOWN PT, R11, R4, R10, 0x1f ;  /* 0x08001f0a040b7589 */ /* 0x000e2800000e0000 */
[----:B------:R-:W1:Y:S04]  /*16c60*/  SHFL.DOWN PT, R19, R6, R10, 0x1f ;  /* 0x08001f0a06137589 */ /* 0x000e6800000e0000 */
[----:B------:R-:W2:Y:S04]  /*16c70*/  SHFL.DOWN PT, R14, R5, R10, 0x1f ;  /* 0x08001f0a050e7589 */ /* 0x000ea800000e0000 */
[----:B------:R-:W3:Y:S04]  /*16c80*/  SHFL.DOWN PT, R20, R7, R10, 0x1f ;  /* 0x08001f0a07147589 */ /* 0x000ee800000e0000 */
[----:B------:R-:W4:Y:S04]  /*16c90*/  SHFL.DOWN PT, R15, R0, R10, 0x1f ;  /* 0x08001f0a000f7589 */ /* 0x000f2800000e0000 */
[----:B------:R-:W5:Y:S04]  /*16ca0*/  SHFL.DOWN PT, R21, R8, R10, 0x1f ;  /* 0x08001f0a08157589 */ /* 0x000f6800000e0000 */
[----:B------:R-:W5:Y:S01]  /*16cb0*/  SHFL.DOWN PT, R18, R3, R10, 0x1f ;  /* 0x08001f0a03127589 */ /* 0x000f6200000e0000 */
[----:B0-----:R-:W-:-:S02]  /*16cc0*/  ISETP.NE.U32.AND P3, PT, R4, R11, PT ;  /* 0x0000000b0400720c */ /* 0x001fc40003f65070 */
[----:B------:R-:W-:Y:S01]  /*16cd0*/  ISETP.GT.U32.AND P5, PT, R4, R11, PT ;  /* 0x0000000b0400720c */ /* 0x000fe20003fa4070 */
[----:B------:R0:W5:Y:S01]  /*16ce0*/  SHFL.DOWN PT, R22, R9, R10, 0x1f ;  /* 0x08001f0a09167589 */ /* 0x00016200000e0000 */
[CC--:B-1----:R-:W-:Y:S02]  /*16cf0*/  ISETP.NE.U32.AND P2, PT, R6.reuse, R19.reuse, PT ;  /* 0x000000130600720c */ /* 0x0c2fe40003f45070 */
[----:B------:R-:W-:Y:S02]  /*16d00*/  ISETP.GT.U32.AND P6, PT, R6, R19, PT ;  /* 0x000000130600720c */ /* 0x000fe40003fc4070 */
[CC--:B--2---:R-:W-:Y:S02]  /*16d10*/  ISETP.NE.AND.EX P3, PT, R5.reuse, R14.reuse, PT, P3 ;  /* 0x0000000e0500720c */ /* 0x0c4fe40003f65330 */
[----:B------:R-:W-:Y:S02]  /*16d20*/  ISETP.GT.AND.EX P5, PT, R5, R14, PT, P5 ;  /* 0x0000000e0500720c */ /* 0x000fe40003fa4350 */
[----:B---3--:R-:W-:Y:S01]  /*16d30*/  ISETP.NE.AND.EX P2, PT, R7, R20, PT, P2 ;  /* 0x000000140700720c */ /* 0x008fe20003f45320 */
[----:B0-----:R-:W-:Y:S01]  /*16d40*/  IMAD.SHL.U32 R10, R10, 0x2, RZ ;  /* 0x000000020a0a7824 */ /* 0x001fe200078e00ff */
[----:B------:R-:W-:-:S02]  /*16d50*/  SEL R17, RZ, 0xffffffff, P5 ;  /* 0xffffffffff117807 */ /* 0x000fc40002800000 */
[----:B----4-:R-:W-:Y:S02]  /*16d60*/  ISETP.GE.U32.AND P4, PT, R0, R15, PT ;  /* 0x0000000f0000720c */ /* 0x010fe40003f86070 */
[----:B------:R-:W-:Y:S02]  /*16d70*/  ISETP.GT.AND.EX P6, PT, R7, R20, PT, P6 ;  /* 0x000000140700720c */ /* 0x000fe40003fc4360 */
[----:B-----5:R-:W-:Y:S02]  /*16d80*/  ISETP.GE.U32.AND P5, PT, R8, R21, PT ;  /* 0x000000150800720c */ /* 0x020fe40003fa6070 */
[----:B------:R-:W-:Y:S02]  /*16d90*/  SEL R23, RZ, 0xffffffff, P6 ;  /* 0xffffffffff177807 */ /* 0x000fe40003000000 */
[----:B------:R-:W-:Y:S02]  /*16da0*/  ISETP.GE.AND.EX P4, PT, R3, R18, PT, P4 ;  /* 0x000000120300720c */ /* 0x000fe40003f86340 */
[----:B------:R-:W-:-:S02]  /*16db0*/  ISETP.GE.AND.EX P5, PT, R9, R22, PT, P5 ;  /* 0x000000160900720c */ /* 0x000fc40003fa6350 */
[----:B------:R-:W-:Y:S02]  /*16dc0*/  @!P3 SEL R17, RZ, 0xffffffff, !P4 ;  /* 0xffffffffff11b807 */ /* 0x000fe40006000000 */
[----:B------:R-:W-:Y:S02]  /*16dd0*/  ISETP.GE.AND P4, PT, R10, UR4, PT ;  /* 0x000000040a007c0c */ /* 0x000fe4000bf86270 */
        /* <DEDUP_REMOVED lines=14> */
.L_x_2643:
[----:B------:R-:W-:Y:S05]  /*16ec0*/  @!P1 EXIT ;  /* 0x000000000000994d */ /* 0x000fea0003800000 */
[----:B------:R-:W3:Y:S02]  /*16ed0*/  LDCU.U8 UR4, c[0x0][0x7a0] ;  /* 0x0000f400ff0477ac */ /* 0x000ee40008000000 */
[----:B---3--:R-:W-:-:S13]  /*16ee0*/  ISETP.NE.AND P1, PT, RZ, UR4, PT ;  /* 0x00000004ff007c0c */ /* 0x008fda000bf25270 */
[----:B012---:R-:W0:Y:S02]  /*16ef0*/  @P1 LDC.64 R10, c[0x0][0x798] ;  /* 0x0001e600ff0a1b82 */ /* 0x007e240000000a00 */
        /* <DEDUP_REMOVED lines=22> */
.L_x_2651:
[----:B------:R-:W-:Y:S01]  /*17060*/  IMAD.MOV.U32 R0, RZ, RZ, RZ ;  /* 0x000000ffff007224 */ /* 0x000fe200078e00ff */
[----:B------:R-:W-:Y:S01]  /*17070*/  CS2R R8, SRZ ;  /* 0x0000000000087805 */ /* 0x000fe2000001ff00 */
[----:B------:R-:W-:-:S07]  /*17080*/  IMAD.MOV.U32 R3, RZ, RZ, RZ ;  /* 0x000000ffff037224 */ /* 0x000fce00078e00ff */
.L_x_2650:
        /* <DEDUP_REMOVED lines=26> */
.L_x_2654:
[----:B------:R-:W0:Y:S01]  /*17230*/  LDCU.64 UR4, c[0x0][0x770] ;  /* 0x0000ee00ff0477ac */ /* 0x000e220008000a00 */
[----:B------:R1:W2:Y:S01]  /*17240*/  LDC.64 R14, c[0x4][R17] ;  /* 0x01000000110e7b82 */ /* 0x0002a20000000a00 */
[----:B------:R-:W-:Y:S01]  /*17250*/  IMAD.MOV.U32 R8, RZ, RZ, 0x2ef ;  /* 0x000002efff087424 */ /* 0x000fe200078e00ff */
[----:B------:R-:W3:Y:S01]  /*17260*/  LDCU.64 UR6, c[0x4][0x3d8] ;  /* 0x01007b00ff0677ac */ /* 0x000ee20008000a00 */
[----:B------:R-:W-:Y:S02]  /*17270*/  IMAD.MOV.U32 R12, RZ, RZ, 0x1 ;  /* 0x00000001ff0c7424 */ /* 0x000fe400078e00ff */
[----:B------:R-:W-:Y:S01]  /*17280*/  IMAD.MOV.U32 R13, RZ, RZ, RZ ;  /* 0x000000ffff0d7224 */ /* 0x000fe200078e00ff */
[----:B------:R-:W4:Y:S01]  /*17290*/  LDCU.64 UR8, c[0x4][0x3c0] ;  /* 0x01007800ff0877ac */ /* 0x000f220008000a00 */
[----:B0-----:R-:W-:Y:S01]  /*172a0*/  IADD3 R2, P0, PT, R2, UR4, RZ ;  /* 0x0000000402027c10 */ /* 0x001fe2000ff1e0ff */
[----:B---3--:R-:W-:-:S04]  /*172b0*/  IMAD.U32 R4, RZ, RZ, UR6 ;  /* 0x00000006ff047e24 */ /* 0x008fc8000f8e00ff */
[----:B------:R-:W-:Y:S01]  /*172c0*/  IMAD.X R3, RZ, RZ, UR5, P0 ;  /* 0x00000005ff037e24 */ /* 0x000fe200080e06ff */
[----:B------:R-:W0:Y:S01]  /*172d0*/  LDCU.64 UR4, c[0x4][0x1b0] ;  /* 0x01003600ff0477ac */ /* 0x000e220008000a00 */
[----:B------:R-:W-:Y:S02]  /*172e0*/  IMAD.U32 R5, RZ, RZ, UR7 ;  /* 0x00000007ff057e24 */ /* 0x000fe4000f8e00ff */
[----:B----4-:R-:W-:Y:S01]  /*172f0*/  IMAD.U32 R6, RZ, RZ, UR8 ;  /* 0x00000008ff067e24 */ /* 0x010fe2000f8e00ff */
[----:B------:R1:W-:Y:S01]  /*17300*/  STG.E.64 desc[UR36][R2.64], R18 ;  /* 0x0000001202007986 */ /* 0x0003e2000c101b24 */
[----:B------:R-:W-:Y:S02]  /*17310*/  IMAD.U32 R7, RZ, RZ, UR9 ;  /* 0x00000009ff077e24 */ /* 0x000fe4000f8e00ff */
[----:B0-----:R-:W-:Y:S02]  /*17320*/  IMAD.U32 R10, RZ, RZ, UR4 ;  /* 0x00000004ff0a7e24 */ /* 0x001fe4000f8e00ff */
[----:B-1----:R-:W-:-:S07]  /*17330*/  IMAD.U32 R11, RZ, RZ, UR5 ;  /* 0x00000005ff0b7e24 */ /* 0x002fce000f8e00ff */
[----:B------:R-:W-:-:S07]  /*17340*/  LEPC R20, `(.L_x_2655) ;  /* 0x000000001014794e */ /* 0x000fce0000000000 */
[----:B--2---:R-:W-:Y:S05]  /*17350*/  CALL.ABS.NOINC R14 ;  /* 0x000000000e007343 */ /* 0x004fea0003c00000 */
.L_x_2655:
[----:B------:R-:W-:Y:S05]  /*17360*/  BRA `(.L_x_2656) ;  /* 0x0000000000107947 */ /* 0x000fea0003800000 */
.L_x_2653:
[----:B------:R-:W0:Y:S02]  /*17370*/  LDCU.64 UR4, c[0x0][0x770] ;  /* 0x0000ee00ff0477ac */ /* 0x000e240008000a00 */
[----:B0-----:R-:W-:-:S04]  /*17380*/  IADD3 R2, P0, PT, R2, UR4, RZ ;  /* 0x0000000402027c10 */ /* 0x001fc8000ff1e0ff */
[----:B------:R-:W-:-:S05]  /*17390*/  IADD3.X R3, PT, PT, RZ, UR5, RZ, P0, !PT ;  /* 0x00000005ff037c10 */ /* 0x000fca00087fe4ff */
[----:B------:R0:W-:Y:S04]  /*173a0*/  STG.E.64 desc[UR36][R2.64], R18 ;  /* 0x0000001202007986 */ /* 0x0001e8000c101b24 */
.L_x_2656:
[----:B------:R-:W1:Y:S02]  /*173b0*/  LDCU.64 UR4, c[0x0][0x770] ;  /* 0x0000ee00ff0477ac */ /* 0x000e640008000a00 */
[----:B-1----:R-:W-:-:S05]  /*173c0*/  IADD3 R16, P0, PT, R16, UR4, RZ ;  /* 0x0000000410107c10 */ /* 0x002fca000ff1e0ff */
[----:B------:R-:W-:-:S05]  /*173d0*/  IMAD.X R17, RZ, RZ, UR5, P0 ;  /* 0x00000005ff117e24 */ /* 0x000fca00080e06ff */
[----:B------:R-:W-:Y:S01]  /*173e0*/  STG.E.64 desc[UR36][R16.64], R22 ;  /* 0x0000001610007986 */ /* 0x000fe2000c101b24 */
[----:B------:R-:W-:Y:S05]  /*173f0*/  EXIT ;  /* 0x000000000000794d */ /* 0x000fea0003800000 */
.L_x_2652:
        /* <DEDUP_REMOVED lines=16> */
.L_x_2657:
        /* <DEDUP_REMOVED lines=15> */
.L_x_2658:
[----:B------:R-:W-:Y:S05]  /*175f0*/  EXIT ;  /* 0x000000000000794d */ /* 0x000fea0003800000 */
.L_x_2649:
[----:B------:R-:W0:Y:S02]  /*17600*/  LDCU.U8 UR4, c[0x0][0x7a1] ;  /* 0x0000f420ff0477ac */ /* 0x000e240008000000 */
[----:B0-----:R-:W-:Y:S01]  /*17610*/  UISETP.NE.AND UP0, UPT, UR4, URZ, UPT ;  /* 0x000000ff0400728c */ /* 0x001fe2000bf05270 */
[----:B------:R-:W-:Y:S10]  /*17620*/  @!P1 BRA `(.L_x_2659) ;  /* 0x0000000000809947 */ /* 0x000ff40003800000 */
[----:B------:R-:W2:Y:S04]  /*17630*/  LDG.E.64 R10, desc[UR36][R12.64] ;  /* 0x000000240c0a7981 */ /* 0x000ea8000c1e1b00 */
[----:B------:R-:W3:Y:S04]  /*17640*/  LDG.E.64 R18, desc[UR36][R12.64+0x10] ;  /* 0x000010240c127981 */ /* 0x000ee8000c1e1b00 */
[----:B------:R-:W4:Y:S04]  /*17650*/  LDG.E.64 R14, desc[UR36][R12.64+0x8] ;  /* 0x000008240c0e7981 */ /* 0x000f28000c1e1b00 */
[----:B------:R-:W5:Y:S01]  /*17660*/  LDG.E.64 R20, desc[UR36][R12.64+0x18] ;  /* 0x000018240c147981 */ /* 0x000f62000c1e1b00 */
[----:B--2---:R-:W-:-:S02]  /*17670*/  ISETP.NE.U32.AND P1, PT, R10, R4, PT ;  /* 0x000000040a00720c */ /* 0x004fc40003f25070 */
[----:B------:R-:W-:Y:S02]  /*17680*/  ISETP.GT.U32.AND P4, PT, R10, R4, PT ;  /* 0x000000040a00720c */ /* 0x000fe40003f84070 */
[CC--:B---3--:R-:W-:Y:S02]  /*17690*/  ISETP.NE.U32.AND P0, PT, R18.reuse, R6.reuse, PT ;  /* 0x000000061200720c */ /* 0x0c8fe40003f05070 */
[----:B------:R-:W-:Y:S02]  /*176a0*/  ISETP.NE.AND.EX P1, PT, R11, R5, PT, P1 ;  /* 0x000000050b00720c */ /* 0x000fe40003f25310 */
[----:B------:R-:W-:Y:S02]  /*176b0*/  ISETP.NE.AND.EX P0, PT, R19, R7, PT, P0 ;  /* 0x000000071300720c */ /* 0x000fe40003f05300 */
[----:B------:R-:W-:Y:S02]  /*176c0*/  ISETP.GT.U32.AND P5, PT, R18, R6, PT ;  /* 0x000000061200720c */ /* 0x000fe40003fa4070 */
[----:B----4-:R-:W-:-:S02]  /*176d0*/  ISETP.GE.U32.AND P2, PT, R14, R0, PT ;  /* 0x000000000e00720c */ /* 0x010fc40003f46070 */
[----:B-----5:R-:W-:Y:S02]  /*176e0*/  ISETP.GE.U32.AND P3, PT, R20, R8, PT ;  /* 0x000000081400720c */ /* 0x020fe40003f66070 */
[----:B------:R-:W-:Y:S02]  /*176f0*/  ISETP.GT.AND.EX P4, PT, R11, R5, PT, P4 ;  /* 0x000000050b00720c */ /* 0x000fe40003f84340 */
[----:B------:R-:W-:Y:S02]  /*17700*/  ISETP.GT.AND.EX P5, PT, R19, R7, PT, P5 ;  /* 0x000000071300720c */ /* 0x000fe40003fa4350 */
        /* <DEDUP_REMOVED lines=17> */
[----:B------:R-:W-:-:S07]  /*17820*/  SEL R9, R9, R21, !P1 ;  /* 0x0000001509097207 */ /* 0x000fce0004800000 */
.L_x_2659:
        /* <DEDUP_REMOVED lines=24> */
.L_x_2662:
        /* <DEDUP_REMOVED lines=15> */
[----:B0-----:R-:W-:Y:S01]  /*17aa0*/  IMAD.U32 R10, RZ, RZ, UR4 ;  /* 0x00000004ff0a7e24 */ /* 0x001fe2000f8e00ff */
[----:B-1----:R-:W-:-:S07]  /*17ab0*/  MOV R11, UR5 ;  /* 0x00000005000b7c02 */ /* 0x002fce0008000f00 */
[----:B------:R-:W-:-:S07]  /*17ac0*/  LEPC R20, `(.L_x_2663) ;  /* 0x000000001014794e */ /* 0x000fce0000000000 */
[----:B--2---:R-:W-:Y:S05]  /*17ad0*/  CALL.ABS.NOINC R14 ;  /* 0x000000000e007343 */ /* 0x004fea0003c00000 */
.L_x_2663:
[----:B------:R-:W-:Y:S05]  /*17ae0*/  BRA `(.L_x_2664) ;  /* 0x0000000000107947 */ /* 0x000fea0003800000 */
.L_x_2661:
[----:B------:R-:W0:Y:S02]  /*17af0*/  LDCU.64 UR4, c[0x0][0x770] ;  /* 0x0000ee00ff0477ac */ /* 0x000e240008000a00 */
[----:B0-----:R-:W-:-:S05]  /*17b00*/  IADD3 R2, P0, PT, R2, UR4, RZ ;  /* 0x0000000402027c10 */ /* 0x001fca000ff1e0ff */
[----:B------:R-:W-:-:S05]  /*17b10*/  IMAD.X R3, RZ, RZ, UR5, P0 ;  /* 0x00000005ff037e24 */ /* 0x000fca00080e06ff */
[----:B------:R0:W-:Y:S03]  /*17b20*/  STG.E.64 desc[UR36][R2.64], R18 ;  /* 0x0000001202007986 */ /* 0x0001e6000c101b24 */
.L_x_2664:
[----:B------:R-:W1:Y:S02]  /*17b30*/  LDCU.64 UR4, c[0x0][0x770] ;  /* 0x0000ee00ff0477ac */ /* 0x000e640008000a00 */
[----:B-1----:R-:W-:-:S05]  /*17b40*/  IADD3 R16, P0, PT, R16, UR4, RZ ;  /* 0x0000000410107c10 */ /* 0x002fca000ff1e0ff */
[----:B------:R-:W-:-:S05]  /*17b50*/  IMAD.X R17, RZ, RZ, UR5, P0 ;  /* 0x00000005ff117e24 */ /* 0x000fca00080e06ff */
[----:B------:R-:W-:Y:S01]  /*17b60*/  STG.E.64 desc[UR36][R16.64], R22 ;  /* 0x0000001610007986 */ /* 0x000fe2000c101b24 */
[----:B------:R-:W-:Y:S05]  /*17b70*/  EXIT ;  /* 0x000000000000794d */ /* 0x000fea0003800000 */
.L_x_2660:
[----:B------:R-:W-:Y:S04]  /*17b80*/  STG.E.64 desc[UR36][R12.64], R4 ;  /* 0x000000040c007986 */ /* 0x000fe8000c101b24 */
[----:B------:R-:W-:Y:S04]  /*17b90*/  STG.E.64 desc[UR36][R12.64+0x8], R18 ;  /* 0x000008120c007986 */ /* 0x000fe8000c101b24 */
[----:B------:R-:W-:Y:S04]  /*17ba0*/  STG.E.64 desc[UR36][R12.64+0x10], R6 ;  /* 0x000010060c007986 */ /* 0x000fe8000c101b24 */
[----:B------:R-:W-:Y:S01]  /*17bb0*/  STG.E.64 desc[UR36][R12.64+0x18], R22 ;  /* 0x000018160c007986 */ /* 0x000fe2000c101b24 */
[----:B------:R-:W-:Y:S05]  /*17bc0*/  EXIT ;  /* 0x000000000000794d */ /* 0x000fea0003800000 */
.L_x_2626:
[----:B------:R-:W4:Y:S01]  /*17bd0*/  LDL.LU.64 R6, [R1+0x20] ;  /* 0x0000200001067983 */ /* 0x000f220000300a00 */
[----:B------:R-:W4:Y:S02]  /*17be0*/  LDCU UR4, c[0x0][0x3a0] ;  /* 0x00007400ff0477ac */ /* 0x000f240008000800 */
[----:B----4-:R-:W-:-:S13]  /*17bf0*/  ISETP.GE.AND P1, PT, R7, UR4, PT ;  /* 0x0000000407007c0c */ /* 0x010fda000bf26270 */
[----:B------:R-:W-:Y:S05]  /*17c00*/  @P1 EXIT ;  /* 0x000000000000194d */ /* 0x000fea0003800000 */
[----:B------:R-:W0:Y:S01]  /*17c10*/  LDCU UR4, c[0x0][0x3b0] ;  /* 0x00007600ff0477ac */ /* 0x000e220008000800 */
[----:B--2---:R-:W-:Y:S02]  /*17c20*/  ISETP.NE.AND P2, PT, R11, RZ, PT ;  /* 0x000000ff0b00720c */ /* 0x004fe40003f45270 */
[----:B0-----:R-:W-:-:S13]  /*17c30*/  ISETP.NE.AND P1, PT, RZ, UR4, PT ;  /* 0x00000004ff007c0c */ /* 0x001fda000bf25270 */
[----:B------:R-:W-:Y:S05]  /*17c40*/  @P1 EXIT P2 ;  /* 0x000000000000194d */ /* 0x000fea0001000000 */
[----:B------:R-:W0:Y:S01]  /*17c50*/  LDCU UR4, c[0x0][0x3b4] ;  /* 0x00007680ff0477ac */ /* 0x000e220008000800 */
[----:B---3--:R-:W-:Y:S02]  /*17c60*/  ISETP.NE.AND P2, PT, R14, RZ, PT ;  /* 0x000000ff0e00720c */ /* 0x008fe40003f45270 */
        /* <DEDUP_REMOVED lines=23> */
[----:B----4-:R-:W-:Y:S01]  /*17de0*/  IMAD.U32 R10, RZ, RZ, UR8 ;  /* 0x00000008ff0a7e24 */ /* 0x010fe2000f8e00ff */
[----:B-1----:R-:W-:-:S07]  /*17df0*/  MOV R11, UR9 ;  /* 0x00000009000b7c02 */ /* 0x002fce0008000f00 */
[----:B------:R-:W-:-:S07]  /*17e00*/  LEPC R20, `(.L_x_2667) ;  /* 0x000000001014794e */ /* 0x000fce0000000000 */
[----:B--2---:R-:W-:Y:S05]  /*17e10*/  CALL.ABS.NOINC R2 ;  /* 0x0000000002007343 */ /* 0x004fea0003c00000 */
.L_x_2667:
[----:B------:R-:W-:Y:S01]  /*17e20*/  CS2R R18, SRZ ;  /* 0x0000000000127805 */ /* 0x000fe2000001ff00 */
[----:B------:R-:W-:Y:S02]  /*17e30*/  IMAD.MOV.U32 R0, RZ, RZ, RZ ;  /* 0x000000ffff007224 */ /* 0x000fe400078e00ff */
[----:B------:R-:W-:-:S07]  /*17e40*/  IMAD.MOV.U32 R45, RZ, RZ, RZ ;  /* 0x000000ffff2d7224 */ /* 0x000fce00078e00ff */
.L_x_2666:
        /* <DEDUP_REMOVED lines=26> */
.L_x_2670:
        /* <DEDUP_REMOVED lines=19> */
.L_x_2671:
[----:B------:R-:W-:Y:S05]  /*18120*/  BRA `(.L_x_2672) ;  /* 0x0000000000107947 */ /* 0x000fea0003800000 */
.L_x_2669:
[----:B------:R-:W0:Y:S02]  /*18130*/  LDCU.64 UR4, c[0x0][0x770] ;  /* 0x0000ee00ff0477ac */ /* 0x000e240008000a00 */
[----:B0-----:R-:W-:-:S05]  /*18140*/  IADD3 R2, P0, PT, R23, UR4, RZ ;  /* 0x0000000417027c10 */ /* 0x001fca000ff1e0ff */
[----:B------:R-:W-:-:S05]  /*18150*/  IMAD.X R3, RZ, RZ, UR5, P0 ;  /* 0x00000005ff037e24 */ /* 0x000fca00080e06ff */
[----:B------:R0:W-:Y:S03]  /*18160*/  STG.E.64 desc[UR36][R2.64], R16 ;  /* 0x0000001002007986 */ /* 0x0001e6000c101b24 */
.L_x_2672:
[----:B------:R-:W1:Y:S02]  /*18170*/  LDCU.64 UR4, c[0x0][0x770] ;  /* 0x0000ee00ff0477ac */ /* 0x000e640008000a00 */
[----:B-1----:R-:W-:-:S05]  /*18180*/  IADD3 R22, P0, PT, R22, UR4, RZ ;  /* 0x0000000416167c10 */ /* 0x002fca000ff1e0ff */
[----:B------:R-:W-:-:S05]  /*18190*/  IMAD.X R23, RZ, RZ, UR5, P0 ;  /* 0x00000005ff177e24 */ /* 0x000fca00080e06ff */
[----:B------:R-:W-:Y:S01]  /*181a0*/  STG.E.64 desc[UR36][R22.64], R24 ;  /* 0x0000001816007986 */ /* 0x000fe2000c101b24 */
[----:B------:R-:W-:Y:S05]  /*181b0*/  EXIT ;  /* 0x000000000000794d */ /* 0x000fea0003800000 */
.L_x_2668:
        /* <DEDUP_REMOVED lines=16> */
.L_x_2673:
        /* <DEDUP_REMOVED lines=15> */
.L_x_2674:
[----:B------:R-:W-:Y:S05]  /*183b0*/  EXIT ;  /* 0x000000000000794d */ /* 0x000fea0003800000 */
.L_x_2665:
        /* <DEDUP_REMOVED lines=35> */
.L_x_2675:
[----:B------:R-:W-:Y:S01]  /*185f0*/  IMAD.MOV.U32 R2, RZ, RZ, R4 ;  /* 0x000000ffff027224 */ /* 0x000fe200078e0004 */
[----:B------:R-:W-:Y:S01]  /*18600*/  MOV R28, R5 ;  /* 0x00000005001c7202 */ /* 0x000fe20000000f00 */
        /* <DEDUP_REMOVED lines=22> */
.L_x_2678:
        /* <DEDUP_REMOVED lines=19> */
.L_x_2679:
[----:B------:R-:W-:Y:S05]  /*188a0*/  BRA `(.L_x_2680) ;  /* 0x0000000000107947 */ /* 0x000fea0003800000 */
.L_x_2677:
[----:B------:R-:W0:Y:S02]  /*188b0*/  LDCU.64 UR4, c[0x0][0x770] ;  /* 0x0000ee00ff0477ac */ /* 0x000e240008000a00 */
[----:B0-----:R-:W-:-:S05]  /*188c0*/  IADD3 R2, P0, PT, R23, UR4, RZ ;  /* 0x0000000417027c10 */ /* 0x001fca000ff1e0ff */
[----:B------:R-:W-:-:S05]  /*188d0*/  IMAD.X R3, RZ, RZ, UR5, P0 ;  /* 0x00000005ff037e24 */ /* 0x000fca00080e06ff */
[----:B------:R0:W-:Y:S03]  /*188e0*/  STG.E.64 desc[UR36][R2.64], R16 ;  /* 0x0000001002007986 */ /* 0x0001e6000c101b24 */
.L_x_2680:
[----:B------:R-:W1:Y:S02]  /*188f0*/  LDCU.64 UR4, c[0x0][0x770] ;  /* 0x0000ee00ff0477ac */ /* 0x000e640008000a00 */
[----:B-1----:R-:W-:-:S05]  /*18900*/  IADD3 R22, P0, PT, R22, UR4, RZ ;  /* 0x0000000416167c10 */ /* 0x002fca000ff1e0ff */
[----:B------:R-:W-:-:S05]  /*18910*/  IMAD.X R23, RZ, RZ, UR5, P0 ;  /* 0x00000005ff177e24 */ /* 0x000fca00080e06ff */
[----:B------:R-:W-:Y:S01]  /*18920*/  STG.E.64 desc[UR36][R22.64], R18 ;  /* 0x0000001216007986 */ /* 0x000fe2000c101b24 */
[----:B------:R-:W-:Y:S05]  /*18930*/  EXIT ;  /* 0x000000000000794d */ /* 0x000fea0003800000 */
.L_x_2676:
[----:B------:R-:W-:Y:S04]  /*18940*/  STG.E.64 desc[UR36][R12.64], R28 ;  /* 0x0000001c0c007986 */ /* 0x000fe8000c101b24 */
[----:B------:R-:W-:Y:S04]  /*18950*/  STG.E.64 desc[UR36][R12.64+0x8], R16 ;  /* 0x000008100c007986 */ /* 0x000fe8000c101b24 */
[----:B------:R-:W-:Y:S04]  /*18960*/  STG.E.64 desc[UR36][R12.64+0x10], R2 ;  /* 0x000010020c007986 */ /* 0x000fe8000c101b24 */
[----:B------:R-:W-:Y:S01]  /*18970*/  STG.E.64 desc[UR36][R12.64+0x18], R18 ;  /* 0x000018120c007986 */ /* 0x000fe2000c101b24 */
[----:B------:R-:W-:Y:S05]  /*18980*/  EXIT ;  /* 0x000000000000794d */ /* 0x000fea0003800000 */
        .weak           $__internal_10_$__cuda_sm20_div_u64
        .type           $__internal_10_$__cuda_sm20_div_u64,@function
        .size           $__internal_10_$__cuda_sm20_div_u64,(.L_x_6062 - $__internal_10_$__cuda_sm20_div_u64)
$__internal_10_$__cuda_sm20_div_u64:
        /* <DEDUP_REMOVED lines=45> */
[----:B------:R-:W-:Y:S02]  /*18c60*/  IADD3 R21, P0, PT, -R12, R8, RZ ;  /* 0x000000080c157210 */ /* 0x000fe40007f1e1ff */
[----:B------:R-:W-:-:S03]  /*18c70*/  IADD3 R8, P2, PT, R15, 0x1, RZ ;  /* 0x000000010f087810 */ /* 0x000fc60007f5e0ff */
        /* <DEDUP_REMOVED lines=10> */
[----:B------:R-:W-:Y:S01]  /*18d20*/  ISETP.GE.U32.AND P0, PT, R9, R2, PT ;  /* 0x000000020900720c */ /* 0x000fe20003f06070 */
[----:B------:R-:W-:Y:S01]  /*18d30*/  IMAD.MOV.U32 R9, RZ, RZ, 0x0 ;  /* 0x00000000ff097424 */ /* 0x000fe200078e00ff */
[----:B------:R-:W-:Y:S02]  /*18d40*/  IADD3 R8, P2, PT, R15, 0x1, RZ ;  /* 0x000000010f087810 */ /* 0x000fe40007f5e0ff */
[----:B------:R-:W-:Y:S02]  /*18d50*/  ISETP.GE.U32.AND.EX P0, PT, R13, RZ, PT, P0 ;  /* 0x000000ff0d00720c */ /* 0x000fe40003f06100 */
[----:B------:R-:W-:Y:S01]  /*18d60*/  ISETP.NE.U32.AND P1, PT, R2, RZ, PT ;  /* 0x000000ff0200720c */ /* 0x000fe20003f25070 */
[----:B------:R-:W-:Y:S01]  /*18d70*/  IMAD.X R13, RZ, RZ, R12, P2 ;  /* 0x000000ffff0d7224 */ /* 0x000fe200010e060c */
[----:B------:R-:W-:Y:S01]  /*18d80*/  SEL R2, R8, R15, P0 ;  /* 0x0000000f08027207 */ /* 0x000fe20000000000 */
[----:B------:R-:W-:Y:S01]  /*18d90*/  IMAD.MOV.U32 R8, RZ, RZ, R10 ;  /* 0x000000ffff087224 */ /* 0x000fe200078e000a */
[----:B------:R-:W-:-:S02]  /*18da0*/  ISETP.NE.AND.EX P1, PT, RZ, RZ, PT, P1 ;  /* 0x000000ffff00720c */ /* 0x000fc40003f25310 */
[----:B------:R-:W-:Y:S02]  /*18db0*/  SEL R13, R13, R12, P0 ;  /* 0x0000000c0d0d7207 */ /* 0x000fe40000000000 */
[----:B------:R-:W-:Y:S02]  /*18dc0*/  SEL R2, R2, 0xffffffff, P1 ;  /* 0xffffffff02027807 */ /* 0x000fe40000800000 */
[----:B------:R-:W-:Y:S01]  /*18dd0*/  SEL R13, R13, 0xffffffff, P1 ;  /* 0xffffffff0d0d7807 */ /* 0x000fe20000800000 */
[----:B------:R-:W-:Y:S06]  /*18de0*/  RET.REL.NODEC R8 `(_ZN2at6native13reduce_kernelILi256ELi2ENS0_8ReduceOpIlNS0_9ArgMaxOpsIlEEjlLi4ELi4EEEEEvT1_) ;  /* 0xfffffe7008847950 */ /* 0x000fec0003c3ffff */
.L_x_2681:
        /* <DEDUP_REMOVED lines=9> */
.L_x_6062:


//--------------------- .text._ZN2at6native13reduce_kernelILi128ELi4ENS0_8ReduceOpIlNS0_9ArgMaxOpsIlEEjlLi4ELi4EEEEEvT1_ --------------------------
	.section	.text._ZN2at6native13reduce_kernelILi128ELi4ENS0_8ReduceOpIlNS0_9ArgMaxOpsIlEEjlLi4ELi4EEEEEvT1_,"ax",@progbits
	.align	128
        .global         _ZN2at6native13reduce_kernelILi128ELi4ENS0_8ReduceOpIlNS0_9ArgMaxOpsIlEEjlLi4ELi4EEEEEvT1_
        .type           _ZN2at6native13reduce_kernelILi128ELi4ENS0_8ReduceOpIlNS0_9ArgMaxOpsIlEEjlLi4ELi4EEEEEvT1_,@function
        .size           _ZN2at6native13reduce_kernelILi128ELi4ENS0_8ReduceOpIlNS0_9ArgMaxOpsIlEEjlLi4ELi4EEEEEvT1_,(.L_x_6063 - _ZN2at6native13reduce_kernelILi128ELi4ENS0_8ReduceOpIlNS0_9ArgMaxOpsIlEEjlLi4ELi4EEEEEvT1_)
        .other          _ZN2at6native13reduce_kernelILi128ELi4ENS0_8ReduceOpIlNS0_9ArgMaxOpsIlEEjlLi4ELi4EEEEEvT1_,@"STO_CUDA_ENTRY STV_DEFAULT"
_ZN2at6native13reduce_kernelILi128ELi4ENS0_8ReduceOpIlNS0_9ArgMaxOpsIlEEjlLi4ELi4EEEEEvT1_:
.text._ZN2at6native13reduce_kernelILi128ELi4ENS0_8ReduceOpIlNS0_9ArgMaxOpsIlEEjlLi4ELi4EEEEEvT1_:
        /* <DEDUP_REMOVED lines=296> */
.L_x_2682:
[----:B------:R-:W0:Y:S01]  /*1280*/  LDCU UR5, c[0x0][0x39c] ;  /* 0x00007380ff0577ac */ /* 0x000e220008000800 */
[----:B------:R-:W-:Y:S01]  /*1290*/  BSSY.RECONVERGENT B6, `(.L_x_2683) ;  /* 0x0001318000067945 */ /* 0x000fe20003800200 */
[----:B------:R-:W-:Y:S02]  /*12a0*/  CS2R R66, SRZ ;  /* 0x0000000000427805 */ /* 0x000fe4000001ff00 */
[----:B------:R-:W-:Y:S01]  /*12b0*/  CS2R R12, SRZ ;  /* 0x00000000000c7805 */ /* 0x000fe2000001ff00 */
[----:B------:R-:W1:Y:S01]  /*12c0*/  LDCU UR4, c[0x0][0x3a0] ;  /* 0x00007400ff0477ac */ /* 0x000e620008000800 */
[----:B------:R-:W-:Y:S01]  /*12d0*/  IMAD.MOV.U32 R16, RZ, RZ, RZ ;  /* 0x000000ffff107224 */ /* 0x000fe200078e00ff */
[----:B------:R-:W-:Y:S01]  /*12e0*/  CS2R R10, SRZ ;  /* 0x00000000000a7805 */ /* 0x000fe2000001ff00 */
[----:B------:R-:W-:Y:S01]  /*12f0*/  IMAD.MOV.U32 R79, RZ, RZ, RZ ;  /* 0x000000ffff4f7224 */ /* 0x000fe200078e00ff */
[----:B------:R-:W2:Y:S01]  /*1300*/  LDCU.64 UR36, c[0x0][0x358] ;  /* 0x00006b00ff2477ac */ /* 0x000ea20008000a00 */
[----:B------:R-:W-:Y:S01]  /*1310*/  IMAD.MOV.U32 R7, RZ, RZ, RZ ;  /* 0x000000ffff077224 */ /* 0x000fe200078e00ff */
[----:B------:R-:W-:Y:S01]  /*1320*/  CS2R R68, SRZ ;  /* 0x0000000000447805 */ /* 0x000fe2000001ff00 */
[----:B------:R-:W-:Y:S01]  /*1330*/  IMAD.MOV.U32 R3, RZ, RZ, RZ ;  /* 0x000000ffff037224 */ /* 0x000fe200078e00ff */
[----:B------:R-:W-:Y:S01]  /*1340*/  CS2R R18, SRZ ;  /* 0x0000000000127805 */ /* 0x000fe2000001ff00 */
[----:B------:R-:W-:-:S02]  /*1350*/  IMAD.MOV.U32 R9, RZ, RZ, RZ ;  /* 0x000000ffff097224 */ /* 0x000fc400078e00ff */
        /* <DEDUP_REMOVED lines=31> */
.L_x_2686:
        /* <DEDUP_REMOVED lines=23> */
[----:B------:R-:W-:-:S04]  /*16c0*/  IMAD.WIDE R104, R3, 0x8, R104 ;  /* 0x0000000803687825 */ /* 0x000fc800078e0268 */
[----:B------:R-:W-:Y:S01]  /*16d0*/  IMAD.MOV.U32 R37, RZ, RZ, R27 ;  /* 0x000000ffff257224 */ /* 0x000fe200078e001b */
[----:B------:R-:W-:Y:S01]  /*16e0*/  IADD3 R7, P3, PT, R104, 0x20, RZ ;  /* 0x0000002068077810 */ /* 0x000fe20007f7e0ff */
[----:B------:R-:W-:Y:S02]  /*16f0*/  IMAD.MOV.U32 R31, RZ, RZ, R24 ;  /* 0x000000ffff1f7224 */ /* 0x000fe400078e0018 */
[----:B------:R-:W-:Y:S01]  /*1700*/  IMAD.MOV.U32 R33, RZ, RZ, R26 ;  /* 0x000000ffff217224 */ /* 0x000fe200078e001a */
[----:B0-----:R-:W-:-:S03]  /*1710*/  IADD3 R16, PT, PT, R116, -0x4, R5 ;  /* 0xfffffffc74107810 */ /* 0x001fc60007ffe005 */
        /* <DEDUP_REMOVED lines=37> */
.L_x_2690:
[----:B------:R-:W-:Y:S05]  /*1970*/  BSYNC.RECONVERGENT B1 ;  /* 0x0000000000017941 */ /* 0x000fea0003800200 */
.L_x_2689:
[----:B------:R-:W-:Y:S01]  /*1980*/  IMAD.X R105, RZ, RZ, R105, P3 ;  /* 0x000000ffff697224 */ /* 0x000fe200018e0669 */
[----:B------:R-:W-:Y:S01]  /*1990*/  IADD3 R0, PT, PT, -R116, 0x4, RZ ;  /* 0x0000000474007810 */ /* 0x000fe20007ffe1ff */
[----:B------:R-:W-:-:S07]  /*19a0*/  IMAD.MOV.U32 R104, RZ, RZ, R7 ;  /* 0x000000ffff687224 */ /* 0x000fce00078e0007 */
.L_x_2688:
[----:B------:R-:W-:Y:S05]  /*19b0*/  BSYNC.RECONVERGENT B0 ;  /* 0x0000000000007941 */ /* 0x000fea0003800200 */
.L_x_2687:
[----:B------:R-:W0:Y:S01]  /*19c0*/  LDC.64 R4, c[0x0][0x3b0] ;  /* 0x0000ec00ff047b82 */ /* 0x000e220000000a00 */
[----:B------:R-:W-:Y:S01]  /*19d0*/  BSSY.RECONVERGENT B0, `(.L_x_2691) ;  /* 0x000005a000007945 */ /* 0x000fe20003800200 */
[----:B------:R-:W-:Y:S02]  /*19e0*/  IMAD.MOV.U32 R30, RZ, RZ, R24 ;  /* 0x000000ffff1e7224 */ /* 0x000fe400078e0018 */
[----:B------:R-:W-:Y:S02]  /*19f0*/  IMAD.MOV.U32 R32, RZ, RZ, R26 ;  /* 0x000000ffff207224 */ /* 0x000fe400078e001a */
[----:B------:R-:W-:Y:S02]  /*1a00*/  IMAD.MOV.U32 R28, RZ, RZ, R25 ;  /* 0x000000ffff1c7224 */ /* 0x000fe400078e0019 */
[----:B------:R-:W1:Y:S01]  /*1a10*/  LDC R6, c[0x0][0x3b8] ;  /* 0x0000ee00ff067b82 */ /* 0x000e620000000800 */
[----:B------:R-:W-:Y:S02]  /*1a20*/  IMAD.MOV.U32 R29, RZ, RZ, R27 ;  /* 0x000000ffff1d7224 */ /* 0x000fe400078e001b */
[----:B0-----:R-:W-:Y:S01]  /*1a30*/  IMAD R4, R17, R4, RZ ;  /* 0x0000000411047224 */ /* 0x001fe200078e02ff */
[----:B------:R-:W-:-:S03]  /*1a40*/  ISETP.NE.AND P0, PT, R5, RZ, PT ;  /* 0x000000ff0500720c */ /* 0x000fc60003f05270 */
[C---:B------:R-:W-:Y:S01]  /*1a50*/  IMAD R3, R2.reuse, R5, R4 ;  /* 0x0000000502037224 */ /* 0x040fe200078e0204 */
[----:B------:R-:W-:-:S03]  /*1a60*/  ISETP.NE.AND P0, PT, R2, RZ, P0 ;  /* 0x000000ff0200720c */ /* 0x000fc60000705270 */
[----:B-1----:R-:W-:Y:S01]  /*1a70*/  IMAD R13, R22, R6, R3 ;  /* 0x00000006160d7224 */ /* 0x002fe200078e0203 */
[----:B------:R-:W-:-:S03]  /*1a80*/  ISETP.NE.AND P1, PT, R6, RZ, PT ;  /* 0x000000ff0600720c */ /* 0x000fc60003f25270 */
[----:B------:R-:W-:Y:S01]  /*1a90*/  IMAD.SHL.U32 R3, R13, 0x4, RZ ;  /* 0x000000040d037824 */ /* 0x000fe200078e00ff */
[----:B------:R-:W-:-:S03]  /*1aa0*/  ISETP.NE.AND P1, PT, R22, RZ, P1 ;  /* 0x000000ff1600720c */ /* 0x000fc60000f25270 */
        /* <DEDUP_REMOVED lines=8> */
.L_x_2693:
[----:B------:R-:W-:Y:S01]  /*1b30*/  IMAD.WIDE.U32 R4, R13, 0x20, R104 ;  /* 0x000000200d047825 */ /* 0x000fe200078e0068 */
[----:B------:R-:W0:Y:S05]  /*1b40*/  LDCU UR4, c[0x0][0x3a4] ;  /* 0x00007480ff0477ac */ /* 0x000e2a0008000800 */
[----:B------:R-:W2:Y:S01]  /*1b50*/  LDG.E.ENL2.256 R8, R4, desc[UR36][R4.64] ;  /* 0xfe0000240404797e */ /* 0x000ea20008121908 */
[----:B------:R-:W-:-:S04]  /*1b60*/  IMAD.IADD R12, R3, 0x1, R0 ;  /* 0x00000001030c7824 */ /* 0x000fc800078e0200 */
[C---:B------:R-:W-:Y:S01]  /*1b70*/  VIADD R15, R12.reuse, 0x1 ;  /* 0x000000010c0f7836 */ /* 0x040fe20000000000 */
[----:B------:R-:W-:Y:S01]  /*1b80*/  ISETP.GE.U32.AND P3, PT, R31, R12, PT ;  /* 0x0000000c1f00720c */ /* 0x000fe20003f66070 */
[C---:B------:R-:W-:Y:S02]  /*1b90*/  VIADD R19, R12.reuse, 0x2 ;  /* 0x000000020c137836 */ /* 0x040fe40000000000 */
[----:B------:R-:W-:Y:S01]  /*1ba0*/  VIADD R21, R12, 0x3 ;  /* 0x000000030c157836 */ /* 0x000fe20000000000 */
        /* <DEDUP_REMOVED lines=9> */
[-C--:B------:R-:W-:Y:S02]  /*1c40*/  ISETP.NE.AND.EX P2, PT, R37, R5.reuse, PT, P2 ;  /* 0x000000052500720c */ /* 0x080fe40003f45320 */
        /* <DEDUP_REMOVED lines=50> */
.L_x_2692:
[----:B------:R-:W-:Y:S05]  /*1f70*/  BSYNC.RECONVERGENT B0 ;  /* 0x0000000000007941 */ /* 0x000fea0003800200 */
.L_x_2691:
        /* <DEDUP_REMOVED lines=24> */
.L_x_2695:
[----:B------:R-:W-:Y:S05]  /*2100*/  BSYNC.RECONVERGENT B0 ;  /* 0x0000000000007941 */ /* 0x000fea0003800200 */
.L_x_2694:
[CC--:B------:R-:W-:Y:S02]  /*2110*/  ISETP.NE.U32.AND P1, PT, R35.reuse, R25.reuse, PT ;  /* 0x000000192300720c */ /* 0x0c0fe40003f25070 */
[----:B------:R-:W-:Y:S02]  /*2120*/  CS2R R12, SRZ ;  /* 0x00000000000c7805 */ /* 0x000fe4000001ff00 */
[----:B------:R-:W-:Y:S01]  /*2130*/  ISETP.GT.U32.AND P2, PT, R35, R25, PT ;  /* 0x000000192300720c */ /* 0x000fe20003f44070 */
[----:B------:R-:W-:Y:S01]  /*2140*/  IMAD.MOV.U32 R16, RZ, RZ, RZ ;  /* 0x000000ffff107224 */ /* 0x000fe200078e00ff */
[----:B------:R-:W-:Y:S01]  /*2150*/  ISETP.NE.AND.EX P1, PT, R37, R27, PT, P1 ;  /* 0x0000001b2500720c */ /* 0x000fe20003f25310 */
[----:B------:R-:W-:Y:S01]  /*2160*/  IMAD.MOV.U32 R79, RZ, RZ, RZ ;  /* 0x000000ffff4f7224 */ /* 0x000fe200078e00ff */
[----:B------:R-:W-:Y:S02]  /*2170*/  ISETP.GE.U32.AND P0, PT, R31, R24, PT ;  /* 0x000000181f00720c */ /* 0x000fe40003f06070 */
[----:B------:R-:W-:-:S02]  /*2180*/  CS2R R10, SRZ ;  /* 0x00000000000a7805 */ /* 0x000fc4000001ff00 */
[----:B------:R-:W-:Y:S01]  /*2190*/  ISETP.GT.AND.EX P2, PT, R37, R27, PT, P2 ;  /* 0x0000001b2500720c */ /* 0x000fe20003f44320 */
[----:B------:R-:W-:Y:S01]  /*21a0*/  IMAD.MOV.U32 R7, RZ, RZ, RZ ;  /* 0x000000ffff077224 */ /* 0x000fe200078e00ff */
[----:B------:R-:W-:Y:S02]  /*21b0*/  ISETP.GE.AND.EX P0, PT, R33, R26, PT, P0 ;  /* 0x0000001a2100720c */ /* 0x000fe40003f06300 */
[----:B------:R-:W-:Y:S02]  /*21c0*/  CS2R R68, SRZ ;  /* 0x0000000000447805 */ /* 0x000fe4000001ff00 */
[----:B------:R-:W-:Y:S01]  /*21d0*/  SEL R0, RZ, 0xffffffff, P2 ;  /* 0xffffffffff007807 */ /* 0x000fe20001000000 */
[----:B------:R-:W-:Y:S01]  /*21e0*/  IMAD.MOV.U32 R3, RZ, RZ, RZ ;  /* 0x000000ffff037224 */ /* 0x000fe200078e00ff */
        /* <DEDUP_REMOVED lines=36> */
.L_x_2685:
        /* <DEDUP_REMOVED lines=8> */
[----:B------:R-:W1:Y:S08]  /*24b0*/  LDC R15, c[0x0][0x388] ;  /* 0x0000e200ff0f7b82 */ /* 0x000e700000000800 */
[----:B------:R-:W2:Y:S08]  /*24c0*/  LDC R16, c[0x0][0x38c] ;  /* 0x0000e300ff107b82 */ /* 0x000eb00000000800 */
[----:B------:R-:W3:Y:S01]  /*24d0*/  LDC R0, c[0x0][0x390] ;  /* 0x0000e400ff007b82 */ /* 0x000ee20000000800 */
[----:B0-----:R-:W-:-:S05]  /*24e0*/  IMAD R3, R74, 0x3, R99 ;  /* 0x000000034a037824 */ /* 0x001fca00078e0263 */
[----:B------:R-:W-:Y:S02]  /*24f0*/  ISETP.GE.U32.AND P0, PT, R3, R106, PT ;  /* 0x0000006a0300720c */ /* 0x000fe40003f06070 */
[----:B------:R-:W0:Y:S01]  /*2500*/  LDC R76, c[0x0][0x394] ;  /* 0x0000e500ff4c7b82 */ /* 0x000e220000000800 */
[--C-:B-1----:R-:W-:Y:S02]  /*2510*/  IMAD.MOV.U32 R73, RZ, RZ, R15.reuse ;  /* 0x000000ffff497224 */ /* 0x102fe400078e000f */
        /* <DEDUP_REMOVED lines=14> */
[--C-:B--2---:R-:W-:Y:S02]  /*2600*/  IMAD.MOV.U32 R72, RZ, RZ, R16.reuse ;  /* 0x000000ffff487224 */ /* 0x104fe400078e0010 */
        /* <DEDUP_REMOVED lines=14> */
[--C-:B---3--:R-:W-:Y:S02]  /*26f0*/  IMAD.MOV.U32 R14, RZ, RZ, R0.reuse ;  /* 0x000000ffff0e7224 */ /* 0x108fe400078e0000 */
        /* <DEDUP_REMOVED lines=14> */
[--C-:B0-----:R-:W-:Y:S02]  /*27e0*/  IMAD.MOV.U32 R75, RZ, RZ, R76.reuse ;  /* 0x000000ffff4b7224 */ /* 0x101fe400078e004c */
        /* <DEDUP_REMOVED lines=71> */
[----:B------:R-:W-:-:S07]  /*2c60*/  IMAD.MOV.U32 R100, RZ, RZ, R16 ;  /* 0x000000ffff647224 */ /* 0x000fce00078e0010 */
.L_x_2699:
[----:B------:R-:W-:-:S05]  /*2c70*/  SHF.R.U32.HI R41, RZ, 0x2, R99 ;  /* 0x00000002ff297819 */ /* 0x000fca0000011663 */
[----:B------:R-:W-:-:S06]  /*2c80*/  IMAD.WIDE.U32 R40, R41, 0x20, R104 ;  /* 0x0000002029287825 */ /* 0x000fcc00078e0068 */
[----:B------:R-:W2:Y:S01]  /*2c90*/  LDG.E.ENL2.256 R44, R40, desc[UR36][R40.64] ;  /* 0xfe0000242828797e */ /* 0x000ea2000812192c */
[----:B------:R-:W-:-:S05]  /*2ca0*/  IMAD.IADD R102, R99, 0x1, R74 ;  /* 0x0000000163667824 */ /* 0x000fca00078e024a */
[----:B------:R-:W-:-:S05]  /*2cb0*/  SHF.R.U32.HI R49, RZ, 0x2, R102 ;  /* 0x00000002ff317819 */ /* 0x000fca0000011666 */
[----:B------:R-:W-:-:S06]  /*2cc0*/  IMAD.WIDE.U32 R48, R49, 0x20, R104 ;  /* 0x0000002031307825 */ /* 0x000fcc00078e0068 */
[----:B------:R-:W3:Y:S01]  /*2cd0*/  LDG.E.ENL2.256 R52, R48, desc[UR36][R48.64] ;  /* 0xfe0000243030797e */ /* 0x000ee20008121934 */
[----:B------:R-:W-:-:S05]  /*2ce0*/  IMAD.IADD R101, R102, 0x1, R74 ;  /* 0x0000000166657824 */ /* 0x000fca00078e024a */
[----:B------:R-:W-:-:S05]  /*2cf0*/  SHF.R.U32.HI R25, RZ, 0x2, R101 ;  /* 0x00000002ff197819 */ /* 0x000fca0000011665 */
[----:B------:R-:W-:-:S06]  /*2d00*/  IMAD.WIDE.U32 R24, R25, 0x20, R104 ;  /* 0x0000002019187825 */ /* 0x000fcc00078e0068 */
[----:B------:R-:W4:Y:S01]  /*2d10*/  LDG.E.ENL2.256 R28, R24, desc[UR36][R24.64] ;  /* 0xfe0000241818797e */ /* 0x000f22000812191c */
[----:B------:R-:W-:-:S05]  /*2d20*/  IMAD.IADD R103, R101, 0x1, R74 ;  /* 0x0000000165677824 */ /* 0x000fca00078e024a */
[----:B------:R-:W-:-:S05]  /*2d30*/  SHF.R.U32.HI R33, RZ, 0x2, R103 ;  /* 0x00000002ff217819 */ /* 0x000fca0000011667 */
[----:B------:R-:W-:-:S06]  /*2d40*/  IMAD.WIDE.U32 R32, R33, 0x20, R104 ;  /* 0x0000002021207825 */ /* 0x000fcc00078e0068 */
[----:B------:R-:W5:Y:S01]  /*2d50*/  LDG.E.ENL2.256 R36, R32, desc[UR36][R32.64] ;  /* 0xfe0000242020797e */ /* 0x000f620008121924 */
[-C--:B------:R-:W-:Y:S02]  /*2d60*/  ISETP.GE.U32.AND P0, PT, R98, R99.reuse, PT ;  /* 0x000000636200720c */ /* 0x080fe40003f06070 */
[-C--:B------:R-:W-:Y:S02]  /*2d70*/  ISETP.GE.U32.AND P6, PT, R90, R99.reuse, PT ;  /* 0x000000635a00720c */ /* 0x080fe40003fc6070 */
[----:B------:R-:W-:Y:S02]  /*2d80*/  ISETP.GE.AND.EX P0, PT, R95, RZ, PT, P0 ;  /* 0x000000ff5f00720c */ /* 0x000fe40003f06300 */
[----:B------:R-:W-:Y:S02]  /*2d90*/  ISETP.GE.U32.AND P3, PT, R0, R99, PT ;  /* 0x000000630000720c */ /* 0x000fe40003f66070 */
[----:B------:R-:W-:Y:S02]  /*2da0*/  SEL R107, RZ, 0xffffffff, !P0 ;  /* 0xffffffffff6b7807 */ /* 0x000fe40004000000 */
[----:B------:R-:W-:-:S02]  /*2db0*/  ISETP.GE.AND.EX P6, PT, R87, RZ, PT, P6 ;  /* 0x000000ff5700720c */ /* 0x000fc40003fc6360 */
[----:B------:R-:W-:Y:S02]  /*2dc0*/  ISETP.GE.AND.EX P3, PT, R88, RZ, PT, P3 ;  /* 0x000000ff5800720c */ /* 0x000fe40003f66330 */
[----:B------:R-:W-:Y:S02]  /*2dd0*/  SEL R111, RZ, 0xffffffff, !P6 ;  /* 0xffffffffff6f7807 */ /* 0x000fe40007000000 */
[----:B------:R-:W-:Y:S02]  /*2de0*/  SEL R113, RZ, 0xffffffff, !P3 ;  /* 0xffffffffff717807 */ /* 0x000fe40005800000 */
[----:B------:R-:W-:-:S04]  /*2df0*/  ISETP.GE.U32.AND P4, PT, R5, R102, PT ;  /* 0x000000660500720c */ /* 0x000fc80003f86070 */
[----:B------:R-:W-:-:S04]  /*2e00*/  ISETP.GE.AND.EX P4, PT, R84, RZ, PT, P4 ;  /* 0x000000ff5400720c */ /* 0x000fc80003f86340 */
[----:B------:R-:W-:Y:S02]  /*2e10*/  SEL R108, RZ, 0xffffffff, !P4 ;  /* 0xffffffffff6c7807 */ /* 0x000fe40006000000 */
[CC--:B--2---:R-:W-:Y:S02]  /*2e20*/  ISETP.NE.U32.AND P1, PT, R97.reuse, R40.reuse, PT ;  /* 0x000000286100720c */ /* 0x0c4fe40003f25070 */
[----:B------:R-:W-:Y:S02]  /*2e30*/  ISETP.GT.U32.AND P2, PT, R97, R40, PT ;  /* 0x000000286100720c */ /* 0x000fe40003f44070 */
[CC--:B------:R-:W-:Y:S02]  /*2e40*/  ISETP.NE.AND.EX P1, PT, R100.reuse, R41.reuse, PT, P1 ;  /* 0x000000296400720c */ /* 0x0c0fe40003f25310 */
[----:B------:R-:W-:Y:S02]  /*2e50*/  ISETP.GT.AND.EX P0, PT, R100, R41, PT, P2 ;  /* 0x000000296400720c */ /* 0x000fe40003f04320 */
[----:B------:R-:W-:-:S02]  /*2e60*/  ISETP.NE.U32.AND P6, PT, R93, R42, PT ;  /* 0x0000002a5d00720c */ /* 0x000fc40003fc5070 */
[----:B------:R-:W-:Y:S02]  /*2e70*/  ISETP.GE.U32.AND P2, PT, R4, R102, PT ;  /* 0x000000660400720c */ /* 0x000fe40003f46070 */
[----:B------:R-:W-:Y:S02]  /*2e80*/  ISETP.NE.AND.EX P3, PT, R96, R43, PT, P6 ;  /* 0x0000002b6000720c */ /* 0x000fe40003f65360 */
[----:B------:R-:W-:Y:S02]  /*2e90*/  ISETP.GE.AND.EX P2, PT, R85, RZ, PT, P2 ;  /* 0x000000ff5500720c */ /* 0x000fe40003f46320 */
[----:B------:R-:W-:Y:S02]  /*2ea0*/  ISETP.GT.U32.AND P6, PT, R93, R42, PT ;  /* 0x0000002a5d00720c */ /* 0x000fe40003fc4070 */
[----:B------:R-:W-:Y:S02]  /*2eb0*/  @P1 SEL R107, RZ, 0xffffffff, P0 ;  /* 0xffffffffff6b1807 */ /* 0x000fe40000000000 */
[----:B------:R-:W-:-:S02]  /*2ec0*/  ISETP.GE.U32.AND P1, PT, R91, R99, PT ;  /* 0x000000635b00720c */ /* 0x000fc40003f26070 */
[----:B------:R-:W-:Y:S02]  /*2ed0*/  ISETP.GE.U32.AND P0, PT, R3, R102, PT ;  /* 0x000000660300720c */ /* 0x000fe40003f06070 */
[----:B------:R-:W-:Y:S02]  /*2ee0*/  ISETP.GE.AND.EX P1, PT, R94, RZ, PT, P1 ;  /* 0x000000ff5e00720c */ /* 0x000fe40003f26310 */
[----:B------:R-:W-:Y:S02]  /*2ef0*/  ISETP.GE.AND.EX P0, PT, R86, RZ, PT, P0 ;  /* 0x000000ff5600720c */ /* 0x000fe40003f06300 */
[----:B------:R-:W-:Y:S02]  /*2f00*/  LOP3.LUT R107, R107, 0x1, RZ, 0xc0, !PT ;  /* 0x000000016b6b7812 */ /* 0x000fe400078ec0ff */
[----:B------:R-:W-:Y:S02]  /*2f10*/  SEL R110, RZ, 0xffffffff, !P1 ;  /* 0xffffffffff6e7807 */ /* 0x000fe40004800000 */
[----:B------:R-:W-:-:S02]  /*2f20*/  SEL R119, RZ, 0xffffffff, !P0 ;  /* 0xffffffffff777807 */ /* 0x000fc40004000000 */
[----:B------:R-:W-:Y:S02]  /*2f30*/  ISETP.GE.U32.AND P1, PT, R7, R102, PT ;  /* 0x000000660700720c */ /* 0x000fe40003f26070 */
[----:B------:R-:W-:Y:S02]  /*2f40*/  ISETP.NE.U32.AND P0, PT, R89, R44, PT ;  /* 0x0000002c5900720c */ /* 0x000fe40003f05070 */
[----:B------:R-:W-:Y:S02]  /*2f50*/  ISETP.NE.U32.AND P5, PT, R107, 0x1, PT ;  /* 0x000000016b00780c */ /* 0x000fe40003fa5070 */
[----:B------:R-:W-:Y:S02]  /*2f60*/  SEL R107, RZ, 0xffffffff, !P2 ;  /* 0xffffffffff6b7807 */ /* 0x000fe40005000000 */
[----:B------:R-:W-:Y:S02]  /*2f70*/  ISETP.GE.AND.EX P1, PT, R83, RZ, PT, P1 ;  /* 0x000000ff5300720c */ /* 0x000fe40003f26310 */
[----:B------:R-:W-:-:S02]  /*2f80*/  ISETP.NE.U32.AND P2, PT, R15, R46, PT ;  /* 0x0000002e0f00720c */ /* 0x000fc40003f45070 */
[----:B------:R-:W-:Y:S02]  /*2f90*/  ISETP.NE.AND.EX P0, PT, R92, R45, PT, P0 ;  /* 0x0000002d5c00720c */ /* 0x000fe40003f05300 */
[----:B------:R-:W-:Y:S02]  /*2fa0*/  ISETP.GT.AND.EX P6, PT, R96, R43, PT, P6 ;  /* 0x0000002b6000720c */ /* 0x000fe40003fc4360 */
[----:B------:R-:W-:Y:S02]  /*2fb0*/  SEL R109, RZ, 0xffffffff, !P1 ;  /* 0xffffffffff6d7807 */ /* 0x000fe40004800000 */
[----:B------:R-:W-:Y:S02]  /*2fc0*/  ISETP.GT.U32.AND P4, PT, R89, R44, PT ;  /* 0x0000002c5900720c */ /* 0x000fe40003f84070 */
[----:B------:R-:W-:Y:S02]  /*2fd0*/  ISETP.NE.AND.EX P2, PT, R16, R47, PT, P2 ;  /* 0x0000002f1000720c */ /* 0x000fe40003f45320 */
[----:B---3--:R-:W-:-:S02]  /*2fe0*/  ISETP.NE.U32.AND P1, PT, R19, R48, PT ;  /* 0x000000301300720c */ /* 0x008fc40003f25070 */
[----:B------:R-:W-:Y:S02]  /*2ff0*/  @P3 SEL R110, RZ, 0xffffffff, P6 ;  /* 0xffffffffff6e3807 */ /* 0x000fe40003000000 */
[----:B------:R-:W-:Y:S02]  /*3000*/  ISETP.GT.AND.EX P3, PT, R92, R45, PT, P4 ;  /* 0x0000002d5c00720c */ /* 0x000fe40003f64340 */
[----:B------:R-:W-:Y:S02]  /*3010*/  ISETP.GT.U32.AND P6, PT, R15, R46, PT ;  /* 0x0000002e0f00720c */ /* 0x000fe40003fc4070 */
[----:B------:R-:W-:Y:S02]  /*3020*/  ISETP.NE.U32.AND P4, PT, R21, R50, PT ;  /* 0x000000321500720c */ /* 0x000fe40003f85070 */
[----:B------:R-:W-:Y:S02]  /*3030*/  ISETP.NE.AND.EX P1, PT, R18, R49, PT, P1 ;  /* 0x000000311200720c */ /* 0x000fe40003f25310 */
[----:B------:R-:W-:-:S02]  /*3040*/  ISETP.GT.AND.EX P6, PT, R16, R47, PT, P6 ;  /* 0x0000002f1000720c */ /* 0x000fc40003fc4360 */
[----:B------:R-:W-:Y:S02]  /*3050*/  @P0 SEL R111, RZ, 0xffffffff, P3 ;  /* 0xffffffffff6f0807 */ /* 0x000fe40001800000 */
[----:B------:R-:W-:Y:S02]  /*3060*/  ISETP.NE.AND.EX P4, PT, R20, R51, PT, P4 ;  /* 0x000000331400720c */ /* 0x000fe40003f85340 */
[----:B------:R-:W-:Y:S02]  /*3070*/  ISETP.GT.U32.AND P3, PT, R19, R48, PT ;  /* 0x000000301300720c */ /* 0x000fe40003f64070 */
[----:B------:R-:W-:Y:S02]  /*3080*/  @P2 SEL R113, RZ, 0xffffffff, P6 ;  /* 0xffffffffff712807 */ /* 0x000fe40003000000 */
[----:B------:R-:W-:Y:S02]  /*3090*/  ISETP.NE.U32.AND P0, PT, R23, R52, PT ;  /* 0x000000341700720c */ /* 0x000fe40003f05070 */
[----:B------:R-:W-:-:S02]  /*30a0*/  ISETP.GT.U32.AND P6, PT, R21, R50, PT ;  /* 0x000000321500720c */ /* 0x000fc40003fc4070 */
[----:B------:R-:W-:Y:S02]  /*30b0*/  ISETP.GT.AND.EX P3, PT, R18, R49, PT, P3 ;  /* 0x000000311200720c */ /* 0x000fe40003f64330 */
[----:B------:R-:W-:Y:S02]  /*30c0*/  ISETP.NE.U32.AND P2, PT, R57, R54, PT ;  /* 0x000000363900720c */ /* 0x000fe40003f45070 */
[----:B------:R-:W-:Y:S02]  /*30d0*/  ISETP.NE.AND.EX P0, PT, R22, R53, PT, P0 ;  /* 0x000000351600720c */ /* 0x000fe40003f05300 */
[----:B------:R-:W-:Y:S02]  /*30e0*/  ISETP.GT.AND.EX P6, PT, R20, R51, PT, P6 ;  /* 0x000000331400720c */ /* 0x000fe40003fc4360 */
[----:B------:R-:W-:Y:S02]  /*30f0*/  @P1 SEL R119, RZ, 0xffffffff, P3 ;  /* 0xffffffffff771807 */ /* 0x000fe40001800000 */
[----:B------:R-:W-:-:S02]  /*3100*/  ISETP.GT.U32.AND P1, PT, R23, R52, PT ;  /* 0x000000341700720c */ /* 0x000fc40003f24070 */
[----:B------:R-:W-:Y:S02]  /*3110*/  ISETP.NE.AND.EX P2, PT, R56, R55, PT, P2 ;  /* 0x000000373800720c */ /* 0x000fe40003f45320 */
[----:B------:R-:W-:Y:S02]  /*3120*/  @P4 SEL R107, RZ, 0xffffffff, P6 ;  /* 0xffffffffff6b4807 */ /* 0x000fe40003000000 */
[----:B------:R-:W-:Y:S02]  /*3130*/  ISETP.GT.AND.EX P6, PT, R22, R53, PT, P1 ;  /* 0x000000351600720c */ /* 0x000fe40003fc4310 */
[----:B------:R-:W-:Y:S02]  /*3140*/  ISETP.GT.U32.AND P4, PT, R57, R54, PT ;  /* 0x000000363900720c */ /* 0x000fe40003f84070 */
[----:B----4-:R-:W-:Y:S02]  /*3150*/  ISETP.NE.U32.AND P1, PT, R59, R24, PT ;  /* 0x000000183b00720c */ /* 0x010fe40003f25070 */
[----:B------:R-:W-:-:S02]  /*3160*/  ISETP.GT.AND.EX P4, PT, R56, R55, PT, P4 ;  /* 0x000000373800720c */ /* 0x000fc40003f84340 */
[----:B------:R-:W-:Y:S02]  /*3170*/  ISETP.NE.AND.EX P1, PT, R58, R25, PT, P1 ;  /* 0x000000193a00720c */ /* 0x000fe40003f25310 */
[----:B------:R-:W-:Y:S02]  /*3180*/  @P0 SEL R108, RZ, 0xffffffff, P6 ;  /* 0xffffffffff6c0807 */ /* 0x000fe40003000000 */
[----:B------:R-:W-:Y:S02]  /*3190*/  ISETP.GE.U32.AND P3, PT, R6, R101, PT ;  /* 0x000000650600720c */ /* 0x000fe40003f66070 */
[----:B------:R-:W-:Y:S02]  /*31a0*/  ISETP.NE.U32.AND P0, PT, R61, R26, PT ;  /* 0x0000001a3d00720c */ /* 0x000fe40003f05070 */
[----:B------:R-:W-:Y:S02]  /*31b0*/  @P2 SEL R109, RZ, 0xffffffff, P4 ;  /* 0xffffffffff6d2807 */ /* 0x000fe40002000000 */
[----:B------:R-:W-:-:S02]  /*31c0*/  ISETP.GT.U32.AND P4, PT, R59, R24, PT ;  /* 0x000000183b00720c */ /* 0x000fc40003f84070 */
[----:B------:R-:W-:Y:S02]  /*31d0*/  LOP3.LUT R110, R110, 0x1, RZ, 0xc0, !PT ;  /* 0x000000016e6e7812 */ /* 0x000fe400078ec0ff */
[----:B------:R-:W-:Y:S02]  /*31e0*/  ISETP.GE.AND.EX P3, PT, R82, RZ, PT, P3 ;  /* 0x000000ff5200720c */ /* 0x000fe40003f66330 */
[----:B------:R-:W-:Y:S02]  /*31f0*/  ISETP.NE.AND.EX P0, PT, R60, R27, PT, P0 ;  /* 0x0000001b3c00720c */ /* 0x000fe40003f05300 */
[----:B------:R-:W-:Y:S02]  /*3200*/  ISETP.GE.U32.AND P2, PT, R8, R101, PT ;  /* 0x000000650800720c */ /* 0x000fe40003f46070 */
[----:B------:R-:W-:Y:S02]  /*3210*/  ISETP.GT.AND.EX P4, PT, R58, R25, PT, P4 ;  /* 0x000000193a00720c */ /* 0x000fe40003f84340 */
[----:B------:R-:W-:-:S02]  /*3220*/  ISETP.NE.U32.AND P6, PT, R110, 0x1, PT ;  /* 0x000000016e00780c */ /* 0x000fc40003fc5070 */
[----:B------:R-:W-:Y:S02]  /*3230*/  SEL R110, RZ, 0xffffffff, !P3 ;  /* 0xffffffffff6e7807 */ /* 0x000fe40005800000 */
[----:B------:R-:W-:Y:S02]  /*3240*/  ISETP.GE.AND.EX P2, PT, R81, RZ, PT, P2 ;  /* 0x000000ff5100720c */ /* 0x000fe40003f46320 */
[----:B------:R-:W-:Y:S02]  /*3250*/  ISETP.GT.U32.AND P3, PT, R61, R26, PT ;  /* 0x0000001a3d00720c */ /* 0x000fe40003f64070 */
[----:B------:R-:W-:Y:S02]  /*3260*/  @P1 SEL R110, RZ, 0xffffffff, P4 ;  /* 0xffffffffff6e1807 */ /* 0x000fe40002000000 */
[----:B------:R-:W-:Y:S02]  /*3270*/  ISETP.NE.U32.AND P1, PT, R63, R28, PT ;  /* 0x0000001c3f00720c */ /* 0x000fe40003f25070 */
[----:B------:R-:W-:-:S02]  /*3280*/  SEL R112, RZ, 0xffffffff, !P2 ;  /* 0xffffffffff707807 */ /* 0x000fc40005000000 */
[----:B------:R-:W-:Y:S02]  /*3290*/  ISETP.GT.AND.EX P3, PT, R60, R27, PT, P3 ;  /* 0x0000001b3c00720c */ /* 0x000fe40003f64330 */
[----:B------:R-:W-:Y:S02]  /*32a0*/  ISETP.NE.AND.EX P1, PT, R62, R29, PT, P1 ;  /* 0x0000001d3e00720c */ /* 0x000fe40003f25310 */
[----:B------:R-:W-:Y:S02]  /*32b0*/  ISETP.GE.U32.AND P2, PT, R9, R101, PT ;  /* 0x000000650900720c */ /* 0x000fe40003f46070 */
[----:B------:R-:W-:Y:S02]  /*32c0*/  @P0 SEL R112, RZ, 0xffffffff, P3 ;  /* 0xffffffffff700807 */ /* 0x000fe40001800000 */
[----:B------:R-:W-:Y:S02]  /*32d0*/  LOP3.LUT R111, R111, 0x1, RZ, 0xc0, !PT ;  /* 0x000000016f6f7812 */ /* 0x000fe400078ec0ff */
[----:B------:R-:W-:-:S02]  /*32e0*/  ISETP.GE.AND.EX P3, PT, R80, RZ, PT, P2 ;  /* 0x000000ff5000720c */ /* 0x000fc40003f66320 */
[----:B------:R-:W-:Y:S02]  /*32f0*/  ISETP.GT.U32.AND P0, PT, R63, R28, PT ;  /* 0x0000001c3f00720c */ /* 0x000fe40003f04070 */
[----:B------:R-:W-:Y:S02]  /*3300*/  ISETP.NE.U32.AND P2, PT, R65, R30, PT ;  /* 0x0000001e4100720c */ /* 0x000fe40003f45070 */
[----:B------:R-:W-:Y:S02]  /*3310*/  ISETP.NE.U32.AND P4, PT, R111, 0x1, PT ;  /* 0x000000016f00780c */ /* 0x000fe40003f85070 */
[----:B------:R-:W-:Y:S02]  /*3320*/  ISETP.GT.AND.EX P0, PT, R62, R29, PT, P0 ;  /* 0x0000001d3e00720c */ /* 0x000fe40003f04300 */
[----:B------:R-:W-:Y:S02]  /*3330*/  SEL R111, RZ, 0xffffffff, !P3 ;  /* 0xffffffffff6f7807 */ /* 0x000fe40005800000 */
[----:B------:R-:W-:-:S02]  /*3340*/  ISETP.NE.AND.EX P2, PT, R64, R31, PT, P2 ;  /* 0x0000001f4000720c */ /* 0x000fc40003f45320 */
[----:B------:R-:W-:Y:S02]  /*3350*/  ISETP.GE.U32.AND P3, PT, R10, R101, PT ;  /* 0x000000650a00720c */ /* 0x000fe40003f66070 */
[----:B------:R-:W-:Y:S02]  /*3360*/  @P1 SEL R111, RZ, 0xffffffff, P0 ;  /* 0xffffffffff6f1807 */ /* 0x000fe40000000000 */
[----:B------:R-:W-:Y:S02]  /*3370*/  ISETP.GT.U32.AND P0, PT, R65, R30, PT ;  /* 0x0000001e4100720c */ /* 0x000fe40003f04070 */
[----:B------:R-:W-:Y:S02]  /*3380*/  ISETP.GE.AND.EX P3, PT, R79, RZ, PT, P3 ;  /* 0x000000ff4f00720c */ /* 0x000fe40003f66330 */
[----:B------:R-:W-:Y:S02]  /*3390*/  ISETP.GT.AND.EX P0, PT, R64, R31, PT, P0 ;  /* 0x0000001f4000720c */ /* 0x000fe40003f04300 */
[----:B------:R-:W-:-:S02]  /*33a0*/  SEL R118, RZ, 0xffffffff, !P3 ;  /* 0xffffffffff767807 */ /* 0x000fc40005800000 */
[----:B-----5:R-:W-:Y:S02]  /*33b0*/  ISETP.NE.U32.AND P3, PT, R67, R32, PT ;  /* 0x000000204300720c */ /* 0x020fe40003f65070 */
[----:B------:R-:W-:Y:S02]  /*33c0*/  @P2 SEL R118, RZ, 0xffffffff, P0 ;  /* 0xffffffffff762807 */ /* 0x000fe40000000000 */
[----:B------:R-:W-:Y:S02]  /*33d0*/  ISETP.GE.U32.AND P0, PT, R11, R103, PT ;  /* 0x000000670b00720c */ /* 0x000fe40003f06070 */
[----:B------:R-:W-:Y:S02]  /*33e0*/  ISETP.NE.AND.EX P2, PT, R66, R33, PT, P3 ;  /* 0x000000214200720c */ /* 0x000fe40003f45330 */
[----:B------:R-:W-:Y:S02]  /*33f0*/  LOP3.LUT R113, R113, 0x1, RZ, 0xc0, !PT ;  /* 0x0000000171717812 */ /* 0x000fe400078ec0ff */
[----:B------:R-:W-:-:S02]  /*3400*/  ISETP.GE.AND.EX P3, PT, R78, RZ, PT, P0 ;  /* 0x000000ff4e00720c */ /* 0x000fc40003f66300 */
[----:B------:R-:W-:Y:S02]  /*3410*/  ISETP.GT.U32.AND P0, PT, R67, R32, PT ;  /* 0x000000204300720c */ /* 0x000fe40003f04070 */
[----:B------:R-:W-:Y:S02]  /*3420*/  ISETP.NE.U32.AND P1, PT, R113, 0x1, PT ;  /* 0x000000017100780c */ /* 0x000fe40003f25070 */
[----:B------:R-:W-:Y:S02]  /*3430*/  ISETP.GT.AND.EX P0, PT, R66, R33, PT, P0 ;  /* 0x000000214200720c */ /* 0x000fe40003f04300 */
[----:B------:R-:W-:Y:S02]  /*3440*/  SEL R113, RZ, 0xffffffff, !P3 ;  /* 0xffffffffff717807 */ /* 0x000fe40005800000 */
[----:B------:R-:W-:Y:S02]  /*3450*/  ISETP.NE.U32.AND P3, PT, R69, R34, PT ;  /* 0x000000224500720c */ /* 0x000fe40003f65070 */
[----:B------:R-:W-:-:S02]  /*3460*/  @P2 SEL R113, RZ, 0xffffffff, P0 ;  /* 0xffffffffff712807 */ /* 0x000fc40000000000 */
[----:B------:R-:W-:Y:S02]  /*3470*/  ISETP.GE.U32.AND P2, PT, R12, R103, PT ;  /* 0x000000670c00720c */ /* 0x000fe40003f46070 */
[CC--:B------:R-:W-:Y:S02]  /*3480*/  ISETP.NE.AND.EX P0, PT, R68.reuse, R35.reuse, PT, P3 ;  /* 0x000000234400720c */ /* 0x0c0fe40003f05330 */
[----:B------:R-:W-:Y:S02]  /*3490*/  ISETP.GE.AND.EX P3, PT, R77, RZ, PT, P2 ;  /* 0x000000ff4d00720c */ /* 0x000fe40003f66320 */
[----:B------:R-:W-:Y:S02]  /*34a0*/  ISETP.GT.U32.AND P2, PT, R69, R34, PT ;  /* 0x000000224500720c */ /* 0x000fe40003f44070 */
[----:B------:R-:W-:Y:S02]  /*34b0*/  SEL R117, RZ, 0xffffffff, !P3 ;  /* 0xffffffffff757807 */ /* 0x000fe40005800000 */
[----:B------:R-:W-:-:S02]  /*34c0*/  ISETP.GT.AND.EX P2, PT, R68, R35, PT, P2 ;  /* 0x000000234400720c */ /* 0x000fc40003f44320 */
[----:B------:R-:W-:Y:S02]  /*34d0*/  ISETP.NE.U32.AND P3, PT, R71, R36, PT ;  /* 0x000000244700720c */ /* 0x000fe40003f65070 */
[----:B------:R-:W-:Y:S02]  /*34e0*/  SEL R98, R99, R98, !P5 ;  /* 0x0000006263627207 */ /* 0x000fe40006800000 */
[----:B------:R-:W-:Y:S02]  /*34f0*/  @P0 SEL R117, RZ, 0xffffffff, P2 ;  /* 0xffffffffff750807 */ /* 0x000fe40001000000 */
[----:B------:R-:W-:Y:S02]  /*3500*/  ISETP.NE.AND.EX P3, PT, R70, R37, PT, P3 ;  /* 0x000000254600720c */ /* 0x000fe40003f65330 */
[----:B------:R-:W-:Y:S02]  /*3510*/  ISETP.GE.U32.AND P0, PT, R13, R103, PT ;  /* 0x000000670d00720c */ /* 0x000fe40003f06070 */
[----:B------:R-:W-:-:S02]  /*3520*/  ISETP.GT.U32.AND P2, PT, R71, R36, PT ;  /* 0x000000244700720c */ /* 0x000fc40003f44070 */
[----:B------:R-:W-:Y:S02]  /*3530*/  ISETP.GE.AND.EX P0, PT, R76, RZ, PT, P0 ;  /* 0x000000ff4c00720c */ /* 0x000fe40003f06300 */
[----:B------:R-:W-:Y:S02]  /*3540*/  ISETP.GT.AND.EX P2, PT, R70, R37, PT, P2 ;  /* 0x000000254600720c */ /* 0x000fe40003f44320 */
[----:B------:R-:W-:Y:S02]  /*3550*/  SEL R116, RZ, 0xffffffff, !P0 ;  /* 0xffffffffff747807 */ /* 0x000fe40004000000 */
[----:B------:R-:W-:Y:S02]  /*3560*/  ISETP.NE.U32.AND P0, PT, R73, R38, PT ;  /* 0x000000264900720c */ /* 0x000fe40003f05070 */
[----:B------:R-:W-:Y:S02]  /*3570*/  @P3 SEL R116, RZ, 0xffffffff, P2 ;  /* 0xffffffffff743807 */ /* 0x000fe40001000000 */
[----:B------:R-:W-:-:S02]  /*3580*/  ISETP.NE.AND.EX P0, PT, R72, R39, PT, P0 ;  /* 0x000000274800720c */ /* 0x000fc40003f05300 */
[----:B------:R-:W-:Y:S02]  /*3590*/  ISETP.GE.U32.AND P3, PT, R14, R103, PT ;  /* 0x000000670e00720c */ /* 0x000fe40003f66070 */
[C---:B------:R-:W-:Y:S02]  /*35a0*/  SEL R91, R99.reuse, R91, !P6 ;  /* 0x0000005b635b7207 */ /* 0x040fe40007000000 */
[C---:B------:R-:W-:Y:S02]  /*35b0*/  SEL R90, R99.reuse, R90, !P4 ;  /* 0x0000005a635a7207 */ /* 0x040fe40006000000 */
[----:B------:R-:W-:Y:S02]  /*35c0*/  SEL R0, R99, R0, !P1 ;  /* 0x0000000063007207 */ /* 0x000fe40004800000 */
[----:B------:R-:W-:Y:S02]  /*35d0*/  ISETP.GE.AND.EX P3, PT, R75, RZ, PT, P3 ;  /* 0x000000ff4b00720c */ /* 0x000fe40003f66330 */
[----:B------:R-:W-:-:S02]  /*35e0*/  ISETP.GT.U32.AND P2, PT, R73, R38, PT ;  /* 0x000000264900720c */ /* 0x000fc40003f44070 */
[----:B------:R-:W-:Y:S02]  /*35f0*/  LOP3.LUT R99, R119, 0x1, RZ, 0xc0, !PT ;  /* 0x0000000177637812 */ /* 0x000fe400078ec0ff */
[----:B------:R-:W-:Y:S02]  /*3600*/  SEL R119, RZ, 0xffffffff, !P3 ;  /* 0xffffffffff777807 */ /* 0x000fe40005800000 */
[----:B------:R-:W-:Y:S02]  /*3610*/  ISETP.GT.AND.EX P2, PT, R72, R39, PT, P2 ;  /* 0x000000274800720c */ /* 0x000fe40003f44320 */
[----:B------:R-:W-:Y:S01]  /*3620*/  ISETP.NE.U32.AND P3, PT, R99, 0x1, PT ;  /* 0x000000016300780c */ /* 0x000fe20003f65070 */
[----:B------:R-:W-:Y:S01]  /*3630*/  IMAD.IADD R99, R103, 0x1, R74 ;  /* 0x0000000167637824 */ /* 0x000fe200078e024a */
[----:B------:R-:W-:Y:S02]  /*3640*/  LOP3.LUT R107, R107, 0x1, RZ, 0xc0, !PT ;  /* 0x000000016b6b7812 */ /* 0x000fe400078ec0ff */
[----:B------:R-:W-:-:S02]  /*3650*/  @P0 SEL R119, RZ, 0xffffffff, P2 ;  /* 0xffffffffff770807 */ /* 0x000fc40001000000 */
[----:B------:R-:W-:Y:S01]  /*3660*/  ISETP.NE.U32.AND P0, PT, R107, 0x1, PT ;  /* 0x000000016b00780c */ /* 0x000fe20003f05070 */
[----:B------:R-:W-:Y:S01]  /*3670*/  IMAD R107, R74, 0x3, R99 ;  /* 0x000000034a6b7824 */ /* 0x000fe200078e0263 */
[----:B------:R-:W-:Y:S02]  /*3680*/  SEL R93, R42, R93, !P6 ;  /* 0x0000005d2a5d7207 */ /* 0x000fe40007000000 */
[----:B------:R-:W-:Y:S02]  /*3690*/  SEL R96, R43, R96, !P6 ;  /* 0x000000602b607207 */ /* 0x000fe40007000000 */
[----:B------:R-:W-:Y:S02]  /*36a0*/  SEL R94, R94, RZ, P6 ;  /* 0x000000ff5e5e7207 */ /* 0x000fe40003000000 */
[----:B------:R-:W-:Y:S02]  /*36b0*/  ISETP.GE.U32.AND P6, PT, R107, R106, PT ;  /* 0x0000006a6b00720c */ /* 0x000fe40003fc6070 */
[----:B------:R-:W-:-:S02]  /*36c0*/  LOP3.LUT R108, R108, 0x1, RZ, 0xc0, !PT ;  /* 0x000000016c6c7812 */ /* 0x000fc400078ec0ff */
[----:B------:R-:W-:Y:S02]  /*36d0*/  LOP3.LUT R109, R109, 0x1, RZ, 0xc0, !PT ;  /* 0x000000016d6d7812 */ /* 0x000fe400078ec0ff */
[----:B------:R-:W-:Y:S02]  /*36e0*/  LOP3.LUT R110, R110, 0x1, RZ, 0xc0, !PT ;  /* 0x000000016e6e7812 */ /* 0x000fe400078ec0ff */
[----:B------:R-:W-:Y:S02]  /*36f0*/  LOP3.LUT R112, R112, 0x1, RZ, 0xc0, !PT ;  /* 0x0000000170707812 */ /* 0x000fe400078ec0ff */
        /* <DEDUP_REMOVED lines=8> */
[----:B------:R-:W-:-:S02]  /*3780*/  SEL R88, R88, RZ, P1 ;  /* 0x000000ff58587207 */ /* 0x000fc40000800000 */
[----:B------:R-:W-:Y:S02]  /*3790*/  ISETP.NE.U32.AND P2, PT, R108, 0x1, PT ;  /* 0x000000016c00780c */ /* 0x000fe40003f45070 */
[----:B------:R-:W-:Y:S02]  /*37a0*/  ISETP.NE.U32.AND P5, PT, R109, 0x1, PT ;  /* 0x000000016d00780c */ /* 0x000fe40003fa5070 */
[----:B------:R-:W-:Y:S02]  /*37b0*/  ISETP.NE.U32.AND P4, PT, R110, 0x1, PT ;  /* 0x000000016e00780c */ /* 0x000fe40003f85070 */
[----:B------:R-:W-:Y:S02]  /*37c0*/  ISETP.NE.U32.AND P1, PT, R112, 0x1, PT ;  /* 0x000000017000780c */ /* 0x000fe40003f25070 */
[----:B------:R-:W-:Y:S02]  /*37d0*/  LOP3.LUT R111, R111, 0x1, RZ, 0xc0, !PT ;  /* 0x000000016f6f7812 */ /* 0x000fe400078ec0ff */
[----:B------:R-:W-:-:S02]  /*37e0*/  LOP3.LUT R118, R118, 0x1, RZ, 0xc0, !PT ;  /* 0x0000000176767812 */ /* 0x000fc400078ec0ff */
[----:B------:R-:W-:Y:S02]  /*37f0*/  LOP3.LUT R113, R113, 0x1, RZ, 0xc0, !PT ;  /* 0x0000000171717812 */ /* 0x000fe400078ec0ff */
[----:B------:R-:W-:Y:S02]  /*3800*/  LOP3.LUT R117, R117, 0x1, RZ, 0xc0, !PT ;  /* 0x0000000175757812 */ /* 0x000fe400078ec0ff */
[----:B------:R-:W-:Y:S02]  /*3810*/  LOP3.LUT R116, R116, 0x1, RZ, 0xc0, !PT ;  /* 0x0000000174747812 */ /* 0x000fe400078ec0ff */
[----:B------:R-:W-:Y:S02]  /*3820*/  LOP3.LUT R119, R119, 0x1, RZ, 0xc0, !PT ;  /* 0x0000000177777812 */ /* 0x000fe400078ec0ff */
        /* <DEDUP_REMOVED lines=10> */
[C---:B------:R-:W-:Y:S02]  /*38d0*/  SEL R6, R101.reuse, R6, !P4 ;  /* 0x0000000665067207 */ /* 0x040fe40006000000 */
[----:B------:R-:W-:Y:S02]  /*38e0*/  SEL R8, R101, R8, !P1 ;  /* 0x0000000865087207 */ /* 0x000fe40004800000 */
        /* <DEDUP_REMOVED lines=12> */
[----:B------:R-:W-:Y:S02]  /*39b0*/  ISETP.NE.U32.AND P3, PT, R111, 0x1, PT ;  /* 0x000000016f00780c */ /* 0x000fe40003f65070 */
[----:B------:R-:W-:-:S02]  /*39c0*/  ISETP.NE.U32.AND P0, PT, R118, 0x1, PT ;  /* 0x000000017600780c */ /* 0x000fc40003f05070 */
[----:B------:R-:W-:Y:S02]  /*39d0*/  ISETP.NE.U32.AND P2, PT, R113, 0x1, PT ;  /* 0x000000017100780c */ /* 0x000fe40003f45070 */
[----:B------:R-:W-:Y:S02]  /*39e0*/  ISETP.NE.U32.AND P5, PT, R117, 0x1, PT ;  /* 0x000000017500780c */ /* 0x000fe40003fa5070 */
[----:B------:R-:W-:Y:S02]  /*39f0*/  ISETP.NE.U32.AND P4, PT, R116, 0x1, PT ;  /* 0x000000017400780c */ /* 0x000fe40003f85070 */
[----:B------:R-:W-:Y:S02]  /*3a00*/  ISETP.NE.U32.AND P1, PT, R119, 0x1, PT ;  /* 0x000000017700780c */ /* 0x000fe40003f25070 */
[C---:B------:R-:W-:Y:S02]  /*3a10*/  SEL R9, R101.reuse, R9, !P3 ;  /* 0x0000000965097207 */ /* 0x040fe40005800000 */
[----:B------:R-:W-:-:S02]  /*3a20*/  SEL R10, R101, R10, !P0 ;  /* 0x0000000a650a7207 */ /* 0x000fc40004000000 */
[C---:B------:R-:W-:Y:S02]  /*3a30*/  SEL R11, R103.reuse, R11, !P2 ;  /* 0x0000000b670b7207 */ /* 0x040fe40005000000 */
[C---:B------:R-:W-:Y:S02]  /*3a40*/  SEL R12, R103.reuse, R12, !P5 ;  /* 0x0000000c670c7207 */ /* 0x040fe40006800000 */
        /* <DEDUP_REMOVED lines=19> */
[----:B------:R-:W-:Y:S01]  /*3b80*/  SEL R75, R75, RZ, P1 ;  /* 0x000000ff4b4b7207 */ /* 0x000fe20000800000 */
[----:B------:R-:W-:Y:S06]  /*3b90*/  @!P6 BRA `(.L_x_2699) ;  /* 0xfffffff00034e947 */ /* 0x000fec000383ffff */
[----:B------:R-:W-:Y:S05]  /*3ba0*/  BSYNC.RECONVERGENT B1 ;  /* 0x0000000000017941 */ /* 0x000fea0003800200 */
.L_x_2698:
[----:B------:R-:W-:Y:S05]  /*3bb0*/  BSYNC.RECONVERGENT B0 ;  /* 0x0000000000007941 */ /* 0x000fea0003800200 */
.L_x_2697:
[----:B------:R-:W-:Y:S01]  /*3bc0*/  ISETP.GE.U32.AND P1, PT, R99, R106, PT ;  /* 0x0000006a6300720c */ /* 0x000fe20003f26070 */
[----:B------:R-:W-:-:S12]  /*3bd0*/  BSSY.RECONVERGENT B0, `(.L_x_2700) ;  /* 0x0000016000007945 */ /* 0x000fd80003800200 */
[----:B------:R-:W-:Y:S05]  /*3be0*/  @P1 BRA `(.L_x_2701) ;  /* 0x0000000000501947 */ /* 0x000fea0003800000 */
[----:B------:R-:W-:-:S05]  /*3bf0*/  SHF.R.U32.HI R41, RZ, 0x2, R99 ;  /* 0x00000002ff297819 */ /* 0x000fca0000011663 */
[----:B------:R-:W-:-:S06]  /*3c00*/  IMAD.WIDE.U32 R40, R41, 0x20, R104 ;  /* 0x0000002029287825 */ /* 0x000fcc00078e0068 */
[----:B------:R-:W5:Y:S01]  /*3c10*/  LDG.E.ENL2.256 R44, R40, desc[UR36][R40.64] ;  /* 0xfe0000242828797e */ /* 0x000f62000812192c */
[----:B------:R-:W-:-:S05]  /*3c20*/  IMAD.IADD R101, R99, 0x1, R74 ;  /* 0x0000000163657824 */ /* 0x000fca00078e024a */
[----:B------:R-:W-:-:S13]  /*3c30*/  ISETP.GE.U32.AND P0, PT, R101, R106, PT ;  /* 0x0000006a6500720c */ /* 0x000fda0003f06070 */
[----:B------:R-:W-:Y:S05]  /*3c40*/  @P0 BRA `(.L_x_2701) ;  /* 0x0000000000380947 */ /* 0x000fea0003800000 */
[----:B------:R-:W-:-:S05]  /*3c50*/  SHF.R.U32.HI R49, RZ, 0x2, R101 ;  /* 0x00000002ff317819 */ /* 0x000fca0000011665 */
[----:B------:R-:W-:-:S06]  /*3c60*/  IMAD.WIDE.U32 R48, R49, 0x20, R104 ;  /* 0x0000002031307825 */ /* 0x000fcc00078e0068 */
[----:B------:R-:W5:Y:S01]  /*3c70*/  LDG.E.ENL2.256 R52, R48, desc[UR36][R48.64] ;  /* 0xfe0000243030797e */ /* 0x000f620008121934 */
        /* <DEDUP_REMOVED lines=9> */
[----:B------:R-:W5:Y:S04]  /*3d10*/  LDG.E.ENL2.256 R28, R24, desc[UR36][R24.64] ;  /* 0xfe0000241818797e */ /* 0x000f68000812191c */
[----:B------:R0:W5:Y:S02]  /*3d20*/  @!P0 LDG.E.ENL2.256 R36, R32, desc[UR36][R104.64] ;  /* 0xfe0000246820897e */ /* 0x0001640008121924 */
.L_x_2701:
[----:B------:R-:W-:Y:S05]  /*3d30*/  BSYNC.RECONVERGENT B0 ;  /* 0x0000000000007941 */ /* 0x000fea0003800200 */
.L_x_2700:
[----:B------:R-:W-:Y:S04]  /*3d40*/  BSSY.RECONVERGENT B0, `(.L_x_2702) ;  /* 0x00000eb000007945 */ /* 0x000fe80003800200 */
[----:B------:R-:W-:Y:S05]  /*3d50*/  @P1 BRA `(.L_x_2703) ;  /* 0x0000000c00a41947 */ /* 0x000fea0003800000 */
[----:B-----5:R-:W-:Y:S02]  /*3d60*/  ISETP.GT.U32.AND P3, PT, R97, R40, PT ;  /* 0x000000286100720c */ /* 0x020fe40003f64070 */
[----:B------:R-:W-:Y:S02]  /*3d70*/  ISETP.NE.U32.AND P4, PT, R89, R44, PT ;  /* 0x0000002c5900720c */ /* 0x000fe40003f85070 */
[----:B------:R-:W-:Y:S02]  /*3d80*/  ISETP.GT.AND.EX P3, PT, R100, R41, PT, P3 ;  /* 0x000000296400720c */ /* 0x000fe40003f64330 */
[----:B------:R-:W-:Y:S02]  /*3d90*/  ISETP.NE.U32.AND P1, PT, R97, R40, PT ;  /* 0x000000286100720c */ /* 0x000fe40003f25070 */
[----:B------:R-:W-:Y:S02]  /*3da0*/  SEL R101, RZ, 0xffffffff, P3 ;  /* 0xffffffffff657807 */ /* 0x000fe40001800000 */
[----:B------:R-:W-:-:S02]  /*3db0*/  ISETP.GT.U32.AND P3, PT, R93, R42, PT ;  /* 0x0000002a5d00720c */ /* 0x000fc40003f64070 */
[----:B------:R-:W-:Y:S02]  /*3dc0*/  ISETP.NE.AND.EX P4, PT, R92, R45, PT, P4 ;  /* 0x0000002d5c00720c */ /* 0x000fe40003f85340 */
[----:B------:R-:W-:Y:S02]  /*3dd0*/  ISETP.GT.AND.EX P3, PT, R96, R43, PT, P3 ;  /* 0x0000002b6000720c */ /* 0x000fe40003f64330 */
[----:B------:R-:W-:Y:S02]  /*3de0*/  ISETP.NE.AND.EX P1, PT, R100, R41, PT, P1 ;  /* 0x000000296400720c */ /* 0x000fe40003f25310 */
[----:B------:R-:W-:Y:S02]  /*3df0*/  ISETP.NE.U32.AND P2, PT, R93, R42, PT ;  /* 0x0000002a5d00720c */ /* 0x000fe40003f45070 */
[----:B------:R-:W-:Y:S02]  /*3e00*/  ISETP.GT.U32.AND P5, PT, R89, R44, PT ;  /* 0x0000002c5900720c */ /* 0x000fe40003fa4070 */
[----:B------:R-:W-:-:S02]  /*3e10*/  SEL R102, RZ, 0xffffffff, P3 ;  /* 0xffffffffff667807 */ /* 0x000fc40001800000 */
[----:B------:R-:W-:Y:S02]  /*3e20*/  ISETP.GE.U32.AND P3, PT, R90, R99, PT ;  /* 0x000000635a00720c */ /* 0x000fe40003f66070 */
[----:B------:R-:W-:Y:S02]  /*3e30*/  ISETP.NE.AND.EX P2, PT, R96, R43, PT, P2 ;  /* 0x0000002b6000720c */ /* 0x000fe40003f45320 */
[----:B------:R-:W-:Y:S02]  /*3e40*/  ISETP.GE.U32.AND P6, PT, R98, R99, PT ;  /* 0x000000636200720c */ /* 0x000fe40003fc6070 */
[----:B------:R-:W-:Y:S02]  /*3e50*/  ISETP.GT.AND.EX P5, PT, R92, R45, PT, P5 ;  /* 0x0000002d5c00720c */ /* 0x000fe40003fa4350 */
[----:B------:R-:W-:Y:S02]  /*3e60*/  ISETP.GE.AND.EX P3, PT, R87, RZ, PT, P3 ;  /* 0x000000ff5700720c */ /* 0x000fe40003f66330 */
[----:B------:R-:W-:-:S02]  /*3e70*/  ISETP.GE.U32.AND P0, PT, R91, R99, PT ;  /* 0x000000635b00720c */ /* 0x000fc40003f06070 */
[----:B------:R-:W-:Y:S02]  /*3e80*/  ISETP.GE.AND.EX P6, PT, R95, RZ, PT, P6 ;  /* 0x000000ff5f00720c */ /* 0x000fe40003fc6360 */
[----:B------:R-:W-:Y:S02]  /*3e90*/  SEL R103, RZ, 0xffffffff, P5 ;  /* 0xffffffffff677807 */ /* 0x000fe40002800000 */
[----:B------:R-:W-:Y:S02]  /*3ea0*/  @!P4 SEL R103, RZ, 0xffffffff, !P3 ;  /* 0xffffffffff67c807 */ /* 0x000fe40005800000 */
[----:B------:R-:W-:Y:S02]  /*3eb0*/  @!P1 SEL R101, RZ, 0xffffffff, !P6 ;  /* 0xffffffffff659807 */ /* 0x000fe40007000000 */
[----:B------:R-:W-:Y:S02]  /*3ec0*/  ISETP.GE.AND.EX P0, PT, R94, RZ, PT, P0 ;  /* 0x000000ff5e00720c */ /* 0x000fe40003f06300 */
[----:B------:R-:W-:-:S02]  /*3ed0*/  ISETP.NE.U32.AND P6, PT, R15, R46, PT ;  /* 0x0000002e0f00720c */ /* 0x000fc40003fc5070 */
[----:B------:R-:W-:Y:S02]  /*3ee0*/  LOP3.LUT R103, R103, 0x1, RZ, 0xc0, !PT ;  /* 0x0000000167677812 */ /* 0x000fe400078ec0ff */
[----:B------:R-:W-:Y:S02]  /*3ef0*/  @!P2 SEL R102, RZ, 0xffffffff, !P0 ;  /* 0xffffffffff66a807 */ /* 0x000fe40004000000 */
[----:B------:R-:W-:Y:S02]  /*3f00*/  ISETP.NE.AND.EX P6, PT, R16, R47, PT, P6 ;  /* 0x0000002f1000720c */ /* 0x000fe40003fc5360 */
[----:B------:R-:W-:Y:S02]  /*3f10*/  ISETP.NE.U32.AND P2, PT, R103, 0x1, PT ;  /* 0x000000016700780c */ /* 0x000fe40003f45070 */
[----:B------:R-:W-:Y:S02]  /*3f20*/  ISETP.GT.U32.AND P1, PT, R15, R46, PT ;  /* 0x0000002e0f00720c */ /* 0x000fe40003f24070 */
[----:B------:R-:W-:Y:S01]  /*3f30*/  SEL R89, R44, R89, !P2 ;  /* 0x000000592c597207 */ /* 0x000fe20005000000 */
[----:B------:R-:W-:Y:S01]  /*3f40*/  IMAD.IADD R44, R99, 0x1, R74 ;  /* 0x00000001632c7824 */ /* 0x000fe200078e024a */
[----:B------:R-:W-:-:S02]  /*3f50*/  ISETP.GE.U32.AND P5, PT, R0, R99, PT ;  /* 0x000000630000720c */ /* 0x000fc40003fa6070 */
[----:B------:R-:W-:Y:S02]  /*3f60*/  ISETP.GT.AND.EX P1, PT, R16, R47, PT, P1 ;  /* 0x0000002f1000720c */ /* 0x000fe40003f24310 */
[----:B------:R-:W-:Y:S02]  /*3f70*/  ISETP.GE.AND.EX P5, PT, R88, RZ, PT, P5 ;  /* 0x000000ff5800720c */ /* 0x000fe40003fa6350 */
[----:B------:R-:W-:Y:S02]  /*3f80*/  ISETP.GE.U32.AND P4, PT, R44, R106, PT ;  /* 0x0000006a2c00720c */ /* 0x000fe40003f86070 */
[----:B0-----:R-:W-:Y:S02]  /*3f90*/  SEL R104, RZ, 0xffffffff, P1 ;  /* 0xffffffffff687807 */ /* 0x001fe40000800000 */
[----:B------:R-:W-:Y:S02]  /*3fa0*/  @!P6 SEL R104, RZ, 0xffffffff, !P5 ;  /* 0xffffffffff68e807 */ /* 0x000fe40006800000 */
[----:B------:R-:W-:-:S02]  /*3fb0*/  LOP3.LUT R101, R101, 0x1, RZ, 0xc0, !PT ;  /* 0x0000000165657812 */ /* 0x000fc400078ec0ff */
[----:B------:R-:W-:Y:S02]  /*3fc0*/  LOP3.LUT R102, R102, 0x1, RZ, 0xc0, !PT ;  /* 0x0000000166667812 */ /* 0x000fe400078ec0ff */
[----:B------:R-:W-:Y:S02]  /*3fd0*/  LOP3.LUT R104, R104, 0x1, RZ, 0xc0, !PT ;  /* 0x0000000168687812 */ /* 0x000fe400078ec0ff */
        /* <DEDUP_REMOVED lines=10> */
[C---:B------:R-:W-:Y:S02]  /*4080*/  SEL R98, R99.reuse, R98, !P0 ;  /* 0x0000006263627207 */ /* 0x040fe40004000000 */
[C---:B------:R-:W-:Y:S02]  /*4090*/  SEL R91, R99.reuse, R91, !P1 ;  /* 0x0000005b635b7207 */ /* 0x040fe40004800000 */
[C---:B------:R-:W-:Y:S02]  /*40a0*/  SEL R90, R99.reuse, R90, !P2 ;  /* 0x0000005a635a7207 */ /* 0x040fe40005000000 */
[----:B------:R-:W-:Y:S02]  /*40b0*/  SEL R0, R99, R0, !P3 ;  /* 0x0000000063007207 */ /* 0x000fe40005800000 */
[----:B------:R-:W-:Y:S02]  /*40c0*/  SEL R95, R95, RZ, P0 ;  /* 0x000000ff5f5f7207 */ /* 0x000fe40000000000 */
[----:B------:R-:W-:-:S02]  /*40d0*/  SEL R94, R94, RZ, P1 ;  /* 0x000000ff5e5e7207 */ /* 0x000fc40000800000 */
[----:B------:R-:W-:Y:S02]  /*40e0*/  SEL R87, R87, RZ, P2 ;  /* 0x000000ff57577207 */ /* 0x000fe40001000000 */
[----:B------:R-:W-:Y:S01]  /*40f0*/  SEL R88, R88, RZ, P3 ;  /* 0x000000ff58587207 */ /* 0x000fe20001800000 */
[----:B------:R-:W-:Y:S06]  /*4100*/  @P4 BRA `(.L_x_2703) ;  /* 0x0000000800b84947 */ /* 0x000fec0003800000 */
[CC--:B------:R-:W-:Y:S01]  /*4110*/  ISETP.NE.U32.AND P1, PT, R19.reuse, R48.reuse, PT ;  /* 0x000000301300720c */ /* 0x0c0fe20003f25070 */
[----:B------:R-:W-:Y:S01]  /*4120*/  IMAD.IADD R45, R44, 0x1, R74 ;  /* 0x000000012c2d7824 */ /* 0x000fe200078e024a */
[----:B------:R-:W-:Y:S02]  /*4130*/  ISETP.GT.U32.AND P3, PT, R19, R48, PT ;  /* 0x000000301300720c */ /* 0x000fe40003f64070 */
[CC--:B------:R-:W-:Y:S02]  /*4140*/  ISETP.NE.AND.EX P1, PT, R18.reuse, R49.reuse, PT, P1 ;  /* 0x000000311200720c */ /* 0x0c0fe40003f25310 */
[----:B------:R-:W-:Y:S02]  /*4150*/  ISETP.GE.U32.AND P6, PT, R3, R44, PT ;  /* 0x0000002c0300720c */ /* 0x000fe40003fc6070 */
[----:B------:R-:W-:Y:S02]  /*4160*/  ISETP.GT.AND.EX P3, PT, R18, R49, PT, P3 ;  /* 0x000000311200720c */ /* 0x000fe40003f64330 */
[----:B------:R-:W-:-:S02]  /*4170*/  ISETP.GE.AND.EX P6, PT, R86, RZ, PT, P6 ;  /* 0x000000ff5600720c */ /* 0x000fc40003fc6360 */
[----:B------:R-:W-:Y:S02]  /*4180*/  SEL R40, RZ, 0xffffffff, P3 ;  /* 0xffffffffff287807 */ /* 0x000fe40001800000 */
[----:B------:R-:W-:Y:S02]  /*4190*/  ISETP.GT.U32.AND P3, PT, R21, R50, PT ;  /* 0x000000321500720c */ /* 0x000fe40003f64070 */
[----:B------:R-:W-:Y:S02]  /*41a0*/  ISETP.NE.U32.AND P4, PT, R23, R52, PT ;  /* 0x000000341700720c */ /* 0x000fe40003f85070 */
[----:B------:R-:W-:Y:S02]  /*41b0*/  @!P1 SEL R40, RZ, 0xffffffff, !P6 ;  /* 0xffffffffff289807 */ /* 0x000fe40007000000 */
[----:B------:R-:W-:Y:S02]  /*41c0*/  ISETP.NE.U32.AND P2, PT, R21, R50, PT ;  /* 0x000000321500720c */ /* 0x000fe40003f45070 */
[----:B------:R-:W-:-:S02]  /*41d0*/  ISETP.GT.U32.AND P5, PT, R23, R52, PT ;  /* 0x000000341700720c */ /* 0x000fc40003fa4070 */
[----:B------:R-:W-:Y:S02]  /*41e0*/  ISETP.NE.U32.AND P6, PT, R57, R54, PT ;  /* 0x000000363900720c */ /* 0x000fe40003fc5070 */
[----:B------:R-:W-:Y:S02]  /*41f0*/  ISETP.GT.AND.EX P3, PT, R20, R51, PT, P3 ;  /* 0x000000331400720c */ /* 0x000fe40003f64330 */
[----:B------:R-:W-:Y:S02]  /*4200*/  ISETP.NE.AND.EX P4, PT, R22, R53, PT, P4 ;  /* 0x000000351600720c */ /* 0x000fe40003f85340 */
[----:B------:R-:W-:Y:S02]  /*4210*/  ISETP.NE.AND.EX P2, PT, R20, R51, PT, P2 ;  /* 0x000000331400720c */ /* 0x000fe40003f45320 */
[----:B------:R-:W-:Y:S02]  /*4220*/  ISETP.GT.AND.EX P5, PT, R22, R53, PT, P5 ;  /* 0x000000351600720c */ /* 0x000fe40003fa4350 */
[----:B------:R-:W-:-:S02]  /*4230*/  ISETP.NE.AND.EX P6, PT, R56, R55, PT, P6 ;  /* 0x000000373800720c */ /* 0x000fc40003fc5360 */
[----:B------:R-:W-:Y:S02]  /*4240*/  SEL R41, RZ, 0xffffffff, P3 ;  /* 0xffffffffff297807 */ /* 0x000fe40001800000 */
[----:B------:R-:W-:Y:S02]  /*4250*/  ISETP.GE.U32.AND P3, PT, R5, R44, PT ;  /* 0x0000002c0500720c */ /* 0x000fe40003f66070 */
[----:B------:R-:W-:Y:S02]  /*4260*/  ISETP.GT.U32.AND P1, PT, R57, R54, PT ;  /* 0x000000363900720c */ /* 0x000fe40003f24070 */
[----:B------:R-:W-:Y:S02]  /*4270*/  SEL R42, RZ, 0xffffffff, P5 ;  /* 0xffffffffff2a7807 */ /* 0x000fe40002800000 */
[-C--:B------:R-:W-:Y:S02]  /*4280*/  ISETP.GE.U32.AND P0, PT, R4, R44.reuse, PT ;  /* 0x0000002c0400720c */ /* 0x080fe40003f06070 */
[----:B------:R-:W-:-:S02]  /*4290*/  ISETP.GE.U32.AND P5, PT, R7, R44, PT ;  /* 0x0000002c0700720c */ /* 0x000fc40003fa6070 */
[----:B------:R-:W-:Y:S02]  /*42a0*/  ISETP.GE.AND.EX P3, PT, R84, RZ, PT, P3 ;  /* 0x000000ff5400720c */ /* 0x000fe40003f66330 */
[----:B------:R-:W-:Y:S02]  /*42b0*/  ISETP.GT.AND.EX P1, PT, R56, R55, PT, P1 ;  /* 0x000000373800720c */ /* 0x000fe40003f24310 */
        /* <DEDUP_REMOVED lines=23> */
[C---:B------:R-:W-:Y:S02]  /*4430*/  SEL R3, R44.reuse, R3, !P0 ;  /* 0x000000032c037207 */ /* 0x040fe40004000000 */
[C---:B------:R-:W-:Y:S02]  /*4440*/  SEL R4, R44.reuse, R4, !P1 ;  /* 0x000000042c047207 */ /* 0x040fe40004800000 */
[C---:B------:R-:W-:Y:S02]  /*4450*/  SEL R5, R44.reuse, R5, !P2 ;  /* 0x000000052c057207 */ /* 0x040fe40005000000 */
[----:B------:R-:W-:Y:S02]  /*4460*/  SEL R7, R44, R7, !P3 ;  /* 0x000000072c077207 */ /* 0x000fe40005800000 */
[----:B------:R-:W-:-:S02]  /*4470*/  SEL R86, R86, RZ, P0 ;  /* 0x000000ff56567207 */ /* 0x000fc40000000000 */
[----:B------:R-:W-:Y:S02]  /*4480*/  SEL R85, R85, RZ, P1 ;  /* 0x000000ff55557207 */ /* 0x000fe40000800000 */
[----:B------:R-:W-:Y:S02]  /*4490*/  SEL R84, R84, RZ, P2 ;  /* 0x000000ff54547207 */ /* 0x000fe40001000000 */
[----:B------:R-:W-:Y:S01]  /*44a0*/  SEL R83, R83, RZ, P3 ;  /* 0x000000ff53537207 */ /* 0x000fe20001800000 */
[----:B------:R-:W-:Y:S06]  /*44b0*/  @P4 BRA `(.L_x_2703) ;  /* 0x0000000400cc4947 */ /* 0x000fec0003800000 */
[-C--:B------:R-:W-:Y:S01]  /*44c0*/  ISETP.NE.U32.AND P5, PT, R59, R24.reuse, PT ;  /* 0x000000183b00720c */ /* 0x080fe20003fa5070 */
[----:B------:R-:W-:Y:S01]  /*44d0*/  IMAD.IADD R47, R45, 0x1, R74 ;  /* 0x000000012d2f7824 */ /* 0x000fe200078e024a */
[----:B------:R-:W-:Y:S02]  /*44e0*/  ISETP.GT.U32.AND P1, PT, R59, R24, PT ;  /* 0x000000183b00720c */ /* 0x000fe40003f24070 */
[----:B------:R-:W-:Y:S02]  /*44f0*/  ISETP.NE.AND.EX P5, PT, R58, R25, PT, P5 ;  /* 0x000000193a00720c */ /* 0x000fe40003fa5350 */
[----:B------:R-:W-:Y:S02]  /*4500*/  ISETP.GE.U32.AND P6, PT, R6, R45, PT ;  /* 0x0000002d0600720c */ /* 0x000fe40003fc6070 */
[----:B------:R-:W-:Y:S02]  /*4510*/  ISETP.GT.AND.EX P1, PT, R58, R25, PT, P1 ;  /* 0x000000193a00720c */ /* 0x000fe40003f24310 */
[----:B------:R-:W-:-:S02]  /*4520*/  ISETP.GE.AND.EX P6, PT, R82, RZ, PT, P6 ;  /* 0x000000ff5200720c */ /* 0x000fc40003fc6360 */
[CC--:B------:R-:W-:Y:S02]  /*4530*/  ISETP.GT.U32.AND P3, PT, R61.reuse, R26.reuse, PT ;  /* 0x0000001a3d00720c */ /* 0x0c0fe40003f64070 */
[----:B------:R-:W-:Y:S02]  /*4540*/  SEL R40, RZ, 0xffffffff, P1 ;  /* 0xffffffffff287807 */ /* 0x000fe40000800000 */
[----:B------:R-:W-:Y:S02]  /*4550*/  ISETP.NE.U32.AND P2, PT, R61, R26, PT ;  /* 0x0000001a3d00720c */ /* 0x000fe40003f45070 */
[----:B------:R-:W-:Y:S02]  /*4560*/  @!P5 SEL R40, RZ, 0xffffffff, !P6 ;  /* 0xffffffffff28d807 */ /* 0x000fe40007000000 */
[CC--:B------:R-:W-:Y:S02]  /*4570*/  ISETP.NE.U32.AND P4, PT, R63.reuse, R28.reuse, PT ;  /* 0x0000001c3f00720c */ /* 0x0c0fe40003f85070 */
[----:B------:R-:W-:-:S02]  /*4580*/  ISETP.GT.U32.AND P5, PT, R63, R28, PT ;  /* 0x0000001c3f00720c */ /* 0x000fc40003fa4070 */
[----:B------:R-:W-:Y:S02]  /*4590*/  ISETP.NE.U32.AND P6, PT, R65, R30, PT ;  /* 0x0000001e4100720c */ /* 0x000fe40003fc5070 */
[CC--:B------:R-:W-:Y:S02]  /*45a0*/  ISETP.GT.AND.EX P3, PT, R60.reuse, R27.reuse, PT, P3 ;  /* 0x0000001b3c00720c */ /* 0x0c0fe40003f64330 */
[----:B------:R-:W-:Y:S02]  /*45b0*/  ISETP.NE.AND.EX P2, PT, R60, R27, PT, P2 ;  /* 0x0000001b3c00720c */ /* 0x000fe40003f45320 */
[CC--:B------:R-:W-:Y:S02]  /*45c0*/  ISETP.NE.AND.EX P4, PT, R62.reuse, R29.reuse, PT, P4 ;  /* 0x0000001d3e00720c */ /* 0x0c0fe40003f85340 */
[----:B------:R-:W-:Y:S02]  /*45d0*/  ISETP.GT.AND.EX P5, PT, R62, R29, PT, P5 ;  /* 0x0000001d3e00720c */ /* 0x000fe40003fa4350 */
[----:B------:R-:W-:-:S02]  /*45e0*/  ISETP.NE.AND.EX P6, PT, R64, R31, PT, P6 ;  /* 0x0000001f4000720c */ /* 0x000fc40003fc5360 */
[----:B------:R-:W-:Y:S02]  /*45f0*/  SEL R41, RZ, 0xffffffff, P3 ;  /* 0xffffffffff297807 */ /* 0x000fe40001800000 */
[----:B------:R-:W-:Y:S02]  /*4600*/  ISETP.GT.U32.AND P3, PT, R65, R30, PT ;  /* 0x0000001e4100720c */ /* 0x000fe40003f64070 */
[----:B------:R-:W-:Y:S02]  /*4610*/  SEL R42, RZ, 0xffffffff, P5 ;  /* 0xffffffffff2a7807 */ /* 0x000fe40002800000 */
[-C--:B------:R-:W-:Y:S02]  /*4620*/  ISETP.GE.U32.AND P0, PT, R8, R45.reuse, PT ;  /* 0x0000002d0800720c */ /* 0x080fe40003f06070 */
[-C--:B------:R-:W-:Y:S02]  /*4630*/  ISETP.GE.U32.AND P1, PT, R9, R45.reuse, PT ;  /* 0x0000002d0900720c */ /* 0x080fe40003f26070 */
[----:B------:R-:W-:-:S02]  /*4640*/  ISETP.GE.U32.AND P5, PT, R10, R45, PT ;  /* 0x0000002d0a00720c */ /* 0x000fc40003fa6070 */
[----:B------:R-:W-:Y:S02]  /*4650*/  ISETP.GT.AND.EX P3, PT, R64, R31, PT, P3 ;  /* 0x0000001f4000720c */ /* 0x000fe40003f64330 */
        /* <DEDUP_REMOVED lines=39> */
[----:B------:R-:W-:Y:S02]  /*48d0*/  SEL R24, RZ, 0xffffffff, P3 ;  /* 0xffffffffff187807 */ /* 0x000fe40001800000 */
[CC--:B------:R-:W-:Y:S02]  /*48e0*/  ISETP.NE.U32.AND P2, PT, R69.reuse, R34.reuse, PT ;  /* 0x000000224500720c */ /* 0x0c0fe40003f45070 */
[----:B------:R-:W-:Y:S02]  /*48f0*/  ISETP.GT.U32.AND P3, PT, R69, R34, PT ;  /* 0x000000224500720c */ /* 0x000fe40003f64070 */
[----:B------:R-:W-:Y:S02]  /*4900*/  @!P1 SEL R24, RZ, 0xffffffff, !P6 ;  /* 0xffffffffff189807 */ /* 0x000fe40007000000 */
[CC--:B------:R-:W-:Y:S02]  /*4910*/  ISETP.NE.U32.AND P4, PT, R71.reuse, R36.reuse, PT ;  /* 0x000000244700720c */ /* 0x0c0fe40003f85070 */
[----:B------:R-:W-:-:S02]  /*4920*/  ISETP.GT.U32.AND P5, PT, R71, R36, PT ;  /* 0x000000244700720c */ /* 0x000fc40003fa4070 */
[----:B------:R-:W-:Y:S02]  /*4930*/  ISETP.NE.U32.AND P6, PT, R73, R38, PT ;  /* 0x000000264900720c */ /* 0x000fe40003fc5070 */
[CC--:B------:R-:W-:Y:S02]  /*4940*/  ISETP.NE.AND.EX P2, PT, R68.reuse, R35.reuse, PT, P2 ;  /* 0x000000234400720c */ /* 0x0c0fe40003f45320 */
[----:B------:R-:W-:Y:S02]  /*4950*/  ISETP.GT.AND.EX P3, PT, R68, R35, PT, P3 ;  /* 0x000000234400720c */ /* 0x000fe40003f64330 */
[CC--:B------:R-:W-:Y:S02]  /*4960*/  ISETP.NE.AND.EX P4, PT, R70.reuse, R37.reuse, PT, P4 ;  /* 0x000000254600720c */ /* 0x0c0fe40003f85340 */
[----:B------:R-:W-:Y:S02]  /*4970*/  ISETP.GT.AND.EX P5, PT, R70, R37, PT, P5 ;  /* 0x000000254600720c */ /* 0x000fe40003fa4350 */
[----:B------:R-:W-:-:S02]  /*4980*/  ISETP.NE.AND.EX P6, PT, R72, R39, PT, P6 ;  /* 0x000000274800720c */ /* 0x000fc40003fc5360 */
[----:B------:R-:W-:Y:S02]  /*4990*/  ISETP.GT.U32.AND P1, PT, R73, R38, PT ;  /* 0x000000264900720c */ /* 0x000fe40003f24070 */
[----:B------:R-:W-:Y:S02]  /*49a0*/  SEL R25, RZ, 0xffffffff, P3 ;  /* 0xffffffffff197807 */ /* 0x000fe40001800000 */
        /* <DEDUP_REMOVED lines=35> */
[----:B------:R-:W-:-:S07]  /*4be0*/  SEL R75, R75, RZ, P3 ;  /* 0x000000ff4b4b7207 */ /* 0x000fce0001800000 */
.L_x_2703:
[----:B------:R-:W-:Y:S05]  /*4bf0*/  BSYNC.RECONVERGENT B0 ;  /* 0x0000000000007941 */ /* 0x000fea0003800200 */
.L_x_2702:
[CC--:B------:R-:W-:Y:S02]  /*4c00*/  ISETP.NE.U32.AND P1, PT, R97.reuse, R19.reuse, PT ;  /* 0x000000136100720c */ /* 0x0c0fe40003f25070 */
[----:B------:R-:W-:Y:S02]  /*4c10*/  ISETP.GT.U32.AND P3, PT, R97, R19, PT ;  /* 0x000000136100720c */ /* 0x000fe40003f64070 */
[-C--:B------:R-:W-:Y:S02]  /*4c20*/  ISETP.NE.AND.EX P1, PT, R100, R18.reuse, PT, P1 ;  /* 0x000000126400720c */ /* 0x080fe40003f25310 */
[----:B------:R-:W-:Y:S02]  /*4c30*/  ISETP.GE.U32.AND P6, PT, R98, R3, PT ;  /* 0x000000036200720c */ /* 0x000fe40003fc6070 */
[----:B------:R-:W-:Y:S02]  /*4c40*/  ISETP.GT.AND.EX P3, PT, R100, R18, PT, P3 ;  /* 0x000000126400720c */ /* 0x000fe40003f64330 */
[----:B------:R-:W-:-:S02]  /*4c50*/  ISETP.GE.AND.EX P6, PT, R95, R86, PT, P6 ;  /* 0x000000565f00720c */ /* 0x000fc40003fc6360 */
[----:B-----5:R-:W-:Y:S02]  /*4c60*/  SEL R24, RZ, 0xffffffff, P3 ;  /* 0xffffffffff187807 */ /* 0x020fe40001800000 */
[CC--:B------:R-:W-:Y:S02]  /*4c70*/  ISETP.NE.U32.AND P2, PT, R93.reuse, R21.reuse, PT ;  /* 0x000000155d00720c */ /* 0x0c0fe40003f45070 */
[----:B------:R-:W-:Y:S02]  /*4c80*/  ISETP.GT.U32.AND P3, PT, R93, R21, PT ;  /* 0x000000155d00720c */ /* 0x000fe40003f64070 */
[CC--:B------:R-:W-:Y:S02]  /*4c90*/  ISETP.NE.U32.AND P4, PT, R89.reuse, R23.reuse, PT ;  /* 0x000000175900720c */ /* 0x0c0fe40003f85070 */
[----:B------:R-:W-:Y:S02]  /*4ca0*/  @!P1 SEL R24, RZ, 0xffffffff, !P6 ;  /* 0xffffffffff189807 */ /* 0x000fe40007000000 */
[----:B------:R-:W-:-:S02]  /*4cb0*/  ISETP.GT.U32.AND P5, PT, R89, R23, PT ;  /* 0x000000175900720c */ /* 0x000fc40003fa4070 */
[----:B------:R-:W-:Y:S02]  /*4cc0*/  ISETP.NE.U32.AND P6, PT, R15, R57, PT ;  /* 0x000000390f00720c */ /* 0x000fe40003fc5070 */
[CC--:B------:R-:W-:Y:S02]  /*4cd0*/  ISETP.NE.AND.EX P2, PT, R96.reuse, R20.reuse, PT, P2 ;  /* 0x000000146000720c */ /* 0x0c0fe40003f45320 */
[----:B------:R-:W-:Y:S02]  /*4ce0*/  ISETP.GT.AND.EX P3, PT, R96, R20, PT, P3 ;  /* 0x000000146000720c */ /* 0x000fe40003f64330 */
[CC--:B------:R-:W-:Y:S02]  /*4cf0*/  ISETP.NE.AND.EX P4, PT, R92.reuse, R22.reuse, PT, P4 ;  /* 0x000000165c00720c */ /* 0x0c0fe40003f85340 */
[----:B------:R-:W-:Y:S02]  /*4d00*/  ISETP.GT.AND.EX P5, PT, R92, R22, PT, P5 ;  /* 0x000000165c00720c */ /* 0x000fe40003fa4350 */
[----:B------:R-:W-:-:S02]  /*4d10*/  ISETP.NE.AND.EX P6, PT, R16, R56, PT, P6 ;  /* 0x000000381000720c */ /* 0x000fc40003fc5360 */
[----:B------:R-:W-:Y:S02]  /*4d20*/  SEL R25, RZ, 0xffffffff, P3 ;  /* 0xffffffffff197807 */ /* 0x000fe40001800000 */
[----:B------:R-:W-:Y:S02]  /*4d30*/  ISETP.GE.U32.AND P0, PT, R91, R4, PT ;  /* 0x000000045b00720c */ /* 0x000fe40003f06070 */
[----:B------:R-:W-:Y:S02]  /*4d40*/  ISETP.GE.U32.AND P3, PT, R90, R5, PT ;  /* 0x000000055a00720c */ /* 0x000fe40003f66070 */
[----:B------:R-:W-:Y:S02]  /*4d50*/  ISETP.GT.U32.AND P1, PT, R15, R57, PT ;  /* 0x000000390f00720c */ /* 0x000fe40003f24070 */
[----:B------:R-:W-:Y:S02]  /*4d60*/  SEL R26, RZ, 0xffffffff, P5 ;  /* 0xffffffffff1a7807 */ /* 0x000fe40002800000 */
[----:B------:R-:W-:-:S02]  /*4d70*/  ISETP.GE.U32.AND P5, PT, R0, R7, PT ;  /* 0x000000070000720c */ /* 0x000fc40003fa6070 */
[----:B------:R-:W-:Y:S02]  /*4d80*/  ISETP.GE.AND.EX P0, PT, R94, R85, PT, P0 ;  /* 0x000000555e00720c */ /* 0x000fe40003f06300 */
[----:B------:R-:W-:Y:S02]  /*4d90*/  ISETP.GE.AND.EX P3, PT, R87, R84, PT, P3 ;  /* 0x000000545700720c */ /* 0x000fe40003f66330 */
[----:B------:R-:W-:Y:S02]  /*4da0*/  ISETP.GT.AND.EX P1, PT, R16, R56, PT, P1 ;  /* 0x000000381000720c */ /* 0x000fe40003f24310 */
[----:B------:R-:W-:Y:S02]  /*4db0*/  ISETP.GE.AND.EX P5, PT, R88, R83, PT, P5 ;  /* 0x000000535800720c */ /* 0x000fe40003fa6350 */
[----:B------:R-:W-:Y:S02]  /*4dc0*/  @!P2 SEL R25, RZ, 0xffffffff, !P0 ;  /* 0xffffffffff19a807 */ /* 0x000fe40004000000 */
[----:B------:R-:W-:-:S02]  /*4dd0*/  @!P4 SEL R26, RZ, 0xffffffff, !P3 ;  /* 0xffffffffff1ac807 */ /* 0x000fc40005800000 */
[----:B------:R-:W-:Y:S02]  /*4de0*/  LOP3.LUT R24, R24, 0x1, RZ, 0xc0, !PT ;  /* 0x0000000118187812 */ /* 0x000fe400078ec0ff */
[----:B------:R-:W-:Y:S02]  /*4df0*/  SEL R27, RZ, 0xffffffff, P1 ;  /* 0xffffffffff1b7807 */ /* 0x000fe40000800000 */
[----:B------:R-:W-:Y:S02]  /*4e00*/  @!P6 SEL R27, RZ, 0xffffffff, !P5 ;  /* 0xffffffffff1be807 */ /* 0x000fe40006800000 */
[----:B------:R-:W-:Y:S02]  /*4e10*/  LOP3.LUT R25, R25, 0x1, RZ, 0xc0, !PT ;  /* 0x0000000119197812 */ /* 0x000fe400078ec0ff */
[----:B------:R-:W-:Y:S02]  /*4e20*/  LOP3.LUT R26, R26, 0x1, RZ, 0xc0, !PT ;  /* 0x000000011a1a7812 */ /* 0x000fe400078ec0ff */
[----:B------:R-:W-:-:S02]  /*4e30*/  ISETP.NE.U32.AND P0, PT, R24, 0x1, PT ;  /* 0x000000011800780c */ /* 0x000fc40003f05070 */
[----:B------:R-:W-:Y:S02]  /*4e40*/  LOP3.LUT R27, R27, 0x1, RZ, 0xc0, !PT ;  /* 0x000000011b1b7812 */ /* 0x000fe400078ec0ff */
[----:B------:R-:W-:Y:S02]  /*4e50*/  ISETP.NE.U32.AND P1, PT, R25, 0x1, PT ;  /* 0x000000011900780c */ /* 0x000fe40003f25070 */
[----:B------:R-:W-:Y:S02]  /*4e60*/  ISETP.NE.U32.AND P2, PT, R26, 0x1, PT ;  /* 0x000000011a00780c */ /* 0x000fe40003f45070 */
[----:B------:R-:W-:Y:S02]  /*4e70*/  SEL R26, R19, R97, !P0 ;  /* 0x00000061131a7207 */ /* 0x000fe40004000000 */
[----:B------:R-:W-:Y:S02]  /*4e80*/  ISETP.NE.U32.AND P4, PT, R27, 0x1, PT ;  /* 0x000000011b00780c */ /* 0x000fe40003f85070 */
[----:B------:R-:W-:-:S02]  /*4e90*/  SEL R24, R21, R93, !P1 ;  /* 0x0000005d15187207 */ /* 0x000fc40004800000 */
[----:B------:R-:W-:Y:S02]  /*4ea0*/  SEL R29, R20, R96, !P1 ;  /* 0x00000060141d7207 */ /* 0x000fe40004800000 */
[----:B------:R-:W-:Y:S02]  /*4eb0*/  SEL R27, R4, R91, !P1 ;  /* 0x0000005b041b7207 */ /* 0x000fe40004800000 */
[----:B------:R-:W-:Y:S02]  /*4ec0*/  SEL R94, R85, R94, !P1 ;  /* 0x0000005e555e7207 */ /* 0x000fe40004800000 */
[----:B------:R-:W-:Y:S02]  /*4ed0*/  SEL R33, R18, R100, !P0 ;  /* 0x0000006412217207 */ /* 0x000fe40004000000 */
[----:B------:R-:W-:Y:S02]  /*4ee0*/  ISETP.NE.U32.AND P1, PT, R26, R59, PT ;  /* 0x0000003b1a00720c */ /* 0x000fe40003f25070 */
[----:B------:R-:W-:-:S02]  /*4ef0*/  SEL R20, R23, R89, !P2 ;  /* 0x0000005917147207 */ /* 0x000fc40005000000 */
[----:B------:R-:W-:Y:S02]  /*4f00*/  SEL R31, R22, R92, !P2 ;  /* 0x0000005c161f7207 */ /* 0x000fe40005000000 */
[----:B------:R-:W-:Y:S02]  /*4f10*/  SEL R90, R5, R90, !P2 ;  /* 0x0000005a055a7207 */ /* 0x000fe40005000000 */
[----:B------:R-:W-:Y:S02]  /*4f20*/  SEL R25, R84, R87, !P2 ;  /* 0x0000005754197207 */ /* 0x000fe40005000000 */
[----:B------:R-:W-:Y:S02]  /*4f30*/  ISETP.GT.U32.AND P3, PT, R26, R59, PT ;  /* 0x0000003b1a00720c */ /* 0x000fe40003f64070 */
[----:B------:R-:W-:Y:S02]  /*4f40*/  ISETP.NE.U32.AND P2, PT, R24, R61, PT ;  /* 0x0000003d1800720c */ /* 0x000fe40003f45070 */
[----:B------:R-:W-:-:S02]  /*4f50*/  ISETP.NE.AND.EX P1, PT, R33, R58, PT, P1 ;  /* 0x0000003a2100720c */ /* 0x000fc40003f25310 */
[----:B------:R-:W-:Y:S02]  /*4f60*/  SEL R19, R3, R98, !P0 ;  /* 0x0000006203137207 */ /* 0x000fe40004000000 */
[----:B------:R-:W-:Y:S02]  /*4f70*/  ISETP.GT.AND.EX P3, PT, R33, R58, PT, P3 ;  /* 0x0000003a2100720c */ /* 0x000fe40003f64330 */
[----:B------:R-:W-:Y:S02]  /*4f80*/  ISETP.NE.AND.EX P2, PT, R29, R60, PT, P2 ;  /* 0x0000003c1d00720c */ /* 0x000fe40003f45320 */
[----:B------:R-:W-:Y:S02]  /*4f90*/  SEL R95, R86, R95, !P0 ;  /* 0x0000005f565f7207 */ /* 0x000fe40004000000 */
[----:B------:R-:W-:Y:S02]  /*4fa0*/  SEL R21, R7, R0, !P4 ;  /* 0x0000000007157207 */ /* 0x000fe40006000000 */
[----:B------:R-:W-:-:S02]  /*4fb0*/  ISETP.GE.U32.AND P6, PT, R19, R6, PT ;  /* 0x000000061300720c */ /* 0x000fc40003fc6070 */
[----:B------:R-:W-:Y:S02]  /*4fc0*/  SEL R0, RZ, 0xffffffff, P3 ;  /* 0xffffffffff007807 */ /* 0x000fe40001800000 */
[----:B------:R-:W-:Y:S02]  /*4fd0*/  ISETP.GT.U32.AND P3, PT, R24, R61, PT ;  /* 0x0000003d1800720c */ /* 0x000fe40003f64070 */
[----:B------:R-:W-:Y:S02]  /*4fe0*/  ISETP.GE.U32.AND P0, PT, R27, R8, PT ;  /* 0x000000081b00720c */ /* 0x000fe40003f06070 */
[----:B------:R-:W-:Y:S02]  /*4ff0*/  ISETP.GE.AND.EX P6, PT, R95, R82, PT, P6 ;  /* 0x000000525f00720c */ /* 0x000fe40003fc6360 */
[----:B------:R-:W-:Y:S02]  /*5000*/  SEL R28, R57, R15, !P4 ;  /* 0x0000000f391c7207 */ /* 0x000fe40006000000 */
[----:B------:R-:W-:-:S02]  /*5010*/  ISETP.GT.AND.EX P3, PT, R29, R60, PT, P3 ;  /* 0x0000003c1d00720c */ /* 0x000fc40003f64330 */
[----:B------:R-:W-:Y:S02]  /*5020*/  SEL R23, R56, R16, !P4 ;  /* 0x0000001038177207 */ /* 0x000fe40006000000 */
[----:B------:R-:W-:Y:S02]  /*5030*/  SEL R88, R83, R88, !P4 ;  /* 0x0000005853587207 */ /* 0x000fe40006000000 */
[----:B------:R-:W-:Y:S02]  /*5040*/  ISETP.GE.AND.EX P0, PT, R94, R81, PT, P0 ;  /* 0x000000515e00720c */ /* 0x000fe40003f06300 */
[CC--:B------:R-:W-:Y:S02]  /*5050*/  ISETP.NE.U32.AND P4, PT, R20.reuse, R63.reuse, PT ;  /* 0x0000003f1400720c */ /* 0x0c0fe40003f85070 */
[----:B------:R-:W-:Y:S02]  /*5060*/  @!P1 SEL R0, RZ, 0xffffffff, !P6 ;  /* 0xffffffffff009807 */ /* 0x000fe40007000000 */
[----:B------:R-:W-:-:S02]  /*5070*/  ISETP.GT.U32.AND P5, PT, R20, R63, PT ;  /* 0x0000003f1400720c */ /* 0x000fc40003fa4070 */
[CC--:B------:R-:W-:Y:S02]  /*5080*/  ISETP.NE.U32.AND P6, PT, R28.reuse, R65.reuse, PT ;  /* 0x000000411c00720c */ /* 0x0c0fe40003fc5070 */
[----:B------:R-:W-:Y:S02]  /*5090*/  ISETP.GT.U32.AND P1, PT, R28, R65, PT ;  /* 0x000000411c00720c */ /* 0x000fe40003f24070 */
[----:B------:R-:W-:Y:S02]  /*50a0*/  SEL R3, RZ, 0xffffffff, P3 ;  /* 0xffffffffff037807 */ /* 0x000fe40001800000 */
[----:B------:R-:W-:Y:S02]  /*50b0*/  @!P2 SEL R3, RZ, 0xffffffff, !P0 ;  /* 0xffffffffff03a807 */ /* 0x000fe40004000000 */
[----:B------:R-:W-:Y:S02]  /*50c0*/  ISETP.NE.AND.EX P4, PT, R31, R62, PT, P4 ;  /* 0x0000003e1f00720c */ /* 0x000fe40003f85340 */
[----:B------:R-:W-:-:S02]  /*50d0*/  LOP3.LUT R0, R0, 0x1, RZ, 0xc0, !PT ;  /* 0x0000000100007812 */ /* 0x000fc400078ec0ff */
[----:B------:R-:W-:Y:S02]  /*50e0*/  ISETP.GT.AND.EX P5, PT, R31, R62, PT, P5 ;  /* 0x0000003e1f00720c */ /* 0x000fe40003fa4350 */
[CC--:B------:R-:W-:Y:S02]  /*50f0*/  ISETP.NE.AND.EX P6, PT, R23.reuse, R64.reuse, PT, P6 ;  /* 0x000000401700720c */ /* 0x0c0fe40003fc5360 */
[----:B------:R-:W-:Y:S02]  /*5100*/  ISETP.GT.AND.EX P1, PT, R23, R64, PT, P1 ;  /* 0x000000401700720c */ /* 0x000fe40003f24310 */
[----:B------:R-:W-:Y:S02]  /*5110*/  LOP3.LUT R3, R3, 0x1, RZ, 0xc0, !PT ;  /* 0x0000000103037812 */ /* 0x000fe400078ec0ff */
[----:B------:R-:W-:Y:S02]  /*5120*/  ISETP.NE.U32.AND P0, PT, R0, 0x1, PT ;  /* 0x000000010000780c */ /* 0x000fe40003f05070 */
[----:B------:R-:W-:-:S02]  /*5130*/  ISETP.GE.U32.AND P3, PT, R90, R9, PT ;  /* 0x000000095a00720c */ /* 0x000fc40003f66070 */
[----:B------:R-:W-:Y:S02]  /*5140*/  SEL R4, RZ, 0xffffffff, P5 ;  /* 0xffffffffff047807 */ /* 0x000fe40002800000 */
[----:B------:R-:W-:Y:S02]  /*5150*/  ISETP.GE.U32.AND P5, PT, R21, R10, PT ;  /* 0x0000000a1500720c */ /* 0x000fe40003fa6070 */
[----:B------:R-:W-:Y:S02]  /*5160*/  SEL R5, RZ, 0xffffffff, P1 ;  /* 0xffffffffff057807 */ /* 0x000fe40000800000 */
[----:B------:R-:W-:Y:S02]  /*5170*/  ISETP.NE.U32.AND P1, PT, R3, 0x1, PT ;  /* 0x000000010300780c */ /* 0x000fe40003f25070 */
[----:B------:R-:W-:Y:S02]  /*5180*/  SEL R26, R59, R26, !P0 ;  /* 0x0000001a3b1a7207 */ /* 0x000fe40004000000 */
[----:B------:R-:W-:-:S02]  /*5190*/  ISETP.GE.AND.EX P3, PT, R25, R80, PT, P3 ;  /* 0x000000501900720c */ /* 0x000fc40003f66330 */
[----:B------:R-:W-:Y:S02]  /*51a0*/  ISETP.GE.AND.EX P5, PT, R88, R79, PT, P5 ;  /* 0x0000004f5800720c */ /* 0x000fe40003fa6350 */
[----:B------:R-:W-:Y:S02]  /*51b0*/  SEL R24, R61, R24, !P1 ;  /* 0x000000183d187207 */ /* 0x000fe40004800000 */
[----:B------:R-:W-:Y:S02]  /*51c0*/  SEL R29, R60, R29, !P1 ;  /* 0x0000001d3c1d7207 */ /* 0x000fe40004800000 */
[----:B------:R-:W-:Y:S02]  /*51d0*/  SEL R27, R8, R27, !P1 ;  /* 0x0000001b081b7207 */ /* 0x000fe40004800000 */
[----:B------:R-:W-:Y:S02]  /*51e0*/  SEL R22, R81, R94, !P1 ;  /* 0x0000005e51167207 */ /* 0x000fe40004800000 */
[----:B------:R-:W-:-:S02]  /*51f0*/  SEL R15, R58, R33, !P0 ;  /* 0x000000213a0f7207 */ /* 0x000fc40004000000 */
[----:B------:R-:W-:Y:S02]  /*5200*/  ISETP.NE.U32.AND P1, PT, R26, R67, PT ;  /* 0x000000431a00720c */ /* 0x000fe40003f25070 */
[----:B------:R-:W-:Y:S02]  /*5210*/  @!P4 SEL R4, RZ, 0xffffffff, !P3 ;  /* 0xffffffffff04c807 */ /* 0x000fe40005800000 */
[----:B------:R-:W-:Y:S02]  /*5220*/  @!P6 SEL R5, RZ, 0xffffffff, !P5 ;  /* 0xffffffffff05e807 */ /* 0x000fe40006800000 */
[----:B------:R-:W-:Y:S02]  /*5230*/  ISETP.NE.AND.EX P1, PT, R15, R66, PT, P1 ;  /* 0x000000420f00720c */ /* 0x000fe40003f25310 */
[----:B------:R-:W-:Y:S02]  /*5240*/  LOP3.LUT R4, R4, 0x1, RZ, 0xc0, !PT ;  /* 0x0000000104047812 */ /* 0x000fe400078ec0ff */
[----:B------:R-:W-:-:S02]  /*5250*/  SEL R18, R6, R19, !P0 ;  /* 0x0000001306127207 */ /* 0x000fc40004000000 */
[----:B------:R-:W-:Y:S02]  /*5260*/  LOP3.LUT R5, R5, 0x1, RZ, 0xc0, !PT ;  /* 0x0000000105057812 */ /* 0x000fe400078ec0ff */
[----:B------:R-:W-:Y:S02]  /*5270*/  ISETP.GT.U32.AND P3, PT, R26, R67, PT ;  /* 0x000000431a00720c */ /* 0x000fe40003f64070 */
[----:B------:R-:W-:Y:S02]  /*5280*/  ISETP.NE.U32.AND P2, PT, R4, 0x1, PT ;  /* 0x000000010400780c */ /* 0x000fe40003f45070 */
[----:B------:R-:W-:Y:S02]  /*5290*/  SEL R19, R82, R95, !P0 ;  /* 0x0000005f52137207 */ /* 0x000fe40004000000 */
[----:B------:R-:W-:Y:S02]  /*52a0*/  ISETP.GE.U32.AND P6, PT, R18, R11, PT ;  /* 0x0000000b1200720c */ /* 0x000fe40003fc6070 */
[----:B------:R-:W-:-:S02]  /*52b0*/  ISETP.NE.U32.AND P4, PT, R5, 0x1, PT ;  /* 0x000000010500780c */ /* 0x000fc40003f85070 */
[----:B------:R-:W-:Y:S02]  /*52c0*/  ISETP.GT.AND.EX P3, PT, R15, R66, PT, P3 ;  /* 0x000000420f00720c */ /* 0x000fe40003f64330 */
[----:B------:R-:W-:Y:S02]  /*52d0*/  SEL R20, R63, R20, !P2 ;  /* 0x000000143f147207 */ /* 0x000fe40005000000 */
[----:B------:R-:W-:Y:S02]  /*52e0*/  ISETP.GE.AND.EX P6, PT, R19, R78, PT, P6 ;  /* 0x0000004e1300720c */ /* 0x000fe40003fc6360 */
[----:B------:R-:W-:Y:S02]  /*52f0*/  SEL R8, R65, R28, !P4 ;  /* 0x0000001c41087207 */ /* 0x000fe40006000000 */
[----:B------:R-:W-:Y:S02]  /*5300*/  SEL R7, R62, R31, !P2 ;  /* 0x0000001f3e077207 */ /* 0x000fe40005000000 */
[----:B------:R-:W-:-:S02]  /*5310*/  SEL R16, R9, R90, !P2 ;  /* 0x0000005a09107207 */ /* 0x000fc40005000000 */
[----:B------:R-:W-:Y:S02]  /*5320*/  SEL R25, R80, R25, !P2 ;  /* 0x0000001950197207 */ /* 0x000fe40005000000 */
[----:B------:R-:W-:Y:S02]  /*5330*/  SEL R23, R64, R23, !P4 ;  /* 0x0000001740177207 */ /* 0x000fe40006000000 */
[----:B------:R-:W-:Y:S02]  /*5340*/  SEL R21, R10, R21, !P4 ;  /* 0x000000150a157207 */ /* 0x000fe40006000000 */
[----:B------:R-:W-:Y:S02]  /*5350*/  SEL R6, R79, R88, !P4 ;  /* 0x000000584f067207 */ /* 0x000fe40006000000 */
[----:B------:R-:W-:Y:S02]  /*5360*/  ISETP.NE.U32.AND P2, PT, R24, R69, PT ;  /* 0x000000451800720c */ /* 0x000fe40003f45070 */
[----:B------:R-:W-:-:S02]  /*5370*/  SEL R0, RZ, 0xffffffff, P3 ;  /* 0xffffffffff007807 */ /* 0x000fc40001800000 */
[----:B------:R-:W-:Y:S02]  /*5380*/  ISETP.GT.U32.AND P3, PT, R24, R69, PT ;  /* 0x000000451800720c */ /* 0x000fe40003f64070 */
[CC--:B------:R-:W-:Y:S02]  /*5390*/  ISETP.NE.U32.AND P4, PT, R20.reuse, R71.reuse, PT ;  /* 0x000000471400720c */ /* 0x0c0fe40003f85070 */
[----:B------:R-:W-:Y:S02]  /*53a0*/  @!P1 SEL R0, RZ, 0xffffffff, !P6 ;  /* 0xffffffffff009807 */ /* 0x000fe40007000000 */
[----:B------:R-:W-:Y:S02]  /*53b0*/  ISETP.GT.U32.AND P5, PT, R20, R71, PT ;  /* 0x000000471400720c */ /* 0x000fe40003fa4070 */
[----:B------:R-:W-:Y:S02]  /*53c0*/  ISETP.NE.U32.AND P6, PT, R8, R73, PT ;  /* 0x000000490800720c */ /* 0x000fe40003fc5070 */
[----:B------:R-:W-:-:S02]  /*53d0*/  ISETP.NE.AND.EX P2, PT, R29, R68, PT, P2 ;  /* 0x000000441d00720c */ /* 0x000fc40003f45320 */
[----:B------:R-:W-:Y:S02]  /*53e0*/  ISETP.GT.AND.EX P3, PT, R29, R68, PT, P3 ;  /* 0x000000441d00720c */ /* 0x000fe40003f64330 */
[CC--:B------:R-:W-:Y:S02]  /*53f0*/  ISETP.NE.AND.EX P4, PT, R7.reuse, R70.reuse, PT, P4 ;  /* 0x000000460700720c */ /* 0x0c0fe40003f85340 */
[----:B------:R-:W-:Y:S02]  /*5400*/  ISETP.GT.AND.EX P5, PT, R7, R70, PT, P5 ;  /* 0x000000460700720c */ /* 0x000fe40003fa4350 */
[----:B------:R-:W-:Y:S02]  /*5410*/  ISETP.NE.AND.EX P6, PT, R23, R72, PT, P6 ;  /* 0x000000481700720c */ /* 0x000fe40003fc5360 */
[----:B------:R-:W-:Y:S02]  /*5420*/  ISETP.GE.U32.AND P0, PT, R27, R12, PT ;  /* 0x0000000c1b00720c */ /* 0x000fe40003f06070 */
[----:B------:R-:W-:-:S02]  /*5430*/  SEL R3, RZ, 0xffffffff, P3 ;  /* 0xffffffffff037807 */ /* 0x000fc40001800000 */
[----:B------:R-:W-:Y:S02]  /*5440*/  ISETP.GT.U32.AND P1, PT, R8, R73, PT ;  /* 0x000000490800720c */ /* 0x000fe40003f24070 */
[----:B------:R-:W-:Y:S02]  /*5450*/  ISETP.GE.U32.AND P3, PT, R16, R13, PT ;  /* 0x0000000d1000720c */ /* 0x000fe40003f66070 */
[----:B------:R-:W-:Y:S02]  /*5460*/  SEL R4, RZ, 0xffffffff, P5 ;  /* 0xffffffffff047807 */ /* 0x000fe40002800000 */
[----:B------:R-:W-:Y:S02]  /*5470*/  ISETP.GE.U32.AND P5, PT, R21, R14, PT ;  /* 0x0000000e1500720c */ /* 0x000fe40003fa6070 */
[----:B------:R-:W-:Y:S02]  /*5480*/  ISETP.GE.AND.EX P0, PT, R22, R77, PT, P0 ;  /* 0x0000004d1600720c */ /* 0x000fe40003f06300 */
[----:B------:R-:W-:-:S02]  /*5490*/  ISETP.GT.AND.EX P1, PT, R23, R72, PT, P1 ;  /* 0x000000481700720c */ /* 0x000fc40003f24310 */
[----:B------:R-:W-:Y:S02]  /*54a0*/  ISETP.GE.AND.EX P3, PT, R25, R76, PT, P3 ;  /* 0x0000004c1900720c */ /* 0x000fe40003f66330 */
[----:B------:R-:W-:Y:S02]  /*54b0*/  ISETP.GE.AND.EX P5, PT, R6, R75, PT, P5 ;  /* 0x0000004b0600720c */ /* 0x000fe40003fa6350 */
[----:B------:R-:W-:Y:S02]  /*54c0*/  @!P2 SEL R3, RZ, 0xffffffff, !P0 ;  /* 0xffffffffff03a807 */ /* 0x000fe40004000000 */
[----:B------:R-:W-:Y:S02]  /*54d0*/  SEL R5, RZ, 0xffffffff, P1 ;  /* 0xffffffffff057807 */ /* 0x000fe40000800000 */
[----:B------:R-:W-:Y:S02]  /*54e0*/  @!P4 SEL R4, RZ, 0xffffffff, !P3 ;  /* 0xffffffffff04c807 */ /* 0x000fe40005800000 */
[----:B------:R-:W-:-:S02]  /*54f0*/  @!P6 SEL R5, RZ, 0xffffffff, !P5 ;  /* 0xffffffffff05e807 */ /* 0x000fc40006800000 */
[----:B------:R-:W-:Y:S02]  /*5500*/  LOP3.LUT R3, R3, 0x1, RZ, 0xc0, !PT ;  /* 0x0000000103037812 */ /* 0x000fe400078ec0ff */
[----:B------:R-:W-:Y:S02]  /*5510*/  LOP3.LUT R0, R0, 0x1, RZ, 0xc0, !PT ;  /* 0x0000000100007812 */ /* 0x000fe400078ec0ff */
[----:B------:R-:W-:Y:S02]  /*5520*/  LOP3.LUT R4, R4, 0x1, RZ, 0xc0, !PT ;  /* 0x0000000104047812 */ /* 0x000fe400078ec0ff */
[----:B------:R-:W-:Y:S02]  /*5530*/  LOP3.LUT R5, R5, 0x1, RZ, 0xc0, !PT ;  /* 0x0000000105057812 */ /* 0x000fe400078ec0ff */
[----:B------:R-:W-:Y:S02]  /*5540*/  ISETP.NE.U32.AND P1, PT, R3, 0x1, PT ;  /* 0x000000010300780c */ /* 0x000fe40003f25070 */
[----:B------:R-:W-:-:S02]  /*5550*/  ISETP.NE.U32.AND P0, PT, R0, 0x1, PT ;  /* 0x000000010000780c */ /* 0x000fc40003f05070 */
        /* <DEDUP_REMOVED lines=19> */
.L_x_2696:
[----:B------:R-:W-:-:S13]  /*5690*/  ISETP.NE.AND P0, PT, R32, 0x1, PT ;  /* 0x000000012000780c */ /* 0x000fda0003f05270 */
[----:B------:R-:W-:Y:S05]  /*56a0*/  @P0 BRA `(.L_x_2704) ;  /* 0x0000003000a40947 */ /* 0x000fea0003800000 */
[----:B------:R-:W0:Y:S01]  /*56b0*/  LDC R30, c[0x0][0x3a4] ;  /* 0x0000e900ff1e7b82 */ /* 0x000e220000000800 */
[----:B------:R-:W-:Y:S01]  /*56c0*/  BSSY.RECONVERGENT B0, `(.L_x_2705) ;  /* 0x0000176000007945 */ /* 0x000fe20003800200 */
[----:B------:R-:W-:-:S06]  /*56d0*/  IMAD.MOV.U32 R101, RZ, RZ, R99 ;  /* 0x000000ffff657224 */ /* 0x000fcc00078e0063 */
        /* <DEDUP_REMOVED lines=124> */
.L_x_2707:
[----:B------:R-:W-:-:S05]  /*5ea0*/  IMAD R32, R0, R101, RZ ;  /* 0x0000006500207224 */ /* 0x000fca00078e02ff */
[----:B------:R-:W-:-:S05]  /*5eb0*/  SHF.R.U32.HI R49, RZ, 0x2, R32 ;  /* 0x00000002ff317819 */ /* 0x000fca0000011620 */
[----:B------:R-:W-:-:S06]  /*5ec0*/  IMAD.WIDE.U32 R48, R49, 0x20, R104 ;  /* 0x0000002031307825 */ /* 0x000fcc00078e0068 */
[----:B------:R-:W2:Y:S01]  /*5ed0*/  LDG.E.ENL2.256 R52, R48, desc[UR36][R48.64] ;  /* 0xfe0000243030797e */ /* 0x000ea20008121934 */
[----:B------:R-:W-:-:S04]  /*5ee0*/  IMAD.IADD R103, R101, 0x1, R30 ;  /* 0x0000000165677824 */ /* 0x000fc800078e021e */
[----:B------:R-:W-:-:S05]  /*5ef0*/  IMAD R32, R0, R103, RZ ;  /* 0x0000006700207224 */ /* 0x000fca00078e02ff */
[----:B------:R-:W-:-:S05]  /*5f00*/  SHF.R.U32.HI R57, RZ, 0x2, R32 ;  /* 0x00000002ff397819 */ /* 0x000fca0000011620 */
[----:B------:R-:W-:-:S06]  /*5f10*/  IMAD.WIDE.U32 R56, R57, 0x20, R104 ;  /* 0x0000002039387825 */ /* 0x000fcc00078e0068 */
[----:B------:R-:W3:Y:S01]  /*5f20*/  LDG.E.ENL2.256 R60, R56, desc[UR36][R56.64] ;  /* 0xfe0000243838797e */ /* 0x000ee2000812193c */
[----:B------:R-:W-:-:S04]  /*5f30*/  IMAD.IADD R107, R103, 0x1, R30 ;  /* 0x00000001676b7824 */ /* 0x000fc800078e021e */
[----:B------:R-:W-:-:S05]  /*5f40*/  IMAD R32, R0, R107, RZ ;  /* 0x0000006b00207224 */ /* 0x000fca00078e02ff */
[----:B------:R-:W-:-:S05]  /*5f50*/  SHF.R.U32.HI R33, RZ, 0x2, R32 ;  /* 0x00000002ff217819 */ /* 0x000fca0000011620 */
[----:B------:R-:W-:-:S06]  /*5f60*/  IMAD.WIDE.U32 R32, R33, 0x20, R104 ;  /* 0x0000002021207825 */ /* 0x000fcc00078e0068 */
[----:B------:R-:W4:Y:S01]  /*5f70*/  LDG.E.ENL2.256 R36, R32, desc[UR36][R32.64] ;  /* 0xfe0000242020797e */ /* 0x000f220008121924 */
[----:B------:R-:W-:-:S04]  /*5f80*/  IMAD.IADD R109, R107, 0x1, R30 ;  /* 0x000000016b6d7824 */ /* 0x000fc800078e021e */
[----:B------:R-:W-:-:S05]  /*5f90*/  IMAD R40, R0, R109, RZ ;  /* 0x0000006d00287224 */ /* 0x000fca00078e02ff */
[----:B------:R-:W-:-:S05]  /*5fa0*/  SHF.R.U32.HI R41, RZ, 0x2, R40 ;  /* 0x00000002ff297819 */ /* 0x000fca0000011628 */
[----:B------:R-:W-:-:S06]  /*5fb0*/  IMAD.WIDE.U32 R40, R41, 0x20, R104 ;  /* 0x0000002029287825 */ /* 0x000fcc00078e0068 */
[----:B------:R-:W5:Y:S01]  /*5fc0*/  LDG.E.ENL2.256 R44, R40, desc[UR36][R40.64] ;  /* 0xfe0000242828797e */ /* 0x000f62000812192c */
[----:B------:R-:W-:Y:S02]  /*5fd0*/  ISETP.GE.U32.AND P0, PT, R97, R101, PT ;  /* 0x000000656100720c */ /* 0x000fe40003f06070 */
[-C--:B------:R-:W-:Y:S02]  /*5fe0*/  ISETP.GE.U32.AND P4, PT, R73, R103.reuse, PT ;  /* 0x000000674900720c */ /* 0x080fe40003f86070 */
[----:B------:R-:W-:Y:S02]  /*5ff0*/  ISETP.GE.AND.EX P0, PT, R95, RZ, PT, P0 ;  /* 0x000000ff5f00720c */ /* 0x000fe40003f06300 */
[----:B------:R-:W-:Y:S02]  /*6000*/  ISETP.GE.U32.AND P3, PT, R74, R103, PT ;  /* 0x000000674a00720c */ /* 0x000fe40003f66070 */
[----:B------:R-:W-:Y:S02]  /*6010*/  SEL R102, RZ, 0xffffffff, !P0 ;  /* 0xffffffffff667807 */ /* 0x000fe40004000000 */
[----:B------:R-:W-:-:S02]  /*6020*/  ISETP.GE.AND.EX P4, PT, R87, RZ, PT, P4 ;  /* 0x000000ff5700720c */ /* 0x000fc40003f86340 */
[----:B------:R-:W-:-:S04]  /*6030*/  ISETP.GE.AND.EX P3, PT, R88, RZ, PT, P3 ;  /* 0x000000ff5800720c */ /* 0x000fc80003f66330 */
        /* <DEDUP_REMOVED lines=8> */
[----:B------:R-:W-:-:S02]  /*60c0*/  ISETP.GE.U32.AND P2, PT, R96, R101, PT ;  /* 0x000000656000720c */ /* 0x000fc40003f46070 */
[----:B------:R-:W-:Y:S02]  /*60d0*/  ISETP.NE.U32.AND P5, PT, R93, R50, PT ;  /* 0x000000325d00720c */ /* 0x000fe40003fa5070 */
[----:B------:R-:W-:-:S04]  /*60e0*/  ISETP.GE.AND.EX P2, PT, R94, RZ, PT, P2 ;  /* 0x000000ff5e00720c */ /* 0x000fc80003f46320 */
[----:B------:R-:W-:Y:S02]  /*60f0*/  SEL R111, RZ, 0xffffffff, !P2 ;  /* 0xffffffffff6f7807 */ /* 0x000fe40005000000 */
[----:B------:R-:W-:Y:S02]  /*6100*/  @P1 SEL R102, RZ, 0xffffffff, P0 ;  /* 0xffffffffff661807 */ /* 0x000fe40000000000 */
[-C--:B------:R-:W-:Y:S02]  /*6110*/  ISETP.GE.U32.AND P0, PT, R75, R101.reuse, PT ;  /* 0x000000654b00720c */ /* 0x080fe40003f06070 */
[----:B------:R-:W-:Y:S02]  /*6120*/  ISETP.GE.U32.AND P1, PT, R76, R101, PT ;  /* 0x000000654c00720c */ /* 0x000fe40003f26070 */
[----:B------:R-:W-:Y:S02]  /*6130*/  ISETP.GE.AND.EX P0, PT, R89, RZ, PT, P0 ;  /* 0x000000ff5900720c */ /* 0x000fe40003f06300 */
[----:B------:R-:W-:-:S02]  /*6140*/  ISETP.GE.AND.EX P1, PT, R90, RZ, PT, P1 ;  /* 0x000000ff5a00720c */ /* 0x000fc40003f26310 */
[----:B------:R-:W-:Y:S02]  /*6150*/  ISETP.NE.AND.EX P2, PT, R98, R51, PT, P5 ;  /* 0x000000336200720c */ /* 0x000fe40003f45350 */
[----:B------:R-:W-:Y:S02]  /*6160*/  SEL R112, RZ, 0xffffffff, !P0 ;  /* 0xffffffffff707807 */ /* 0x000fe40004000000 */
[----:B------:R-:W-:Y:S02]  /*6170*/  SEL R116, RZ, 0xffffffff, !P1 ;  /* 0xffffffffff747807 */ /* 0x000fe40004800000 */
[----:B------:R-:W-:Y:S02]  /*6180*/  ISETP.NE.U32.AND P0, PT, R91, R52, PT ;  /* 0x000000345b00720c */ /* 0x000fe40003f05070 */
[----:B------:R-:W-:Y:S02]  /*6190*/  ISETP.GT.U32.AND P5, PT, R93, R50, PT ;  /* 0x000000325d00720c */ /* 0x000fe40003fa4070 */
[----:B------:R-:W-:-:S02]  /*61a0*/  ISETP.NE.U32.AND P1, PT, R3, R54, PT ;  /* 0x000000360300720c */ /* 0x000fc40003f25070 */
[----:B------:R-:W-:Y:S02]  /*61b0*/  LOP3.LUT R102, R102, 0x1, RZ, 0xc0, !PT ;  /* 0x0000000166667812 */ /* 0x000fe400078ec0ff */
[----:B------:R-:W-:Y:S02]  /*61c0*/  ISETP.NE.AND.EX P0, PT, R92, R53, PT, P0 ;  /* 0x000000355c00720c */ /* 0x000fe40003f05300 */
[----:B------:R-:W-:Y:S02]  /*61d0*/  ISETP.GT.AND.EX P5, PT, R98, R51, PT, P5 ;  /* 0x000000336200720c */ /* 0x000fe40003fa4350 */
[----:B------:R-:W-:Y:S02]  /*61e0*/  ISETP.NE.AND.EX P1, PT, R4, R55, PT, P1 ;  /* 0x000000370400720c */ /* 0x000fe40003f25310 */
[----:B------:R-:W-:Y:S02]  /*61f0*/  ISETP.NE.U32.AND P6, PT, R102, 0x1, PT ;  /* 0x000000016600780c */ /* 0x000fe40003fc5070 */
[----:B------:R-:W-:-:S02]  /*6200*/  SEL R102, RZ, 0xffffffff, !P4 ;  /* 0xffffffffff667807 */ /* 0x000fc40006000000 */
[----:B------:R-:W-:Y:S02]  /*6210*/  @P2 SEL R111, RZ, 0xffffffff, P5 ;  /* 0xffffffffff6f2807 */ /* 0x000fe40002800000 */
[----:B------:R-:W-:Y:S02]  /*6220*/  ISETP.GT.U32.AND P4, PT, R91, R52, PT ;  /* 0x000000345b00720c */ /* 0x000fe40003f84070 */
[----:B---3--:R-:W-:Y:S02]  /*6230*/  ISETP.NE.U32.AND P2, PT, R5, R56, PT ;  /* 0x000000380500720c */ /* 0x008fe40003f45070 */
[----:B------:R-:W-:Y:S02]  /*6240*/  ISETP.GT.U32.AND P5, PT, R3, R54, PT ;  /* 0x000000360300720c */ /* 0x000fe40003fa4070 */
[----:B------:R-:W-:Y:S02]  /*6250*/  ISETP.GT.AND.EX P4, PT, R92, R53, PT, P4 ;  /* 0x000000355c00720c */ /* 0x000fe40003f84340 */
[----:B------:R-:W-:-:S02]  /*6260*/  ISETP.NE.AND.EX P2, PT, R6, R57, PT, P2 ;  /* 0x000000390600720c */ /* 0x000fc40003f45320 */
[----:B------:R-:W-:Y:S02]  /*6270*/  ISETP.GT.AND.EX P5, PT, R4, R55, PT, P5 ;  /* 0x000000370400720c */ /* 0x000fe40003fa4350 */
[----:B------:R-:W-:Y:S02]  /*6280*/  @P0 SEL R112, RZ, 0xffffffff, P4 ;  /* 0xffffffffff700807 */ /* 0x000fe40002000000 */
[----:B------:R-:W-:Y:S02]  /*6290*/  @P1 SEL R116, RZ, 0xffffffff, P5 ;  /* 0xffffffffff741807 */ /* 0x000fe40002800000 */
[----:B------:R-:W-:Y:S02]  /*62a0*/  ISETP.NE.U32.AND P0, PT, R7, R58, PT ;  /* 0x0000003a0700720c */ /* 0x000fe40003f05070 */
[----:B------:R-:W-:Y:S02]  /*62b0*/  ISETP.GT.U32.AND P4, PT, R5, R56, PT ;  /* 0x000000380500720c */ /* 0x000fe40003f84070 */
[----:B------:R-:W-:-:S02]  /*62c0*/  ISETP.NE.U32.AND P5, PT, R9, R60, PT ;  /* 0x0000003c0900720c */ /* 0x000fc40003fa5070 */
[----:B------:R-:W-:Y:S02]  /*62d0*/  ISETP.NE.AND.EX P0, PT, R8, R59, PT, P0 ;  /* 0x0000003b0800720c */ /* 0x000fe40003f05300 */
[----:B------:R-:W-:Y:S02]  /*62e0*/  ISETP.GT.AND.EX P4, PT, R6, R57, PT, P4 ;  /* 0x000000390600720c */ /* 0x000fe40003f84340 */
[----:B------:R-:W-:Y:S02]  /*62f0*/  ISETP.NE.AND.EX P3, PT, R10, R61, PT, P5 ;  /* 0x0000003d0a00720c */ /* 0x000fe40003f65350 */
[----:B------:R-:W-:Y:S02]  /*6300*/  @P2 SEL R110, RZ, 0xffffffff, P4 ;  /* 0xffffffffff6e2807 */ /* 0x000fe40002000000 */
[----:B------:R-:W-:Y:S02]  /*6310*/  ISETP.GT.U32.AND P5, PT, R7, R58, PT ;  /* 0x0000003a0700720c */ /* 0x000fe40003fa4070 */
[----:B------:R-:W-:-:S02]  /*6320*/  ISETP.GT.U32.AND P4, PT, R9, R60, PT ;  /* 0x0000003c0900720c */ /* 0x000fc40003f84070 */
[----:B------:R-:W-:Y:S02]  /*6330*/  ISETP.NE.U32.AND P2, PT, R11, R62, PT ;  /* 0x0000003e0b00720c */ /* 0x000fe40003f45070 */
[----:B------:R-:W-:Y:S02]  /*6340*/  ISETP.GT.AND.EX P5, PT, R8, R59, PT, P5 ;  /* 0x0000003b0800720c */ /* 0x000fe40003fa4350 */
[----:B------:R-:W-:Y:S02]  /*6350*/  ISETP.GT.AND.EX P4, PT, R10, R61, PT, P4 ;  /* 0x0000003d0a00720c */ /* 0x000fe40003f84340 */
[----:B------:R-:W-:Y:S02]  /*6360*/  ISETP.NE.AND.EX P2, PT, R12, R63, PT, P2 ;  /* 0x0000003f0c00720c */ /* 0x000fe40003f45320 */
[----:B------:R-:W-:Y:S02]  /*6370*/  ISETP.GE.U32.AND P1, PT, R71, R103, PT ;  /* 0x000000674700720c */ /* 0x000fe40003f26070 */
[----:B------:R-:W-:-:S02]  /*6380*/  @P0 SEL R102, RZ, 0xffffffff, P5 ;  /* 0xffffffffff660807 */ /* 0x000fc40002800000 */
[----:B------:R-:W-:Y:S02]  /*6390*/  @P3 SEL R108, RZ, 0xffffffff, P4 ;  /* 0xffffffffff6c3807 */ /* 0x000fe40002000000 */
[----:B----4-:R-:W-:Y:S02]  /*63a0*/  ISETP.NE.U32.AND P0, PT, R13, R32, PT ;  /* 0x000000200d00720c */ /* 0x010fe40003f05070 */
[----:B------:R-:W-:Y:S02]  /*63b0*/  ISETP.GT.U32.AND P4, PT, R11, R62, PT ;  /* 0x0000003e0b00720c */ /* 0x000fe40003f84070 */
[----:B------:R-:W-:Y:S02]  /*63c0*/  LOP3.LUT R111, R111, 0x1, RZ, 0xc0, !PT ;  /* 0x000000016f6f7812 */ /* 0x000fe400078ec0ff */
[----:B------:R-:W-:Y:S02]  /*63d0*/  ISETP.GE.AND.EX P1, PT, R85, RZ, PT, P1 ;  /* 0x000000ff5500720c */ /* 0x000fe40003f26310 */
[----:B------:R-:W-:-:S02]  /*63e0*/  ISETP.NE.AND.EX P0, PT, R14, R33, PT, P0 ;  /* 0x000000210e00720c */ /* 0x000fc40003f05300 */
[----:B------:R-:W-:Y:S02]  /*63f0*/  ISETP.GT.AND.EX P4, PT, R12, R63, PT, P4 ;  /* 0x0000003f0c00720c */ /* 0x000fe40003f84340 */
[----:B------:R-:W-:Y:S02]  /*6400*/  ISETP.GE.U32.AND P3, PT, R70, R107, PT ;  /* 0x0000006b4600720c */ /* 0x000fe40003f66070 */
[----:B------:R-:W-:Y:S02]  /*6410*/  ISETP.NE.U32.AND P5, PT, R111, 0x1, PT ;  /* 0x000000016f00780c */ /* 0x000fe40003fa5070 */
[----:B------:R-:W-:Y:S02]  /*6420*/  SEL R111, RZ, 0xffffffff, !P1 ;  /* 0xffffffffff6f7807 */ /* 0x000fe40004800000 */
[----:B------:R-:W-:Y:S02]  /*6430*/  LOP3.LUT R112, R112, 0x1, RZ, 0xc0, !PT ;  /* 0x0000000170707812 */ /* 0x000fe400078ec0ff */
[----:B------:R-:W-:-:S02]  /*6440*/  @P2 SEL R111, RZ, 0xffffffff, P4 ;  /* 0xffffffffff6f2807 */ /* 0x000fc40002000000 */
[----:B------:R-:W-:Y:S02]  /*6450*/  ISETP.GE.AND.EX P3, PT, R84, RZ, PT, P3 ;  /* 0x000000ff5400720c */ /* 0x000fe40003f66330 */
[----:B------:R-:W-:Y:S02]  /*6460*/  ISETP.GT.U32.AND P1, PT, R13, R32, PT ;  /* 0x000000200d00720c */ /* 0x000fe40003f24070 */
[----:B------:R-:W-:Y:S02]  /*6470*/  ISETP.NE.U32.AND P2, PT, R15, R34, PT ;  /* 0x000000220f00720c */ /* 0x000fe40003f45070 */
[----:B------:R-:W-:Y:S02]  /*6480*/  ISETP.NE.U32.AND P4, PT, R112, 0x1, PT ;  /* 0x000000017000780c */ /* 0x000fe40003f85070 */
[----:B------:R-:W-:Y:S02]  /*6490*/  SEL R112, RZ, 0xffffffff, !P3 ;  /* 0xffffffffff707807 */ /* 0x000fe40005800000 */
[----:B------:R-:W-:-:S02]  /*64a0*/  ISETP.GT.AND.EX P1, PT, R14, R33, PT, P1 ;  /* 0x000000210e00720c */ /* 0x000fc40003f24310 */
[----:B------:R-:W-:Y:S02]  /*64b0*/  ISETP.NE.AND.EX P2, PT, R16, R35, PT, P2 ;  /* 0x000000231000720c */ /* 0x000fe40003f45320 */
[----:B------:R-:W-:Y:S02]  /*64c0*/  ISETP.GE.U32.AND P3, PT, R69, R107, PT ;  /* 0x0000006b4500720c */ /* 0x000fe40003f66070 */
[----:B------:R-:W-:Y:S02]  /*64d0*/  @P0 SEL R112, RZ, 0xffffffff, P1 ;  /* 0xffffffffff700807 */ /* 0x000fe40000800000 */
[----:B------:R-:W-:Y:S02]  /*64e0*/  ISETP.GT.U32.AND P0, PT, R15, R34, PT ;  /* 0x000000220f00720c */ /* 0x000fe40003f04070 */
[----:B------:R-:W-:Y:S02]  /*64f0*/  ISETP.GE.AND.EX P3, PT, R83, RZ, PT, P3 ;  /* 0x000000ff5300720c */ /* 0x000fe40003f66330 */
[----:B------:R-:W-:-:S02]  /*6500*/  ISETP.NE.U32.AND P1, PT, R19, R36, PT ;  /* 0x000000241300720c */ /* 0x000fc40003f25070 */
[----:B------:R-:W-:Y:S02]  /*6510*/  ISETP.GT.AND.EX P0, PT, R16, R35, PT, P0 ;  /* 0x000000231000720c */ /* 0x000fe40003f04300 */
[----:B------:R-:W-:Y:S02]  /*6520*/  SEL R113, RZ, 0xffffffff, !P3 ;  /* 0xffffffffff717807 */ /* 0x000fe40005800000 */
[----:B------:R-:W-:Y:S02]  /*6530*/  ISETP.NE.AND.EX P1, PT, R18, R37, PT, P1 ;  /* 0x000000251200720c */ /* 0x000fe40003f25310 */
[----:B------:R-:W-:Y:S02]  /*6540*/  ISETP.GE.U32.AND P3, PT, R68, R107, PT ;  /* 0x0000006b4400720c */ /* 0x000fe40003f66070 */
[----:B------:R-:W-:Y:S02]  /*6550*/  @P2 SEL R113, RZ, 0xffffffff, P0 ;  /* 0xffffffffff712807 */ /* 0x000fe40000000000 */
[----:B------:R-:W-:-:S02]  /*6560*/  ISETP.GT.U32.AND P0, PT, R19, R36, PT ;  /* 0x000000241300720c */ /* 0x000fc40003f04070 */
[----:B------:R-:W-:Y:S02]  /*6570*/  ISETP.GE.AND.EX P3, PT, R82, RZ, PT, P3 ;  /* 0x000000ff5200720c */ /* 0x000fe40003f66330 */
[----:B------:R-:W-:Y:S02]  /*6580*/  ISETP.GT.AND.EX P0, PT, R18, R37, PT, P0 ;  /* 0x000000251200720c */ /* 0x000fe40003f04300 */
[----:B------:R-:W-:Y:S02]  /*6590*/  SEL R120, RZ, 0xffffffff, !P3 ;  /* 0xffffffffff787807 */ /* 0x000fe40005800000 */
[----:B------:R-:W-:Y:S02]  /*65a0*/  ISETP.NE.U32.AND P3, PT, R21, R38, PT ;  /* 0x000000261500720c */ /* 0x000fe40003f65070 */
[----:B------:R-:W-:Y:S02]  /*65b0*/  @P1 SEL R120, RZ, 0xffffffff, P0 ;  /* 0xffffffffff781807 */ /* 0x000fe40000000000 */
[----:B------:R-:W-:-:S02]  /*65c0*/  ISETP.GE.U32.AND P0, PT, R67, R107, PT ;  /* 0x0000006b4300720c */ /* 0x000fc40003f06070 */
[CC--:B------:R-:W-:Y:S02]  /*65d0*/  ISETP.NE.AND.EX P3, PT, R20.reuse, R39.reuse, PT, P3 ;  /* 0x000000271400720c */ /* 0x0c0fe40003f65330 */
[----:B------:R-:W-:Y:S02]  /*65e0*/  ISETP.GE.AND.EX P0, PT, R81, RZ, PT, P0 ;  /* 0x000000ff5100720c */ /* 0x000fe40003f06300 */
[----:B------:R-:W-:Y:S02]  /*65f0*/  ISETP.GT.U32.AND P1, PT, R21, R38, PT ;  /* 0x000000261500720c */ /* 0x000fe40003f24070 */
[----:B------:R-:W-:Y:S02]  /*6600*/  SEL R119, RZ, 0xffffffff, !P0 ;  /* 0xffffffffff777807 */ /* 0x000fe40004000000 */
[----:B------:R-:W-:Y:S02]  /*6610*/  ISETP.GT.AND.EX P1, PT, R20, R39, PT, P1 ;  /* 0x000000271400720c */ /* 0x000fe40003f24310 */
[----:B-----5:R-:W-:-:S02]  /*6620*/  ISETP.NE.U32.AND P0, PT, R23, R40, PT ;  /* 0x000000281700720c */ /* 0x020fc40003f05070 */
[----:B------:R-:W-:Y:S02]  /*6630*/  LOP3.LUT R116, R116, 0x1, RZ, 0xc0, !PT ;  /* 0x0000000174747812 */ /* 0x000fe400078ec0ff */
[----:B------:R-:W-:Y:S02]  /*6640*/  @P3 SEL R119, RZ, 0xffffffff, P1 ;  /* 0xffffffffff773807 */ /* 0x000fe40000800000 */
[----:B------:R-:W-:Y:S02]  /*6650*/  ISETP.NE.AND.EX P0, PT, R22, R41, PT, P0 ;  /* 0x000000291600720c */ /* 0x000fe40003f05300 */
[----:B------:R-:W-:Y:S02]  /*6660*/  ISETP.GE.U32.AND P1, PT, R66, R109, PT ;  /* 0x0000006d4200720c */ /* 0x000fe40003f26070 */
[----:B------:R-:W-:Y:S02]  /*6670*/  ISETP.GT.U32.AND P3, PT, R23, R40, PT ;  /* 0x000000281700720c */ /* 0x000fe40003f64070 */
[----:B------:R-:W-:-:S02]  /*6680*/  ISETP.GE.AND.EX P1, PT, R80, RZ, PT, P1 ;  /* 0x000000ff5000720c */ /* 0x000fc40003f26310 */
[----:B------:R-:W-:Y:S02]  /*6690*/  ISETP.NE.U32.AND P2, PT, R116, 0x1, PT ;  /* 0x000000017400780c */ /* 0x000fe40003f45070 */
[----:B------:R-:W-:Y:S02]  /*66a0*/  ISETP.GT.AND.EX P3, PT, R22, R41, PT, P3 ;  /* 0x000000291600720c */ /* 0x000fe40003f64330 */
[----:B------:R-:W-:Y:S02]  /*66b0*/  SEL R116, RZ, 0xffffffff, !P1 ;  /* 0xffffffffff747807 */ /* 0x000fe40004800000 */
[----:B------:R-:W-:Y:S02]  /*66c0*/  ISETP.NE.U32.AND P1, PT, R25, R42, PT ;  /* 0x0000002a1900720c */ /* 0x000fe40003f25070 */
[----:B------:R-:W-:Y:S02]  /*66d0*/  @P0 SEL R116, RZ, 0xffffffff, P3 ;  /* 0xffffffffff740807 */ /* 0x000fe40001800000 */
[----:B------:R-:W-:-:S02]  /*66e0*/  ISETP.NE.AND.EX P0, PT, R24, R43, PT, P1 ;  /* 0x0000002b1800720c */ /* 0x000fc40003f05310 */
[----:B------:R-:W-:Y:S02]  /*66f0*/  ISETP.GE.U32.AND P3, PT, R65, R109, PT ;  /* 0x0000006d4100720c */ /* 0x000fe40003f66070 */
[----:B------:R-:W-:Y:S02]  /*6700*/  ISETP.GT.U32.AND P1, PT, R25, R42, PT ;  /* 0x0000002a1900720c */ /* 0x000fe40003f24070 */
[----:B------:R-:W-:Y:S02]  /*6710*/  ISETP.GE.AND.EX P3, PT, R79, RZ, PT, P3 ;  /* 0x000000ff4f00720c */ /* 0x000fe40003f66330 */
[----:B------:R-:W-:Y:S02]  /*6720*/  ISETP.GT.AND.EX P1, PT, R24, R43, PT, P1 ;  /* 0x0000002b1800720c */ /* 0x000fe40003f24310 */
[----:B------:R-:W-:Y:S02]  /*6730*/  SEL R118, RZ, 0xffffffff, !P3 ;  /* 0xffffffffff767807 */ /* 0x000fe40005800000 */
[----:B------:R-:W-:-:S02]  /*6740*/  ISETP.NE.U32.AND P3, PT, R27, R44, PT ;  /* 0x0000002c1b00720c */ /* 0x000fc40003f65070 */
[----:B------:R-:W-:Y:S02]  /*6750*/  @P0 SEL R118, RZ, 0xffffffff, P1 ;  /* 0xffffffffff760807 */ /* 0x000fe40000800000 */
[----:B------:R-:W-:Y:S02]  /*6760*/  ISETP.GE.U32.AND P0, PT, R64, R109, PT ;  /* 0x0000006d4000720c */ /* 0x000fe40003f06070 */
[----:B------:R-:W-:Y:S02]  /*6770*/  ISETP.NE.AND.EX P3, PT, R26, R45, PT, P3 ;  /* 0x0000002d1a00720c */ /* 0x000fe40003f65330 */
[----:B------:R-:W-:Y:S02]  /*6780*/  ISETP.GE.AND.EX P0, PT, R78, RZ, PT, P0 ;  /* 0x000000ff4e00720c */ /* 0x000fe40003f06300 */
[----:B------:R-:W-:Y:S02]  /*6790*/  ISETP.GT.U32.AND P1, PT, R27, R44, PT ;  /* 0x0000002c1b00720c */ /* 0x000fe40003f24070 */
[----:B------:R-:W-:-:S02]  /*67a0*/  SEL R117, RZ, 0xffffffff, !P0 ;  /* 0xffffffffff757807 */ /* 0x000fc40004000000 */
[-C--:B------:R-:W-:Y:S02]  /*67b0*/  ISETP.NE.U32.AND P0, PT, R29, R46.reuse, PT ;  /* 0x0000002e1d00720c */ /* 0x080fe40003f05070 */
[----:B------:R-:W-:Y:S02]  /*67c0*/  ISETP.GT.AND.EX P1, PT, R26, R45, PT, P1 ;  /* 0x0000002d1a00720c */ /* 0x000fe40003f24310 */
[----:B------:R-:W-:Y:S02]  /*67d0*/  ISETP.NE.AND.EX P0, PT, R28, R47, PT, P0 ;  /* 0x0000002f1c00720c */ /* 0x000fe40003f05300 */
[----:B------:R-:W-:Y:S02]  /*67e0*/  @P3 SEL R117, RZ, 0xffffffff, P1 ;  /* 0xffffffffff753807 */ /* 0x000fe40000800000 */
[----:B------:R-:W-:Y:S02]  /*67f0*/  ISETP.GE.U32.AND P3, PT, R31, R109, PT ;  /* 0x0000006d1f00720c */ /* 0x000fe40003f66070 */
[----:B------:R-:W-:-:S02]  /*6800*/  ISETP.GT.U32.AND P1, PT, R29, R46, PT ;  /* 0x0000002e1d00720c */ /* 0x000fc40003f24070 */
[----:B------:R-:W-:Y:S02]  /*6810*/  ISETP.GE.AND.EX P3, PT, R77, RZ, PT, P3 ;  /* 0x000000ff4d00720c */ /* 0x000fe40003f66330 */
[C---:B------:R-:W-:Y:S02]  /*6820*/  SEL R97, R101.reuse, R97, !P6 ;  /* 0x0000006165617207 */ /* 0x040fe40007000000 */
[C---:B------:R-:W-:Y:S02]  /*6830*/  SEL R96, R101.reuse, R96, !P5 ;  /* 0x0000006065607207 */ /* 0x040fe40006800000 */
[C---:B------:R-:W-:Y:S02]  /*6840*/  SEL R75, R101.reuse, R75, !P4 ;  /* 0x0000004b654b7207 */ /* 0x040fe40006000000 */
[----:B------:R-:W-:Y:S02]  /*6850*/  SEL R76, R101, R76, !P2 ;  /* 0x0000004c654c7207 */ /* 0x000fe40005000000 */
[----:B------:R-:W-:-:S02]  /*6860*/  ISETP.GT.AND.EX P1, PT, R28, R47, PT, P1 ;  /* 0x0000002f1c00720c */ /* 0x000fc40003f24310 */
[----:B------:R-:W-:Y:S02]  /*6870*/  LOP3.LUT R101, R110, 0x1, RZ, 0xc0, !PT ;  /* 0x000000016e657812 */ /* 0x000fe400078ec0ff */
[----:B------:R-:W-:Y:S02]  /*6880*/  LOP3.LUT R102, R102, 0x1, RZ, 0xc0, !PT ;  /* 0x0000000166667812 */ /* 0x000fe400078ec0ff */
[----:B------:R-:W-:Y:S02]  /*6890*/  LOP3.LUT R108, R108, 0x1, RZ, 0xc0, !PT ;  /* 0x000000016c6c7812 */ /* 0x000fe400078ec0ff */
[----:B------:R-:W-:Y:S02]  /*68a0*/  LOP3.LUT R111, R111, 0x1, RZ, 0xc0, !PT ;  /* 0x000000016f6f7812 */ /* 0x000fe400078ec0ff */
[----:B------:R-:W-:Y:S02]  /*68b0*/  SEL R110, RZ, 0xffffffff, !P3 ;  /* 0xffffffffff6e7807 */ /* 0x000fe40005800000 */
[----:B------:R-:W-:-:S02]  /*68c0*/  @P0 SEL R110, RZ, 0xffffffff, P1 ;  /* 0xffffffffff6e0807 */ /* 0x000fc40000800000 */
[----:B------:R-:W-:Y:S02]  /*68d0*/  SEL R99, R48, R99, !P6 ;  /* 0x0000006330637207 */ /* 0x000fe40007000000 */
[----:B------:R-:W-:Y:S02]  /*68e0*/  SEL R100, R49, R100, !P6 ;  /* 0x0000006431647207 */ /* 0x000fe40007000000 */
[----:B------:R-:W-:Y:S02]  /*68f0*/  SEL R95, R95, RZ, P6 ;  /* 0x000000ff5f5f7207 */ /* 0x000fe40003000000 */
[----:B------:R-:W-:Y:S01]  /*6900*/  ISETP.NE.U32.AND P3, PT, R101, 0x1, PT ;  /* 0x000000016500780c */ /* 0x000fe20003f65070 */
[----:B------:R-:W-:Y:S01]  /*6910*/  IMAD.IADD R101, R109, 0x1, R30 ;  /* 0x000000016d657824 */ /* 0x000fe200078e021e */
[----:B------:R-:W-:Y:S02]  /*6920*/  ISETP.NE.U32.AND P0, PT, R102, 0x1, PT ;  /* 0x000000016600780c */ /* 0x000fe40003f05070 */
[----:B------:R-:W-:-:S02]  /*6930*/  ISETP.NE.U32.AND P1, PT, R108, 0x1, PT ;  /* 0x000000016c00780c */ /* 0x000fc40003f25070 */
[----:B------:R-:W-:Y:S02]  /*6940*/  ISETP.NE.U32.AND P6, PT, R111, 0x1, PT ;  /* 0x000000016f00780c */ /* 0x000fe40003fc5070 */
[C---:B------:R-:W-:Y:S02]  /*6950*/  SEL R74, R103.reuse, R74, !P3 ;  /* 0x0000004a674a7207 */ /* 0x040fe40005800000 */
[C---:B------:R-:W-:Y:S02]  /*6960*/  SEL R73, R103.reuse, R73, !P0 ;  /* 0x0000004967497207 */ /* 0x040fe40004000000 */
[C---:B------:R-:W-:Y:S02]  /*6970*/  SEL R72, R103.reuse, R72, !P1 ;  /* 0x0000004867487207 */ /* 0x040fe40004800000 */
[----:B------:R-:W-:Y:S01]  /*6980*/  SEL R71, R103, R71, !P6 ;  /* 0x0000004767477207 */ /* 0x000fe20007000000 */
[----:B------:R-:W-:Y:S01]  /*6990*/  IMAD R103, R30, 0x3, R101 ;  /* 0x000000031e677824 */ /* 0x000fe200078e0265 */
[----:B------:R-:W-:-:S02]  /*69a0*/  SEL R91, R52, R91, !P4 ;  /* 0x0000005b345b7207 */ /* 0x000fc40006000000 */
[----:B------:R-:W-:Y:S02]  /*69b0*/  SEL R92, R53, R92, !P4 ;  /* 0x0000005c355c7207 */ /* 0x000fe40006000000 */
[----:B------:R-:W-:Y:S02]  /*69c0*/  SEL R89, R89, RZ, P4 ;  /* 0x000000ff59597207 */ /* 0x000fe40002000000 */
[----:B------:R-:W-:Y:S02]  /*69d0*/  ISETP.GE.U32.AND P4, PT, R103, R106, PT ;  /* 0x0000006a6700720c */ /* 0x000fe40003f86070 */
[----:B------:R-:W-:Y:S02]  /*69e0*/  LOP3.LUT R112, R112, 0x1, RZ, 0xc0, !PT ;  /* 0x0000000170707812 */ /* 0x000fe400078ec0ff */
[----:B------:R-:W-:Y:S02]  /*69f0*/  LOP3.LUT R113, R113, 0x1, RZ, 0xc0, !PT ;  /* 0x0000000171717812 */ /* 0x000fe400078ec0ff */
[----:B------:R-:W-:-:S02]  /*6a00*/  SEL R93, R50, R93, !P5 ;  /* 0x0000005d325d7207 */ /* 0x000fc40006800000 */
[----:B------:R-:W-:Y:S02]  /*6a10*/  SEL R98, R51, R98, !P5 ;  /* 0x0000006233627207 */ /* 0x000fe40006800000 */
[----:B------:R-:W-:Y:S02]  /*6a20*/  SEL R94, R94, RZ, P5 ;  /* 0x000000ff5e5e7207 */ /* 0x000fe40002800000 */
[----:B------:R-:W-:Y:S02]  /*6a30*/  SEL R3, R54, R3, !P2 ;  /* 0x0000000336037207 */ /* 0x000fe40005000000 */
[----:B------:R-:W-:Y:S02]  /*6a40*/  SEL R4, R55, R4, !P2 ;  /* 0x0000000437047207 */ /* 0x000fe40005000000 */
[----:B------:R-:W-:Y:S02]  /*6a50*/  SEL R90, R90, RZ, P2 ;  /* 0x000000ff5a5a7207 */ /* 0x000fe40001000000 */
[----:B------:R-:W-:-:S02]  /*6a60*/  ISETP.NE.U32.AND P5, PT, R112, 0x1, PT ;  /* 0x000000017000780c */ /* 0x000fc40003fa5070 */
[----:B------:R-:W-:Y:S02]  /*6a70*/  ISETP.NE.U32.AND P2, PT, R113, 0x1, PT ;  /* 0x000000017100780c */ /* 0x000fe40003f45070 */
[----:B------:R-:W-:Y:S02]  /*6a80*/  LOP3.LUT R120, R120, 0x1, RZ, 0xc0, !PT ;  /* 0x0000000178787812 */ /* 0x000fe400078ec0ff */
[----:B------:R-:W-:Y:S02]  /*6a90*/  LOP3.LUT R119, R119, 0x1, RZ, 0xc0, !PT ;  /* 0x0000000177777812 */ /* 0x000fe400078ec0ff */
[----:B------:R-:W-:Y:S02]  /*6aa0*/  LOP3.LUT R116, R116, 0x1, RZ, 0xc0, !PT ;  /* 0x0000000174747812 */ /* 0x000fe400078ec0ff */
[----:B------:R-:W-:Y:S02]  /*6ab0*/  LOP3.LUT R118, R118, 0x1, RZ, 0xc0, !PT ;  /* 0x0000000176767812 */ /* 0x000fe400078ec0ff */
[----:B------:R-:W-:-:S02]  /*6ac0*/  LOP3.LUT R117, R117, 0x1, RZ, 0xc0, !PT ;  /* 0x0000000175757812 */ /* 0x000fc400078ec0ff */
[----:B------:R-:W-:Y:S02]  /*6ad0*/  LOP3.LUT R110, R110, 0x1, RZ, 0xc0, !PT ;  /* 0x000000016e6e7812 */ /* 0x000fe400078ec0ff */
[----:B------:R-:W-:Y:S02]  /*6ae0*/  SEL R5, R56, R5, !P3 ;  /* 0x0000000538057207 */ /* 0x000fe40005800000 */
[----:B------:R-:W-:Y:S02]  /*6af0*/  SEL R6, R57, R6, !P3 ;  /* 0x0000000639067207 */ /* 0x000fe40005800000 */
[----:B------:R-:W-:Y:S02]  /*6b00*/  SEL R88, R88, RZ, P3 ;  /* 0x000000ff58587207 */ /* 0x000fe40001800000 */
[----:B------:R-:W-:Y:S02]  /*6b10*/  SEL R7, R58, R7, !P0 ;  /* 0x000000073a077207 */ /* 0x000fe40004000000 */
[----:B------:R-:W-:-:S02]  /*6b20*/  SEL R8, R59, R8, !P0 ;  /* 0x000000083b087207 */ /* 0x000fc40004000000 */
[----:B------:R-:W-:Y:S02]  /*6b30*/  SEL R87, R87, RZ, P0 ;  /* 0x000000ff57577207 */ /* 0x000fe40000000000 */
        /* <DEDUP_REMOVED lines=11> */
[----:B------:R-:W-:Y:S02]  /*6bf0*/  SEL R15, R34, R15, !P2 ;  /* 0x0000000f220f7207 */ /* 0x000fe40005000000 */
[----:B------:R-:W-:Y:S02]  /*6c00*/  SEL R16, R35, R16, !P2 ;  /* 0x0000001023107207 */ /* 0x000fe40005000000 */
[----:B------:R-:W-:Y:S02]  /*6c10*/  SEL R83, R83, RZ, P2 ;  /* 0x000000ff53537207 */ /* 0x000fe40001000000 */
[----:B------:R-:W-:Y:S02]  /*6c20*/  ISETP.NE.U32.AND P3, PT, R120, 0x1, PT ;  /* 0x000000017800780c */ /* 0x000fe40003f65070 */
[----:B------:R-:W-:Y:S02]  /*6c30*/  ISETP.NE.U32.AND P0, PT, R119, 0x1, PT ;  /* 0x000000017700780c */ /* 0x000fe40003f05070 */
[----:B------:R-:W-:-:S02]  /*6c40*/  ISETP.NE.U32.AND P1, PT, R116, 0x1, PT ;  /* 0x000000017400780c */ /* 0x000fc40003f25070 */
[----:B------:R-:W-:Y:S02]  /*6c50*/  ISETP.NE.U32.AND P6, PT, R118, 0x1, PT ;  /* 0x000000017600780c */ /* 0x000fe40003fc5070 */
[----:B------:R-:W-:Y:S02]  /*6c60*/  ISETP.NE.U32.AND P5, PT, R117, 0x1, PT ;  /* 0x000000017500780c */ /* 0x000fe40003fa5070 */
[----:B------:R-:W-:Y:S02]  /*6c70*/  ISETP.NE.U32.AND P2, PT, R110, 0x1, PT ;  /* 0x000000016e00780c */ /* 0x000fe40003f45070 */
[C---:B------:R-:W-:Y:S02]  /*6c80*/  SEL R68, R107.reuse, R68, !P3 ;  /* 0x000000446b447207 */ /* 0x040fe40005800000 */
[----:B------:R-:W-:Y:S02]  /*6c90*/  SEL R67, R107, R67, !P0 ;  /* 0x000000436b437207 */ /* 0x000fe40004000000 */
[----:B------:R-:W-:-:S02]  /*6ca0*/  SEL R66, R109, R66, !P1 ;  /* 0x000000426d427207 */ /* 0x000fc40004800000 */
[C---:B------:R-:W-:Y:S02]  /*6cb0*/  SEL R65, R109.reuse, R65, !P6 ;  /* 0x000000416d417207 */ /* 0x040fe40007000000 */
        /* <DEDUP_REMOVED lines=19> */
[----:B------:R-:W-:Y:S01]  /*6df0*/  SEL R77, R77, RZ, P2 ;  /* 0x000000ff4d4d7207 */ /* 0x000fe20001000000 */
[----:B------:R-:W-:Y:S06]  /*6e00*/  @!P4 BRA `(.L_x_2707) ;  /* 0xfffffff00024c947 */ /* 0x000fec000383ffff */
[----:B------:R-:W-:Y:S05]  /*6e10*/  BSYNC.RECONVERGENT B1 ;  /* 0x0000000000017941 */ /* 0x000fea0003800200 */
.L_x_2706:
[----:B------:R-:W-:Y:S05]  /*6e20*/  BSYNC.RECONVERGENT B0 ;  /* 0x0000000000007941 */ /* 0x000fea0003800200 */
.L_x_2705:
[----:B------:R-:W-:Y:S01]  /*6e30*/  ISETP.GE.U32.AND P1, PT, R101, R106, PT ;  /* 0x0000006a6500720c */ /* 0x000fe20003f26070 */
[----:B------:R-:W-:-:S12]  /*6e40*/  BSSY.RECONVERGENT B0, `(.L_x_2708) ;  /* 0x000001a000007945 */ /* 0x000fd80003800200 */
[----:B------:R-:W-:Y:S05]  /*6e50*/  @P1 BRA `(.L_x_2709) ;  /* 0x0000000000601947 */ /* 0x000fea0003800000 */
[----:B------:R-:W-:-:S05]  /*6e60*/  IMAD R48, R0, R101, RZ ;  /* 0x0000006500307224 */ /* 0x000fca00078e02ff */
[----:B------:R-:W-:-:S05]  /*6e70*/  SHF.R.U32.HI R49, RZ, 0x2, R48 ;  /* 0x00000002ff317819 */ /* 0x000fca0000011630 */
[----:B------:R-:W-:-:S06]  /*6e80*/  IMAD.WIDE.U32 R48, R49, 0x20, R104 ;  /* 0x0000002031307825 */ /* 0x000fcc00078e0068 */
[----:B------:R-:W5:Y:S01]  /*6e90*/  LDG.E.ENL2.256 R52, R48, desc[UR36][R48.64] ;  /* 0xfe0000243030797e */ /* 0x000f620008121934 */
[----:B------:R-:W-:-:S05]  /*6ea0*/  IMAD.IADD R103, R101, 0x1, R30 ;  /* 0x0000000165677824 */ /* 0x000fca00078e021e */
[----:B------:R-:W-:-:S13]  /*6eb0*/  ISETP.GE.U32.AND P0, PT, R103, R106, PT ;  /* 0x0000006a6700720c */ /* 0x000fda0003f06070 */
        /* <DEDUP_REMOVED lines=16> */
[----:B------:R-:W5:Y:S04]  /*6fc0*/  LDG.E.ENL2.256 R36, R32, desc[UR36][R32.64] ;  /* 0xfe0000242020797e */ /* 0x000f680008121924 */
[----:B------:R0:W5:Y:S02]  /*6fd0*/  @!P0 LDG.E.ENL2.256 R44, R40, desc[UR36][R104.64] ;  /* 0xfe0000246828897e */ /* 0x000164000812192c */
.L_x_2709:
[----:B------:R-:W-:Y:S05]  /*6fe0*/  BSYNC.RECONVERGENT B0 ;  /* 0x0000000000007941 */ /* 0x000fea0003800200 */
.L_x_2708:
[----:B------:R-:W-:Y:S04]  /*6ff0*/  BSSY.RECONVERGENT B0, `(.L_x_2710) ;  /* 0x00000eb000007945 */ /* 0x000fe80003800200 */
[----:B------:R-:W-:Y:S05]  /*7000*/  @P1 BRA `(.L_x_2711) ;  /* 0x0000000c00a41947 */ /* 0x000fea0003800000 */
[CC--:B-----5:R-:W-:Y:S02]  /*7010*/  ISETP.GT.U32.AND P3, PT, R99.reuse, R48.reuse, PT ;  /* 0x000000306300720c */ /* 0x0e0fe40003f64070 */
        /* <DEDUP_REMOVED lines=9> */
[----:B------:R-:W-:Y:S02]  /*70b0*/  ISETP.GE.U32.AND P6, PT, R97, R101, PT ;  /* 0x000000656100720c */ /* 0x000fe40003fc6070 */
[----:B------:R-:W-:-:S02]  /*70c0*/  ISETP.GT.U32.AND P5, PT, R91, R52, PT ;  /* 0x000000345b00720c */ /* 0x000fc40003fa4070 */
[----:B------:R-:W-:Y:S02]  /*70d0*/  SEL R102, RZ, 0xffffffff, P3 ;  /* 0xffffffffff667807 */ /* 0x000fe40001800000 */
[----:B------:R-:W-:Y:S02]  /*70e0*/  ISETP.GE.U32.AND P3, PT, R75, R101, PT ;  /* 0x000000654b00720c */ /* 0x000fe40003f66070 */
[----:B------:R-:W-:Y:S02]  /*70f0*/  ISETP.NE.AND.EX P2, PT, R98, R51, PT, P2 ;  /* 0x000000336200720c */ /* 0x000fe40003f45320 */
[----:B------:R-:W-:Y:S02]  /*7100*/  ISETP.GE.AND.EX P6, PT, R95, RZ, PT, P6 ;  /* 0x000000ff5f00720c */ /* 0x000fe40003fc6360 */
[----:B------:R-:W-:Y:S02]  /*7110*/  ISETP.GT.AND.EX P5, PT, R92, R53, PT, P5 ;  /* 0x000000355c00720c */ /* 0x000fe40003fa4350 */
[----:B------:R-:W-:-:S02]  /*7120*/  ISETP.GE.AND.EX P3, PT, R89, RZ, PT, P3 ;  /* 0x000000ff5900720c */ /* 0x000fc40003f66330 */
[----:B------:R-:W-:Y:S02]  /*7130*/  ISETP.GE.U32.AND P0, PT, R96, R101, PT ;  /* 0x000000656000720c */ /* 0x000fe40003f06070 */
[----:B------:R-:W-:Y:S02]  /*7140*/  @!P1 SEL R0, RZ, 0xffffffff, !P6 ;  /* 0xffffffffff009807 */ /* 0x000fe40007000000 */
[----:B------:R-:W-:Y:S02]  /*7150*/  SEL R103, RZ, 0xffffffff, P5 ;  /* 0xffffffffff677807 */ /* 0x000fe40002800000 */
[----:B------:R-:W-:Y:S02]  /*7160*/  ISETP.NE.U32.AND P6, PT, R3, R54, PT ;  /* 0x000000360300720c */ /* 0x000fe40003fc5070 */
[----:B------:R-:W-:Y:S02]  /*7170*/  @!P4 SEL R103, RZ, 0xffffffff, !P3 ;  /* 0xffffffffff67c807 */ /* 0x000fe40005800000 */
[----:B------:R-:W-:-:S02]  /*7180*/  ISETP.GE.AND.EX P0, PT, R94, RZ, PT, P0 ;  /* 0x000000ff5e00720c */ /* 0x000fc40003f06300 */
[----:B------:R-:W-:Y:S02]  /*7190*/  ISETP.NE.AND.EX P6, PT, R4, R55, PT, P6 ;  /* 0x000000370400720c */ /* 0x000fe40003fc5360 */
[----:B------:R-:W-:Y:S02]  /*71a0*/  LOP3.LUT R103, R103, 0x1, RZ, 0xc0, !PT ;  /* 0x0000000167677812 */ /* 0x000fe400078ec0ff */
[----:B------:R-:W-:Y:S02]  /*71b0*/  @!P2 SEL R102, RZ, 0xffffffff, !P0 ;  /* 0xffffffffff66a807 */ /* 0x000fe40004000000 */
[----:B------:R-:W-:Y:S02]  /*71c0*/  ISETP.GT.U32.AND P1, PT, R3, R54, PT ;  /* 0x000000360300720c */ /* 0x000fe40003f24070 */
[----:B------:R-:W-:Y:S01]  /*71d0*/  ISETP.NE.U32.AND P2, PT, R103, 0x1, PT ;  /* 0x000000016700780c */ /* 0x000fe20003f45070 */
        /* <DEDUP_REMOVED lines=50> */
[-C--:B------:R-:W-:Y:S02]  /*7500*/  ISETP.GE.U32.AND P3, PT, R72, R103.reuse, PT ;  /* 0x000000674800720c */ /* 0x080fe40003f66070 */
        /* <DEDUP_REMOVED lines=99> */
[----:B------:R-:W-:Y:S02]  /*7b40*/  ISETP.NE.AND.EX P1, PT, R22, R41, PT, P1 ;  /* 0x000000291600720c */ /* 0x000fe40003f25310 */
        /* <DEDUP_REMOVED lines=53> */
.L_x_2711:
[----:B------:R-:W-:Y:S05]  /*7ea0*/  BSYNC.RECONVERGENT B0 ;  /* 0x0000000000007941 */ /* 0x000fea0003800200 */
.L_x_2710:
[CC--:B------:R-:W-:Y:S02]  /*7eb0*/  ISETP.NE.U32.AND P1, PT, R99.reuse, R5.reuse, PT ;  /* 0x000000056300720c */ /* 0x0c0fe40003f25070 */
[----:B------:R-:W-:Y:S02]  /*7ec0*/  ISETP.GT.U32.AND P3, PT, R99, R5, PT ;  /* 0x000000056300720c */ /* 0x000fe40003f64070 */
[CC--:B------:R-:W-:Y:S02]  /*7ed0*/  ISETP.NE.AND.EX P1, PT, R100.reuse, R6.reuse, PT, P1 ;  /* 0x000000066400720c */ /* 0x0c0fe40003f25310 */
[----:B------:R-:W-:Y:S02]  /*7ee0*/  ISETP.GT.AND.EX P3, PT, R100, R6, PT, P3 ;  /* 0x000000066400720c */ /* 0x000fe40003f64330 */
[----:B------:R-:W-:Y:S02]  /*7ef0*/  ISETP.GE.U32.AND P6, PT, R97, R74, PT ;  /* 0x0000004a6100720c */ /* 0x000fe40003fc6070 */
[----:B------:R-:W-:-:S02]  /*7f00*/  ISETP.NE.U32.AND P2, PT, R93, R7, PT ;  /* 0x000000075d00720c */ /* 0x000fc40003f45070 */
[----:B------:R-:W-:Y:S02]  /*7f10*/  SEL R0, RZ, 0xffffffff, P3 ;  /* 0xffffffffff007807 */ /* 0x000fe40001800000 */
[----:B------:R-:W-:Y:S02]  /*7f20*/  ISETP.GE.AND.EX P6, PT, R95, R88, PT, P6 ;  /* 0x000000585f00720c */ /* 0x000fe40003fc6360 */
[----:B------:R-:W-:Y:S02]  /*7f30*/  ISETP.GT.U32.AND P3, PT, R93, R7, PT ;  /* 0x000000075d00720c */ /* 0x000fe40003f64070 */
[----:B------:R-:W-:Y:S02]  /*7f40*/  ISETP.NE.U32.AND P4, PT, R91, R9, PT ;  /* 0x000000095b00720c */ /* 0x000fe40003f85070 */
[----:B------:R-:W-:Y:S02]  /*7f50*/  ISETP.NE.AND.EX P2, PT, R98, R8, PT, P2 ;  /* 0x000000086200720c */ /* 0x000fe40003f45320 */
[----:B------:R-:W-:-:S02]  /*7f60*/  @!P1 SEL R0, RZ, 0xffffffff, !P6 ;  /* 0xffffffffff009807 */ /* 0x000fc40007000000 */
[----:B------:R-:W-:Y:S02]  /*7f70*/  ISETP.GT.AND.EX P3, PT, R98, R8, PT, P3 ;  /* 0x000000086200720c */ /* 0x000fe40003f64330 */
[----:B------:R-:W-:Y:S02]  /*7f80*/  ISETP.NE.AND.EX P4, PT, R92, R10, PT, P4 ;  /* 0x0000000a5c00720c */ /* 0x000fe40003f85340 */
[----:B------:R-:W-:Y:S02]  /*7f90*/  ISETP.GT.U32.AND P5, PT, R91, R9, PT ;  /* 0x000000095b00720c */ /* 0x000fe40003fa4070 */
[----:B------:R-:W-:Y:S02]  /*7fa0*/  ISETP.NE.U32.AND P6, PT, R3, R11, PT ;  /* 0x0000000b0300720c */ /* 0x000fe40003fc5070 */
[----:B------:R-:W-:Y:S02]  /*7fb0*/  ISETP.GE.U32.AND P0, PT, R96, R73, PT ;  /* 0x000000496000720c */ /* 0x000fe40003f06070 */
[----:B------:R-:W-:-:S02]  /*7fc0*/  SEL R30, RZ, 0xffffffff, P3 ;  /* 0xffffffffff1e7807 */ /* 0x000fc40001800000 */
[----:B------:R-:W-:Y:S02]  /*7fd0*/  ISETP.GT.AND.EX P5, PT, R92, R10, PT, P5 ;  /* 0x0000000a5c00720c */ /* 0x000fe40003fa4350 */
[----:B------:R-:W-:Y:S02]  /*7fe0*/  ISETP.NE.AND.EX P6, PT, R4, R12, PT, P6 ;  /* 0x0000000c0400720c */ /* 0x000fe40003fc5360 */
[----:B------:R-:W-:Y:S02]  /*7ff0*/  ISETP.GE.U32.AND P3, PT, R75, R72, PT ;  /* 0x000000484b00720c */ /* 0x000fe40003f66070 */
[----:B------:R-:W-:Y:S02]  /*8000*/  ISETP.GE.AND.EX P0, PT, R94, R87, PT, P0 ;  /* 0x000000575e00720c */ /* 0x000fe40003f06300 */
[----:B------:R-:W-:Y:S02]  /*8010*/  ISETP.GT.U32.AND P1, PT, R3, R11, PT ;  /* 0x0000000b0300720c */ /* 0x000fe40003f24070 */
[----:B-----5:R-:W-:-:S02]  /*8020*/  SEL R32, RZ, 0xffffffff, P5 ;  /* 0xffffffffff207807 */ /* 0x020fc40002800000 */
[----:B------:R-:W-:Y:S02]  /*8030*/  ISETP.GE.AND.EX P3, PT, R89, R86, PT, P3 ;  /* 0x000000565900720c */ /* 0x000fe40003f66330 */
[----:B------:R-:W-:Y:S02]  /*8040*/  ISETP.GE.U32.AND P5, PT, R76, R71, PT ;  /* 0x000000474c00720c */ /* 0x000fe40003fa6070 */
[----:B------:R-:W-:Y:S02]  /*8050*/  @!P2 SEL R30, RZ, 0xffffffff, !P0 ;  /* 0xffffffffff1ea807 */ /* 0x000fe40004000000 */
[----:B------:R-:W-:Y:S02]  /*8060*/  ISETP.GT.AND.EX P1, PT, R4, R12, PT, P1 ;  /* 0x0000000c0400720c */ /* 0x000fe40003f24310 */
[----:B------:R-:W-:Y:S02]  /*8070*/  @!P4 SEL R32, RZ, 0xffffffff, !P3 ;  /* 0xffffffffff20c807 */ /* 0x000fe40005800000 */
[----:B------:R-:W-:-:S02]  /*8080*/  ISETP.GE.AND.EX P5, PT, R90, R85, PT, P5 ;  /* 0x000000555a00720c */ /* 0x000fc40003fa6350 */
[----:B------:R-:W-:Y:S02]  /*8090*/  LOP3.LUT R0, R0, 0x1, RZ, 0xc0, !PT ;  /* 0x0000000100007812 */ /* 0x000fe400078ec0ff */
[----:B------:R-:W-:Y:S02]  /*80a0*/  LOP3.LUT R30, R30, 0x1, RZ, 0xc0, !PT ;  /* 0x000000011e1e7812 */ /* 0x000fe400078ec0ff */
[----:B------:R-:W-:Y:S02]  /*80b0*/  SEL R33, RZ, 0xffffffff, P1 ;  /* 0xffffffffff217807 */ /* 0x000fe40000800000 */
        /* <DEDUP_REMOVED lines=9> */
[----:B------:R-:W-:Y:S02]  /*8150*/  SEL R96, R73, R96, !P1 ;  /* 0x0000006049607207 */ /* 0x000fe40004800000 */
[----:B------:R-:W-:Y:S02]  /*8160*/  SEL R30, R87, R94, !P1 ;  /* 0x0000005e571e7207 */ /* 0x000fe40004800000 */
[----:B------:R-:W-:Y:S02]  /*8170*/  ISETP.NE.U32.AND P4, PT, R33, 0x1, PT ;  /* 0x000000012100780c */ /* 0x000fe40003f85070 */
        /* <DEDUP_REMOVED lines=13> */
[----:B------:R-:W-:Y:S02]  /*8250*/  ISETP.GE.U32.AND P6, PT, R37, R70, PT ;  /* 0x000000462500720c */ /* 0x000fe40003fc6070 */
[----:B------:R-:W-:-:S02]  /*8260*/  SEL R0, RZ, 0xffffffff, P3 ;  /* 0xffffffffff007807 */ /* 0x000fc40001800000 */
[----:B------:R-:W-:Y:S02]  /*8270*/  ISETP.GT.U32.AND P3, PT, R38, R15, PT ;  /* 0x0000000f2600720c */ /* 0x000fe40003f64070 */
[----:B------:R-:W-:Y:S02]  /*8280*/  ISETP.GE.U32.AND P0, PT, R96, R69, PT ;  /* 0x000000456000720c */ /* 0x000fe40003f06070 */
[----:B------:R-:W-:Y:S02]  /*8290*/  ISETP.GE.AND.EX P6, PT, R39, R84, PT, P6 ;  /* 0x000000542700720c */ /* 0x000fe40003fc6360 */
[----:B------:R-:W-:Y:S02]  /*82a0*/  SEL R34, R11, R3, !P4 ;  /* 0x000000030b227207 */ /* 0x000fe40006000000 */
[----:B------:R-:W-:Y:S02]  /*82b0*/  ISETP.GT.AND.EX P3, PT, R43, R16, PT, P3 ;  /* 0x000000102b00720c */ /* 0x000fe40003f64330 */
[----:B------:R-:W-:-:S02]  /*82c0*/  ISETP.GE.AND.EX P0, PT, R30, R83, PT, P0 ;  /* 0x000000531e00720c */ /* 0x000fc40003f06300 */
[----:B------:R-:W-:Y:S02]  /*82d0*/  SEL R9, R12, R4, !P4 ;  /* 0x000000040c097207 */ /* 0x000fe40006000000 */
[----:B------:R-:W-:Y:S02]  /*82e0*/  SEL R6, R71, R76, !P4 ;  /* 0x0000004c47067207 */ /* 0x000fe40006000000 */
[----:B------:R-:W-:Y:S02]  /*82f0*/  SEL R8, R85, R90, !P4 ;  /* 0x0000005a55087207 */ /* 0x000fe40006000000 */
[----:B------:R-:W-:Y:S02]  /*8300*/  @!P1 SEL R0, RZ, 0xffffffff, !P6 ;  /* 0xffffffffff009807 */ /* 0x000fe40007000000 */
[CC--:B------:R-:W-:Y:S02]  /*8310*/  ISETP.NE.U32.AND P4, PT, R36.reuse, R19.reuse, PT ;  /* 0x000000132400720c */ /* 0x0c0fe40003f85070 */
[----:B------:R-:W-:-:S02]  /*8320*/  ISETP.GT.U32.AND P5, PT, R36, R19, PT ;  /* 0x000000132400720c */ /* 0x000fc40003fa4070 */
[CC--:B------:R-:W-:Y:S02]  /*8330*/  ISETP.NE.U32.AND P6, PT, R34.reuse, R21.reuse, PT ;  /* 0x000000152200720c */ /* 0x0c0fe40003fc5070 */
[----:B------:R-:W-:Y:S02]  /*8340*/  ISETP.GT.U32.AND P1, PT, R34, R21, PT ;  /* 0x000000152200720c */ /* 0x000fe40003f24070 */
[----:B------:R-:W-:Y:S02]  /*8350*/  SEL R3, RZ, 0xffffffff, P3 ;  /* 0xffffffffff037807 */ /* 0x000fe40001800000 */
[----:B------:R-:W-:Y:S02]  /*8360*/  @!P2 SEL R3, RZ, 0xffffffff, !P0 ;  /* 0xffffffffff03a807 */ /* 0x000fe40004000000 */
[----:B------:R-:W-:Y:S02]  /*8370*/  LOP3.LUT R0, R0, 0x1, RZ, 0xc0, !PT ;  /* 0x0000000100007812 */ /* 0x000fe400078ec0ff */
[----:B------:R-:W-:-:S02]  /*8380*/  ISETP.NE.AND.EX P4, PT, R7, R18, PT, P4 ;  /* 0x000000120700720c */ /* 0x000fc40003f85340 */
[----:B------:R-:W-:Y:S02]  /*8390*/  ISETP.GT.AND.EX P5, PT, R7, R18, PT, P5 ;  /* 0x000000120700720c */ /* 0x000fe40003fa4350 */
[CC--:B------:R-:W-:Y:S02]  /*83a0*/  ISETP.NE.AND.EX P6, PT, R9.reuse, R20.reuse, PT, P6 ;  /* 0x000000140900720c */ /* 0x0c0fe40003fc5360 */
[----:B------:R-:W-:Y:S02]  /*83b0*/  ISETP.GT.AND.EX P1, PT, R9, R20, PT, P1 ;  /* 0x000000140900720c */ /* 0x000fe40003f24310 */
[----:B------:R-:W-:Y:S02]  /*83c0*/  LOP3.LUT R3, R3, 0x1, RZ, 0xc0, !PT ;  /* 0x0000000103037812 */ /* 0x000fe400078ec0ff */
[----:B------:R-:W-:Y:S02]  /*83d0*/  ISETP.NE.U32.AND P0, PT, R0, 0x1, PT ;  /* 0x000000010000780c */ /* 0x000fe40003f05070 */
[----:B------:R-:W-:-:S02]  /*83e0*/  SEL R4, RZ, 0xffffffff, P5 ;  /* 0xffffffffff047807 */ /* 0x000fc40002800000 */
[----:B------:R-:W-:Y:S02]  /*83f0*/  SEL R5, RZ, 0xffffffff, P1 ;  /* 0xffffffffff057807 */ /* 0x000fe40000800000 */
[----:B------:R-:W-:Y:S02]  /*8400*/  ISETP.GE.U32.AND P3, PT, R33, R68, PT ;  /* 0x000000442100720c */ /* 0x000fe40003f66070 */
[----:B------:R-:W-:Y:S02]  /*8410*/  ISETP.GE.U32.AND P5, PT, R6, R67, PT ;  /* 0x000000430600720c */ /* 0x000fe40003fa6070 */
        /* <DEDUP_REMOVED lines=13> */
[----:B------:R-:W-:Y:S02]  /*84f0*/  SEL R37, R70, R37, !P0 ;  /* 0x0000002546257207 */ /* 0x000fe40004000000 */
[----:B------:R-:W-:-:S02]  /*8500*/  LOP3.LUT R4, R4, 0x1, RZ, 0xc0, !PT ;  /* 0x0000000104047812 */ /* 0x000fc400078ec0ff */
[----:B------:R-:W-:Y:S02]  /*8510*/  LOP3.LUT R5, R5, 0x1, RZ, 0xc0, !PT ;  /* 0x0000000105057812 */ /* 0x000fe400078ec0ff */
[----:B------:R-:W-:Y:S02]  /*8520*/  ISETP.GT.U32.AND P3, PT, R32, R23, PT ;  /* 0x000000172000720c */ /* 0x000fe40003f64070 */
[----:B------:R-:W-:Y:S02]  /*8530*/  SEL R39, R84, R39, !P0 ;  /* 0x0000002754277207 */ /* 0x000fe40004000000 */
[----:B------:R-:W-:Y:S02]  /*8540*/  ISETP.GE.U32.AND P6, PT, R37, R66, PT ;  /* 0x000000422500720c */ /* 0x000fe40003fc6070 */
[----:B------:R-:W-:Y:S02]  /*8550*/  ISETP.NE.U32.AND P2, PT, R4, 0x1, PT ;  /* 0x000000010400780c */ /* 0x000fe40003f45070 */
[----:B------:R-:W-:-:S02]  /*8560*/  ISETP.NE.U32.AND P4, PT, R5, 0x1, PT ;  /* 0x000000010500780c */ /* 0x000fc40003f85070 */
[----:B------:R-:W-:Y:S02]  /*8570*/  ISETP.GT.AND.EX P3, PT, R41, R22, PT, P3 ;  /* 0x000000162900720c */ /* 0x000fe40003f64330 */
[----:B------:R-:W-:Y:S02]  /*8580*/  ISETP.GE.AND.EX P6, PT, R39, R80, PT, P6 ;  /* 0x000000502700720c */ /* 0x000fe40003fc6360 */
[----:B------:R-:W-:Y:S02]  /*8590*/  SEL R14, R19, R36, !P2 ;  /* 0x00000024130e7207 */ /* 0x000fe40005000000 */
[----:B------:R-:W-:Y:S02]  /*85a0*/  SEL R12, R21, R34, !P4 ;  /* 0x00000022150c7207 */ /* 0x000fe40006000000 */
[----:B------:R-:W-:Y:S02]  /*85b0*/  SEL R7, R18, R7, !P2 ;  /* 0x0000000712077207 */ /* 0x000fe40005000000 */
[----:B------:R-:W-:-:S02]  /*85c0*/  SEL R33, R68, R33, !P2 ;  /* 0x0000002144217207 */ /* 0x000fc40005000000 */
[----:B------:R-:W-:Y:S02]  /*85d0*/  SEL R35, R82, R35, !P2 ;  /* 0x0000002352237207 */ /* 0x000fe40005000000 */
[----:B------:R-:W-:Y:S02]  /*85e0*/  SEL R0, RZ, 0xffffffff, P3 ;  /* 0xffffffffff007807 */ /* 0x000fe40001800000 */
[----:B------:R-:W-:Y:S02]  /*85f0*/  SEL R13, R20, R9, !P4 ;  /* 0x00000009140d7207 */ /* 0x000fe40006000000 */
[----:B------:R-:W-:Y:S02]  /*8600*/  SEL R6, R67, R6, !P4 ;  /* 0x0000000643067207 */ /* 0x000fe40006000000 */
[----:B------:R-:W-:Y:S02]  /*8610*/  SEL R8, R81, R8, !P4 ;  /* 0x0000000851087207 */ /* 0x000fe40006000000 */
[----:B------:R-:W-:-:S02]  /*8620*/  ISETP.NE.U32.AND P2, PT, R10, R25, PT ;  /* 0x000000190a00720c */ /* 0x000fc40003f45070 */
[----:B------:R-:W-:Y:S02]  /*8630*/  @!P1 SEL R0, RZ, 0xffffffff, !P6 ;  /* 0xffffffffff009807 */ /* 0x000fe40007000000 */
[----:B------:R-:W-:Y:S02]  /*8640*/  ISETP.GT.U32.AND P3, PT, R10, R25, PT ;  /* 0x000000190a00720c */ /* 0x000fe40003f64070 */
[CC--:B------:R-:W-:Y:S02]  /*8650*/  ISETP.NE.U32.AND P4, PT, R14.reuse, R27.reuse, PT ;  /* 0x0000001b0e00720c */ /* 0x0c0fe40003f85070 */
        /* <DEDUP_REMOVED lines=8> */
[----:B------:R-:W-:-:S02]  /*86e0*/  ISETP.GT.U32.AND P1, PT, R12, R29, PT ;  /* 0x0000001d0c00720c */ /* 0x000fc40003f24070 */
[----:B------:R-:W-:Y:S02]  /*86f0*/  SEL R3, RZ, 0xffffffff, P3 ;  /* 0xffffffffff037807 */ /* 0x000fe40001800000 */
[----:B------:R-:W-:Y:S02]  /*8700*/  SEL R4, RZ, 0xffffffff, P5 ;  /* 0xffffffffff047807 */ /* 0x000fe40002800000 */
[----:B------:R-:W-:Y:S02]  /*8710*/  ISETP.GE.U32.AND P3, PT, R33, R64, PT ;  /* 0x000000402100720c */ /* 0x000fe40003f66070 */
[----:B------:R-:W-:Y:S02]  /*8720*/  ISETP.GE.U32.AND P5, PT, R6, R31, PT ;  /* 0x0000001f0600720c */ /* 0x000fe40003fa6070 */
[----:B------:R-:W-:Y:S02]  /*8730*/  ISETP.GT.AND.EX P1, PT, R13, R28, PT, P1 ;  /* 0x0000001c0d00720c */ /* 0x000fe40003f24310 */
[----:B------:R-:W-:-:S02]  /*8740*/  ISETP.GE.AND.EX P0, PT, R30, R79, PT, P0 ;  /* 0x0000004f1e00720c */ /* 0x000fc40003f06300 */
[----:B------:R-:W-:Y:S02]  /*8750*/  ISETP.GE.AND.EX P3, PT, R35, R78, PT, P3 ;  /* 0x0000004e2300720c */ /* 0x000fe40003f66330 */
[----:B------:R-:W-:Y:S02]  /*8760*/  ISETP.GE.AND.EX P5, PT, R8, R77, PT, P5 ;  /* 0x0000004d0800720c */ /* 0x000fe40003fa6350 */
[----:B------:R-:W-:Y:S02]  /*8770*/  SEL R5, RZ, 0xffffffff, P1 ;  /* 0xffffffffff057807 */ /* 0x000fe40000800000 */
[----:B------:R-:W-:Y:S02]  /*8780*/  @!P2 SEL R3, RZ, 0xffffffff, !P0 ;  /* 0xffffffffff03a807 */ /* 0x000fe40004000000 */
        /* <DEDUP_REMOVED lines=27> */
.L_x_2704:
[----:B------:R-:W0:Y:S01]  /*8940*/  LDCU UR4, c[0x0][0x3a4] ;  /* 0x00007480ff0477ac */ /* 0x000e220008000800 */
[----:B------:R-:W1:Y:S01]  /*8950*/  LDC R0, c[0x0][0x388] ;  /* 0x0000e200ff007b82 */ /* 0x000e620000000800 */
[----:B------:R-:W-:Y:S01]  /*8960*/  BSSY.RECONVERGENT B0, `(.L_x_2712) ;  /* 0x00005a0000007945 */ /* 0x000fe20003800200 */
[----:B------:R-:W-:-:S06]  /*8970*/  IMAD.MOV.U32 R113, RZ, RZ, R99 ;  /* 0x000000ffff717224 */ /* 0x000fcc00078e0063 */
[----:B------:R-:W2:Y:S08]  /*8980*/  LDC R13, c[0x0][0x38c] ;  /* 0x0000e300ff0d7b82 */ /* 0x000eb00000000800 */
[----:B------:R-:W3:Y:S01]  /*8990*/  LDC R66, c[0x0][0x390] ;  /* 0x0000e400ff427b82 */ /* 0x000ee20000000800 */
[----:B0-----:R-:W-:-:S04]  /*89a0*/  IMAD.U32 R104, RZ, RZ, UR4 ;  /* 0x00000004ff687e24 */ /* 0x001fc8000f8e00ff */
[----:B------:R-:W-:-:S03]  /*89b0*/  IMAD R3, R104, 0x3, R99 ;  /* 0x0000000368037824 */ /* 0x000fc600078e0263 */
[----:B------:R-:W0:Y:S01]  /*89c0*/  LDC R78, c[0x0][0x394] ;  /* 0x0000e500ff4e7b82 */ /* 0x000e220000000800 */
[--C-:B-1----:R-:W-:Y:S01]  /*89d0*/  IMAD.MOV.U32 R12, RZ, RZ, R0.reuse ;  /* 0x000000ffff0c7224 */ /* 0x102fe200078e0000 */
[----:B------:R-:W-:Y:S01]  /*89e0*/  ISETP.GE.U32.AND P0, PT, R3, R106, PT ;  /* 0x0000006a0300720c */ /* 0x000fe20003f06070 */
        /* <DEDUP_REMOVED lines=44> */
[--C-:B0-----:R-:W-:Y:S02]  /*8cb0*/  IMAD.MOV.U32 R79, RZ, RZ, R78.reuse ;  /* 0x000000ffff4f7224 */ /* 0x101fe400078e004e */
        /* <DEDUP_REMOVED lines=15> */
[----:B------:R-:W-:-:S13]  /*8db0*/  ISETP.NE.AND P0, PT, R32, RZ, PT ;  /* 0x000000ff2000720c */ /* 0x000fda0003f05270 */
[----:B------:R0:W5:Y:S01]  /*8dc0*/  @!P0 LDG.E.ENL2.256 R28, R24, desc[UR36][R116.64] ;  /* 0xfe0000247418897e */ /* 0x000162000812191c */
        /* <DEDUP_REMOVED lines=62> */
[----:B0-----:R-:W-:-:S07]  /*91b0*/  VIADD R108, R32, 0x1 ;  /* 0x00000001206c7836 */ /* 0x001fce0000000000 */
.L_x_2719:
[----:B0-----:R-:W0:Y:S01]  /*91c0*/  LDCU UR4, c[0x0][0x3a4] ;  /* 0x00007480ff0477ac */ /* 0x001e220008000800 */
[----:B-----5:R-:W-:Y:S02]  /*91d0*/  @!P0 IMAD.MOV.U32 R32, RZ, RZ, R24 ;  /* 0x000000ffff208224 */ /* 0x020fe400078e0018 */
[----:B------:R-:W-:Y:S02]  /*91e0*/  @!P0 IMAD.MOV.U32 R33, RZ, RZ, R25 ;  /* 0x000000ffff218224 */ /* 0x000fe400078e0019 */
[----:B------:R-:W-:Y:S02]  /*91f0*/  @!P0 IMAD.MOV.U32 R34, RZ, RZ, R26 ;  /* 0x000000ffff228224 */ /* 0x000fe400078e001a */
[----:B------:R-:W-:Y:S02]  /*9200*/  @!P0 IMAD.MOV.U32 R35, RZ, RZ, R27 ;  /* 0x000000ffff238224 */ /* 0x000fe400078e001b */
[----:B------:R-:W-:Y:S02]  /*9210*/  @!P0 IMAD.MOV.U32 R36, RZ, RZ, R28 ;  /* 0x000000ffff248224 */ /* 0x000fe400078e001c */
[----:B------:R-:W-:-:S02]  /*9220*/  @!P0 IMAD.MOV.U32 R37, RZ, RZ, R29 ;  /* 0x000000ffff258224 */ /* 0x000fc400078e001d */
[--C-:B------:R-:W-:Y:S02]  /*9230*/  @!P0 IMAD.MOV.U32 R38, RZ, RZ, R30.reuse ;  /* 0x000000ffff268224 */ /* 0x100fe400078e001e */
[--C-:B------:R-:W-:Y:S02]  /*9240*/  @!P0 IMAD.MOV.U32 R39, RZ, RZ, R31.reuse ;  /* 0x000000ffff278224 */ /* 0x100fe400078e001f */
[----:B------:R-:W-:Y:S02]  /*9250*/  @!P0 IMAD.MOV.U32 R42, RZ, RZ, R30 ;  /* 0x000000ffff2a8224 */ /* 0x000fe400078e001e */
        /* <DEDUP_REMOVED lines=22> */
[----:B------:R-:W-:Y:S01]  /*93c0*/  @!P0 IMAD.MOV.U32 R61, RZ, RZ, R25 ;  /* 0x000000ffff3d8224 */ /* 0x000fe200078e0019 */
[----:B0-----:R-:W-:Y:S06]  /*93d0*/  @!P0 BRA `(.L_x_2714) ;  /* 0x0000003c00f88947 */ /* 0x001fec0003800000 */
[----:B------:R-:W0:Y:S01]  /*93e0*/  LDCU.64 UR30, c[0x0][0x3e0] ;  /* 0x00007c00ff1e77ac */ /* 0x000e220008000a00 */
[----:B------:R-:W-:Y:S01]  /*93f0*/  IMAD.MOV.U32 R112, RZ, RZ, RZ ;  /* 0x000000ffff707224 */ /* 0x000fe200078e00ff */
        /* <DEDUP_REMOVED lines=293> */
.L_x_2715:
        /* <DEDUP_REMOVED lines=241> */
.L_x_2716:
        /* <DEDUP_REMOVED lines=241> */
.L_x_2717:
        /* <DEDUP_REMOVED lines=241> */
.L_x_2718:
[----:B------:R-:W-:-:S04]  /*d380*/  LOP3.LUT R33, R36, 0xffffffe0, RZ, 0xc0, !PT ;  /* 0xffffffe024217812 */ /* 0x000fc800078ec0ff */
[----:B------:R-:W-:-:S05]  /*d390*/  IADD3 R32, P1, PT, R33, R116, RZ ;  /* 0x0000007421207210 */ /* 0x000fca0007f3e0ff */
[----:B------:R-:W-:-:S06]  /*d3a0*/  IMAD.X R33, RZ, RZ, R117, P1 ;  /* 0x000000ffff217224 */ /* 0x000fcc00008e0675 */
[----:B------:R-:W5:Y:S02]  /*d3b0*/  LDG.E.ENL2.256 R36, R32, desc[UR36][R32.64] ;  /* 0xfe0000242020797e */ /* 0x000f640008121924 */
.L_x_2714:
[CC--:B-----5:R-:W-:Y:S02]  /*d3c0*/  ISETP.NE.U32.AND P2, PT, R111.reuse, R60.reuse, PT ;  /* 0x0000003c6f00720c */ /* 0x0e0fe40003f45070 */
[----:B------:R-:W-:Y:S02]  /*d3d0*/  ISETP.GT.U32.AND P3, PT, R111, R60, PT ;  /* 0x0000003c6f00720c */ /* 0x000fe40003f64070 */
[----:B------:R-:W-:Y:S02]  /*d3e0*/  ISETP.NE.AND.EX P2, PT, R100, R61, PT, P2 ;  /* 0x0000003d6400720c */ /* 0x000fe40003f45320 */
[----:B------:R-:W-:Y:S02]  /*d3f0*/  ISETP.GE.U32.AND P1, PT, R98, R113, PT ;  /* 0x000000716200720c */ /* 0x000fe40003f26070 */
[----:B------:R-:W-:Y:S02]  /*d400*/  ISETP.GT.AND.EX P3, PT, R100, R61, PT, P3 ;  /* 0x0000003d6400720c */ /* 0x000fe40003f64330 */
[----:B------:R-:W-:-:S02]  /*d410*/  ISETP.GE.AND.EX P1, PT, R96, RZ, PT, P1 ;  /* 0x000000ff6000720c */ /* 0x000fc40003f26310 */
[----:B------:R-:W-:Y:S02]  /*d420*/  SEL R104, RZ, 0xffffffff, P3 ;  /* 0xffffffffff687807 */ /* 0x000fe40001800000 */
[----:B------:R-:W-:Y:S02]  /*d430*/  ISETP.GT.U32.AND P4, PT, R109, R62, PT ;  /* 0x0000003e6d00720c */ /* 0x000fe40003f84070 */
[----:B------:R-:W-:Y:S02]  /*d440*/  ISETP.GT.U32.AND P5, PT, R101, R56, PT ;  /* 0x000000386500720c */ /* 0x000fe40003fa4070 */
[----:B------:R-:W-:Y:S02]  /*d450*/  @!P2 SEL R104, RZ, 0xffffffff, !P1 ;  /* 0xffffffffff68a807 */ /* 0x000fe40004800000 */
[----:B------:R-:W-:Y:S02]  /*d460*/  ISETP.NE.U32.AND P2, PT, R109, R62, PT ;  /* 0x0000003e6d00720c */ /* 0x000fe40003f45070 */
[----:B------:R-:W-:-:S02]  /*d470*/  ISETP.NE.U32.AND P1, PT, R101, R56, PT ;  /* 0x000000386500720c */ /* 0x000fc40003f25070 */
[CC--:B------:R-:W-:Y:S02]  /*d480*/  ISETP.NE.AND.EX P2, PT, R107.reuse, R63.reuse, PT, P2 ;  /* 0x0000003f6b00720c */ /* 0x0c0fe40003f45320 */
[----:B------:R-:W-:Y:S02]  /*d490*/  LOP3.LUT R124, R124, 0xffffffef, RZ, 0xc0, !PT ;  /* 0xffffffef7c7c7812 */ /* 0x000fe400078ec0ff */
[----:B------:R-:W-:Y:S02]  /*d4a0*/  LOP3.LUT R104, R104, 0x1, RZ, 0xc0, !PT ;  /* 0x0000000168687812 */ /* 0x000fe400078ec0ff */
[----:B------:R-:W-:Y:S02]  /*d4b0*/  ISETP.GT.AND.EX P4, PT, R107, R63, PT, P4 ;  /* 0x0000003f6b00720c */ /* 0x000fe40003f84340 */
[CC--:B------:R-:W-:Y:S02]  /*d4c0*/  ISETP.NE.AND.EX P1, PT, R94.reuse, R57.reuse, PT, P1 ;  /* 0x000000395e00720c */ /* 0x0c0fe40003f25310 */
[----:B------:R-:W-:-:S02]  /*d4d0*/  ISETP.GT.AND.EX P5, PT, R94, R57, PT, P5 ;  /* 0x000000395e00720c */ /* 0x000fc40003fa4350 */
[-C--:B------:R-:W-:Y:S02]  /*d4e0*/  ISETP.GE.U32.AND P3, PT, R105, R113.reuse, PT ;  /* 0x000000716900720c */ /* 0x080fe40003f66070 */
[----:B------:R-:W-:Y:S02]  /*d4f0*/  @P0 LOP3.LUT R124, R124, 0x10, RZ, 0xfc, !PT ;  /* 0x000000107c7c0812 */ /* 0x000fe400078efcff */
[----:B------:R-:W-:Y:S02]  /*d500*/  ISETP.NE.U32.AND P0, PT, R104, 0x1, PT ;  /* 0x000000016800780c */ /* 0x000fe40003f05070 */
[----:B------:R-:W-:Y:S02]  /*d510*/  SEL R104, RZ, 0xffffffff, P4 ;  /* 0xffffffffff687807 */ /* 0x000fe40002000000 */
[----:B------:R-:W-:Y:S02]  /*d520*/  SEL R106, RZ, 0xffffffff, P5 ;  /* 0xffffffffff6a7807 */ /* 0x000fe40002800000 */
[----:B------:R-:W-:-:S02]  /*d530*/  ISETP.GE.U32.AND P4, PT, R92, R113, PT ;  /* 0x000000715c00720c */ /* 0x000fc40003f86070 */
[----:B------:R-:W-:Y:S02]  /*d540*/  ISETP.GE.AND.EX P3, PT, R103, RZ, PT, P3 ;  /* 0x000000ff6700720c */ /* 0x000fe40003f66330 */
[-C--:B------:R-:W-:Y:S02]  /*d550*/  ISETP.NE.U32.AND P5, PT, R99, R58.reuse, PT ;  /* 0x0000003a6300720c */ /* 0x080fe40003fa5070 */
[----:B------:R-:W-:Y:S02]  /*d560*/  ISETP.GE.AND.EX P4, PT, R90, RZ, PT, P4 ;  /* 0x000000ff5a00720c */ /* 0x000fe40003f86340 */
[----:B------:R-:W-:Y:S02]  /*d570*/  @!P2 SEL R104, RZ, 0xffffffff, !P3 ;  /* 0xffffffffff68a807 */ /* 0x000fe40005800000 */
[----:B------:R-:W-:Y:S02]  /*d580*/  ISETP.NE.AND.EX P5, PT, R97, R59, PT, P5 ;  /* 0x0000003b6100720c */ /* 0x000fe40003fa5350 */
[----:B------:R-:W-:-:S02]  /*d590*/  ISETP.GT.U32.AND P2, PT, R99, R58, PT ;  /* 0x0000003a6300720c */ /* 0x000fc40003f44070 */
[----:B------:R-:W-:Y:S02]  /*d5a0*/  @!P1 SEL R106, RZ, 0xffffffff, !P4 ;  /* 0xffffffffff6a9807 */ /* 0x000fe40006000000 */
[----:B------:R-:W-:Y:S02]  /*d5b0*/  LOP3.LUT R104, R104, 0x1, RZ, 0xc0, !PT ;  /* 0x0000000168687812 */ /* 0x000fe400078ec0ff */
[----:B------:R-:W-:Y:S02]  /*d5c0*/  ISETP.GE.U32.AND P1, PT, R95, R113, PT ;  /* 0x000000715f00720c */ /* 0x000fe40003f26070 */
[----:B------:R-:W-:Y:S02]  /*d5d0*/  ISETP.GT.AND.EX P2, PT, R97, R59, PT, P2 ;  /* 0x0000003b6100720c */ /* 0x000fe40003f44320 */
[----:B------:R-:W-:Y:S01]  /*d5e0*/  ISETP.NE.U32.AND P6, PT, R104, 0x1, PT ;  /* 0x000000016800780c */ /* 0x000fe20003fc5070 */
[----:B------:R-:W-:Y:S01]  /*d5f0*/  IMAD.U32 R104, RZ, RZ, UR4 ;  /* 0x00000004ff687e24 */ /* 0x000fe2000f8e00ff */
[----:B------:R-:W-:Y:S01]  /*d600*/  ISETP.GE.AND.EX P1, PT, R93, RZ, PT, P1 ;  /* 0x000000ff5d00720c */ /* 0x000fe20003f26310 */
[----:B------:R-:W1:Y:S01]  /*d610*/  LDCU UR4, c[0x0][0x39c] ;  /* 0x00007380ff0477ac */ /* 0x000e620008000800 */
[----:B------:R-:W-:Y:S01]  /*d620*/  SEL R120, RZ, 0xffffffff, P2 ;  /* 0xffffffffff787807 */ /* 0x000fe20001000000 */
[----:B------:R-:W-:Y:S01]  /*d630*/  IMAD.IADD R119, R113, 0x1, R104 ;  /* 0x0000000171777824 */ /* 0x000fe200078e0268 */
[----:B------:R-:W-:-:S02]  /*d640*/  ISETP.NE.U32.AND P2, PT, R91, R52, PT ;  /* 0x000000345b00720c */ /* 0x000fc40003f45070 */
[----:B------:R-:W-:Y:S01]  /*d650*/  ISETP.GT.U32.AND P3, PT, R91, R52, PT ;  /* 0x000000345b00720c */ /* 0x000fe20003f64070 */
[----:B------:R-:W-:Y:S01]  /*d660*/  IMAD.IADD R121, R104, 0x1, R119 ;  /* 0x0000000168797824 */ /* 0x000fe200078e0277 */
[----:B------:R-:W-:Y:S02]  /*d670*/  @!P5 SEL R120, RZ, 0xffffffff, !P1 ;  /* 0xffffffffff78d807 */ /* 0x000fe40004800000 */
[CC--:B------:R-:W-:Y:S02]  /*d680*/  ISETP.NE.AND.EX P1, PT, R65.reuse, R53.reuse, PT, P2 ;  /* 0x000000354100720c */ /* 0x0c0fe40003f25320 */
[----:B------:R-:W-:Y:S02]  /*d690*/  ISETP.GT.AND.EX P3, PT, R65, R53, PT, P3 ;  /* 0x000000354100720c */ /* 0x000fe40003f64330 */
[----:B------:R-:W-:Y:S02]  /*d6a0*/  ISETP.GE.U32.AND P2, PT, R77, R119, PT ;  /* 0x000000774d00720c */ /* 0x000fe40003f46070 */
[----:B------:R-:W-:-:S02]  /*d6b0*/  SEL R125, RZ, 0xffffffff, P3 ;  /* 0xffffffffff7d7807 */ /* 0x000fc40001800000 */
[-C--:B------:R-:W-:Y:S02]  /*d6c0*/  ISETP.NE.U32.AND P3, PT, R0, R54.reuse, PT ;  /* 0x000000360000720c */ /* 0x080fe40003f65070 */
[----:B------:R-:W-:Y:S02]  /*d6d0*/  ISETP.GE.AND.EX P2, PT, R89, RZ, PT, P2 ;  /* 0x000000ff5900720c */ /* 0x000fe40003f46320 */
[----:B------:R-:W-:Y:S02]  /*d6e0*/  ISETP.NE.AND.EX P3, PT, R64, R55, PT, P3 ;  /* 0x000000374000720c */ /* 0x000fe40003f65330 */
[----:B------:R-:W-:Y:S02]  /*d6f0*/  @!P1 SEL R125, RZ, 0xffffffff, !P2 ;  /* 0xffffffffff7d9807 */ /* 0x000fe40005000000 */
[----:B------:R-:W-:Y:S02]  /*d700*/  ISETP.GT.U32.AND P1, PT, R0, R54, PT ;  /* 0x000000360000720c */ /* 0x000fe40003f24070 */
[----:B------:R-:W-:-:S02]  /*d710*/  ISETP.GE.U32.AND P2, PT, R76, R119, PT ;  /* 0x000000774c00720c */ /* 0x000fc40003f46070 */
[----:B------:R-:W-:Y:S02]  /*d720*/  ISETP.GT.AND.EX P1, PT, R64, R55, PT, P1 ;  /* 0x000000374000720c */ /* 0x000fe40003f24310 */
[----:B------:R-:W-:Y:S02]  /*d730*/  ISETP.GE.AND.EX P2, PT, R88, RZ, PT, P2 ;  /* 0x000000ff5800720c */ /* 0x000fe40003f46320 */
[----:B------:R-:W-:Y:S02]  /*d740*/  SEL R123, RZ, 0xffffffff, P1 ;  /* 0xffffffffff7b7807 */ /* 0x000fe40000800000 */
[CC--:B------:R-:W-:Y:S02]  /*d750*/  ISETP.NE.U32.AND P1, PT, R3.reuse, R48.reuse, PT ;  /* 0x000000300300720c */ /* 0x0c0fe40003f25070 */
[----:B------:R-:W-:Y:S02]  /*d760*/  @!P3 SEL R123, RZ, 0xffffffff, !P2 ;  /* 0xffffffffff7bb807 */ /* 0x000fe40005000000 */
[----:B------:R-:W-:-:S02]  /*d770*/  ISETP.GT.U32.AND P3, PT, R3, R48, PT ;  /* 0x000000300300720c */ /* 0x000fc40003f64070 */
[----:B------:R-:W-:Y:S02]  /*d780*/  LOP3.LUT R124, R124, 0xfffffff7, RZ, 0xc0, !PT ;  /* 0xfffffff77c7c7812 */ /* 0x000fe400078ec0ff */
[----:B------:R-:W-:Y:S02]  /*d790*/  LOP3.LUT R106, R106, 0x1, RZ, 0xc0, !PT ;  /* 0x000000016a6a7812 */ /* 0x000fe400078ec0ff */
[CC--:B------:R-:W-:Y:S02]  /*d7a0*/  ISETP.NE.AND.EX P1, PT, R23.reuse, R49.reuse, PT, P1 ;  /* 0x000000311700720c */ /* 0x0c0fe40003f25310 */
[----:B------:R-:W-:Y:S02]  /*d7b0*/  ISETP.GT.AND.EX P3, PT, R23, R49, PT, P3 ;  /* 0x000000311700720c */ /* 0x000fe40003f64330 */
[----:B------:R-:W-:Y:S02]  /*d7c0*/  @P0 LOP3.LUT R124, R124, 0x8, RZ, 0xfc, !PT ;  /* 0x000000087c7c0812 */ /* 0x000fe400078efcff */
[----:B------:R-:W-:-:S02]  /*d7d0*/  ISETP.NE.U32.AND P0, PT, R106, 0x1, PT ;  /* 0x000000016a00780c */ /* 0x000fc40003f05070 */
[----:B------:R-:W-:Y:S02]  /*d7e0*/  ISETP.GE.U32.AND P2, PT, R75, R119, PT ;  /* 0x000000774b00720c */ /* 0x000fe40003f46070 */
[----:B------:R-:W-:Y:S02]  /*d7f0*/  SEL R106, RZ, 0xffffffff, P3 ;  /* 0xffffffffff6a7807 */ /* 0x000fe40001800000 */
[----:B------:R-:W-:Y:S02]  /*d800*/  ISETP.NE.U32.AND P3, PT, R4, R50, PT ;  /* 0x000000320400720c */ /* 0x000fe40003f65070 */
[----:B------:R-:W-:Y:S02]  /*d810*/  ISETP.GE.AND.EX P2, PT, R87, RZ, PT, P2 ;  /* 0x000000ff5700720c */ /* 0x000fe40003f46320 */
[----:B------:R-:W-:Y:S02]  /*d820*/  ISETP.NE.AND.EX P3, PT, R22, R51, PT, P3 ;  /* 0x000000331600720c */ /* 0x000fe40003f65330 */
[----:B------:R-:W-:-:S02]  /*d830*/  @!P1 SEL R106, RZ, 0xffffffff, !P2 ;  /* 0xffffffffff6a9807 */ /* 0x000fc40005000000 */
[----:B------:R-:W-:Y:S02]  /*d840*/  ISETP.GT.U32.AND P1, PT, R4, R50, PT ;  /* 0x000000320400720c */ /* 0x000fe40003f24070 */
[----:B------:R-:W-:Y:S02]  /*d850*/  ISETP.GE.U32.AND P2, PT, R74, R119, PT ;  /* 0x000000774a00720c */ /* 0x000fe40003f46070 */
[----:B------:R-:W-:Y:S02]  /*d860*/  ISETP.GT.AND.EX P1, PT, R22, R51, PT, P1 ;  /* 0x000000331600720c */ /* 0x000fe40003f24310 */
[----:B------:R-:W-:Y:S02]  /*d870*/  ISETP.GE.AND.EX P2, PT, R86, RZ, PT, P2 ;  /* 0x000000ff5600720c */ /* 0x000fe40003f46320 */
[----:B------:R-:W-:Y:S02]  /*d880*/  SEL R110, RZ, 0xffffffff, P1 ;  /* 0xffffffffff6e7807 */ /* 0x000fe40000800000 */
[----:B------:R-:W-:-:S02]  /*d890*/  ISETP.NE.U32.AND P1, PT, R5, R44, PT ;  /* 0x0000002c0500720c */ /* 0x000fc40003f25070 */
[----:B------:R-:W-:Y:S02]  /*d8a0*/  @!P3 SEL R110, RZ, 0xffffffff, !P2 ;  /* 0xffffffffff6eb807 */ /* 0x000fe40005000000 */
[----:B------:R-:W-:Y:S02]  /*d8b0*/  ISETP.GT.U32.AND P3, PT, R5, R44, PT ;  /* 0x0000002c0500720c */ /* 0x000fe40003f64070 */
        /* <DEDUP_REMOVED lines=13> */
[----:B------:R-:W-:Y:S02]  /*d990*/  @!P3 SEL R118, RZ, 0xffffffff, !P2 ;  /* 0xffffffffff76b807 */ /* 0x000fe40005000000 */
[CC--:B------:R-:W-:Y:S02]  /*d9a0*/  ISETP.NE.U32.AND P1, PT, R7.reuse, R40.reuse, PT ;  /* 0x000000280700720c */ /* 0x0c0fe40003f25070 */
[----:B------:R-:W-:-:S02]  /*d9b0*/  ISETP.GT.U32.AND P2, PT, R7, R40, PT ;  /* 0x000000280700720c */ /* 0x000fc40003f44070 */
[----:B------:R-:W-:Y:S02]  /*d9c0*/  LOP3.LUT R120, R120, 0x1, RZ, 0xc0, !PT ;  /* 0x0000000178787812 */ /* 0x000fe400078ec0ff */
[CC--:B------:R-:W-:Y:S02]  /*d9d0*/  ISETP.NE.AND.EX P1, PT, R19.reuse, R41.reuse, PT, P1 ;  /* 0x000000291300720c */ /* 0x0c0fe40003f25310 */
[----:B------:R-:W-:Y:S02]  /*d9e0*/  ISETP.GT.AND.EX P2, PT, R19, R41, PT, P2 ;  /* 0x000000291300720c */ /* 0x000fe40003f44320 */
[----:B------:R-:W-:Y:S02]  /*d9f0*/  ISETP.NE.U32.AND P4, PT, R120, 0x1, PT ;  /* 0x000000017800780c */ /* 0x000fe40003f85070 */
[----:B------:R-:W-:Y:S02]  /*da00*/  SEL R120, RZ, 0xffffffff, P2 ;  /* 0xffffffffff787807 */ /* 0x000fe40001000000 */
[----:B------:R-:W-:-:S02]  /*da10*/  ISETP.GE.U32.AND P2, PT, R71, R121, PT ;  /* 0x000000794700720c */ /* 0x000fc40003f46070 */
[----:B------:R-:W-:Y:S02]  /*da20*/  LOP3.LUT R124, R124, 0xfffffffb, RZ, 0xc0, !PT ;  /* 0xfffffffb7c7c7812 */ /* 0x000fe400078ec0ff */
[----:B------:R-:W-:Y:S02]  /*da30*/  ISETP.GE.AND.EX P2, PT, R83, RZ, PT, P2 ;  /* 0x000000ff5300720c */ /* 0x000fe40003f46320 */
[----:B------:R-:W-:Y:S02]  /*da40*/  @P6 LOP3.LUT R124, R124, 0x4, RZ, 0xfc, !PT ;  /* 0x000000047c7c6812 */ /* 0x000fe400078efcff */
[----:B------:R-:W-:Y:S02]  /*da50*/  @!P1 SEL R120, RZ, 0xffffffff, !P2 ;  /* 0xffffffffff789807 */ /* 0x000fe40005000000 */
[CC--:B------:R-:W-:Y:S02]  /*da60*/  ISETP.NE.U32.AND P1, PT, R8.reuse, R42.reuse, PT ;  /* 0x0000002a0800720c */ /* 0x0c0fe40003f25070 */
[----:B------:R-:W-:-:S02]  /*da70*/  ISETP.GT.U32.AND P2, PT, R8, R42, PT ;  /* 0x0000002a0800720c */ /* 0x000fc40003f44070 */
[CC--:B------:R-:W-:Y:S02]  /*da80*/  ISETP.NE.AND.EX P1, PT, R18.reuse, R43.reuse, PT, P1 ;  /* 0x0000002b1200720c */ /* 0x0c0fe40003f25310 */
[----:B------:R-:W-:Y:S02]  /*da90*/  ISETP.GT.AND.EX P2, PT, R18, R43, PT, P2 ;  /* 0x0000002b1200720c */ /* 0x000fe40003f44320 */
[----:B------:R-:W-:Y:S02]  /*daa0*/  LOP3.LUT P5, RZ, R124, 0x8, RZ, 0xc0, !PT ;  /* 0x000000087cff7812 */ /* 0x000fe400078ac0ff */
[----:B------:R-:W-:Y:S02]  /*dab0*/  SEL R122, RZ, 0xffffffff, P2 ;  /* 0xffffffffff7a7807 */ /* 0x000fe40001000000 */
[----:B------:R-:W-:Y:S02]  /*dac0*/  ISETP.GE.U32.AND P2, PT, R70, R121, PT ;  /* 0x000000794600720c */ /* 0x000fe40003f46070 */
[----:B------:R-:W-:-:S02]  /*dad0*/  SEL R98, R113, R98, !P5 ;  /* 0x0000006271627207 */ /* 0x000fc40006800000 */
[----:B------:R-:W-:Y:S02]  /*dae0*/  ISETP.GE.AND.EX P2, PT, R82, RZ, PT, P2 ;  /* 0x000000ff5200720c */ /* 0x000fe40003f46320 */
[----:B------:R-:W-:Y:S02]  /*daf0*/  SEL R105, R113, R105, !P6 ;  /* 0x0000006971697207 */ /* 0x000fe40007000000 */
[----:B------:R-:W-:Y:S02]  /*db00*/  @!P1 SEL R122, RZ, 0xffffffff, !P2 ;  /* 0xffffffffff7a9807 */ /* 0x000fe40005000000 */
[----:B------:R-:W-:Y:S02]  /*db10*/  ISETP.GT.U32.AND P1, PT, R9, R32, PT ;  /* 0x000000200900720c */ /* 0x000fe40003f24070 */
[----:B------:R-:W-:Y:S02]  /*db20*/  SEL R92, R113, R92, !P0 ;  /* 0x0000005c715c7207 */ /* 0x000fe40004000000 */
[----:B------:R-:W-:-:S02]  /*db30*/  ISETP.GT.AND.EX P1, PT, R15, R33, PT, P1 ;  /* 0x000000210f00720c */ /* 0x000fc40003f24310 */
[----:B------:R-:W-:Y:S02]  /*db40*/  SEL R95, R113, R95, !P4 ;  /* 0x0000005f715f7207 */ /* 0x000fe40006000000 */
[----:B------:R-:W-:Y:S02]  /*db50*/  SEL R113, RZ, 0xffffffff, P1 ;  /* 0xffffffffff717807 */ /* 0x000fe40000800000 */
[----:B------:R-:W-:Y:S02]  /*db60*/  LOP3.LUT R123, R123, 0x1, RZ, 0xc0, !PT ;  /* 0x000000017b7b7812 */ /* 0x000fe400078ec0ff */
[----:B------:R-:W-:Y:S02]  /*db70*/  ISETP.NE.U32.AND P1, PT, R9, R32, PT ;  /* 0x000000200900720c */ /* 0x000fe40003f25070 */
[----:B------:R-:W-:Y:S01]  /*db80*/  ISETP.NE.U32.AND P2, PT, R123, 0x1, PT ;  /* 0x000000017b00780c */ /* 0x000fe20003f45070 */
[----:B------:R-:W-:Y:S01]  /*db90*/  IMAD.IADD R123, R121, 0x1, R104 ;  /* 0x00000001797b7824 */ /* 0x000fe200078e0268 */
[----:B------:R-:W-:-:S02]  /*dba0*/  ISETP.NE.AND.EX P1, PT, R15, R33, PT, P1 ;  /* 0x000000210f00720c */ /* 0x000fc40003f25310 */
[----:B------:R-:W-:Y:S02]  /*dbb0*/  LOP3.LUT R106, R106, 0x1, RZ, 0xc0, !PT ;  /* 0x000000016a6a7812 */ /* 0x000fe400078ec0ff */
[-C--:B------:R-:W-:Y:S02]  /*dbc0*/  ISETP.GE.U32.AND P5, PT, R69, R123.reuse, PT ;  /* 0x0000007b4500720c */ /* 0x080fe40003fa6070 */
[----:B------:R-:W-:Y:S02]  /*dbd0*/  LOP3.LUT R124, R124, 0xffffffdf, RZ, 0xc0, !PT ;  /* 0xffffffdf7c7c7812 */ /* 0x000fe400078ec0ff */
[----:B------:R-:W-:Y:S02]  /*dbe0*/  ISETP.GE.AND.EX P5, PT, R81, RZ, PT, P5 ;  /* 0x000000ff5100720c */ /* 0x000fe40003fa6350 */
[----:B------:R-:W-:Y:S02]  /*dbf0*/  ISETP.GE.U32.AND P6, PT, R68, R123, PT ;  /* 0x0000007b4400720c */ /* 0x000fe40003fc6070 */
[----:B------:R-:W-:-:S02]  /*dc00*/  @P0 LOP3.LUT R124, R124, 0x20, RZ, 0xfc, !PT ;  /* 0x000000207c7c0812 */ /* 0x000fc400078efcff */
[----:B------:R-:W-:Y:S02]  /*dc10*/  @!P1 SEL R113, RZ, 0xffffffff, !P5 ;  /* 0xffffffffff719807 */ /* 0x000fe40006800000 */
[----:B------:R-:W-:Y:S02]  /*dc20*/  ISETP.GT.U32.AND P5, PT, R10, R34, PT ;  /* 0x000000220a00720c */ /* 0x000fe40003fa4070 */
[----:B------:R-:W-:Y:S02]  /*dc30*/  ISETP.NE.U32.AND P1, PT, R106, 0x1, PT ;  /* 0x000000016a00780c */ /* 0x000fe40003f25070 */
[----:B------:R-:W-:Y:S02]  /*dc40*/  ISETP.GT.AND.EX P5, PT, R16, R35, PT, P5 ;  /* 0x000000231000720c */ /* 0x000fe40003fa4350 */
[----:B------:R-:W-:Y:S02]  /*dc50*/  ISETP.GE.AND.EX P6, PT, R80, RZ, PT, P6 ;  /* 0x000000ff5000720c */ /* 0x000fe40003fc6360 */
[----:B------:R-:W-:-:S02]  /*dc60*/  SEL R106, RZ, 0xffffffff, P5 ;  /* 0xffffffffff6a7807 */ /* 0x000fc40002800000 */
[----:B------:R-:W-:Y:S02]  /*dc70*/  ISETP.NE.U32.AND P5, PT, R10, R34, PT ;  /* 0x000000220a00720c */ /* 0x000fe40003fa5070 */
[----:B------:R-:W-:Y:S02]  /*dc80*/  LOP3.LUT P0, RZ, R124, 0x8, RZ, 0xc0, !PT ;  /* 0x000000087cff7812 */ /* 0x000fe4000780c0ff */
[----:B------:R-:W-:Y:S02]  /*dc90*/  ISETP.NE.AND.EX P5, PT, R16, R35, PT, P5 ;  /* 0x000000231000720c */ /* 0x000fe40003fa5350 */
[----:B------:R-:W-:Y:S02]  /*dca0*/  LOP3.LUT R110, R110, 0x1, RZ, 0xc0, !PT ;  /* 0x000000016e6e7812 */ /* 0x000fe400078ec0ff */
[----:B------:R-:W-:Y:S02]  /*dcb0*/  LOP3.LUT R124, R124, 0xffffffbf, RZ, 0xc0, !PT ;  /* 0xffffffbf7c7c7812 */ /* 0x000fe400078ec0ff */
[----:B------:R-:W-:-:S02]  /*dcc0*/  LOP3.LUT R125, R125, 0x1, RZ, 0xc0, !PT ;  /* 0x000000017d7d7812 */ /* 0x000fc400078ec0ff */
[----:B------:R-:W-:Y:S02]  /*dcd0*/  SEL R76, R119, R76, !P2 ;  /* 0x0000004c774c7207 */ /* 0x000fe40005000000 */
[----:B------:R-:W-:Y:S02]  /*dce0*/  ISETP.NE.U32.AND P3, PT, R125, 0x1, PT ;  /* 0x000000017d00780c */ /* 0x000fe40003f65070 */
[----:B------:R-:W-:Y:S02]  /*dcf0*/  @P0 LOP3.LUT R124, R124, 0x40, RZ, 0xfc, !PT ;  /* 0x000000407c7c0812 */ /* 0x000fe400078efcff */
[----:B------:R-:W-:Y:S02]  /*dd00*/  @!P5 SEL R106, RZ, 0xffffffff, !P6 ;  /* 0xffffffffff6ad807 */ /* 0x000fe40007000000 */
[----:B------:R-:W-:Y:S02]  /*dd10*/  ISETP.GT.U32.AND P6, PT, R11, R36, PT ;  /* 0x000000240b00720c */ /* 0x000fe40003fc4070 */
[----:B------:R-:W-:-:S02]  /*dd20*/  ISETP.NE.U32.AND P5, PT, R110, 0x1, PT ;  /* 0x000000016e00780c */ /* 0x000fc40003fa5070 */
[----:B------:R-:W-:Y:S02]  /*dd30*/  ISETP.GT.AND.EX P6, PT, R13, R37, PT, P6 ;  /* 0x000000250d00720c */ /* 0x000fe40003fc4360 */
        /* <DEDUP_REMOVED lines=8> */
[----:B------:R-:W-:Y:S02]  /*ddc0*/  LOP3.LUT R118, R118, 0x1, RZ, 0xc0, !PT ;  /* 0x0000000176767812 */ /* 0x000fe400078ec0ff */
[----:B------:R-:W-:Y:S02]  /*ddd0*/  LOP3.LUT R113, R113, 0x1, RZ, 0xc0, !PT ;  /* 0x0000000171717812 */ /* 0x000fe400078ec0ff */
[----:B------:R-:W-:-:S02]  /*dde0*/  SEL R99, R58, R99, !P4 ;  /* 0x000000633a637207 */ /* 0x000fc40006000000 */
[----:B------:R-:W-:Y:S02]  /*ddf0*/  @!P0 SEL R110, RZ, 0xffffffff, !P6 ;  /* 0xffffffffff6e8807 */ /* 0x000fe40007000000 */
[----:B------:R-:W-:Y:S02]  /*de00*/  ISETP.GT.U32.AND P6, PT, R12, R38, PT ;  /* 0x000000260c00720c */ /* 0x000fe40003fc4070 */
[----:B------:R-:W-:Y:S02]  /*de10*/  SEL R97, R59, R97, !P4 ;  /* 0x000000613b617207 */ /* 0x000fe40006000000 */
[----:B------:R-:W-:Y:S02]  /*de20*/  ISETP.GT.AND.EX P6, PT, R14, R39, PT, P6 ;  /* 0x000000270e00720c */ /* 0x000fe40003fc4360 */
[----:B------:R-:W-:Y:S02]  /*de30*/  SEL R93, R93, RZ, P4 ;  /* 0x000000ff5d5d7207 */ /* 0x000fe40002000000 */
[----:B------:R-:W-:-:S02]  /*de40*/  SEL R119, RZ, 0xffffffff, P6 ;  /* 0xffffffffff777807 */ /* 0x000fc40003000000 */
[----:B------:R-:W-:Y:S02]  /*de50*/  ISETP.NE.U32.AND P6, PT, R12, R38, PT ;  /* 0x000000260c00720c */ /* 0x000fe40003fc5070 */
[----:B------:R-:W-:Y:S02]  /*de60*/  ISETP.NE.U32.AND P4, PT, R118, 0x1, PT ;  /* 0x000000017600780c */ /* 0x000fe40003f85070 */
[----:B------:R-:W-:Y:S02]  /*de70*/  ISETP.NE.AND.EX P0, PT, R14, R39, PT, P6 ;  /* 0x000000270e00720c */ /* 0x000fe40003f05360 */
[----:B------:R-:W-:Y:S02]  /*de80*/  ISETP.GE.U32.AND P6, PT, R66, R123, PT ;  /* 0x0000007b4200720c */ /* 0x000fe40003fc6070 */
[----:B------:R-:W-:Y:S02]  /*de90*/  SEL R3, R48, R3, !P1 ;  /* 0x0000000330037207 */ /* 0x000fe40004800000 */
[----:B------:R-:W-:-:S02]  /*dea0*/  ISETP.GE.AND.EX P6, PT, R78, RZ, PT, P6 ;  /* 0x000000ff4e00720c */ /* 0x000fc40003fc6360 */
[----:B------:R-:W-:Y:S02]  /*deb0*/  SEL R23, R49, R23, !P1 ;  /* 0x0000001731177207 */ /* 0x000fe40004800000 */
[----:B------:R-:W-:Y:S02]  /*dec0*/  SEL R87, R87, RZ, P1 ;  /* 0x000000ff57577207 */ /* 0x000fe40000800000 */
[----:B------:R-:W-:Y:S01]  /*ded0*/  ISETP.NE.U32.AND P1, PT, R113, 0x1, PT ;  /* 0x000000017100780c */ /* 0x000fe20003f25070 */
[----:B------:R-:W-:Y:S01]  /*dee0*/  IMAD.IADD R113, R123, 0x1, R104 ;  /* 0x000000017b717824 */ /* 0x000fe200078e0268 */
[----:B------:R-:W-:Y:S02]  /*def0*/  @!P0 SEL R119, RZ, 0xffffffff, !P6 ;  /* 0xffffffffff778807 */ /* 0x000fe40007000000 */
[----:B------:R-:W-:Y:S02]  /*df00*/  LOP3.LUT R106, R106, 0x1, RZ, 0xc0, !PT ;  /* 0x000000016a6a7812 */ /* 0x000fe400078ec0ff */
[----:B------:R-:W-:-:S02]  /*df10*/  LOP3.LUT R119, R119, 0x1, RZ, 0xc0, !PT ;  /* 0x0000000177777812 */ /* 0x000fc400078ec0ff */
[----:B------:R-:W-:Y:S02]  /*df20*/  LOP3.LUT R120, R120, 0x1, RZ, 0xc0, !PT ;  /* 0x0000000178787812 */ /* 0x000fe400078ec0ff */
        /* <DEDUP_REMOVED lines=10> */
[----:B------:R-:W-:Y:S01]  /*dfd0*/  ISETP.NE.U32.AND P5, PT, R106, 0x1, PT ;  /* 0x000000016a00780c */ /* 0x000fe20003fa5070 */
[----:B-1----:R-:W-:Y:S01]  /*dfe0*/  IMAD.U32 R106, RZ, RZ, UR4 ;  /* 0x00000004ff6a7e24 */ /* 0x002fe2000f8e00ff */
[----:B------:R-:W-:Y:S01]  /*dff0*/  ISETP.NE.U32.AND P4, PT, R119, 0x1, PT ;  /* 0x000000017700780c */ /* 0x000fe20003f85070 */
[----:B------:R-:W-:Y:S01]  /*e000*/  IMAD R119, R104, 0x3, R113 ;  /* 0x0000000368777824 */ /* 0x000fe200078e0271 */
[----:B------:R-:W-:-:S02]  /*e010*/  ISETP.NE.U32.AND P3, PT, R120, 0x1, PT ;  /* 0x000000017800780c */ /* 0x000fc40003f65070 */
[----:B------:R-:W-:Y:S02]  /*e020*/  LOP3.LUT P6, RZ, R124, 0x4, RZ, 0xc0, !PT ;  /* 0x000000047cff7812 */ /* 0x000fe400078cc0ff */
[----:B------:R-:W-:Y:S02]  /*e030*/  SEL R71, R121, R71, !P3 ;  /* 0x0000004779477207 */ /* 0x000fe40005800000 */
[----:B------:R-:W-:Y:S02]  /*e040*/  SEL R7, R40, R7, !P3 ;  /* 0x0000000728077207 */ /* 0x000fe40005800000 */
[----:B------:R-:W-:Y:S02]  /*e050*/  SEL R19, R41, R19, !P3 ;  /* 0x0000001329137207 */ /* 0x000fe40005800000 */
[----:B------:R-:W-:Y:S02]  /*e060*/  SEL R83, R83, RZ, P3 ;  /* 0x000000ff53537207 */ /* 0x000fe40001800000 */
[----:B------:R-:W-:-:S02]  /*e070*/  ISETP.GE.U32.AND P3, PT, R119, R106, PT ;  /* 0x0000006a7700720c */ /* 0x000fc40003f66070 */
[----:B------:R-:W-:Y:S02]  /*e080*/  LOP3.LUT R112, R112, 0x1, RZ, 0xc0, !PT ;  /* 0x0000000170707812 */ /* 0x000fe400078ec0ff */
[----:B------:R-:W-:Y:S02]  /*e090*/  LOP3.LUT P0, RZ, R124, 0x40, RZ, 0xc0, !PT ;  /* 0x000000407cff7812 */ /* 0x000fe4000780c0ff */
[----:B------:R-:W-:Y:S02]  /*e0a0*/  SEL R109, R62, R109, !P6 ;  /* 0x0000006d3e6d7207 */ /* 0x000fe40007000000 */
[----:B------:R-:W-:Y:S02]  /*e0b0*/  SEL R107, R63, R107, !P6 ;  /* 0x0000006b3f6b7207 */ /* 0x000fe40007000000 */
[----:B------:R-:W-:Y:S02]  /*e0c0*/  SEL R103, R103, RZ, P6 ;  /* 0x000000ff67677207 */ /* 0x000fe40003000000 */
[----:B------:R-:W-:-:S02]  /*e0d0*/  ISETP.NE.U32.AND P6, PT, R112, 0x1, PT ;  /* 0x000000017000780c */ /* 0x000fc40003fc5070 */
[----:B------:R-:W-:Y:S02]  /*e0e0*/  LOP3.LUT R122, R122, 0x1, RZ, 0xc0, !PT ;  /* 0x000000017a7a7812 */ /* 0x000fe400078ec0ff */
[----:B------:R-:W-:Y:S02]  /*e0f0*/  LOP3.LUT R110, R110, 0x1, RZ, 0xc0, !PT ;  /* 0x000000016e6e7812 */ /* 0x000fe400078ec0ff */
[----:B------:R-:W-:Y:S02]  /*e100*/  SEL R111, R60, R111, !P0 ;  /* 0x0000006f3c6f7207 */ /* 0x000fe40004000000 */
[----:B------:R-:W-:Y:S02]  /*e110*/  SEL R100, R61, R100, !P0 ;  /* 0x000000643d647207 */ /* 0x000fe40004000000 */
[----:B------:R-:W-:Y:S02]  /*e120*/  SEL R96, R96, RZ, P0 ;  /* 0x000000ff60607207 */ /* 0x000fe40000000000 */
[----:B------:R-:W-:-:S02]  /*e130*/  LOP3.LUT P0, RZ, R124, 0x20, RZ, 0xc0, !PT ;  /* 0x000000207cff7812 */ /* 0x000fc4000780c0ff */
[----:B------:R-:W-:Y:S02]  /*e140*/  SEL R0, R54, R0, !P2 ;  /* 0x0000000036007207 */ /* 0x000fe40005000000 */
[----:B------:R-:W-:Y:S02]  /*e150*/  SEL R64, R55, R64, !P2 ;  /* 0x0000004037407207 */ /* 0x000fe40005000000 */
[----:B------:R-:W-:Y:S02]  /*e160*/  SEL R88, R88, RZ, P2 ;  /* 0x000000ff58587207 */ /* 0x000fe40001000000 */
[----:B------:R-:W-:Y:S02]  /*e170*/  SEL R73, R121, R73, !P6 ;  /* 0x0000004979497207 */ /* 0x000fe40007000000 */
[----:B------:R-:W-:Y:S02]  /*e180*/  SEL R5, R44, R5, !P6 ;  /* 0x000000052c057207 */ /* 0x000fe40007000000 */
[----:B------:R-:W-:-:S02]  /*e190*/  SEL R21, R45, R21, !P6 ;  /* 0x000000152d157207 */ /* 0x000fc40007000000 */
[----:B------:R-:W-:Y:S02]  /*e1a0*/  SEL R85, R85, RZ, P6 ;  /* 0x000000ff55557207 */ /* 0x000fe40003000000 */
[----:B------:R-:W-:Y:S02]  /*e1b0*/  ISETP.NE.U32.AND P2, PT, R122, 0x1, PT ;  /* 0x000000017a00780c */ /* 0x000fe40003f45070 */
[----:B------:R-:W-:Y:S02]  /*e1c0*/  ISETP.NE.U32.AND P6, PT, R110, 0x1, PT ;  /* 0x000000016e00780c */ /* 0x000fe40003fc5070 */
[----:B------:R-:W-:Y:S02]  /*e1d0*/  SEL R101, R56, R101, !P0 ;  /* 0x0000006538657207 */ /* 0x000fe40004000000 */
[----:B------:R-:W-:Y:S02]  /*e1e0*/  SEL R94, R57, R94, !P0 ;  /* 0x0000005e395e7207 */ /* 0x000fe40004000000 */
[----:B------:R-:W-:-:S02]  /*e1f0*/  SEL R90, R90, RZ, P0 ;  /* 0x000000ff5a5a7207 */ /* 0x000fc40000000000 */
[----:B------:R-:W-:Y:S02]  /*e200*/  LOP3.LUT P0, RZ, R124, 0x10, RZ, 0xc0, !PT ;  /* 0x000000107cff7812 */ /* 0x000fe4000780c0ff */
[----:B------:R-:W-:Y:S02]  /*e210*/  SEL R70, R121, R70, !P2 ;  /* 0x0000004679467207 */ /* 0x000fe40005000000 */
[C---:B------:R-:W-:Y:S02]  /*e220*/  SEL R69, R123.reuse, R69, !P1 ;  /* 0x000000457b457207 */ /* 0x040fe40004800000 */
[C---:B------:R-:W-:Y:S02]  /*e230*/  SEL R68, R123.reuse, R68, !P5 ;  /* 0x000000447b447207 */ /* 0x040fe40006800000 */
[C---:B------:R-:W-:Y:S02]  /*e240*/  SEL R67, R123.reuse, R67, !P6 ;  /* 0x000000437b437207 */ /* 0x040fe40007000000 */
[----:B------:R-:W-:-:S02]  /*e250*/  SEL R66, R123, R66, !P4 ;  /* 0x000000427b427207 */ /* 0x000fc40006000000 */
        /* <DEDUP_REMOVED lines=16> */
.L_x_2713:
[----:B0-----:R-:W-:Y:S05]  /*e360*/  BSYNC.RECONVERGENT B0 ;  /* 0x0000000000007941 */ /* 0x001fea0003800200 */
.L_x_2712:
        /* <DEDUP_REMOVED lines=283> */
.L_x_2723:
[----:B------:R-:W-:Y:S01]  /*f520*/  SHF.R.U32.HI R28, RZ, 0x5, R28 ;  /* 0x00000005ff1c7819 */ /* 0x000fe2000001161c */
[----:B------:R-:W-:-:S07]  /*f530*/  IMAD.MOV.U32 R29, RZ, RZ, RZ ;  /* 0x000000ffff1d7224 */ /* 0x000fce00078e00ff */
.L_x_2722:
[----:B------:R-:W0:Y:S02]  /*f540*/  LDCU.64 UR4, c[0x0][0x768] ;  /* 0x0000ed00ff0477ac */ /* 0x000e240008000a00 */
[----:B0-----:R-:W-:-:S05]  /*f550*/  IADD3 R108, P1, PT, R102, UR4, RZ ;  /* 0x00000004666c7c10 */ /* 0x001fca000ff3e0ff */
[----:B------:R-:W-:Y:S01]  /*f560*/  IMAD.X R102, RZ, RZ, UR5, P1 ;  /* 0x00000005ff667e24 */ /* 0x000fe200088e06ff */
[----:B------:R-:W-:-:S04]  /*f570*/  LEA R56, P1, R28, R108, 0x5 ;  /* 0x0000006c1c387211 */ /* 0x000fc800078228ff */
        /* <DEDUP_REMOVED lines=280> */
.L_x_2725:
[----:B------:R-:W-:Y:S01]  /*10700*/  SHF.R.U32.HI R26, RZ, 0x5, R48 ;  /* 0x00000005ff1a7819 */ /* 0x000fe20000011630 */
[----:B------:R-:W-:-:S07]  /*10710*/  IMAD.MOV.U32 R27, RZ, RZ, RZ ;  /* 0x000000ffff1b7224 */ /* 0x000fce00078e00ff */
.L_x_2724:
        /* <DEDUP_REMOVED lines=281> */
.L_x_2727:
[----:B------:R-:W-:Y:S01]  /*118b0*/  SHF.R.U32.HI R26, RZ, 0x5, R40 ;  /* 0x00000005ff1a7819 */ /* 0x000fe20000011628 */
[----:B------:R-:W-:-:S07]  /*118c0*/  IMAD.MOV.U32 R27, RZ, RZ, RZ ;  /* 0x000000ffff1b7224 */ /* 0x000fce00078e00ff */
.L_x_2726:
        /* <DEDUP_REMOVED lines=281> */
.L_x_2729:
[----:B------:R-:W-:Y:S01]  /*12a60*/  SHF.R.U32.HI R28, RZ, 0x5, R28 ;  /* 0x00000005ff1c7819 */ /* 0x000fe2000001161c */
[----:B------:R-:W-:-:S07]  /*12a70*/  IMAD.MOV.U32 R29, RZ, RZ, RZ ;  /* 0x000000ffff1d7224 */ /* 0x000fce00078e00ff */
.L_x_2728:
[----:B------:R-:W-:-:S04]  /*12a80*/  LEA R32, P0, R28, R108, 0x5 ;  /* 0x0000006c1c207211 */ /* 0x000fc800078028ff */
[----:B------:R-:W-:-:S06]  /*12a90*/  LEA.HI.X R33, R28, R102, R29, 0x5, P0 ;  /* 0x000000661c217211 */ /* 0x000fcc00000f2c1d */
[----:B------:R-:W5:Y:S03]  /*12aa0*/  LDG.E.ENL2.256 R36, R32, desc[UR36][R32.64] ;  /* 0xfe0000242020797e */ /* 0x000f660008121924 */
.L_x_2721:
[----:B------:R-:W-:Y:S05]  /*12ab0*/  BSYNC.RECONVERGENT B0 ;  /* 0x0000000000007941 */ /* 0x000fea0003800200 */
.L_x_2720:
[----:B------:R-:W-:Y:S01]  /*12ac0*/  ISETP.GE.U32.AND P0, PT, R113, R106, PT ;  /* 0x0000006a7100720c */ /* 0x000fe20003f06070 */
[----:B------:R-:W-:-:S12]  /*12ad0*/  BSSY.RECONVERGENT B0, `(.L_x_2730) ;  /* 0x00000eb000007945 */ /* 0x000fd80003800200 */
[----:B------:R-:W-:Y:S05]  /*12ae0*/  @P0 BRA `(.L_x_2731) ;  /* 0x0000000c00a40947 */ /* 0x000fea0003800000 */
[-C--:B-----5:R-:W-:Y:S01]  /*12af0*/  ISETP.NE.U32.AND P1, PT, R111, R60.reuse, PT ;  /* 0x0000003c6f00720c */ /* 0x0a0fe20003f25070 */
        /* <DEDUP_REMOVED lines=13> */
[C---:B------:R-:W-:Y:S02]  /*12bd0*/  ISETP.GT.AND.EX P3, PT, R107.reuse, R63, PT, P3 ;  /* 0x0000003f6b00720c */ /* 0x040fe40003f64330 */
[C---:B------:R-:W-:Y:S02]  /*12be0*/  ISETP.NE.AND.EX P4, PT, R94.reuse, R57, PT, P4 ;  /* 0x000000395e00720c */ /* 0x040fe40003f85340 */
        /* <DEDUP_REMOVED lines=51> */
[C---:B------:R-:W-:Y:S02]  /*12f20*/  ISETP.GT.U32.AND P3, PT, R0.reuse, R54, PT ;  /* 0x000000360000720c */ /* 0x040fe40003f64070 */
[C---:B------:R-:W-:Y:S02]  /*12f30*/  ISETP.NE.U32.AND P4, PT, R3.reuse, R48, PT ;  /* 0x000000300300720c */ /* 0x040fe40003f85070 */
        /* <DEDUP_REMOVED lines=164> */
.L_x_2731:
[----:B------:R-:W-:Y:S05]  /*13980*/  BSYNC.RECONVERGENT B0 ;  /* 0x0000000000007941 */ /* 0x000fea0003800200 */
.L_x_2730:
[CC--:B------:R-:W-:Y:S02]  /*13990*/  ISETP.GT.U32.AND P3, PT, R111.reuse, R91.reuse, PT ;  /* 0x0000005b6f00720c */ /* 0x0c0fe40003f64070 */
[----:B------:R-:W-:Y:S02]  /*139a0*/  ISETP.NE.U32.AND P1, PT, R111, R91, PT ;  /* 0x0000005b6f00720c */ /* 0x000fe40003f25070 */
[CC--:B------:R-:W-:Y:S02]  /*139b0*/  ISETP.GT.AND.EX P3, PT, R100.reuse, R65.reuse, PT, P3 ;  /* 0x000000416400720c */ /* 0x0c0fe40003f64330 */
[----:B------:R-:W-:Y:S02]  /*139c0*/  ISETP.NE.U32.AND P2, PT, R109, R0, PT ;  /* 0x000000006d00720c */ /* 0x000fe40003f45070 */
[----:B------:R-:W-:Y:S02]  /*139d0*/  ISETP.NE.AND.EX P1, PT, R100, R65, PT, P1 ;  /* 0x000000416400720c */ /* 0x000fe40003f25310 */
[----:B------:R-:W-:-:S02]  /*139e0*/  SEL R24, RZ, 0xffffffff, P3 ;  /* 0xffffffffff187807 */ /* 0x000fc40001800000 */
[----:B------:R-:W-:Y:S02]  /*139f0*/  ISETP.GT.U32.AND P3, PT, R109, R0, PT ;  /* 0x000000006d00720c */ /* 0x000fe40003f64070 */
[----:B------:R-:W-:Y:S02]  /*13a00*/  ISETP.NE.U32.AND P4, PT, R101, R3, PT ;  /* 0x000000036500720c */ /* 0x000fe40003f85070 */
[CC--:B------:R-:W-:Y:S02]  /*13a10*/  ISETP.NE.AND.EX P2, PT, R107.reuse, R64.reuse, PT, P2 ;  /* 0x000000406b00720c */ /* 0x0c0fe40003f45320 */
[----:B------:R-:W-:Y:S02]  /*13a20*/  ISETP.GE.U32.AND P6, PT, R98, R77, PT ;  /* 0x0000004d6200720c */ /* 0x000fe40003fc6070 */
[----:B------:R-:W-:Y:S02]  /*13a30*/  ISETP.GT.AND.EX P3, PT, R107, R64, PT, P3 ;  /* 0x000000406b00720c */ /* 0x000fe40003f64330 */
[----:B------:R-:W-:-:S02]  /*13a40*/  ISETP.NE.AND.EX P4, PT, R94, R23, PT, P4 ;  /* 0x000000175e00720c */ /* 0x000fc40003f85340 */
[----:B------:R-:W-:Y:S02]  /*13a50*/  ISETP.GE.U32.AND P0, PT, R105, R76, PT ;  /* 0x0000004c6900720c */ /* 0x000fe40003f06070 */
[----:B------:R-:W-:Y:S02]  /*13a60*/  ISETP.GE.AND.EX P6, PT, R96, R89, PT, P6 ;  /* 0x000000596000720c */ /* 0x000fe40003fc6360 */
[----:B------:R-:W-:Y:S02]  /*13a70*/  ISETP.GT.U32.AND P5, PT, R101, R3, PT ;  /* 0x000000036500720c */ /* 0x000fe40003fa4070 */
[----:B------:R-:W-:Y:S02]  /*13a80*/  SEL R25, RZ, 0xffffffff, P3 ;  /* 0xffffffffff197807 */ /* 0x000fe40001800000 */
[----:B------:R-:W-:Y:S02]  /*13a90*/  ISETP.GE.U32.AND P3, PT, R92, R75, PT ;  /* 0x0000004b5c00720c */ /* 0x000fe40003f66070 */
[----:B------:R-:W-:-:S02]  /*13aa0*/  ISETP.GE.AND.EX P0, PT, R103, R88, PT, P0 ;  /* 0x000000586700720c */ /* 0x000fc40003f06300 */
[----:B------:R-:W-:Y:S02]  /*13ab0*/  @!P1 SEL R24, RZ, 0xffffffff, !P6 ;  /* 0xffffffffff189807 */ /* 0x000fe40007000000 */
[CC--:B------:R-:W-:Y:S02]  /*13ac0*/  ISETP.NE.U32.AND P6, PT, R99.reuse, R4.reuse, PT ;  /* 0x000000046300720c */ /* 0x0c0fe40003fc5070 */
[----:B------:R-:W-:Y:S02]  /*13ad0*/  ISETP.GT.AND.EX P5, PT, R94, R23, PT, P5 ;  /* 0x000000175e00720c */ /* 0x000fe40003fa4350 */
[----:B------:R-:W-:Y:S02]  /*13ae0*/  ISETP.GT.U32.AND P1, PT, R99, R4, PT ;  /* 0x000000046300720c */ /* 0x000fe40003f24070 */
[----:B------:R-:W-:Y:S02]  /*13af0*/  ISETP.GE.AND.EX P3, PT, R90, R87, PT, P3 ;  /* 0x000000575a00720c */ /* 0x000fe40003f66330 */
[----:B------:R-:W-:-:S02]  /*13b00*/  @!P2 SEL R25, RZ, 0xffffffff, !P0 ;  /* 0xffffffffff19a807 */ /* 0x000fc40004000000 */
[----:B------:R-:W-:Y:S02]  /*13b10*/  LOP3.LUT R24, R24, 0x1, RZ, 0xc0, !PT ;  /* 0x0000000118187812 */ /* 0x000fe400078ec0ff */
[CC--:B------:R-:W-:Y:S02]  /*13b20*/  ISETP.NE.AND.EX P6, PT, R97.reuse, R22.reuse, PT, P6 ;  /* 0x000000166100720c */ /* 0x0c0fe40003fc5360 */
[----:B------:R-:W-:Y:S02]  /*13b30*/  SEL R26, RZ, 0xffffffff, P5 ;  /* 0xffffffffff1a7807 */ /* 0x000fe40002800000 */
[----:B------:R-:W-:Y:S02]  /*13b40*/  ISETP.GT.AND.EX P1, PT, R97, R22, PT, P1 ;  /* 0x000000166100720c */ /* 0x000fe40003f24310 */
[----:B------:R-:W-:Y:S02]  /*13b50*/  @!P4 SEL R26, RZ, 0xffffffff, !P3 ;  /* 0xffffffffff1ac807 */ /* 0x000fe40005800000 */
[----:B------:R-:W-:-:S02]  /*13b60*/  LOP3.LUT R25, R25, 0x1, RZ, 0xc0, !PT ;  /* 0x0000000119197812 */ /* 0x000fc400078ec0ff */
[----:B------:R-:W-:Y:S02]  /*13b70*/  ISETP.NE.U32.AND P0, PT, R24, 0x1, PT ;  /* 0x000000011800780c */ /* 0x000fe40003f05070 */
[----:B------:R-:W-:Y:S02]  /*13b80*/  ISETP.GE.U32.AND P5, PT, R95, R74, PT ;  /* 0x0000004a5f00720c */ /* 0x000fe40003fa6070 */
[----:B------:R-:W-:Y:S02]  /*13b90*/  SEL R27, RZ, 0xffffffff, P1 ;  /* 0xffffffffff1b7807 */ /* 0x000fe40000800000 */
[----:B------:R-:W-:Y:S02]  /*13ba0*/  LOP3.LUT R26, R26, 0x1, RZ, 0xc0, !PT ;  /* 0x000000011a1a7812 */ /* 0x000fe400078ec0ff */
[----:B------:R-:W-:Y:S02]  /*13bb0*/  ISETP.NE.U32.AND P1, PT, R25, 0x1, PT ;  /* 0x000000011900780c */ /* 0x000fe40003f25070 */
[----:B------:R-:W-:-:S02]  /*13bc0*/  SEL R30, R91, R111, !P0 ;  /* 0x0000006f5b1e7207 */ /* 0x000fc40004000000 */
[----:B------:R-:W-:Y:S02]  /*13bd0*/  ISETP.GE.AND.EX P5, PT, R93, R86, PT, P5 ;  /* 0x000000565d00720c */ /* 0x000fe40003fa6350 */
[----:B------:R-:W-:Y:S02]  /*13be0*/  ISETP.NE.U32.AND P2, PT, R26, 0x1, PT ;  /* 0x000000011a00780c */ /* 0x000fe40003f45070 */
[----:B-----5:R-:W-:Y:S02]  /*13bf0*/  SEL R33, R0, R109, !P1 ;  /* 0x0000006d00217207 */ /* 0x020fe40004800000 */
[----:B------:R-:W-:Y:S02]  /*13c00*/  SEL R35, R64, R107, !P1 ;  /* 0x0000006b40237207 */ /* 0x000fe40004800000 */
[----:B------:R-:W-:Y:S02]  /*13c10*/  SEL R29, R76, R105, !P1 ;  /* 0x000000694c1d7207 */ /* 0x000fe40004800000 */
[----:B------:R-:W-:-:S02]  /*13c20*/  SEL R31, R88, R103, !P1 ;  /* 0x00000067581f7207 */ /* 0x000fc40004800000 */
[----:B------:R-:W-:Y:S02]  /*13c30*/  SEL R32, R65, R100, !P0 ;  /* 0x0000006441207207 */ /* 0x000fe40004000000 */
[----:B------:R-:W-:Y:S02]  /*13c40*/  ISETP.NE.U32.AND P1, PT, R30, R5, PT ;  /* 0x000000051e00720c */ /* 0x000fe40003f25070 */
[----:B------:R-:W-:Y:S02]  /*13c50*/  @!P6 SEL R27, RZ, 0xffffffff, !P5 ;  /* 0xffffffffff1be807 */ /* 0x000fe40006800000 */
[----:B------:R-:W-:Y:S02]  /*13c60*/  SEL R24, R3, R101, !P2 ;  /* 0x0000006503187207 */ /* 0x000fe40005000000 */
[----:B------:R-:W-:Y:S02]  /*13c70*/  SEL R94, R23, R94, !P2 ;  /* 0x0000005e175e7207 */ /* 0x000fe40005000000 */
[----:B------:R-:W-:-:S02]  /*13c80*/  SEL R92, R75, R92, !P2 ;  /* 0x0000005c4b5c7207 */ /* 0x000fc40005000000 */
[----:B------:R-:W-:Y:S02]  /*13c90*/  SEL R90, R87, R90, !P2 ;  /* 0x0000005a575a7207 */ /* 0x000fe40005000000 */
[----:B------:R-:W-:Y:S02]  /*13ca0*/  ISETP.GT.U32.AND P3, PT, R30, R5, PT ;  /* 0x000000051e00720c */ /* 0x000fe40003f64070 */
[----:B------:R-:W-:Y:S02]  /*13cb0*/  ISETP.NE.U32.AND P2, PT, R33, R6, PT ;  /* 0x000000062100720c */ /* 0x000fe40003f45070 */
[----:B------:R-:W-:Y:S02]  /*13cc0*/  ISETP.NE.AND.EX P1, PT, R32, R21, PT, P1 ;  /* 0x000000152000720c */ /* 0x000fe40003f25310 */
[----:B------:R-:W-:Y:S02]  /*13cd0*/  SEL R26, R77, R98, !P0 ;  /* 0x000000624d1a7207 */ /* 0x000fe40004000000 */
[----:B------:R-:W-:-:S02]  /*13ce0*/  LOP3.LUT R27, R27, 0x1, RZ, 0xc0, !PT ;  /* 0x000000011b1b7812 */ /* 0x000fc400078ec0ff */
[----:B------:R-:W-:Y:S02]  /*13cf0*/  ISETP.GT.AND.EX P3, PT, R32, R21, PT, P3 ;  /* 0x000000152000720c */ /* 0x000fe40003f64330 */
[----:B------:R-:W-:Y:S02]  /*13d00*/  ISETP.NE.AND.EX P2, PT, R35, R20, PT, P2 ;  /* 0x000000142300720c */ /* 0x000fe40003f45320 */
[----:B------:R-:W-:Y:S02]  /*13d10*/  SEL R28, R89, R96, !P0 ;  /* 0x00000060591c7207 */ /* 0x000fe40004000000 */
[----:B------:R-:W-:Y:S02]  /*13d20*/  ISETP.GE.U32.AND P6, PT, R26, R73, PT ;  /* 0x000000491a00720c */ /* 0x000fe40003fc6070 */
[----:B------:R-:W-:Y:S02]  /*13d30*/  ISETP.NE.U32.AND P4, PT, R27, 0x1, PT ;  /* 0x000000011b00780c */ /* 0x000fe40003f85070 */
[----:B------:R-:W-:-:S02]  /*13d40*/  SEL R0, RZ, 0xffffffff, P3 ;  /* 0xffffffffff007807 */ /* 0x000fc40001800000 */
[----:B------:R-:W-:Y:S02]  /*13d50*/  ISETP.GT.U32.AND P3, PT, R33, R6, PT ;  /* 0x000000062100720c */ /* 0x000fe40003f64070 */
[----:B------:R-:W-:Y:S02]  /*13d60*/  ISETP.GE.U32.AND P0, PT, R29, R72, PT ;  /* 0x000000481d00720c */ /* 0x000fe40003f06070 */
[----:B------:R-:W-:Y:S02]  /*13d70*/  ISETP.GE.AND.EX P6, PT, R28, R85, PT, P6 ;  /* 0x000000551c00720c */ /* 0x000fe40003fc6360 */
[----:B------:R-:W-:Y:S02]  /*13d80*/  SEL R25, R4, R99, !P4 ;  /* 0x0000006304197207 */ /* 0x000fe40006000000 */
[----:B------:R-:W-:Y:S02]  /*13d90*/  ISETP.GT.AND.EX P3, PT, R35, R20, PT, P3 ;  /* 0x000000142300720c */ /* 0x000fe40003f64330 */
[----:B------:R-:W-:-:S02]  /*13da0*/  SEL R27, R22, R97, !P4 ;  /* 0x00000061161b7207 */ /* 0x000fc40006000000 */
        /* <DEDUP_REMOVED lines=101> */
[----:B------:R-:W-:-:S07]  /*14400*/  SEL R67, R78, R23, !P3 ;  /* 0x000000174e437207 */ /* 0x000fce0005800000 */
.L_x_2684:
[----:B------:R-:W-:Y:S05]  /*14410*/  BSYNC.RECONVERGENT B6 ;  /* 0x0000000000067941 */ /* 0x000fea0003800200 */
.L_x_2683:
[----:B------:R-:W1:Y:S02]  /*14420*/  LDCU UR4, c[0x0][0x3b4] ;  /* 0x00007680ff0477ac */ /* 0x000e640008000800 */
[----:B-1----:R-:W-:-:S09]  /*14430*/  UISETP.NE.AND UP0, UPT, UR4, URZ, UPT ;  /* 0x000000ff0400728c */ /* 0x002fd2000bf05270 */
[----:B------:R-:W-:Y:S05]  /*14440*/  BRA.U !UP0, `(.L_x_2732) ;  /* 0x0000000508dc7547 */ /* 0x000fea000b800000 */
[----:B------:R-:W1:Y:S01]  /*14450*/  S2R R5, SR_CgaCtaId ;  /* 0x0000000000057919 */ /* 0x000e620000008800 */
[----:B------:R-:W2:Y:S01]  /*14460*/  LDC R8, c[0x0][0x360] ;  /* 0x0000d800ff087b82 */ /* 0x000ea20000000800 */
[----:B------:R-:W-:Y:S01]  /*14470*/  MOV R0, 0x400 ;  /* 0x0000040000007802 */ /* 0x000fe20000000f00 */
[----:B------:R-:W-:Y:S02]  /*14480*/  IMAD.MOV.U32 R20, RZ, RZ, R9 ;  /* 0x000000ffff147224 */ /* 0x000fe400078e0009 */
[----:B------:R-:W-:Y:S02]  /*14490*/  IMAD.MOV.U32 R21, RZ, RZ, R15 ;  /* 0x000000ffff157224 */ /* 0x000fe400078e000f */
[----:B------:R-:W-:Y:S02]  /*144a0*/  VIADD R4, R0, 0x10 ;  /* 0x0000001000047836 */ /* 0x000fe40000000000 */
[----:B------:R-:W3:Y:S01]  /*144b0*/  LDC R14, c[0x0][0x364] ;  /* 0x0000d900ff0e7b82 */ /* 0x000ee20000000800 */
[----:B------:R-:W-:-:S02]  /*144c0*/  IMAD.MOV.U32 R22, RZ, RZ, R18 ;  /* 0x000000ffff167224 */ /* 0x000fc400078e0012 */
[----:B------:R-:W-:Y:S02]  /*144d0*/  IMAD.MOV.U32 R23, RZ, RZ, R19 ;  /* 0x000000ffff177224 */ /* 0x000fe400078e0013 */
[----:B------:R-:W-:Y:S02]  /*144e0*/  IMAD.MOV.U32 R24, RZ, RZ, R10 ;  /* 0x000000ffff187224 */ /* 0x000fe400078e000a */
[----:B------:R-:W-:Y:S02]  /*144f0*/  IMAD.MOV.U32 R25, RZ, RZ, R3 ;  /* 0x000000ffff197224 */ /* 0x000fe400078e0003 */
[----:B------:R-:W-:Y:S02]  /*14500*/  IMAD.MOV.U32 R26, RZ, RZ, R68 ;  /* 0x000000ffff1a7224 */ /* 0x000fe400078e0044 */
[----:B------:R-:W-:Y:S02]  /*14510*/  IMAD.MOV.U32 R27, RZ, RZ, R69 ;  /* 0x000000ffff1b7224 */ /* 0x000fe400078e0045 */
[----:B------:R-:W-:-:S02]  /*14520*/  IMAD.MOV.U32 R76, RZ, RZ, R11 ;  /* 0x000000ffff4c7224 */ /* 0x000fc400078e000b */
[----:B------:R-:W-:Y:S02]  /*14530*/  IMAD.MOV.U32 R77, RZ, RZ, R7 ;  /* 0x000000ffff4d7224 */ /* 0x000fe400078e0007 */
[----:B--2---:R-:W-:Y:S02]  /*14540*/  IMAD R0, R2, R8, R17 ;  /* 0x0000000802007224 */ /* 0x004fe400078e0211 */
[----:B------:R-:W-:Y:S02]  /*14550*/  IMAD.MOV.U32 R78, RZ, RZ, R16 ;  /* 0x000000ffff4e7224 */ /* 0x000fe400078e0010 */
[----:B------:R-:W-:Y:S01]  /*14560*/  IMAD.MOV.U32 R64, RZ, RZ, R12 ;  /* 0x000000ffff407224 */ /* 0x000fe200078e000c */
[----:B-1----:R-:W-:Y:S01]  /*14570*/  LEA R5, R5, R4, 0x18 ;  /* 0x0000000405057211 */ /* 0x002fe200078ec0ff */
[----:B------:R-:W-:Y:S01]  /*14580*/  IMAD.MOV.U32 R65, RZ, RZ, R13 ;  /* 0x000000ffff417224 */ /* 0x000fe200078e000d */
        /* <DEDUP_REMOVED lines=8> */
.L_x_2735:
[----:B------:R-:W-:Y:S01]  /*14610*/  SHF.R.U32.HI R39, RZ, 0x1, R0 ;  /* 0x00000001ff277819 */ /* 0x000fe20000011600 */
[----:B------:R-:W-:Y:S05]  /*14620*/  WARPSYNC.ALL ;  /* 0x0000000000007948 */ /* 0x000fea0003800000 */
[----:B-12---:R-:W-:Y:S01]  /*14630*/  IMAD.IADD R21, R39, 0x1, R2 ;  /* 0x0000000127157824 */ /* 0x006fe200078e0202 */
[----:B------:R-:W-:Y:S01]  /*14640*/  BAR.SYNC.DEFER_BLOCKING 0x0 ;  /* 0x0000000000007b1d */ /* 0x000fe20000010000 */
[----:B------:R-:W-:-:S03]  /*14650*/  ISETP.GT.U32.AND P5, PT, R0, 0x3, PT ;  /* 0x000000030000780c */ /* 0x000fc60003fa4070 */
[----:B------:R-:W-:Y:S02]  /*14660*/  ISETP.GE.U32.AND P0, PT, R21, R14, PT ;  /* 0x0000000e1500720c */ /* 0x000fe40003f06070 */
[----:B------:R-:W-:Y:S02]  /*14670*/  BSSY.RECONVERGENT B0, `(.L_x_2733) ;  /* 0x0000052000007945 */ /* 0x000fe40003800200 */
[----:B------:R-:W-:-:S13]  /*14680*/  ISETP.GE.U32.OR P0, PT, R2, R39, P0 ;  /* 0x000000270200720c */ /* 0x000fda0000706470 */
[----:B------:R-:W-:Y:S05]  /*14690*/  @P0 BRA `(.L_x_2734) ;  /* 0x00000004003c0947 */ /* 0x000fea0003800000 */
[----:B------:R-:W-:-:S04]  /*146a0*/  IMAD R0, R21, R8, R17 ;  /* 0x0000000815007224 */ /* 0x000fc800078e0211 */
[----:B------:R-:W-:-:S05]  /*146b0*/  IMAD R0, R0, 0x40, R5 ;  /* 0x0000004000007824 */ /* 0x000fca00078e0205 */
[----:B------:R-:W1:Y:S04]  /*146c0*/  LDS.128 R28, [R0] ;  /* 0x00000000001c7984 */ /* 0x000e680000000c00 */
[----:B------:R-:W2:Y:S04]  /*146d0*/  LDS.128 R24, [R0+0x10] ;  /* 0x0000100000187984 */ /* 0x000ea80000000c00 */
[----:B------:R-:W3:Y:S04]  /*146e0*/  LDS.128 R20, [R0+0x20] ;  /* 0x0000200000147984 */ /* 0x000ee80000000c00 */
[----:B------:R4:W5:Y:S01]  /*146f0*/  LDS.128 R32, [R0+0x30] ;  /* 0x0000300000207984 */ /* 0x0009620000000c00 */
[----:B-1----:R-:W-:-:S02]  /*14700*/  ISETP.NE.U32.AND P1, PT, R9, R28, PT ;  /* 0x0000001c0900720c */ /* 0x002fc40003f25070 */
[----:B------:R-:W-:Y:S02]  /*14710*/  ISETP.GT.U32.AND P2, PT, R9, R28, PT ;  /* 0x0000001c0900720c */ /* 0x000fe40003f44070 */
[CC--:B------:R-:W-:Y:S02]  /*14720*/  ISETP.NE.AND.EX P1, PT, R15.reuse, R29.reuse, PT, P1 ;  /* 0x0000001d0f00720c */ /* 0x0c0fe40003f25310 */
[----:B------:R-:W-:Y:S02]  /*14730*/  ISETP.GE.U32.AND P0, PT, R18, R30, PT ;  /* 0x0000001e1200720c */ /* 0x000fe40003f06070 */
[----:B------:R-:W-:Y:S02]  /*14740*/  ISETP.GT.AND.EX P2, PT, R15, R29, PT, P2 ;  /* 0x0000001d0f00720c */ /* 0x000fe40003f44320 */
[----:B------:R-:W-:Y:S02]  /*14750*/  ISETP.GE.AND.EX P0, PT, R19, R31, PT, P0 ;  /* 0x0000001f1300720c */ /* 0x000fe40003f06300 */
[----:B------:R-:W-:-:S02]  /*14760*/  SEL R4, RZ, 0xffffffff, P2 ;  /* 0xffffffffff047807 */ /* 0x000fc40001000000 */
[----:B--2---:R-:W-:Y:S02]  /*14770*/  ISETP.GT.U32.AND P2, PT, R10, R24, PT ;  /* 0x000000180a00720c */ /* 0x004fe40003f44070 */
[----:B------:R-:W-:Y:S02]  /*14780*/  ISETP.GE.U32.AND P4, PT, R68, R26, PT ;  /* 0x0000001a4400720c */ /* 0x000fe40003f86070 */
[----:B------:R-:W-:Y:S02]  /*14790*/  @!P1 SEL R4, RZ, 0xffffffff, !P0 ;  /* 0xffffffffff049807 */ /* 0x000fe40004000000 */
[----:B------:R-:W-:Y:S02]  /*147a0*/  ISETP.NE.U32.AND P0, PT, R10, R24, PT ;  /* 0x000000180a00720c */ /* 0x000fe40003f05070 */
[CC--:B------:R-:W-:Y:S02]  /*147b0*/  ISETP.GT.AND.EX P2, PT, R3.reuse, R25.reuse, PT, P2 ;  /* 0x000000190300720c */ /* 0x0c0fe40003f44320 */
[----:B------:R-:W-:-:S02]  /*147c0*/  ISETP.NE.AND.EX P0, PT, R3, R25, PT, P0 ;  /* 0x000000190300720c */ /* 0x000fc40003f05300 */
[CC--:B---3--:R-:W-:Y:S02]  /*147d0*/  ISETP.NE.U32.AND P1, PT, R11.reuse, R20.reuse, PT ;  /* 0x000000140b00720c */ /* 0x0c8fe40003f25070 */
[----:B----4-:R-:W-:Y:S02]  /*147e0*/  SEL R0, RZ, 0xffffffff, P2 ;  /* 0xffffffffff007807 */ /* 0x010fe40001000000 */
[----:B------:R-:W-:Y:S02]  /*147f0*/  ISETP.GT.U32.AND P3, PT, R11, R20, PT ;  /* 0x000000140b00720c */ /* 0x000fe40003f64070 */
[----:B-----5:R-:W-:Y:S02]  /*14800*/  ISETP.NE.U32.AND P2, PT, R12, R32, PT ;  /* 0x000000200c00720c */ /* 0x020fe40003f45070 */
[----:B------:R-:W-:Y:S02]  /*14810*/  ISETP.GE.AND.EX P4, PT, R69, R27, PT, P4 ;  /* 0x0000001b4500720c */ /* 0x000fe40003f86340 */
[----:B------:R-:W-:-:S02]  /*14820*/  ISETP.NE.AND.EX P1, PT, R7, R21, PT, P1 ;  /* 0x000000150700720c */ /* 0x000fc40003f25310 */
[----:B------:R-:W-:Y:S02]  /*14830*/  LOP3.LUT R4, R4, 0x1, RZ, 0xc0, !PT ;  /* 0x0000000104047812 */ /* 0x000fe400078ec0ff */
[----:B------:R-:W-:Y:S02]  /*14840*/  ISETP.GT.AND.EX P3, PT, R7, R21, PT, P3 ;  /* 0x000000150700720c */ /* 0x000fe40003f64330 */
[----:B------:R-:W-:Y:S02]  /*14850*/  ISETP.NE.AND.EX P2, PT, R13, R33, PT, P2 ;  /* 0x000000210d00720c */ /* 0x000fe40003f45320 */
[----:B------:R-:W-:Y:S02]  /*14860*/  @!P0 SEL R0, RZ, 0xffffffff, !P4 ;  /* 0xffffffffff008807 */ /* 0x000fe40006000000 */
[----:B------:R-:W-:Y:S02]  /*14870*/  ISETP.NE.U32.AND P6, PT, R4, 0x1, PT ;  /* 0x000000010400780c */ /* 0x000fe40003fc5070 */
[----:B------:R-:W-:-:S02]  /*14880*/  ISETP.GE.U32.AND P0, PT, R16, R22, PT ;  /* 0x000000161000720c */ /* 0x000fc40003f06070 */
[----:B------:R-:W-:Y:S02]  /*14890*/  ISETP.GT.U32.AND P4, PT, R12, R32, PT ;  /* 0x000000200c00720c */ /* 0x000fe40003f84070 */
[----:B------:R-:W-:Y:S02]  /*148a0*/  SEL R4, RZ, 0xffffffff, P3 ;  /* 0xffffffffff047807 */ /* 0x000fe40001800000 */
[----:B------:R-:W-:Y:S02]  /*148b0*/  ISETP.GE.U32.AND P3, PT, R66, R34, PT ;  /* 0x000000224200720c */ /* 0x000fe40003f66070 */
[----:B------:R-:W-:Y:S02]  /*148c0*/  ISETP.GE.AND.EX P0, PT, R79, R23, PT, P0 ;  /* 0x000000174f00720c */ /* 0x000fe40003f06300 */
[----:B------:R-:W-:Y:S02]  /*148d0*/  ISETP.GT.AND.EX P4, PT, R13, R33, PT, P4 ;  /* 0x000000210d00720c */ /* 0x000fe40003f84340 */
[----:B------:R-:W-:-:S02]  /*148e0*/  ISETP.GE.AND.EX P3, PT, R67, R35, PT, P3 ;  /* 0x000000234300720c */ /* 0x000fc40003f66330 */
[----:B------:R-:W-:Y:S02]  /*148f0*/  @!P1 SEL R4, RZ, 0xffffffff, !P0 ;  /* 0xffffffffff049807 */ /* 0x000fe40004000000 */
[----:B------:R-:W-:Y:S02]  /*14900*/  SEL R6, RZ, 0xffffffff, P4 ;  /* 0xffffffffff067807 */ /* 0x000fe40002000000 */
[----:B------:R-:W-:Y:S02]  /*14910*/  @!P2 SEL R6, RZ, 0xffffffff, !P3 ;  /* 0xffffffffff06a807 */ /* 0x000fe40005800000 */
[----:B------:R-:W-:Y:S02]  /*14920*/  LOP3.LUT R4, R4, 0x1, RZ, 0xc0, !PT ;  /* 0x0000000104047812 */ /* 0x000fe400078ec0ff */
[----:B------:R-:W-:Y:S02]  /*14930*/  LOP3.LUT R0, R0, 0x1, RZ, 0xc0, !PT ;  /* 0x0000000100007812 */ /* 0x000fe400078ec0ff */
[----:B------:R-:W-:-:S02]  /*14940*/  LOP3.LUT R6, R6, 0x1, RZ, 0xc0, !PT ;  /* 0x0000000106067812 */ /* 0x000fc400078ec0ff */
[----:B------:R-:W-:Y:S02]  /*14950*/  SEL R9, R28, R9, !P6 ;  /* 0x000000091c097207 */ /* 0x000fe40007000000 */
[----:B------:R-:W-:Y:S02]  /*14960*/  SEL R15, R29, R15, !P6 ;  /* 0x0000000f1d0f7207 */ /* 0x000fe40007000000 */
[----:B------:R-:W-:Y:S02]  /*14970*/  SEL R18, R30, R18, !P6 ;  /* 0x000000121e127207 */ /* 0x000fe40007000000 */
[----:B------:R-:W-:Y:S02]  /*14980*/  SEL R19, R31, R19, !P6 ;  /* 0x000000131f137207 */ /* 0x000fe40007000000 */
[----:B------:R-:W-:Y:S02]  /*14990*/  ISETP.NE.U32.AND P0, PT, R4, 0x1, PT ;  /* 0x000000010400780c */ /* 0x000fe40003f05070 */
[----:B------:R-:W-:-:S02]  /*149a0*/  ISETP.NE.U32.AND P4, PT, R0, 0x1, PT ;  /* 0x000000010000780c */ /* 0x000fc40003f85070 */
[----:B------:R-:W-:Y:S02]  /*149b0*/  ISETP.NE.U32.AND P1, PT, R6, 0x1, PT ;  /* 0x000000010600780c */ /* 0x000fe40003f25070 */
        /* <DEDUP_REMOVED lines=13> */
[----:B------:R1:W-:Y:S01]  /*14a90*/  STS.128 [R37], R20 ;  /* 0x0000001425007388 */ /* 0x0003e20000000c00 */
[----:B------:R-:W-:Y:S01]  /*14aa0*/  SEL R69, R27, R69, !P4 ;  /* 0x000000451b457207 */ /* 0x000fe20006000000 */
[----:B------:R-:W-:Y:S01]  /*14ab0*/  IMAD.MOV.U32 R78, RZ, RZ, R16 ;  /* 0x000000ffff4e7224 */ /* 0x000fe200078e0010 */
[----:B------:R-:W-:-:S02]  /*14ac0*/  SEL R12, R32, R12, !P1 ;  /* 0x0000000c200c7207 */ /* 0x000fc40004800000 */
[----:B------:R-:W-:Y:S02]  /*14ad0*/  SEL R13, R33, R13, !P1 ;  /* 0x0000000d210d7207 */ /* 0x000fe40004800000 */
[----:B------:R-:W-:Y:S01]  /*14ae0*/  SEL R66, R34, R66, !P1 ;  /* 0x0000004222427207 */ /* 0x000fe20004800000 */
[----:B------:R-:W-:Y:S01]  /*14af0*/  IMAD.MOV.U32 R64, RZ, RZ, R12 ;  /* 0x000000ffff407224 */ /* 0x000fe200078e000c */
[----:B------:R-:W-:Y:S01]  /*14b00*/  SEL R67, R35, R67, !P1 ;  /* 0x0000004323437207 */ /* 0x000fe20004800000 */
[----:B------:R-:W-:Y:S01]  /*14b10*/  IMAD.MOV.U32 R65, RZ, RZ, R13 ;  /* 0x000000ffff417224 */ /* 0x000fe200078e000d */
[----:B------:R2:W-:Y:S04]  /*14b20*/  STS.128 [R37+0x20], R76 ;  /* 0x0000204c25007388 */ /* 0x0005e80000000c00 */
[----:B------:R2:W-:Y:S01]  /*14b30*/  STS.128 [R37+0x30], R64 ;  /* 0x0000304025007388 */ /* 0x0005e20000000c00 */
[----:B-1----:R-:W-:-:S02]  /*14b40*/  IMAD.MOV.U32 R20, RZ, RZ, R10 ;  /* 0x000000ffff147224 */ /* 0x002fc400078e000a */
[----:B------:R-:W-:Y:S02]  /*14b50*/  IMAD.MOV.U32 R21, RZ, RZ, R3 ;  /* 0x000000ffff157224 */ /* 0x000fe400078e0003 */
[----:B------:R-:W-:Y:S02]  /*14b60*/  IMAD.MOV.U32 R22, RZ, RZ, R68 ;  /* 0x000000ffff167224 */ /* 0x000fe400078e0044 */
[----:B------:R-:W-:-:S05]  /*14b70*/  IMAD.MOV.U32 R23, RZ, RZ, R69 ;  /* 0x000000ffff177224 */ /* 0x000fca00078e0045 */
[----:B------:R2:W-:Y:S02]  /*14b80*/  STS.128 [R37+0x10], R20 ;  /* 0x0000101425007388 */ /* 0x0005e40000000c00 */
.L_x_2734:
[----:B------:R-:W-:Y:S05]  /*14b90*/  BSYNC.RECONVERGENT B0 ;  /* 0x0000000000007941 */ /* 0x000fea0003800200 */
.L_x_2733:
[----:B------:R-:W-:Y:S01]  /*14ba0*/  IMAD.MOV.U32 R0, RZ, RZ, R39 ;  /* 0x000000ffff007224 */ /* 0x000fe200078e0027 */
[----:B------:R-:W-:Y:S06]  /*14bb0*/  @P5 BRA `(.L_x_2735) ;  /* 0xfffffff800945947 */ /* 0x000fec000383ffff */
.L_x_2732:
[----:B------:R-:W3:Y:S02]  /*14bc0*/  LDCU UR4, c[0x0][0x3b0] ;  /* 0x00007600ff0477ac */ /* 0x000ee40008000800 */
[----:B---3--:R-:W-:-:S09]  /*14bd0*/  UISETP.NE.AND UP0, UPT, UR4, URZ, UPT ;  /* 0x000000ff0400728c */ /* 0x008fd2000bf05270 */
[----:B------:R-:W-:Y:S05]  /*14be0*/  BRA.U !UP0, `(.L_x_2736) ;  /* 0x0000000d08247547 */ /* 0x000fea000b800000 */
[----:B-12---:R-:W1:Y:S02]  /*14bf0*/  LDC R37, c[0x0][0x360] ;  /* 0x0000d800ff257b82 */ /* 0x006e640000000800 */
[----:B-1----:R-:W-:Y:S01]  /*14c00*/  ISETP.GE.U32.AND P0, PT, R37, 0x21, PT ;  /* 0x000000212500780c */ /* 0x002fe20003f06070 */
[----:B------:R-:W-:-:S12]  /*14c10*/  IMAD.MOV.U32 R0, RZ, RZ, R37 ;  /* 0x000000ffff007224 */ /* 0x000fd800078e0025 */
[----:B------:R-:W-:Y:S05]  /*14c20*/  @!P0 BRA `(.L_x_2737) ;  /* 0x0000000400d48947 */ /* 0x000fea0003800000 */
[----:B------:R-:W1:Y:S01]  /*14c30*/  S2UR UR5, SR_CgaCtaId ;  /* 0x00000000000579c3 */ /* 0x000e620000008800 */
[----:B------:R-:W-:Y:S01]  /*14c40*/  UMOV UR4, 0x400 ;  /* 0x0000040000047882 */ /* 0x000fe20000000000 */
[----:B------:R-:W-:Y:S01]  /*14c50*/  IMAD R0, R2, R37, R17 ;  /* 0x0000002502007224 */ /* 0x000fe200078e0211 */
[----:B------:R-:W-:Y:S01]  /*14c60*/  UIADD3 UR4, UPT, UPT, UR4, 0x10, URZ ;  /* 0x0000001004047890 */ /* 0x000fe2000fffe0ff */
[----:B------:R-:W-:Y:S01]  /*14c70*/  IMAD.MOV.U32 R20, RZ, RZ, R9 ;  /* 0x000000ffff147224 */ /* 0x000fe200078e0009 */
[----:B------:R-:W-:Y:S01]  /*14c80*/  ISETP.GE.U32.AND P0, PT, R37, 0x40, PT ;  /* 0x000000402500780c */ /* 0x000fe20003f06070 */
[----:B------:R-:W-:Y:S02]  /*14c90*/  IMAD.MOV.U32 R21, RZ, RZ, R15 ;  /* 0x000000ffff157224 */ /* 0x000fe400078e000f */
[----:B------:R-:W-:Y:S02]  /*14ca0*/  IMAD.MOV.U32 R22, RZ, RZ, R18 ;  /* 0x000000ffff167224 */ /* 0x000fe400078e0012 */
[----:B------:R-:W-:-:S02]  /*14cb0*/  IMAD.MOV.U32 R23, RZ, RZ, R19 ;  /* 0x000000ffff177224 */ /* 0x000fc400078e0013 */
[----:B------:R-:W-:Y:S02]  /*14cc0*/  IMAD.MOV.U32 R24, RZ, RZ, R10 ;  /* 0x000000ffff187224 */ /* 0x000fe400078e000a */
[----:B------:R-:W-:Y:S02]  /*14cd0*/  IMAD.MOV.U32 R25, RZ, RZ, R3 ;  /* 0x000000ffff197224 */ /* 0x000fe400078e0003 */
[----:B------:R-:W-:Y:S02]  /*14ce0*/  IMAD.MOV.U32 R26, RZ, RZ, R68 ;  /* 0x000000ffff1a7224 */ /* 0x000fe400078e0044 */
[----:B------:R-:W-:Y:S02]  /*14cf0*/  IMAD.MOV.U32 R27, RZ, RZ, R69 ;  /* 0x000000ffff1b7224 */ /* 0x000fe400078e0045 */
[----:B------:R-:W-:Y:S02]  /*14d00*/  IMAD.MOV.U32 R76, RZ, RZ, R11 ;  /* 0x000000ffff4c7224 */ /* 0x000fe400078e000b */
[----:B------:R-:W-:Y:S01]  /*14d10*/  IMAD.MOV.U32 R77, RZ, RZ, R7 ;  /* 0x000000ffff4d7224 */ /* 0x000fe200078e0007 */
[----:B-1----:R-:W-:Y:S01]  /*14d20*/  ULEA UR4, UR5, UR4, 0x18 ;  /* 0x0000000405047291 */ /* 0x002fe2000f8ec0ff */
[----:B------:R-:W-:-:S02]  /*14d30*/  IMAD.MOV.U32 R78, RZ, RZ, R16 ;  /* 0x000000ffff4e7224 */ /* 0x000fc400078e0010 */
[----:B------:R-:W-:Y:S02]  /*14d40*/  IMAD.MOV.U32 R64, RZ, RZ, R12 ;  /* 0x000000ffff407224 */ /* 0x000fe400078e000c */
[----:B------:R-:W-:Y:S01]  /*14d50*/  IMAD.MOV.U32 R65, RZ, RZ, R13 ;  /* 0x000000ffff417224 */ /* 0x000fe200078e000d */
[----:B------:R-:W-:Y:S01]  /*14d60*/  LEA R5, R0, UR4, 0x6 ;  /* 0x0000000400057c11 */ /* 0x000fe2000f8e30ff */
[----:B------:R-:W-:-:S04]  /*14d70*/  IMAD.MOV.U32 R0, RZ, RZ, 0x20 ;  /* 0x00000020ff007424 */ /* 0x000fc800078e00ff */
[----:B------:R1:W-:Y:S04]  /*14d80*/  STS.128 [R5], R20 ;  /* 0x0000001405007388 */ /* 0x0003e80000000c00 */
[----:B------:R1:W-:Y:S04]  /*14d90*/  STS.128 [R5+0x10], R24 ;  /* 0x0000101805007388 */ /* 0x0003e80000000c00 */
[----:B------:R1:W-:Y:S04]  /*14da0*/  STS.128 [R5+0x20], R76 ;  /* 0x0000204c05007388 */ /* 0x0003e80000000c00 */
[----:B------:R1:W-:Y:S01]  /*14db0*/  STS.128 [R5+0x30], R64 ;  /* 0x0000304005007388 */ /* 0x0003e20000000c00 */
[----:B------:R-:W-:Y:S05]  /*14dc0*/  @!P0 BRA `(.L_x_2737) ;  /* 0x00000004006c8947 */ /* 0x000fea0003800000 */
[----:B------:R-:W-:-:S07]  /*14dd0*/  IMAD.MOV.U32 R4, RZ, RZ, R37 ;  /* 0x000000ffff047224 */ /* 0x000fce00078e0025 */
.L_x_2740:
        /* <DEDUP_REMOVED lines=8> */
[----:B--2---:R-:W-:Y:S05]  /*14e60*/  @P0 BRA `(.L_x_2739) ;  /* 0x0000000400380947 */ /* 0x004fea0003800000 */
[----:B------:R-:W-:-:S05]  /*14e70*/  IMAD R4, R14, 0x40, R5 ;  /* 0x000000400e047824 */ /* 0x000fca00078e0205 */
[----:B------:R-:W2:Y:S04]  /*14e80*/  LDS.128 R28, [R4] ;  /* 0x00000000041c7984 */ /* 0x000ea80000000c00 */
[----:B-1----:R-:W1:Y:S04]  /*14e90*/  LDS.128 R24, [R4+0x10] ;  /* 0x0000100004187984 */ /* 0x002e680000000c00 */
[----:B------:R-:W3:Y:S04]  /*14ea0*/  LDS.128 R20, [R4+0x20] ;  /* 0x0000200004147984 */ /* 0x000ee80000000c00 */
[----:B------:R4:W5:Y:S01]  /*14eb0*/  LDS.128 R32, [R4+0x30] ;  /* 0x0000300004207984 */ /* 0x0009620000000c00 */
[----:B--2---:R-:W-:-:S02]  /*14ec0*/  ISETP.NE.U32.AND P1, PT, R9, R28, PT ;  /* 0x0000001c0900720c */ /* 0x004fc40003f25070 */
[----:B------:R-:W-:Y:S02]  /*14ed0*/  ISETP.GT.U32.AND P2, PT, R9, R28, PT ;  /* 0x0000001c0900720c */ /* 0x000fe40003f44070 */
[CC--:B------:R-:W-:Y:S02]  /*14ee0*/  ISETP.NE.AND.EX P1, PT, R15.reuse, R29.reuse, PT, P1 ;  /* 0x0000001d0f00720c */ /* 0x0c0fe40003f25310 */
[----:B------:R-:W-:Y:S02]  /*14ef0*/  ISETP.GE.U32.AND P0, PT, R18, R30, PT ;  /* 0x0000001e1200720c */ /* 0x000fe40003f06070 */
[----:B------:R-:W-:Y:S02]  /*14f00*/  ISETP.GT.AND.EX P2, PT, R15, R29, PT, P2 ;  /* 0x0000001d0f00720c */ /* 0x000fe40003f44320 */
[----:B------:R-:W-:Y:S02]  /*14f10*/  ISETP.GE.AND.EX P0, PT, R19, R31, PT, P0 ;  /* 0x0000001f1300720c */ /* 0x000fe40003f06300 */
[----:B------:R-:W-:-:S02]  /*14f20*/  SEL R6, RZ, 0xffffffff, P2 ;  /* 0xffffffffff067807 */ /* 0x000fc40001000000 */
[----:B-1----:R-:W-:Y:S02]  /*14f30*/  ISETP.GT.U32.AND P2, PT, R10, R24, PT ;  /* 0x000000180a00720c */ /* 0x002fe40003f44070 */
        /* <DEDUP_REMOVED lines=65> */
.L_x_2739:
[----:B------:R-:W-:Y:S05]  /*15350*/  BSYNC.RECONVERGENT B0 ;  /* 0x0000000000007941 */ /* 0x000fea0003800200 */
.L_x_2738:
[----:B------:R-:W-:Y:S01]  /*15360*/  IMAD.MOV.U32 R4, RZ, RZ, R14 ;  /* 0x000000ffff047224 */ /* 0x000fe200078e000e */
[----:B------:R-:W-:Y:S06]  /*15370*/  @P5 BRA `(.L_x_2740) ;  /* 0xfffffff800985947 */ /* 0x000fec000383ffff */
.L_x_2737:
[----:B------:R-:W-:Y:S01]  /*15380*/  ISETP.GE.U32.AND P0, PT, R0, 0x2, PT ;  /* 0x000000020000780c */ /* 0x000fe20003f06070 */
[----:B------:R-:W-:Y:S05]  /*15390*/  WARPSYNC.ALL ;  /* 0x0000000000007948 */ /* 0x000fea0003800000 */
[----:B------:R-:W-:Y:S07]  /*153a0*/  BAR.SYNC.DEFER_BLOCKING 0x0 ;  /* 0x0000000000007b1d */ /* 0x000fee0000010000 */
[----:B------:R-:W-:Y:S05]  /*153b0*/  @!P0 BRA `(.L_x_2736) ;  /* 0x0000000400308947 */ /* 0x000fea0003800000 */
[----:B------:R-:W-:-:S07]  /*153c0*/  IMAD.MOV.U32 R4, RZ, RZ, 0x1 ;  /* 0x00000001ff047424 */ /* 0x000fce00078e00ff */
.L_x_2741:
[----:B------:R-:W3:Y:S04]  /*153d0*/  SHFL.DOWN PT, R8, R9, R4, 0x1f ;  /* 0x08001f0409087589 */ /* 0x000ee800000e0000 */
[----:B------:R-:W4:Y:S04]  /*153e0*/  SHFL.DOWN PT, R6, R15, R4, 0x1f ;  /* 0x08001f040f067589 */ /* 0x000f2800000e0000 */
[----:B-12---:R-:W1:Y:S04]  /*153f0*/  SHFL.DOWN PT, R5, R18, R4, 0x1f ;  /* 0x08001f0412057589 */ /* 0x006e6800000e0000 */
[----:B------:R-:W2:Y:S04]  /*15400*/  SHFL.DOWN PT, R21, R10, R4, 0x1f ;  /* 0x08001f040a157589 */ /* 0x000ea800000e0000 */
[----:B------:R-:W5:Y:S04]  /*15410*/  SHFL.DOWN PT, R14, R19, R4, 0x1f ;  /* 0x08001f04130e7589 */ /* 0x000f6800000e0000 */
[----:B------:R-:W0:Y:S04]  /*15420*/  SHFL.DOWN PT, R22, R3, R4, 0x1f ;  /* 0x08001f0403167589 */ /* 0x000e2800000e0000 */
[----:B------:R-:W0:Y:S01]  /*15430*/  SHFL.DOWN PT, R23, R68, R4, 0x1f ;  /* 0x08001f0444177589 */ /* 0x000e2200000e0000 */
[----:B---3--:R-:W-:-:S02]  /*15440*/  ISETP.NE.U32.AND P1, PT, R9, R8, PT ;  /* 0x000000080900720c */ /* 0x008fc40003f25070 */
[----:B------:R-:W-:Y:S01]  /*15450*/  ISETP.GT.U32.AND P0, PT, R9, R8, PT ;  /* 0x000000080900720c */ /* 0x000fe20003f04070 */
[----:B------:R-:W3:Y:S01]  /*15460*/  SHFL.DOWN PT, R28, R11, R4, 0x1f ;  /* 0x08001f040b1c7589 */ /* 0x000ee200000e0000 */
[CC--:B----4-:R-:W-:Y:S02]  /*15470*/  ISETP.NE.AND.EX P1, PT, R15.reuse, R6.reuse, PT, P1 ;  /* 0x000000060f00720c */ /* 0x0d0fe40003f25310 */
[----:B------:R-:W-:Y:S01]  /*15480*/  ISETP.GT.AND.EX P0, PT, R15, R6, PT, P0 ;  /* 0x000000060f00720c */ /* 0x000fe20003f04300 */
[----:B------:R-:W4:Y:S01]  /*15490*/  SHFL.DOWN PT, R31, R12, R4, 0x1f ;  /* 0x08001f040c1f7589 */ /* 0x000f2200000e0000 */
[----:B-1----:R-:W-:Y:S02]  /*154a0*/  ISETP.GE.U32.AND P6, PT, R18, R5, PT ;  /* 0x000000051200720c */ /* 0x002fe40003fc6070 */
[----:B------:R-:W-:Y:S01]  /*154b0*/  SEL R20, RZ, 0xffffffff, P0 ;  /* 0xffffffffff147807 */ /* 0x000fe20000000000 */
[----:B------:R-:W1:Y:S01]  /*154c0*/  SHFL.DOWN PT, R26, R7, R4, 0x1f ;  /* 0x08001f04071a7589 */ /* 0x000e6200000e0000 */
[----:B--2---:R-:W-:-:S02]  /*154d0*/  ISETP.NE.U32.AND P2, PT, R10, R21, PT ;  /* 0x000000150a00720c */ /* 0x004fc40003f45070 */
[----:B------:R-:W-:Y:S01]  /*154e0*/  ISETP.GT.U32.AND P3, PT, R10, R21, PT ;  /* 0x000000150a00720c */ /* 0x000fe20003f64070 */
[----:B------:R-:W2:Y:S01]  /*154f0*/  SHFL.DOWN PT, R32, R13, R4, 0x1f ;  /* 0x08001f040d207589 */ /* 0x000ea200000e0000 */
[----:B-----5:R-:W-:-:S03]  /*15500*/  ISETP.GE.AND.EX P6, PT, R19, R14, PT, P6 ;  /* 0x0000000e1300720c */ /* 0x020fc60003fc6360 */
[----:B------:R-:W5:Y:S01]  /*15510*/  SHFL.DOWN PT, R24, R69, R4, 0x1f ;  /* 0x08001f0445187589 */ /* 0x000f6200000e0000 */
[CC--:B0-----:R-:W-:Y:S02]  /*15520*/  ISETP.NE.AND.EX P2, PT, R3.reuse, R22.reuse, PT, P2 ;  /* 0x000000160300720c */ /* 0x0c1fe40003f45320 */
[----:B------:R-:W-:Y:S01]  /*15530*/  @!P1 SEL R20, RZ, 0xffffffff, !P6 ;  /* 0xffffffffff149807 */ /* 0x000fe20007000000 */
[----:B------:R-:W0:Y:S01]  /*15540*/  SHFL.DOWN PT, R27, R16, R4, 0x1f ;  /* 0x08001f04101b7589 */ /* 0x000e2200000e0000 */
[----:B------:R-:W-:Y:S02]  /*15550*/  ISETP.GE.U32.AND P0, PT, R68, R23, PT ;  /* 0x000000174400720c */ /* 0x000fe40003f06070 */
[----:B------:R-:W-:Y:S01]  /*15560*/  ISETP.GT.AND.EX P3, PT, R3, R22, PT, P3 ;  /* 0x000000160300720c */ /* 0x000fe20003f64330 */
[----:B------:R-:W0:Y:S01]  /*15570*/  SHFL.DOWN PT, R33, R66, R4, 0x1f ;  /* 0x08001f0442217589 */ /* 0x000e2200000e0000 */
[CC--:B---3--:R-:W-:Y:S02]  /*15580*/  ISETP.NE.U32.AND P4, PT, R11.reuse, R28.reuse, PT ;  /* 0x0000001c0b00720c */ /* 0x0c8fe40003f85070 */
[----:B------:R-:W-:Y:S01]  /*15590*/  ISETP.GT.U32.AND P5, PT, R11, R28, PT ;  /* 0x0000001c0b00720c */ /* 0x000fe20003fa4070 */
[----:B------:R-:W3:Y:S01]  /*155a0*/  SHFL.DOWN PT, R30, R79, R4, 0x1f ;  /* 0x08001f044f1e7589 */ /* 0x000ee200000e0000 */
[----:B----4-:R-:W-:-:S02]  /*155b0*/  ISETP.NE.U32.AND P6, PT, R12, R31, PT ;  /* 0x0000001f0c00720c */ /* 0x010fc40003fc5070 */
[----:B------:R-:W-:Y:S01]  /*155c0*/  LOP3.LUT R20, R20, 0x1, RZ, 0xc0, !PT ;  /* 0x0000000114147812 */ /* 0x000fe200078ec0ff */
[----:B------:R4:W3:Y:S01]  /*155d0*/  SHFL.DOWN PT, R34, R67, R4, 0x1f ;  /* 0x08001f0443227589 */ /* 0x0008e200000e0000 */
[CC--:B-1----:R-:W-:Y:S02]  /*155e0*/  ISETP.NE.AND.EX P4, PT, R7.reuse, R26.reuse, PT, P4 ;  /* 0x0000001a0700720c */ /* 0x0c2fe40003f85340 */
[----:B------:R-:W-:Y:S02]  /*155f0*/  ISETP.GT.AND.EX P5, PT, R7, R26, PT, P5 ;  /* 0x0000001a0700720c */ /* 0x000fe40003fa4350 */
[----:B--2---:R-:W-:Y:S02]  /*15600*/  ISETP.NE.AND.EX P6, PT, R13, R32, PT, P6 ;  /* 0x000000200d00720c */ /* 0x004fe40003fc5360 */
[----:B------:R-:W-:Y:S02]  /*15610*/  SEL R25, RZ, 0xffffffff, P3 ;  /* 0xffffffffff197807 */ /* 0x000fe40001800000 */
[----:B-----5:R-:W-:Y:S01]  /*15620*/  ISETP.GE.AND.EX P0, PT, R69, R24, PT, P0 ;  /* 0x000000184500720c */ /* 0x020fe20003f06300 */
[----:B----4-:R-:W-:Y:S01]  /*15630*/  IMAD.SHL.U32 R4, R4, 0x2, RZ ;  /* 0x0000000204047824 */ /* 0x010fe200078e00ff */
[----:B------:R-:W-:-:S02]  /*15640*/  ISETP.GT.U32.AND P1, PT, R12, R31, PT ;  /* 0x0000001f0c00720c */ /* 0x000fc40003f24070 */
[----:B------:R-:W-:Y:S02]  /*15650*/  SEL R29, RZ, 0xffffffff, P5 ;  /* 0xffffffffff1d7807 */ /* 0x000fe40002800000 */
[----:B------:R-:W-:Y:S02]  /*15660*/  @!P2 SEL R25, RZ, 0xffffffff, !P0 ;  /* 0xffffffffff19a807 */ /* 0x000fe40004000000 */
[----:B0-----:R-:W-:Y:S02]  /*15670*/  ISETP.GE.U32.AND P3, PT, R16, R27, PT ;  /* 0x0000001b1000720c */ /* 0x001fe40003f66070 */
[----:B------:R-:W-:Y:S02]  /*15680*/  ISETP.GE.U32.AND P5, PT, R66, R33, PT ;  /* 0x000000214200720c */ /* 0x000fe40003fa6070 */
[----:B------:R-:W-:Y:S02]  /*15690*/  ISETP.NE.U32.AND P0, PT, R20, 0x1, PT ;  /* 0x000000011400780c */ /* 0x000fe40003f05070 */
[----:B------:R-:W-:-:S02]  /*156a0*/  ISETP.GT.AND.EX P1, PT, R13, R32, PT, P1 ;  /* 0x000000200d00720c */ /* 0x000fc40003f24310 */
[----:B---3--:R-:W-:Y:S02]  /*156b0*/  ISETP.GE.AND.EX P3, PT, R79, R30, PT, P3 ;  /* 0x0000001e4f00720c */ /* 0x008fe40003f66330 */
[----:B------:R-:W-:Y:S02]  /*156c0*/  ISETP.GE.AND.EX P5, PT, R67, R34, PT, P5 ;  /* 0x000000224300720c */ /* 0x000fe40003fa6350 */
[----:B------:R-:W-:Y:S02]  /*156d0*/  SEL R9, R8, R9, !P0 ;  /* 0x0000000908097207 */ /* 0x000fe40004000000 */
[----:B------:R-:W-:Y:S02]  /*156e0*/  SEL R15, R6, R15, !P0 ;  /* 0x0000000f060f7207 */ /* 0x000fe40004000000 */
[----:B------:R-:W-:Y:S02]  /*156f0*/  SEL R18, R5, R18, !P0 ;  /* 0x0000001205127207 */ /* 0x000fe40004000000 */
[----:B------:R-:W-:-:S02]  /*15700*/  SEL R19, R14, R19, !P0 ;  /* 0x000000130e137207 */ /* 0x000fc40004000000 */
[----:B------:R-:W-:Y:S02]  /*15710*/  ISETP.GE.AND P0, PT, R4, R0, PT ;  /* 0x000000000400720c */ /* 0x000fe40003f06270 */
[----:B------:R-:W-:Y:S02]  /*15720*/  SEL R35, RZ, 0xffffffff, P1 ;  /* 0xffffffffff237807 */ /* 0x000fe40000800000 */
[----:B------:R-:W-:Y:S02]  /*15730*/  @!P4 SEL R29, RZ, 0xffffffff, !P3 ;  /* 0xffffffffff1dc807 */ /* 0x000fe40005800000 */
[----:B------:R-:W-:Y:S02]  /*15740*/  @!P6 SEL R35, RZ, 0xffffffff, !P5 ;  /* 0xffffffffff23e807 */ /* 0x000fe40006800000 */
[----:B------:R-:W-:Y:S02]  /*15750*/  LOP3.LUT R25, R25, 0x1, RZ, 0xc0, !PT ;  /* 0x0000000119197812 */ /* 0x000fe400078ec0ff */
[----:B------:R-:W-:-:S02]  /*15760*/  LOP3.LUT R29, R29, 0x1, RZ, 0xc0, !PT ;  /* 0x000000011d1d7812 */ /* 0x000fc400078ec0ff */
[----:B------:R-:W-:Y:S02]  /*15770*/  LOP3.LUT R35, R35, 0x1, RZ, 0xc0, !PT ;  /* 0x0000000123237812 */ /* 0x000fe400078ec0ff */
        /* <DEDUP_REMOVED lines=16> */
.L_x_2736:
[----:B------:R-:W3:Y:S01]  /*15880*/  LDC R0, c[0x0][0x56c] ;  /* 0x00015b00ff007b82 */ /* 0x000ee20000000800 */
[----:B-12---:R-:W-:Y:S01]  /*15890*/  IMAD.MOV.U32 R23, RZ, RZ, RZ ;  /* 0x000000ffff177224 */ /* 0x006fe200078e00ff */
[C---:B---3--:R-:W-:Y:S01]  /*158a0*/  ISETP.NE.AND P0, PT, R0.reuse, RZ, PT ;  /* 0x000000ff0000720c */ /* 0x048fe20003f05270 */
        /* <DEDUP_REMOVED lines=278> */
.L_x_2742:
        /* <DEDUP_REMOVED lines=276> */
.L_x_2743:
        /* <DEDUP_REMOVED lines=276> */
.L_x_2744:
        /* <DEDUP_REMOVED lines=276> */
.L_x_2745:
        /* <DEDUP_REMOVED lines=9> */
.L_x_2748:
[----:B------:R-:W1:Y:S08]  /*19e60*/  I2F.U32.RP R14, R8 ;  /* 0x00000008000e7306 */ /* 0x000e700000209000 */
[----:B-1----:R-:W1:Y:S02]  /*19e70*/  MUFU.RCP R14, R14 ;  /* 0x0000000e000e7308 */ /* 0x002e640000001000 */
[----:B-1----:R-:W-:Y:S01]  /*19e80*/  VIADD R4, R14, 0xffffffe ;  /* 0x0ffffffe0e047836 */ /* 0x002fe20000000000 */
[----:B------:R-:W-:-:S05]  /*19e90*/  LOP3.LUT R14, RZ, R8, RZ, 0x33, !PT ;  /* 0x00000008ff0e7212 */ /* 0x000fca00078e33ff */
[----:B------:R1:W2:Y:S02]  /*19ea0*/  F2I.FTZ.U32.TRUNC.NTZ R5, R4 ;  /* 0x0000000400057305 */ /* 0x0002a4000021f000 */
[----:B-1----:R-:W-:Y:S02]  /*19eb0*/  IMAD.MOV.U32 R4, RZ, RZ, RZ ;  /* 0x000000ffff047224 */ /* 0x002fe400078e00ff */
[----:B--2---:R-:W-:-:S04]  /*19ec0*/  IMAD.MOV R27, RZ, RZ, -R5 ;  /* 0x000000ffff1b7224 */ /* 0x004fc800078e0a05 */
        /* <DEDUP_REMOVED lines=16> */
.L_x_2747:
        /* <DEDUP_REMOVED lines=43> */
.L_x_2750:
[----:B------:R-:W-:-:S07]  /*1a280*/  MOV R22, 0x1a2a0 ;  /* 0x0001a2a000167802 */ /* 0x000fce0000000f00 */
[----:B0-----:R-:W-:Y:S05]  /*1a290*/  CALL.REL.NOINC `($__internal_11_$__cuda_sm20_div_u64) ;  /* 0x0000009c00607944 */ /* 0x001fea0003c00000 */
[----:B------:R-:W-:Y:S02]  /*1a2a0*/  IMAD.MOV.U32 R4, RZ, RZ, R8 ;  /* 0x000000ffff047224 */ /* 0x000fe400078e0008 */
[----:B------:R-:W-:-:S07]  /*1a2b0*/  IMAD.MOV.U32 R5, RZ, RZ, R21 ;  /* 0x000000ffff057224 */ /* 0x000fce00078e0015 */
.L_x_2751:
[----:B------:R-:W-:Y:S05]  /*1a2c0*/  BSYNC.RECONVERGENT B0 ;  /* 0x0000000000007941 */ /* 0x000fea0003800200 */
.L_x_2749:
[----:B------:R-:W1:Y:S02]  /*1a2d0*/  LDCU.64 UR4, c[0x0][0x780] ;  /* 0x0000f000ff0477ac */ /* 0x000e640008000a00 */
[----:B-1----:R-:W-:Y:S02]  /*1a2e0*/  UISETP.NE.U32.AND UP0, UPT, UR4, URZ, UPT ;  /* 0x000000ff0400728c */ /* 0x002fe4000bf05070 */
[----:B------:R-:W-:Y:S02]  /*1a2f0*/  IADD3 R4, P1, PT, R4, UR4, RZ ;  /* 0x0000000404047c10 */ /* 0x000fe4000ff3e0ff */
[----:B------:R-:W-:Y:S02]  /*1a300*/  UISETP.NE.AND.EX UP0, UPT, UR5, URZ, UPT, UP0 ;  /* 0x000000ff0500728c */ /* 0x000fe4000bf05300 */
[----:B------:R-:W-:-:S04]  /*1a310*/  IADD3.X R5, PT, PT, R5, UR5, RZ, P1, !PT ;  /* 0x0000000505057c10 */ /* 0x000fc80008ffe4ff */
[----:B------:R-:W-:-:S04]  /*1a320*/  PLOP3.LUT P0, PT, PT, PT, UP0, 0x80, 0x8 ;  /* 0x000000000008781c */ /* 0x000fc80003f0f008 */
[----:B------:R-:W-:-:S13]  /*1a330*/  PLOP3.LUT P0, PT, P0, PT, PT, 0x8, 0x80 ;  /* 0x000000000080781c */ /* 0x000fda000070e170 */
.L_x_2746:
[----:B------:R-:W1:Y:S02]  /*1a340*/  LDCU UR4, c[0x0][0x3b8] ;  /* 0x00007700ff0477ac */ /* 0x000e640008000800 */
[----:B-1----:R-:W-:-:S09]  /*1a350*/  UISETP.NE.AND UP0, UPT, UR4, URZ, UPT ;  /* 0x000000ff0400728c */ /* 0x002fd2000bf05270 */
[----:B------:R-:W-:Y:S05]  /*1a360*/  BRA.U !UP0, `(.L_x_2752) ;  /* 0x0000008508387547 */ /* 0x000fea000b800000 */
[----:B------:R-:W1:Y:S01]  /*1a370*/  S2R R8, SR_CTAID.X ;  /* 0x0000000000087919 */ /* 0x000e620000002500 */
[----:B------:R-:W2:Y:S01]  /*1a380*/  LDCU UR4, c[0x0][0x3bc] ;  /* 0x00007780ff0477ac */ /* 0x000ea20008000800 */
[----:B------:R-:W-:Y:S01]  /*1a390*/  IMAD.MOV.U32 R23, RZ, RZ, RZ ;  /* 0x000000ffff177224 */ /* 0x000fe200078e00ff */
[----:B------:R-:W3:Y:S01]  /*1a3a0*/  LDCU UR7, c[0x0][0x56c] ;  /* 0x0000ad80ff0777ac */ /* 0x000ee20008000800 */
[----:B------:R-:W4:Y:S01]  /*1a3b0*/  LDCU UR5, c[0x0][0x3c0] ;  /* 0x00007800ff0577ac */ /* 0x000f220008000800 */
[----:B------:R-:W1:Y:S01]  /*1a3c0*/  LDCU UR6, c[0x0][0x3a8] ;  /* 0x00007500ff0677ac */ /* 0x000e620008000800 */
[----:B--2---:R-:W-:Y:S01]  /*1a3d0*/  IMAD R21, R17, UR4, RZ ;  /* 0x0000000411157c24 */ /* 0x004fe2000f8e02ff */
[----:B---3--:R-:W-:-:S03]  /*1a3e0*/  UISETP.NE.AND UP0, UPT, UR7, URZ, UPT ;  /* 0x000000ff0700728c */ /* 0x008fc6000bf05270 */
[----:B----4-:R-:W-:-:S04]  /*1a3f0*/  IMAD R21, R2, UR5, R21 ;  /* 0x0000000502157c24 */ /* 0x010fc8000f8e0215 */
[----:B-1----:R-:W-:-:S04]  /*1a400*/  IMAD R21, R8, UR6, R21 ;  /* 0x0000000608157c24 */ /* 0x002fc8000f8e0215 */
        /* <DEDUP_REMOVED lines=275> */
.L_x_2753:
        /* <DEDUP_REMOVED lines=276> */
.L_x_2754:
        /* <DEDUP_REMOVED lines=276> */
.L_x_2755:
        /* <DEDUP_REMOVED lines=276> */
.L_x_2756:
        /* <DEDUP_REMOVED lines=13> */
[----:B------:R-:W1:Y:S01]  /*1e9d0*/  S2R R27, SR_CTAID.Y ;  /* 0x00000000001b7919 */ /* 0x000e620000002600 */
[----:B------:R-:W1:Y:S01]  /*1e9e0*/  LDCU UR4, c[0x0][0x374] ;  /* 0x00006e80ff0477ac */ /* 0x000e620008000800 */
[----:B------:R-:W2:Y:S01]  /*1e9f0*/  LDC.64 R20, c[0x0][0x788] ;  /* 0x0001e200ff147b82 */ /* 0x000ea20000000a00 */
[----:B------:R-:W-:Y:S01]  /*1ea00*/  ISETP.NE.AND P1, PT, R28, RZ, PT ;  /* 0x000000ff1c00720c */ /* 0x000fe20003f25270 */
[----:B------:R-:W-:Y:S01]  /*1ea10*/  IMAD.MOV.U32 R14, RZ, RZ, R9 ;  /* 0x000000ffff0e7224 */ /* 0x000fe200078e0009 */
[----:B------:R-:W3:Y:S01]  /*1ea20*/  LDCU UR5, c[0x0][0x360] ;  /* 0x00006c00ff0577ac */ /* 0x000ee20008000800 */
[----:B------:R-:W-:Y:S02]  /*1ea30*/  IMAD.MOV.U32 R28, RZ, RZ, R10 ;  /* 0x000000ffff1c7224 */ /* 0x000fe400078e000a */
[----:B------:R-:W-:Y:S02]  /*1ea40*/  IMAD.MOV.U32 R29, RZ, RZ, R3 ;  /* 0x000000ffff1d7224 */ /* 0x000fe400078e0003 */
[----:B------:R-:W-:-:S02]  /*1ea50*/  IMAD.MOV.U32 R6, RZ, RZ, R11 ;  /* 0x000000ffff067224 */ /* 0x000fc400078e000b */
[----:B------:R-:W-:Y:S02]  /*1ea60*/  IMAD.MOV.U32 R78, RZ, RZ, R16 ;  /* 0x000000ffff4e7224 */ /* 0x000fe400078e0010 */
[----:B-1----:R-:W-:-:S04]  /*1ea70*/  IMAD R0, R8, UR4, R27 ;  /* 0x0000000408007c24 */ /* 0x002fc8000f8e021b */
[----:B---3--:R-:W-:Y:S01]  /*1ea80*/  @!P1 IMAD R0, R0, UR5, R17 ;  /* 0x0000000500009c24 */ /* 0x008fe2000f8e0211 */
[----:B------:R-:W-:-:S03]  /*1ea90*/  PLOP3.LUT P1, PT, PT, PT, PT, 0x80, 0x8 ;  /* 0x000000000008781c */ /* 0x000fc60003f2f070 */
[----:B--2---:R-:W-:-:S05]  /*1eaa0*/  IMAD.WIDE.U32 R20, R0, 0x40, R20 ;  /* 0x0000004000147825 */ /* 0x004fca00078e0014 */
        /* <DEDUP_REMOVED lines=8> */
.L_x_2758:
[----:B------:R-:W-:Y:S05]  /*1eb30*/  BSYNC.RECONVERGENT B0 ;  /* 0x0000000000007941 */ /* 0x000fea0003800200 */
.L_x_2757:
        /* <DEDUP_REMOVED lines=16> */
[----:B-1----:R-:W1:Y:S01]  /*1ec40*/  LDC.64 R6, c[0x0][0x790] ;  /* 0x0001e400ff067b82 */ /* 0x002e620000000a00 */
[----:B------:R-:W2:Y:S01]  /*1ec50*/  FLO.U32 R9, UR5 ;  /* 0x0000000500097d00 */ /* 0x000ea200080e0000 */
[----:B------:R-:W3:Y:S01]  /*1ec60*/  POPC R3, UR5 ;  /* 0x0000000500037d09 */ /* 0x000ee20008000000 */
[----:B-1----:R-:W-:Y:S01]  /*1ec70*/  IMAD.WIDE.U32 R6, R8, 0x4, R6 ;  /* 0x0000000408067825 */ /* 0x002fe200078e0006 */
[----:B--2---:R-:W-:-:S13]  /*1ec80*/  ISETP.EQ.U32.AND P2, PT, R9, R0, PT ;  /* 0x000000000900720c */ /* 0x004fda0003f42070 */
        /* <DEDUP_REMOVED lines=14> */
.L_x_2760:
[----:B------:R-:W-:Y:S05]  /*1ed70*/  BSYNC.RECONVERGENT B0 ;  /* 0x0000000000007941 */ /* 0x000fea0003800200 */
.L_x_2759:
        /* <DEDUP_REMOVED lines=19> */
[----:B------:R-:W1:Y:S01]  /*1eeb0*/  LDCU.64 UR12, c[0x0][0x388] ;  /* 0x00007100ff0c77ac */ /* 0x000e620008000a00 */
[----:B--2---:R-:W-:Y:S01]  /*1eec0*/  UISETP.NE.AND UP0, UPT, UR5, URZ, UPT ;  /* 0x000000ff0500728c */ /* 0x004fe2000bf05270 */
[----:B---3--:R-:W-:-:S02]  /*1eed0*/  IMAD.U32 R16, RZ, RZ, UR10 ;  /* 0x0000000aff107e24 */ /* 0x008fc4000f8e00ff */
[----:B------:R-:W-:Y:S02]  /*1eee0*/  IMAD.U32 R33, RZ, RZ, UR11 ;  /* 0x0000000bff217e24 */ /* 0x000fe4000f8e00ff */
[----:B-1----:R-:W-:Y:S02]  /*1eef0*/  IMAD.U32 R13, RZ, RZ, UR12 ;  /* 0x0000000cff0d7e24 */ /* 0x002fe4000f8e00ff */
[----:B------:R-:W-:Y:S02]  /*1ef00*/  IMAD.U32 R15, RZ, RZ, UR13 ;  /* 0x0000000dff0f7e24 */ /* 0x000fe4000f8e00ff */
[----:B------:R-:W-:Y:S05]  /*1ef10*/  BRA.U !UP0, `(.L_x_2762) ;  /* 0x0000000508a87547 */ /* 0x000fea000b800000 */
        /* <DEDUP_REMOVED lines=10> */
[----:B------:R-:W-:Y:S02]  /*1efc0*/  IMAD.U32 R9, RZ, RZ, UR12 ;  /* 0x0000000cff097e24 */ /* 0x000fe4000f8e00ff */
[----:B-1----:R-:W-:Y:S02]  /*1efd0*/  IMAD R10, R2, UR5, R17 ;  /* 0x00000005020a7c24 */ /* 0x002fe4000f8e0211 */
[----:B------:R-:W-:Y:S02]  /*1efe0*/  IMAD.U32 R11, RZ, RZ, UR13 ;  /* 0x0000000dff0b7e24 */ /* 0x000fe4000f8e00ff */
[----:B------:R-:W-:Y:S01]  /*1eff0*/  IMAD.U32 R0, RZ, RZ, UR10 ;  /* 0x0000000aff007e24 */ /* 0x000fe2000f8e00ff */
[----:B--2---:R-:W-:Y:S01]  /*1f000*/  ISETP.GE.U32.AND P2, PT, R10, UR8, PT ;  /* 0x000000080a007c0c */ /* 0x004fe2000bf46070 */
[----:B------:R-:W-:-:S12]  /*1f010*/  IMAD.U32 R3, RZ, RZ, UR11 ;  /* 0x0000000bff037e24 */ /* 0x000fd8000f8e00ff */
[----:B------:R-:W-:Y:S05]  /*1f020*/  @P2 BRA `(.L_x_2763) ;  /* 0x0000000c00002947 */ /* 0x000fea0003800000 */
        /* <DEDUP_REMOVED lines=16> */
[----:B-1----:R-:W-:Y:S02]  /*1f130*/  IMAD R55, R8, UR7, RZ ;  /* 0x0000000708377c24 */ /* 0x002fe4000f8e02ff */
[----:B--2---:R-:W-:-:S07]  /*1f140*/  IMAD R57, R57, UR5, RZ ;  /* 0x0000000539397c24 */ /* 0x004fce000f8e02ff */
.L_x_2765:
[----:B------:R-:W-:-:S04]  /*1f150*/  IMAD.IADD R35, R55, 0x1, R10 ;  /* 0x0000000137237824 */ /* 0x000fc800078e020a */
[----:B---3--:R-:W-:-:S05]  /*1f160*/  IMAD.WIDE.U32 R34, R35, 0x40, R52 ;  /* 0x0000004023227825 */ /* 0x008fca00078e0034 */
[----:B------:R-:W2:Y:S04]  /*1f170*/  LDG.E.64 R36, desc[UR36][R34.64] ;  /* 0x0000002422247981 */ /* 0x000ea8000c1e1b00 */
[----:B------:R-:W3:Y:S04]  /*1f180*/  LDG.E.64 R38, desc[UR36][R34.64+0x8] ;  /* 0x0000082422267981 */ /* 0x000ee8000c1e1b00 */
[----:B------:R-:W4:Y:S04]  /*1f190*/  LDG.E.64 R40, desc[UR36][R34.64+0x10] ;  /* 0x0000102422287981 */ /* 0x000f28000c1e1b00 */
[----:B------:R-:W5:Y:S04]  /*1f1a0*/  LDG.E.64 R42, desc[UR36][R34.64+0x18] ;  /* 0x00001824222a7981 */ /* 0x000f68000c1e1b00 */
[----:B------:R-:W5:Y:S04]  /*1f1b0*/  LDG.E.64 R44, desc[UR36][R34.64+0x20] ;  /* 0x00002024222c7981 */ /* 0x000f68000c1e1b00 */
[----:B------:R-:W5:Y:S04]  /*1f1c0*/  LDG.E.64 R48, desc[UR36][R34.64+0x30] ;  /* 0x0000302422307981 */ /* 0x000f68000c1e1b00 */
[----:B------:R-:W5:Y:S04]  /*1f1d0*/  LDG.E.64 R46, desc[UR36][R34.64+0x28] ;  /* 0x00002824222e7981 */ /* 0x000f68000c1e1b00 */
[----:B------:R-:W5:Y:S01]  /*1f1e0*/  LDG.E.64 R50, desc[UR36][R34.64+0x38] ;  /* 0x0000382422327981 */ /* 0x000f62000c1e1b00 */
[----:B------:R-:W-:Y:S01]  /*1f1f0*/  IMAD.IADD R10, R57, 0x1, R10 ;  /* 0x00000001390a7824 */ /* 0x000fe200078e020a */
[----:B--2---:R-:W-:-:S02]  /*1f200*/  ISETP.NE.U32.AND P3, PT, R13, R36, PT ;  /* 0x000000240d00720c */ /* 0x004fc40003f65070 */
[----:B------:R-:W-:Y:S02]  /*1f210*/  ISETP.GT.U32.AND P4, PT, R13, R36, PT ;  /* 0x000000240d00720c */ /* 0x000fe40003f84070 */
[CC--:B------:R-:W-:Y:S02]  /*1f220*/  ISETP.NE.AND.EX P3, PT, R15.reuse, R37.reuse, PT, P3 ;  /* 0x000000250f00720c */ /* 0x0c0fe40003f65330 */
[----:B---3--:R-:W-:Y:S02]  /*1f230*/  ISETP.GE.U32.AND P2, PT, R16, R38, PT ;  /* 0x000000261000720c */ /* 0x008fe40003f46070 */
[----:B------:R-:W-:Y:S02]  /*1f240*/  ISETP.GT.AND.EX P4, PT, R15, R37, PT, P4 ;  /* 0x000000250f00720c */ /* 0x000fe40003f84340 */
[----:B------:R-:W-:Y:S02]  /*1f250*/  ISETP.GE.AND.EX P2, PT, R33, R39, PT, P2 ;  /* 0x000000272100720c */ /* 0x000fe40003f46320 */
[----:B------:R-:W-:-:S02]  /*1f260*/  SEL R8, RZ, 0xffffffff, P4 ;  /* 0xffffffffff087807 */ /* 0x000fc40002000000 */
[C---:B----4-:R-:W-:Y:S02]  /*1f270*/  ISETP.GT.U32.AND P4, PT, R21.reuse, R40, PT ;  /* 0x000000281500720c */ /* 0x050fe40003f84070 */
[----:B-----5:R-:W-:Y:S02]  /*1f280*/  ISETP.GE.U32.AND P5, PT, R6, R42, PT ;  /* 0x0000002a0600720c */ /* 0x020fe40003fa6070 */
[----:B------:R-:W-:Y:S02]  /*1f290*/  @!P3 SEL R8, RZ, 0xffffffff, !P2 ;  /* 0xffffffffff08b807 */ /* 0x000fe40005000000 */
[----:B------:R-:W-:Y:S02]  /*1f2a0*/  ISETP.NE.U32.AND P2, PT, R21, R40, PT ;  /* 0x000000281500720c */ /* 0x000fe40003f45070 */
[----:B------:R-:W-:Y:S02]  /*1f2b0*/  LOP3.LUT R8, R8, 0x1, RZ, 0xc0, !PT ;  /* 0x0000000108087812 */ /* 0x000fe400078ec0ff */
[----:B------:R-:W-:-:S02]  /*1f2c0*/  ISETP.NE.AND.EX P2, PT, R27, R41, PT, P2 ;  /* 0x000000291b00720c */ /* 0x000fc40003f45320 */
[----:B------:R-:W-:Y:S02]  /*1f2d0*/  ISETP.NE.U32.AND P6, PT, R8, 0x1, PT ;  /* 0x000000010800780c */ /* 0x000fe40003fc5070 */
[----:B------:R-:W-:Y:S02]  /*1f2e0*/  ISETP.GT.AND.EX P4, PT, R27, R41, PT, P4 ;  /* 0x000000291b00720c */ /* 0x000fe40003f84340 */
[----:B------:R-:W-:Y:S02]  /*1f2f0*/  ISETP.NE.U32.AND P3, PT, R29, R44, PT ;  /* 0x0000002c1d00720c */ /* 0x000fe40003f65070 */
[----:B------:R-:W-:Y:S02]  /*1f300*/  SEL R13, R36, R13, !P6 ;  /* 0x0000000d240d7207 */ /* 0x000fe40007000000 */
[----:B------:R-:W-:Y:S02]  /*1f310*/  SEL R15, R37, R15, !P6 ;  /* 0x0000000f250f7207 */ /* 0x000fe40007000000 */
[----:B------:R-:W-:-:S02]  /*1f320*/  SEL R16, R38, R16, !P6 ;  /* 0x0000001026107207 */ /* 0x000fc40007000000 */
[----:B------:R-:W-:Y:S02]  /*1f330*/  SEL R33, R39, R33, !P6 ;  /* 0x0000002127217207 */ /* 0x000fe40007000000 */
[----:B------:R-:W-:Y:S02]  /*1f340*/  SEL R8, RZ, 0xffffffff, P4 ;  /* 0xffffffffff087807 */ /* 0x000fe40002000000 */
[----:B------:R-:W-:Y:S02]  /*1f350*/  ISETP.GT.U32.AND P4, PT, R29, R44, PT ;  /* 0x0000002c1d00720c */ /* 0x000fe40003f84070 */
[----:B------:R-:W-:Y:S02]  /*1f360*/  ISETP.NE.U32.AND P6, PT, R9, R48, PT ;  /* 0x000000300900720c */ /* 0x000fe40003fc5070 */
[----:B------:R-:W-:Y:S02]  /*1f370*/  ISETP.GE.AND.EX P5, PT, R7, R43, PT, P5 ;  /* 0x0000002b0700720c */ /* 0x000fe40003fa6350 */
[----:B------:R-:W-:-:S02]  /*1f380*/  ISETP.NE.AND.EX P3, PT, R31, R45, PT, P3 ;  /* 0x0000002d1f00720c */ /* 0x000fc40003f65330 */
[----:B------:R-:W-:Y:S02]  /*1f390*/  ISETP.GT.AND.EX P4, PT, R31, R45, PT, P4 ;  /* 0x0000002d1f00720c */ /* 0x000fe40003f84340 */
[----:B------:R-:W-:Y:S02]  /*1f3a0*/  ISETP.NE.AND.EX P6, PT, R11, R49, PT, P6 ;  /* 0x000000310b00720c */ /* 0x000fe40003fc5360 */
[----:B------:R-:W-:Y:S02]  /*1f3b0*/  @!P2 SEL R8, RZ, 0xffffffff, !P5 ;  /* 0xffffffffff08a807 */ /* 0x000fe40006800000 */
[----:B------:R-:W-:Y:S02]  /*1f3c0*/  ISETP.GE.U32.AND P5, PT, R18, R46, PT ;  /* 0x0000002e1200720c */ /* 0x000fe40003fa6070 */
[----:B------:R-:W-:Y:S02]  /*1f3d0*/  ISETP.GT.U32.AND P2, PT, R9, R48, PT ;  /* 0x000000300900720c */ /* 0x000fe40003f44070 */
[----:B------:R-:W-:-:S02]  /*1f3e0*/  SEL R12, RZ, 0xffffffff, P4 ;  /* 0xffffffffff0c7807 */ /* 0x000fc40002000000 */
[----:B------:R-:W-:Y:S02]  /*1f3f0*/  ISETP.GE.U32.AND P4, PT, R0, R50, PT ;  /* 0x000000320000720c */ /* 0x000fe40003f86070 */
[----:B------:R-:W-:Y:S02]  /*1f400*/  ISETP.GE.AND.EX P5, PT, R19, R47, PT, P5 ;  /* 0x0000002f1300720c */ /* 0x000fe40003fa6350 */
[----:B------:R-:W-:Y:S02]  /*1f410*/  LOP3.LUT R8, R8, 0x1, RZ, 0xc0, !PT ;  /* 0x0000000108087812 */ /* 0x000fe400078ec0ff */
[----:B------:R-:W-:Y:S02]  /*1f420*/  ISETP.GT.AND.EX P2, PT, R11, R49, PT, P2 ;  /* 0x000000310b00720c */ /* 0x000fe40003f44320 */
[----:B------:R-:W-:Y:S02]  /*1f430*/  ISETP.GE.AND.EX P4, PT, R3, R51, PT, P4 ;  /* 0x000000330300720c */ /* 0x000fe40003f86340 */
[----:B------:R-:W-:-:S02]  /*1f440*/  @!P3 SEL R12, RZ, 0xffffffff, !P5 ;  /* 0xffffffffff0cb807 */ /* 0x000fc40006800000 */
[----:B------:R-:W-:Y:S02]  /*1f450*/  ISETP.NE.U32.AND P3, PT, R8, 0x1, PT ;  /* 0x000000010800780c */ /* 0x000fe40003f65070 */
[----:B------:R-:W-:Y:S02]  /*1f460*/  SEL R8, RZ, 0xffffffff, P2 ;  /* 0xffffffffff087807 */ /* 0x000fe40001000000 */
[----:B------:R-:W-:Y:S02]  /*1f470*/  @!P6 SEL R8, RZ, 0xffffffff, !P4 ;  /* 0xffffffffff08e807 */ /* 0x000fe40006000000 */
[----:B------:R-:W-:Y:S02]  /*1f480*/  ISETP.GE.U32.AND P4, PT, R10, UR8, PT ;  /* 0x000000080a007c0c */ /* 0x000fe4000bf86070 */
        /* <DEDUP_REMOVED lines=18> */
.L_x_2764:
[----:B------:R-:W-:Y:S05]  /*1f5b0*/  BRA `(.L_x_2763) ;  /* 0x00000004009c7947 */ /* 0x000fea0003800000 */
.L_x_2762:
[----:B------:R-:W1:Y:S01]  /*1f5c0*/  LDCU UR7, c[0x0][0x3ac] ;  /* 0x00007580ff0777ac */ /* 0x000e620008000800 */
        /* <DEDUP_REMOVED lines=9> */
[----:B-1----:R-:W-:Y:S01]  /*1f660*/  ISETP.GE.U32.AND P2, PT, R2, UR7, PT ;  /* 0x0000000702007c0c */ /* 0x002fe2000bf46070 */
[----:B------:R-:W-:Y:S02]  /*1f670*/  IMAD.U32 R11, RZ, RZ, UR13 ;  /* 0x0000000dff0b7e24 */ /* 0x000fe4000f8e00ff */
[----:B------:R-:W-:Y:S02]  /*1f680*/  IMAD.U32 R0, RZ, RZ, UR10 ;  /* 0x0000000aff007e24 */ /* 0x000fe4000f8e00ff */
[----:B------:R-:W-:-:S08]  /*1f690*/  IMAD.U32 R3, RZ, RZ, UR11 ;  /* 0x0000000bff037e24 */ /* 0x000fd0000f8e00ff */
[----:B------:R-:W-:Y:S05]  /*1f6a0*/  @P2 BRA `(.L_x_2763) ;  /* 0x0000000400602947 */ /* 0x000fea0003800000 */
        /* <DEDUP_REMOVED lines=13> */
[----:B------:R-:W-:Y:S02]  /*1f780*/  IMAD.U32 R11, RZ, RZ, UR13 ;  /* 0x0000000dff0b7e24 */ /* 0x000fe4000f8e00ff */
[----:B------:R-:W-:-:S02]  /*1f790*/  IMAD.U32 R0, RZ, RZ, UR10 ;  /* 0x0000000aff007e24 */ /* 0x000fc4000f8e00ff */
[----:B------:R-:W-:Y:S02]  /*1f7a0*/  IMAD.U32 R3, RZ, RZ, UR11 ;  /* 0x0000000bff037e24 */ /* 0x000fe4000f8e00ff */
[----:B------:R-:W-:Y:S02]  /*1f7b0*/  IMAD.MOV.U32 R55, RZ, RZ, R2 ;  /* 0x000000ffff377224 */ /* 0x000fe400078e0002 */
[----:B-1----:R-:W-:-:S07]  /*1f7c0*/  IMAD R8, R8, UR5, RZ ;  /* 0x0000000508087c24 */ /* 0x002fce000f8e02ff */
.L_x_2766:
[----:B------:R-:W-:-:S04]  /*1f7d0*/  IMAD.IADD R10, R8, 0x1, R55 ;  /* 0x00000001080a7824 */ /* 0x000fc800078e0237 */
[----:B--2---:R-:W-:-:S04]  /*1f7e0*/  IMAD R35, R10, R20, R17 ;  /* 0x000000140a237224 */ /* 0x004fc800078e0211 */
[----:B---3--:R-:W-:-:S05]  /*1f7f0*/  IMAD.WIDE.U32 R34, R35, 0x40, R52 ;  /* 0x0000004023227825 */ /* 0x008fca00078e0034 */
[----:B------:R-:W2:Y:S04]  /*1f800*/  LDG.E.64 R36, desc[UR36][R34.64] ;  /* 0x0000002422247981 */ /* 0x000ea8000c1e1b00 */
[----:B------:R-:W3:Y:S04]  /*1f810*/  LDG.E.64 R38, desc[UR36][R34.64+0x8] ;  /* 0x0000082422267981 */ /* 0x000ee8000c1e1b00 */
[----:B------:R-:W5:Y:S04]  /*1f820*/  LDG.E.64 R40, desc[UR36][R34.64+0x10] ;  /* 0x0000102422287981 */ /* 0x000f68000c1e1b00 */
[----:B------:R-:W5:Y:S04]  /*1f830*/  LDG.E.64 R44, desc[UR36][R34.64+0x20] ;  /* 0x00002024222c7981 */ /* 0x000f68000c1e1b00 */
[----:B------:R-:W5:Y:S04]  /*1f840*/  LDG.E.64 R42, desc[UR36][R34.64+0x18] ;  /* 0x00001824222a7981 */ /* 0x000f68000c1e1b00 */
[----:B------:R-:W5:Y:S04]  /*1f850*/  LDG.E.64 R46, desc[UR36][R34.64+0x28] ;  /* 0x00002824222e7981 */ /* 0x000f68000c1e1b00 */
[----:B------:R-:W5:Y:S04]  /*1f860*/  LDG.E.64 R48, desc[UR36][R34.64+0x30] ;  /* 0x0000302422307981 */ /* 0x000f68000c1e1b00 */
[----:B------:R-:W5:Y:S01]  /*1f870*/  LDG.E.64 R50, desc[UR36][R34.64+0x38] ;  /* 0x0000382422327981 */ /* 0x000f62000c1e1b00 */
[----:B----4-:R-:W-:Y:S01]  /*1f880*/  IMAD.IADD R55, R22, 0x1, R55 ;  /* 0x0000000116377824 */ /* 0x010fe200078e0237 */
[----:B--2---:R-:W-:-:S02]  /*1f890*/  ISETP.NE.U32.AND P5, PT, R13, R36, PT ;  /* 0x000000240d00720c */ /* 0x004fc40003fa5070 */
[----:B------:R-:W-:Y:S02]  /*1f8a0*/  ISETP.GT.U32.AND P2, PT, R13, R36, PT ;  /* 0x000000240d00720c */ /* 0x000fe40003f44070 */
[CC--:B------:R-:W-:Y:S02]  /*1f8b0*/  ISETP.NE.AND.EX P5, PT, R15.reuse, R37.reuse, PT, P5 ;  /* 0x000000250f00720c */ /* 0x0c0fe40003fa5350 */
[----:B---3--:R-:W-:Y:S02]  /*1f8c0*/  ISETP.GE.U32.AND P6, PT, R16, R38, PT ;  /* 0x000000261000720c */ /* 0x008fe40003fc6070 */
[----:B------:R-:W-:Y:S02]  /*1f8d0*/  ISETP.GT.AND.EX P2, PT, R15, R37, PT, P2 ;  /* 0x000000250f00720c */ /* 0x000fe40003f44320 */
[----:B------:R-:W-:Y:S02]  /*1f8e0*/  ISETP.GE.AND.EX P6, PT, R33, R39, PT, P6 ;  /* 0x000000272100720c */ /* 0x000fe40003fc6360 */
[----:B------:R-:W-:-:S02]  /*1f8f0*/  SEL R10, RZ, 0xffffffff, P2 ;  /* 0xffffffffff0a7807 */ /* 0x000fc40001000000 */
[CC--:B-----5:R-:W-:Y:S02]  /*1f900*/  ISETP.NE.U32.AND P3, PT, R21.reuse, R40.reuse, PT ;  /* 0x000000281500720c */ /* 0x0e0fe40003f65070 */
[----:B------:R-:W-:Y:S02]  /*1f910*/  ISETP.GT.U32.AND P2, PT, R21, R40, PT ;  /* 0x000000281500720c */ /* 0x000fe40003f44070 */
[----:B------:R-:W-:Y:S02]  /*1f920*/  @!P5 SEL R10, RZ, 0xffffffff, !P6 ;  /* 0xffffffffff0ad807 */ /* 0x000fe40007000000 */
[CC--:B------:R-:W-:Y:S02]  /*1f930*/  ISETP.NE.U32.AND P4, PT, R29.reuse, R44.reuse, PT ;  /* 0x0000002c1d00720c */ /* 0x0c0fe40003f85070 */
[----:B------:R-:W-:Y:S02]  /*1f940*/  ISETP.GT.U32.AND P5, PT, R29, R44, PT ;  /* 0x0000002c1d00720c */ /* 0x000fe40003fa4070 */
[----:B------:R-:W-:-:S02]  /*1f950*/  ISETP.NE.AND.EX P3, PT, R27, R41, PT, P3 ;  /* 0x000000291b00720c */ /* 0x000fc40003f65330 */
[----:B------:R-:W-:Y:S02]  /*1f960*/  ISETP.GT.AND.EX P2, PT, R27, R41, PT, P2 ;  /* 0x000000291b00720c */ /* 0x000fe40003f44320 */
[CC--:B------:R-:W-:Y:S02]  /*1f970*/  ISETP.NE.AND.EX P4, PT, R31.reuse, R45.reuse, PT, P4 ;  /* 0x0000002d1f00720c */ /* 0x0c0fe40003f85340 */
[----:B------:R-:W-:Y:S02]  /*1f980*/  ISETP.GT.AND.EX P5, PT, R31, R45, PT, P5 ;  /* 0x0000002d1f00720c */ /* 0x000fe40003fa4350 */
[----:B------:R-:W-:Y:S02]  /*1f990*/  ISETP.GE.U32.AND P6, PT, R6, R42, PT ;  /* 0x0000002a0600720c */ /* 0x000fe40003fc6070 */
[----:B------:R-:W-:Y:S02]  /*1f9a0*/  SEL R12, RZ, 0xffffffff, P2 ;  /* 0xffffffffff0c7807 */ /* 0x000fe40001000000 */
[----:B------:R-:W-:-:S02]  /*1f9b0*/  SEL R14, RZ, 0xffffffff, P5 ;  /* 0xffffffffff0e7807 */ /* 0x000fc40002800000 */
[----:B------:R-:W-:Y:S02]  /*1f9c0*/  ISETP.GE.U32.AND P2, PT, R18, R46, PT ;  /* 0x0000002e1200720c */ /* 0x000fe40003f46070 */
[----:B------:R-:W-:Y:S02]  /*1f9d0*/  ISETP.NE.U32.AND P5, PT, R9, R48, PT ;  /* 0x000000300900720c */ /* 0x000fe40003fa5070 */
[----:B------:R-:W-:Y:S02]  /*1f9e0*/  ISETP.GE.AND.EX P6, PT, R7, R43, PT, P6 ;  /* 0x0000002b0700720c */ /* 0x000fe40003fc6360 */
[----:B------:R-:W-:Y:S02]  /*1f9f0*/  ISETP.GE.AND.EX P2, PT, R19, R47, PT, P2 ;  /* 0x0000002f1300720c */ /* 0x000fe40003f46320 */
[----:B------:R-:W-:Y:S02]  /*1fa00*/  ISETP.NE.AND.EX P5, PT, R11, R49, PT, P5 ;  /* 0x000000310b00720c */ /* 0x000fe40003fa5350 */
[----:B------:R-:W-:-:S02]  /*1fa10*/  @!P3 SEL R12, RZ, 0xffffffff, !P6 ;  /* 0xffffffffff0cb807 */ /* 0x000fc40007000000 */
[----:B------:R-:W-:Y:S02]  /*1fa20*/  ISETP.GT.U32.AND P3, PT, R9, R48, PT ;  /* 0x000000300900720c */ /* 0x000fe40003f64070 */
[----:B------:R-:W-:Y:S02]  /*1fa30*/  @!P4 SEL R14, RZ, 0xffffffff, !P2 ;  /* 0xffffffffff0ec807 */ /* 0x000fe40005000000 */
[----:B------:R-:W-:Y:S02]  /*1fa40*/  ISETP.GE.U32.AND P2, PT, R0, R50, PT ;  /* 0x000000320000720c */ /* 0x000fe40003f46070 */
[----:B------:R-:W-:Y:S02]  /*1fa50*/  LOP3.LUT R10, R10, 0x1, RZ, 0xc0, !PT ;  /* 0x000000010a0a7812 */ /* 0x000fe400078ec0ff */
[----:B------:R-:W-:Y:S02]  /*1fa60*/  ISETP.GT.AND.EX P3, PT, R11, R49, PT, P3 ;  /* 0x000000310b00720c */ /* 0x000fe40003f64330 */
[----:B------:R-:W-:-:S02]  /*1fa70*/  ISETP.GE.AND.EX P2, PT, R3, R51, PT, P2 ;  /* 0x000000330300720c */ /* 0x000fc40003f46320 */
[----:B------:R-:W-:Y:S02]  /*1fa80*/  LOP3.LUT R14, R14, 0x1, RZ, 0xc0, !PT ;  /* 0x000000010e0e7812 */ /* 0x000fe400078ec0ff */
[----:B------:R-:W-:Y:S02]  /*1fa90*/  ISETP.NE.U32.AND P6, PT, R10, 0x1, PT ;  /* 0x000000010a00780c */ /* 0x000fe40003fc5070 */
        /* <DEDUP_REMOVED lines=25> */
.L_x_2763:
[----:B------:R-:W-:Y:S05]  /*1fc30*/  BSYNC.RECONVERGENT B0 ;  /* 0x0000000000007941 */ /* 0x000fea0003800200 */
.L_x_2761:
[----:B------:R-:W1:Y:S01]  /*1fc40*/  LDCU UR5, c[0x0][0x360] ;  /* 0x00006c00ff0577ac */ /* 0x000e620008000800 */
[----:B------:R-:W-:Y:S02]  /*1fc50*/  IMAD.MOV.U32 R36, RZ, RZ, R13 ;  /* 0x000000ffff247224 */ /* 0x000fe400078e000d */
[----:B------:R-:W-:Y:S01]  /*1fc60*/  IMAD.MOV.U32 R37, RZ, RZ, R15 ;  /* 0x000000ffff257224 */ /* 0x000fe200078e000f */
[----:B------:R-:W-:Y:S01]  /*1fc70*/  UIADD3 UR4, UPT, UPT, UR4, 0x10, URZ ;  /* 0x0000001004047890 */ /* 0x000fe2000fffe0ff */
[----:B------:R-:W-:Y:S02]  /*1fc80*/  IMAD.MOV.U32 R38, RZ, RZ, R16 ;  /* 0x000000ffff267224 */ /* 0x000fe400078e0010 */
[----:B------:R-:W-:Y:S01]  /*1fc90*/  IMAD.MOV.U32 R39, RZ, RZ, R33 ;  /* 0x000000ffff277224 */ /* 0x000fe200078e0021 */
[----:B------:R-:W-:Y:S01]  /*1fca0*/  ULEA UR8, UR6, UR4, 0x18 ;  /* 0x0000000406087291 */ /* 0x000fe2000f8ec0ff */
[----:B------:R-:W-:Y:S01]  /*1fcb0*/  IMAD.MOV.U32 R40, RZ, RZ, R21 ;  /* 0x000000ffff287224 */ /* 0x000fe200078e0015 */
[----:B------:R-:W2:Y:S01]  /*1fcc0*/  LDCU UR6, c[0x0][0x364] ;  /* 0x00006c80ff0677ac */ /* 0x000ea20008000800 */
[----:B------:R-:W-:-:S02]  /*1fcd0*/  IMAD.MOV.U32 R41, RZ, RZ, R27 ;  /* 0x000000ffff297224 */ /* 0x000fc400078e001b */
[----:B------:R-:W-:Y:S02]  /*1fce0*/  IMAD.MOV.U32 R42, RZ, RZ, R6 ;  /* 0x000000ffff2a7224 */ /* 0x000fe400078e0006 */
[----:B------:R-:W-:Y:S02]  /*1fcf0*/  IMAD.MOV.U32 R43, RZ, RZ, R7 ;  /* 0x000000ffff2b7224 */ /* 0x000fe400078e0007 */
[----:B-1----:R-:W-:-:S05]  /*1fd00*/  IMAD R8, R2, UR5, R17 ;  /* 0x0000000502087c24 */ /* 0x002fca000f8e0211 */
[----:B------:R-:W-:-:S05]  /*1fd10*/  LEA R8, R8, UR8, 0x6 ;  /* 0x0000000808087c11 */ /* 0x000fca000f8e30ff */
[----:B------:R1:W-:Y:S01]  /*1fd20*/  STS.128 [R8], R36 ;  /* 0x0000002408007388 */ /* 0x0003e20000000c00 */
[----:B--2---:R-:W-:-:S03]  /*1fd30*/  UISETP.GE.U32.AND UP0, UPT, UR6, 0x2, UPT ;  /* 0x000000020600788c */ /* 0x004fc6000bf06070 */
[----:B------:R-:W-:Y:S01]  /*1fd40*/  STS.128 [R8+0x10], R40 ;  /* 0x0000102808007388 */ /* 0x000fe20000000c00 */
[----:B-1----:R-:W-:Y:S02]  /*1fd50*/  IMAD.MOV.U32 R36, RZ, RZ, R29 ;  /* 0x000000ffff247224 */ /* 0x002fe400078e001d */
[----:B------:R-:W-:Y:S02]  /*1fd60*/  IMAD.MOV.U32 R37, RZ, RZ, R31 ;  /* 0x000000ffff257224 */ /* 0x000fe400078e001f */
[----:B------:R-:W-:Y:S02]  /*1fd70*/  IMAD.MOV.U32 R38, RZ, RZ, R18 ;  /* 0x000000ffff267224 */ /* 0x000fe400078e0012 */
[----:B------:R-:W-:-:S05]  /*1fd80*/  IMAD.MOV.U32 R39, RZ, RZ, R19 ;  /* 0x000000ffff277224 */ /* 0x000fca00078e0013 */
[----:B------:R1:W-:Y:S02]  /*1fd90*/  STS.128 [R8+0x20], R36 ;  /* 0x0000202408007388 */ /* 0x0003e40000000c00 */
[----:B-1----:R-:W-:Y:S02]  /*1fda0*/  IMAD.MOV.U32 R36, RZ, RZ, R9 ;  /* 0x000000ffff247224 */ /* 0x002fe400078e0009 */
[----:B------:R-:W-:Y:S02]  /*1fdb0*/  IMAD.MOV.U32 R37, RZ, RZ, R11 ;  /* 0x000000ffff257224 */ /* 0x000fe400078e000b */
[----:B------:R-:W-:Y:S02]  /*1fdc0*/  IMAD.MOV.U32 R38, RZ, RZ, R0 ;  /* 0x000000ffff267224 */ /* 0x000fe400078e0000 */
[----:B------:R-:W-:-:S05]  /*1fdd0*/  IMAD.MOV.U32 R39, RZ, RZ, R3 ;  /* 0x000000ffff277224 */ /* 0x000fca00078e0003 */
[----:B------:R1:W-:Y:S01]  /*1fde0*/  STS.128 [R8+0x30], R36 ;  /* 0x0000302408007388 */ /* 0x0003e20000000c00 */
[----:B------:R-:W-:Y:S05]  /*1fdf0*/  BRA.U !UP0, `(.L_x_2767) ;  /* 0x0000000508787547 */ /* 0x000fea000b800000 */
[----:B------:R-:W-:-:S05]  /*1fe00*/  UMOV UR4, UR6 ;  /* 0x0000000600047c82 */ /* 0x000fca0008000000 */
.L_x_2770:
[----:B------:R-:W-:Y:S01]  /*1fe10*/  USHF.R.U32.HI UR7, URZ, 0x1, UR4 ;  /* 0x00000001ff077899 */ /* 0x000fe20008011604 */
[----:B------:R-:W-:Y:S05]  /*1fe20*/  BAR.SYNC.DEFER_BLOCKING 0x0 ;  /* 0x0000000000007b1d */ /* 0x000fea0000010000 */
[----:B------:R-:W-:Y:S01]  /*1fe30*/  VIADD R10, R2, UR7 ;  /* 0x00000007020a7c36 */ /* 0x000fe20008000000 */
[----:B------:R-:W-:Y:S04]  /*1fe40*/  BSSY.RECONVERGENT B0, `(.L_x_2768) ;  /* 0x0000056000007945 */ /* 0x000fe80003800200 */
[----:B------:R-:W-:-:S04]  /*1fe50*/  ISETP.GE.U32.AND P2, PT, R10, UR6, PT ;  /* 0x000000060a007c0c */ /* 0x000fc8000bf46070 */
[----:B------:R-:W-:-:S13]  /*1fe60*/  ISETP.GE.U32.OR P2, PT, R2, UR7, P2 ;  /* 0x0000000702007c0c */ /* 0x000fda0009746470 */
[----:B--2---:R-:W-:Y:S05]  /*1fe70*/  @P2 BRA `(.L_x_2769) ;  /* 0x0000000400482947 */ /* 0x004fea0003800000 */
[----:B------:R-:W-:-:S05]  /*1fe80*/  IMAD R10, R10, UR5, R17 ;  /* 0x000000050a0a7c24 */ /* 0x000fca000f8e0211 */
[----:B------:R-:W-:-:S05]  /*1fe90*/  LEA R10, R10, UR8, 0x6 ;  /* 0x000000080a0a7c11 */ /* 0x000fca000f8e30ff */
[----:B------:R-:W2:Y:S04]  /*1fea0*/  LDS.128 R44, [R10] ;  /* 0x000000000a2c7984 */ /* 0x000ea80000000c00 */
[----:B------:R-:W3:Y:S04]  /*1feb0*/  LDS.128 R40, [R10+0x10] ;  /* 0x000010000a287984 */ /* 0x000ee80000000c00 */
[----:B-1----:R-:W1:Y:S04]  /*1fec0*/  LDS.128 R36, [R10+0x20] ;  /* 0x000020000a247984 */ /* 0x002e680000000c00 */
[----:B------:R4:W5:Y:S01]  /*1fed0*/  LDS.128 R48, [R10+0x30] ;  /* 0x000030000a307984 */ /* 0x0009620000000c00 */
[----:B--2---:R-:W-:-:S02]  /*1fee0*/  ISETP.NE.U32.AND P2, PT, R13, R44, PT ;  /* 0x0000002c0d00720c */ /* 0x004fc40003f45070 */
[----:B------:R-:W-:Y:S02]  /*1fef0*/  ISETP.GT.U32.AND P6, PT, R13, R44, PT ;  /* 0x0000002c0d00720c */ /* 0x000fe40003fc4070 */
[-C--:B---3--:R-:W-:Y:S02]  /*1ff00*/  ISETP.GT.U32.AND P3, PT, R21, R40.reuse, PT ;  /* 0x000000281500720c */ /* 0x088fe40003f64070 */
[----:B------:R-:W-:Y:S02]  /*1ff10*/  ISETP.NE.AND.EX P2, PT, R15, R45, PT, P2 ;  /* 0x0000002d0f00720c */ /* 0x000fe40003f45320 */
[----:B------:R-:W-:Y:S02]  /*1ff20*/  ISETP.GT.AND.EX P3, PT, R27, R41, PT, P3 ;  /* 0x000000291b00720c */ /* 0x000fe40003f64330 */
[----:B------:R-:W-:Y:S02]  /*1ff30*/  ISETP.NE.U32.AND P5, PT, R21, R40, PT ;  /* 0x000000281500720c */ /* 0x000fe40003fa5070 */
[----:B------:R-:W-:-:S02]  /*1ff40*/  ISETP.GE.U32.AND P4, PT, R16, R46, PT ;  /* 0x0000002e1000720c */ /* 0x000fc40003f86070 */
[----:B----4-:R-:W-:Y:S02]  /*1ff50*/  SEL R10, RZ, 0xffffffff, P3 ;  /* 0xffffffffff0a7807 */ /* 0x010fe40001800000 */
[----:B------:R-:W-:Y:S02]  /*1ff60*/  ISETP.GT.AND.EX P6, PT, R15, R45, PT, P6 ;  /* 0x0000002d0f00720c */ /* 0x000fe40003fc4360 */
[----:B------:R-:W-:Y:S02]  /*1ff70*/  ISETP.NE.AND.EX P5, PT, R27, R41, PT, P5 ;  /* 0x000000291b00720c */ /* 0x000fe40003fa5350 */
[----:B-1----:R-:W-:Y:S02]  /*1ff80*/  ISETP.NE.U32.AND P3, PT, R29, R36, PT ;  /* 0x000000241d00720c */ /* 0x002fe40003f65070 */
[----:B------:R-:W-:Y:S02]  /*1ff90*/  ISETP.GE.AND.EX P4, PT, R33, R47, PT, P4 ;  /* 0x0000002f2100720c */ /* 0x000fe40003f86340 */
[----:B------:R-:W-:-:S02]  /*1ffa0*/  SEL R12, RZ, 0xffffffff, P6 ;  /* 0xffffffffff0c7807 */ /* 0x000fc40003000000 */
[----:B------:R-:W-:Y:S02]  /*1ffb0*/  ISETP.NE.AND.EX P3, PT, R31, R37, PT, P3 ;  /* 0x000000251f00720c */ /* 0x000fe40003f65330 */
[----:B------:R-:W-:Y:S02]  /*1ffc0*/  ISETP.GE.U32.AND P6, PT, R6, R42, PT ;  /* 0x0000002a0600720c */ /* 0x000fe40003fc6070 */
[----:B------:R-:W-:Y:S02]  /*1ffd0*/  @!P2 SEL R12, RZ, 0xffffffff, !P4 ;  /* 0xffffffffff0ca807 */ /* 0x000fe40006000000 */
[----:B------:R-:W-:Y:S02]  /*1ffe0*/  ISETP.GT.U32.AND P2, PT, R29, R36, PT ;  /* 0x000000241d00720c */ /* 0x000fe40003f44070 */
[----:B------:R-:W-:Y:S02]  /*1fff0*/  ISETP.GE.AND.EX P6, PT, R7, R43, PT, P6 ;  /* 0x0000002b0700720c */ /* 0x000fe40003fc6360 */
[----:B------:R-:W-:-:S02]  /*20000*/  ISETP.GE.U32.AND P4, PT, R18, R38, PT ;  /* 0x000000261200720c */ /* 0x000fc40003f86070 */
[----:B------:R-:W-:Y:S02]  /*20010*/  ISETP.GT.AND.EX P2, PT, R31, R37, PT, P2 ;  /* 0x000000251f00720c */ /* 0x000fe40003f44320 */
[----:B------:R-:W-:Y:S02]  /*20020*/  @!P5 SEL R10, RZ, 0xffffffff, !P6 ;  /* 0xffffffffff0ad807 */ /* 0x000fe40007000000 */
[----:B------:R-:W-:Y:S02]  /*20030*/  ISETP.GE.AND.EX P4, PT, R19, R39, PT, P4 ;  /* 0x000000271300720c */ /* 0x000fe40003f86340 */
[CC--:B-----5:R-:W-:Y:S02]  /*20040*/  ISETP.NE.U32.AND P5, PT, R9.reuse, R48.reuse, PT ;  /* 0x000000300900720c */ /* 0x0e0fe40003fa5070 */
[----:B------:R-:W-:Y:S02]  /*20050*/  ISETP.GT.U32.AND P6, PT, R9, R48, PT ;  /* 0x000000300900720c */ /* 0x000fe40003fc4070 */
[----:B------:R-:W-:-:S02]  /*20060*/  LOP3.LUT R12, R12, 0x1, RZ, 0xc0, !PT ;  /* 0x000000010c0c7812 */ /* 0x000fc400078ec0ff */
[----:B------:R-:W-:Y:S02]  /*20070*/  SEL R14, RZ, 0xffffffff, P2 ;  /* 0xffffffffff0e7807 */ /* 0x000fe40001000000 */
[----:B------:R-:W-:Y:S02]  /*20080*/  @!P3 SEL R14, RZ, 0xffffffff, !P4 ;  /* 0xffffffffff0eb807 */ /* 0x000fe40006000000 */
[CC--:B------:R-:W-:Y:S02]  /*20090*/  ISETP.GT.AND.EX P6, PT, R11.reuse, R49.reuse, PT, P6 ;  /* 0x000000310b00720c */ /* 0x0c0fe40003fc4360 */
[----:B------:R-:W-:Y:S02]  /*200a0*/  ISETP.NE.AND.EX P5, PT, R11, R49, PT, P5 ;  /* 0x000000310b00720c */ /* 0x000fe40003fa5350 */
[----:B------:R-:W-:Y:S02]  /*200b0*/  ISETP.NE.U32.AND P2, PT, R12, 0x1, PT ;  /* 0x000000010c00780c */ /* 0x000fe40003f45070 */
[----:B------:R-:W-:-:S02]  /*200c0*/  LOP3.LUT R14, R14, 0x1, RZ, 0xc0, !PT ;  /* 0x000000010e0e7812 */ /* 0x000fc400078ec0ff */
[----:B------:R-:W-:Y:S02]  /*200d0*/  SEL R12, RZ, 0xffffffff, P6 ;  /* 0xffffffffff0c7807 */ /* 0x000fe40003000000 */
[----:B------:R-:W-:Y:S02]  /*200e0*/  ISETP.GE.U32.AND P6, PT, R0, R50, PT ;  /* 0x000000320000720c */ /* 0x000fe40003fc6070 */
[----:B------:R-:W-:Y:S02]  /*200f0*/  LOP3.LUT R10, R10, 0x1, RZ, 0xc0, !PT ;  /* 0x000000010a0a7812 */ /* 0x000fe400078ec0ff */
[----:B------:R-:W-:Y:S02]  /*20100*/  SEL R13, R44, R13, !P2 ;  /* 0x0000000d2c0d7207 */ /* 0x000fe40005000000 */
[----:B------:R-:W-:Y:S02]  /*20110*/  SEL R15, R45, R15, !P2 ;  /* 0x0000000f2d0f7207 */ /* 0x000fe40005000000 */
[----:B------:R-:W-:-:S02]  /*20120*/  SEL R16, R46, R16, !P2 ;  /* 0x000000102e107207 */ /* 0x000fc40005000000 */
[----:B------:R-:W-:Y:S02]  /*20130*/  SEL R33, R47, R33, !P2 ;  /* 0x000000212f217207 */ /* 0x000fe40005000000 */
[----:B------:R-:W-:Y:S02]  /*20140*/  ISETP.NE.U32.AND P2, PT, R14, 0x1, PT ;  /* 0x000000010e00780c */ /* 0x000fe40003f45070 */
[----:B------:R-:W-:Y:S02]  /*20150*/  ISETP.GE.AND.EX P6, PT, R3, R51, PT, P6 ;  /* 0x000000330300720c */ /* 0x000fe40003fc6360 */
        /* <DEDUP_REMOVED lines=9> */
[----:B------:R-:W-:-:S02]  /*201f0*/  @!P5 SEL R12, RZ, 0xffffffff, !P6 ;  /* 0xffffffffff0cd807 */ /* 0x000fc40007000000 */
[----:B------:R-:W-:Y:S02]  /*20200*/  SEL R21, R40, R21, !P3 ;  /* 0x0000001528157207 */ /* 0x000fe40005800000 */
[----:B------:R-:W-:Y:S01]  /*20210*/  SEL R27, R41, R27, !P3 ;  /* 0x0000001b291b7207 */ /* 0x000fe20005800000 */
[----:B------:R1:W-:Y:S01]  /*20220*/  STS.128 [R8], R36 ;  /* 0x0000002408007388 */ /* 0x0003e20000000c00 */
[----:B------:R-:W-:Y:S02]  /*20230*/  SEL R6, R42, R6, !P3 ;  /* 0x000000062a067207 */ /* 0x000fe40005800000 */
[----:B------:R-:W-:Y:S02]  /*20240*/  SEL R7, R43, R7, !P3 ;  /* 0x000000072b077207 */ /* 0x000fe40005800000 */
[----:B------:R-:W-:-:S04]  /*20250*/  LOP3.LUT R12, R12, 0x1, RZ, 0xc0, !PT ;  /* 0x000000010c0c7812 */ /* 0x000fc800078ec0ff */
[----:B------:R-:W-:-:S04]  /*20260*/  ISETP.NE.U32.AND P3, PT, R12, 0x1, PT ;  /* 0x000000010c00780c */ /* 0x000fc80003f65070 */
[----:B------:R-:W-:Y:S02]  /*20270*/  SEL R9, R48, R9, !P3 ;  /* 0x0000000930097207 */ /* 0x000fe40005800000 */
[----:B------:R-:W-:Y:S01]  /*20280*/  SEL R11, R49, R11, !P3 ;  /* 0x0000000b310b7207 */ /* 0x000fe20005800000 */
[----:B-1----:R-:W-:Y:S01]  /*20290*/  IMAD.MOV.U32 R36, RZ, RZ, R21 ;  /* 0x000000ffff247224 */ /* 0x002fe200078e0015 */
[----:B------:R-:W-:Y:S01]  /*202a0*/  SEL R0, R50, R0, !P3 ;  /* 0x0000000032007207 */ /* 0x000fe20005800000 */
[----:B------:R-:W-:Y:S01]  /*202b0*/  IMAD.MOV.U32 R37, RZ, RZ, R27 ;  /* 0x000000ffff257224 */ /* 0x000fe200078e001b */
[----:B------:R-:W-:Y:S01]  /*202c0*/  SEL R3, R51, R3, !P3 ;  /* 0x0000000333037207 */ /* 0x000fe20005800000 */
[----:B------:R-:W-:Y:S02]  /*202d0*/  IMAD.MOV.U32 R38, RZ, RZ, R6 ;  /* 0x000000ffff267224 */ /* 0x000fe400078e0006 */
[----:B------:R-:W-:-:S05]  /*202e0*/  IMAD.MOV.U32 R39, RZ, RZ, R7 ;  /* 0x000000ffff277224 */ /* 0x000fca00078e0007 */
[----:B------:R1:W-:Y:S02]  /*202f0*/  STS.128 [R8+0x10], R36 ;  /* 0x0000102408007388 */ /* 0x0003e40000000c00 */
        /* <DEDUP_REMOVED lines=10> */
.L_x_2769:
[----:B------:R-:W-:Y:S05]  /*203a0*/  BSYNC.RECONVERGENT B0 ;  /* 0x0000000000007941 */ /* 0x000fea0003800200 */
.L_x_2768:
[----:B------:R-:W-:-:S03]  /*203b0*/  UISETP.GT.U32.AND UP0, UPT, UR4, 0x3, UPT ;  /* 0x000000030400788c */ /* 0x000fc6000bf04070 */
[----:B------:R-:W-:-:S06]  /*203c0*/  UMOV UR4, UR7 ;  /* 0x0000000700047c82 */ /* 0x000fcc0008000000 */
[----:B------:R-:W-:Y:S05]  /*203d0*/  BRA.U UP0, `(.L_x_2770) ;  /* 0xfffffff9008c7547 */ /* 0x000fea000b83ffff */
.L_x_2767:
[----:B------:R-:W3:Y:S02]  /*203e0*/  LDCU UR4, c[0x0][0x3b0] ;  /* 0x00007600ff0477ac */ /* 0x000ee40008000800 */
[----:B---3--:R-:W-:-:S09]  /*203f0*/  UISETP.NE.AND UP0, UPT, UR4, URZ, UPT ;  /* 0x000000ff0400728c */ /* 0x008fd2000bf05270 */
[----:B------:R-:W-:Y:S05]  /*20400*/  BRA.U !UP0, `(.L_x_2771) ;  /* 0x0000000d08187547 */ /* 0x000fea000b800000 */
[----:B------:R-:W-:Y:S02]  /*20410*/  UISETP.GE.U32.AND UP0, UPT, UR5, 0x21, UPT ;  /* 0x000000210500788c */ /* 0x000fe4000bf06070 */
[----:B------:R-:W-:-:S07]  /*20420*/  UMOV UR4, UR5 ;  /* 0x0000000500047c82 */ /* 0x000fce0008000000 */
[----:B------:R-:W-:Y:S05]  /*20430*/  BRA.U !UP0, `(.L_x_2772) ;  /* 0x0000000508d07547 */ /* 0x000fea000b800000 */
[----:B-12---:R-:W-:Y:S01]  /*20440*/  IMAD.MOV.U32 R36, RZ, RZ, R13 ;  /* 0x000000ffff247224 */ /* 0x006fe200078e000d */
[----:B------:R-:W-:Y:S01]  /*20450*/  UISETP.GE.U32.AND UP0, UPT, UR5, 0x40, UPT ;  /* 0x000000400500788c */ /* 0x000fe2000bf06070 */
[----:B------:R-:W-:Y:S01]  /*20460*/  IMAD.MOV.U32 R37, RZ, RZ, R15 ;  /* 0x000000ffff257224 */ /* 0x000fe200078e000f */
[----:B------:R-:W-:Y:S01]  /*20470*/  UMOV UR4, 0x20 ;  /* 0x0000002000047882 */ /* 0x000fe20000000000 */
[----:B------:R-:W-:Y:S02]  /*20480*/  IMAD.MOV.U32 R38, RZ, RZ, R16 ;  /* 0x000000ffff267224 */ /* 0x000fe400078e0010 */
[----:B------:R-:W-:Y:S02]  /*20490*/  IMAD.MOV.U32 R39, RZ, RZ, R33 ;  /* 0x000000ffff277224 */ /* 0x000fe400078e0021 */
[----:B------:R-:W-:Y:S02]  /*204a0*/  IMAD.MOV.U32 R40, RZ, RZ, R21 ;  /* 0x000000ffff287224 */ /* 0x000fe400078e0015 */
[----:B------:R-:W-:Y:S01]  /*204b0*/  IMAD.MOV.U32 R41, RZ, RZ, R27 ;  /* 0x000000ffff297224 */ /* 0x000fe200078e001b */
[----:B------:R1:W-:Y:S01]  /*204c0*/  STS.128 [R8], R36 ;  /* 0x0000002408007388 */ /* 0x0003e20000000c00 */
[----:B------:R-:W-:-:S02]  /*204d0*/  IMAD.MOV.U32 R42, RZ, RZ, R6 ;  /* 0x000000ffff2a7224 */ /* 0x000fc400078e0006 */
[----:B------:R-:W-:-:S05]  /*204e0*/  IMAD.MOV.U32 R43, RZ, RZ, R7 ;  /* 0x000000ffff2b7224 */ /* 0x000fca00078e0007 */
        /* <DEDUP_REMOVED lines=12> */
[----:B------:R-:W-:-:S07]  /*205b0*/  IMAD.U32 R2, RZ, RZ, UR5 ;  /* 0x00000005ff027e24 */ /* 0x000fce000f8e00ff */
.L_x_2775:
[----:B------:R-:W-:Y:S01]  /*205c0*/  SHF.R.U32.HI R14, RZ, 0x1, R2 ;  /* 0x00000001ff0e7819 */ /* 0x000fe20000011602 */
[----:B------:R-:W-:Y:S01]  /*205d0*/  BAR.SYNC.DEFER_BLOCKING 0x0 ;  /* 0x0000000000007b1d */ /* 0x000fe20000010000 */
[----:B------:R-:W-:-:S03]  /*205e0*/  ISETP.GT.U32.AND P6, PT, R2, 0x7f, PT ;  /* 0x0000007f0200780c */ /* 0x000fc60003fc4070 */
[----:B------:R-:W-:Y:S02]  /*205f0*/  IMAD.IADD R10, R14, 0x1, R17 ;  /* 0x000000010e0a7824 */ /* 0x000fe400078e0211 */
[----:B------:R-:W-:Y:S03]  /*20600*/  BSSY.RECONVERGENT B0, `(.L_x_2773) ;  /* 0x0000055000007945 */ /* 0x000fe60003800200 */
[----:B------:R-:W-:-:S04]  /*20610*/  ISETP.GE.U32.AND P2, PT, R10, UR5, PT ;  /* 0x000000050a007c0c */ /* 0x000fc8000bf46070 */
[----:B------:R-:W-:-:S13]  /*20620*/  ISETP.GE.U32.OR P2, PT, R17, R14, P2 ;  /* 0x0000000e1100720c */ /* 0x000fda0001746470 */
[----:B-1----:R-:W-:Y:S05]  /*20630*/  @P2 BRA `(.L_x_2774) ;  /* 0x0000000400442947 */ /* 0x002fea0003800000 */
[----:B------:R-:W-:-:S05]  /*20640*/  IMAD R2, R14, 0x40, R8 ;  /* 0x000000400e027824 */ /* 0x000fca00078e0208 */
[----:B------:R-:W1:Y:S04]  /*20650*/  LDS.128 R44, [R2] ;  /* 0x00000000022c7984 */ /* 0x000e680000000c00 */
[----:B------:R-:W2:Y:S04]  /*20660*/  LDS.128 R40, [R2+0x10] ;  /* 0x0000100002287984 */ /* 0x000ea80000000c00 */
[----:B---3--:R-:W3:Y:S04]  /*20670*/  LDS.128 R36, [R2+0x20] ;  /* 0x0000200002247984 */ /* 0x008ee80000000c00 */
        /* <DEDUP_REMOVED lines=8> */
[----:B--2---:R-:W-:-:S03]  /*20700*/  ISETP.GT.U32.AND P4, PT, R21, R40, PT ;  /* 0x000000281500720c */ /* 0x004fc60003f84070 */
[----:B------:R-:W-:Y:S02]  /*20710*/  @!P2 SEL R10, RZ, 0xffffffff, !P3 ;  /* 0xffffffffff0aa807 */ /* 0x000fe40005800000 */
[----:B------:R-:W-:Y:S02]  /*20720*/  ISETP.NE.U32.AND P2, PT, R21, R40, PT ;  /* 0x000000281500720c */ /* 0x000fe40003f45070 */
[----:B------:R-:W-:Y:S02]  /*20730*/  LOP3.LUT R10, R10, 0x1, RZ, 0xc0, !PT ;  /* 0x000000010a0a7812 */ /* 0x000fe400078ec0ff */
[CC--:B------:R-:W-:Y:S02]  /*20740*/  ISETP.NE.AND.EX P2, PT, R27.reuse, R41.reuse, PT, P2 ;  /* 0x000000291b00720c */ /* 0x0c0fe40003f45320 */
[----:B------:R-:W-:Y:S02]  /*20750*/  ISETP.NE.U32.AND P5, PT, R10, 0x1, PT ;  /* 0x000000010a00780c */ /* 0x000fe40003fa5070 */
[----:B------:R-:W-:-:S02]  /*20760*/  ISETP.GT.AND.EX P4, PT, R27, R41, PT, P4 ;  /* 0x000000291b00720c */ /* 0x000fc40003f84340 */
[----:B------:R-:W-:Y:S02]  /*20770*/  ISETP.GE.U32.AND P3, PT, R6, R42, PT ;  /* 0x0000002a0600720c */ /* 0x000fe40003f66070 */
[----:B------:R-:W-:Y:S02]  /*20780*/  SEL R13, R44, R13, !P5 ;  /* 0x0000000d2c0d7207 */ /* 0x000fe40006800000 */
[----:B------:R-:W-:Y:S02]  /*20790*/  SEL R15, R45, R15, !P5 ;  /* 0x0000000f2d0f7207 */ /* 0x000fe40006800000 */
[----:B----4-:R-:W-:Y:S02]  /*207a0*/  SEL R2, RZ, 0xffffffff, P4 ;  /* 0xffffffffff027807 */ /* 0x010fe40002000000 */
[----:B------:R-:W-:Y:S02]  /*207b0*/  SEL R16, R46, R16, !P5 ;  /* 0x000000102e107207 */ /* 0x000fe40006800000 */
[----:B------:R-:W-:-:S02]  /*207c0*/  SEL R33, R47, R33, !P5 ;  /* 0x000000212f217207 */ /* 0x000fc40006800000 */
[CC--:B---3--:R-:W-:Y:S02]  /*207d0*/  ISETP.NE.U32.AND P4, PT, R29.reuse, R36.reuse, PT ;  /* 0x000000241d00720c */ /* 0x0c8fe40003f85070 */
[----:B------:R-:W-:Y:S02]  /*207e0*/  ISETP.GT.U32.AND P5, PT, R29, R36, PT ;  /* 0x000000241d00720c */ /* 0x000fe40003fa4070 */
[----:B------:R-:W-:Y:S02]  /*207f0*/  ISETP.GE.AND.EX P3, PT, R7, R43, PT, P3 ;  /* 0x0000002b0700720c */ /* 0x000fe40003f66330 */
[CC--:B------:R-:W-:Y:S02]  /*20800*/  ISETP.NE.AND.EX P4, PT, R31.reuse, R37.reuse, PT, P4 ;  /* 0x000000251f00720c */ /* 0x0c0fe40003f85340 */
[----:B------:R-:W-:Y:S02]  /*20810*/  ISETP.GT.AND.EX P5, PT, R31, R37, PT, P5 ;  /* 0x000000251f00720c */ /* 0x000fe40003fa4350 */
[----:B------:R-:W-:-:S02]  /*20820*/  @!P2 SEL R2, RZ, 0xffffffff, !P3 ;  /* 0xffffffffff02a807 */ /* 0x000fc40005800000 */
[CC--:B-----5:R-:W-:Y:S02]  /*20830*/  ISETP.NE.U32.AND P2, PT, R9.reuse, R48.reuse, PT ;  /* 0x000000300900720c */ /* 0x0e0fe40003f45070 */
[----:B------:R-:W-:Y:S02]  /*20840*/  ISETP.GT.U32.AND P3, PT, R9, R48, PT ;  /* 0x000000300900720c */ /* 0x000fe40003f64070 */
[----:B------:R-:W-:Y:S02]  /*20850*/  SEL R10, RZ, 0xffffffff, P5 ;  /* 0xffffffffff0a7807 */ /* 0x000fe40002800000 */
[----:B------:R-:W-:Y:S02]  /*20860*/  ISETP.GE.U32.AND P5, PT, R18, R38, PT ;  /* 0x000000261200720c */ /* 0x000fe40003fa6070 */
[CC--:B------:R-:W-:Y:S02]  /*20870*/  ISETP.NE.AND.EX P2, PT, R11.reuse, R49.reuse, PT, P2 ;  /* 0x000000310b00720c */ /* 0x0c0fe40003f45320 */
[----:B------:R-:W-:-:S02]  /*20880*/  ISETP.GT.AND.EX P3, PT, R11, R49, PT, P3 ;  /* 0x000000310b00720c */ /* 0x000fc40003f64330 */
[----:B------:R-:W-:Y:S02]  /*20890*/  ISETP.GE.AND.EX P5, PT, R19, R39, PT, P5 ;  /* 0x000000271300720c */ /* 0x000fe40003fa6350 */
[----:B------:R-:W-:Y:S02]  /*208a0*/  SEL R12, RZ, 0xffffffff, P3 ;  /* 0xffffffffff0c7807 */ /* 0x000fe40001800000 */
[----:B------:R-:W-:Y:S02]  /*208b0*/  ISETP.GE.U32.AND P3, PT, R0, R50, PT ;  /* 0x000000320000720c */ /* 0x000fe40003f66070 */
[----:B------:R-:W-:Y:S02]  /*208c0*/  @!P4 SEL R10, RZ, 0xffffffff, !P5 ;  /* 0xffffffffff0ac807 */ /* 0x000fe40006800000 */
[----:B------:R-:W-:Y:S02]  /*208d0*/  ISETP.GE.AND.EX P3, PT, R3, R51, PT, P3 ;  /* 0x000000330300720c */ /* 0x000fe40003f66330 */
[----:B------:R-:W-:-:S02]  /*208e0*/  LOP3.LUT R10, R10, 0x1, RZ, 0xc0, !PT ;  /* 0x000000010a0a7812 */ /* 0x000fc400078ec0ff */
[----:B------:R-:W-:Y:S02]  /*208f0*/  LOP3.LUT R2, R2, 0x1, RZ, 0xc0, !PT ;  /* 0x0000000102027812 */ /* 0x000fe400078ec0ff */
[----:B------:R-:W-:Y:S02]  /*20900*/  @!P2 SEL R12, RZ, 0xffffffff, !P3 ;  /* 0xffffffffff0ca807 */ /* 0x000fe40005800000 */
[----:B------:R-:W-:Y:S02]  /*20910*/  ISETP.NE.U32.AND P2, PT, R10, 0x1, PT ;  /* 0x000000010a00780c */ /* 0x000fe40003f45070 */
        /* <DEDUP_REMOVED lines=9> */
[----:B------:R-:W-:-:S02]  /*209b0*/  SEL R21, R40, R21, !P4 ;  /* 0x0000001528157207 */ /* 0x000fc40006000000 */
[----:B------:R-:W-:Y:S02]  /*209c0*/  SEL R27, R41, R27, !P4 ;  /* 0x0000001b291b7207 */ /* 0x000fe40006000000 */
[----:B------:R-:W-:Y:S01]  /*209d0*/  SEL R6, R42, R6, !P4 ;  /* 0x000000062a067207 */ /* 0x000fe20006000000 */
[----:B------:R1:W-:Y:S01]  /*209e0*/  STS.128 [R8], R36 ;  /* 0x0000002408007388 */ /* 0x0003e20000000c00 */
[----:B------:R-:W-:Y:S02]  /*209f0*/  SEL R7, R43, R7, !P4 ;  /* 0x000000072b077207 */ /* 0x000fe40006000000 */
[----:B------:R-:W-:-:S04]  /*20a00*/  LOP3.LUT R12, R12, 0x1, RZ, 0xc0, !PT ;  /* 0x000000010c0c7812 */ /* 0x000fc800078ec0ff */
[----:B------:R-:W-:-:S04]  /*20a10*/  ISETP.NE.U32.AND P3, PT, R12, 0x1, PT ;  /* 0x000000010c00780c */ /* 0x000fc80003f65070 */
[----:B------:R-:W-:Y:S02]  /*20a20*/  SEL R9, R48, R9, !P3 ;  /* 0x0000000930097207 */ /* 0x000fe40005800000 */
[----:B------:R-:W-:Y:S02]  /*20a30*/  SEL R11, R49, R11, !P3 ;  /* 0x0000000b310b7207 */ /* 0x000fe40005800000 */
[----:B------:R-:W-:Y:S01]  /*20a40*/  SEL R0, R50, R0, !P3 ;  /* 0x0000000032007207 */ /* 0x000fe20005800000 */
[----:B-1----:R-:W-:Y:S01]  /*20a50*/  IMAD.MOV.U32 R36, RZ, RZ, R21 ;  /* 0x000000ffff247224 */ /* 0x002fe200078e0015 */
[----:B------:R-:W-:Y:S01]  /*20a60*/  SEL R3, R51, R3, !P3 ;  /* 0x0000000333037207 */ /* 0x000fe20005800000 */
        /* <DEDUP_REMOVED lines=14> */
.L_x_2774:
[----:B------:R-:W-:Y:S05]  /*20b50*/  BSYNC.RECONVERGENT B0 ;  /* 0x0000000000007941 */ /* 0x000fea0003800200 */
.L_x_2773:
[----:B------:R-:W-:Y:S01]  /*20b60*/  IMAD.MOV.U32 R2, RZ, RZ, R14 ;  /* 0x000000ffff027224 */ /* 0x000fe200078e000e */
[----:B------:R-:W-:Y:S06]  /*20b70*/  @P6 BRA `(.L_x_2775) ;  /* 0xfffffff800906947 */ /* 0x000fec000383ffff */
.L_x_2772:
[----:B------:R-:W-:Y:S01]  /*20b80*/  BAR.SYNC.DEFER_BLOCKING 0x0 ;  /* 0x0000000000007b1d */ /* 0x000fe20000010000 */
[----:B------:R-:W-:-:S09]  /*20b90*/  UISETP.GE.U32.AND UP0, UPT, UR4, 0x2, UPT ;  /* 0x000000020400788c */ /* 0x000fd2000bf06070 */
[----:B------:R-:W-:Y:S05]  /*20ba0*/  BRA.U !UP0, `(.L_x_2771) ;  /* 0x0000000508307547 */ /* 0x000fea000b800000 */
[----:B------:R-:W-:-:S07]  /*20bb0*/  IMAD.MOV.U32 R2, RZ, RZ, 0x1 ;  /* 0x00000001ff027424 */ /* 0x000fce00078e00ff */
.L_x_2776:
[----:B------:R-:W4:Y:S04]  /*20bc0*/  SHFL.DOWN PT, R10, R13, R2, 0x1f ;  /* 0x08001f020d0a7589 */ /* 0x000f2800000e0000 */
[----:B-123--:R-:W1:Y:S04]  /*20bd0*/  SHFL.DOWN PT, R8, R15, R2, 0x1f ;  /* 0x08001f020f087589 */ /* 0x00ee6800000e0000 */
[----:B------:R-:W2:Y:S04]  /*20be0*/  SHFL.DOWN PT, R22, R21, R2, 0x1f ;  /* 0x08001f0215167589 */ /* 0x000ea800000e0000 */
[----:B------:R-:W3:Y:S04]  /*20bf0*/  SHFL.DOWN PT, R17, R16, R2, 0x1f ;  /* 0x08001f0210117589 */ /* 0x000ee800000e0000 */
[----:B------:R-:W5:Y:S04]  /*20c00*/  SHFL.DOWN PT, R20, R27, R2, 0x1f ;  /* 0x08001f021b147589 */ /* 0x000f6800000e0000 */
[----:B------:R-:W0:Y:S04]  /*20c10*/  SHFL.DOWN PT, R12, R33, R2, 0x1f ;  /* 0x08001f02210c7589 */ /* 0x000e2800000e0000 */
[----:B------:R-:W0:Y:S01]  /*20c20*/  SHFL.DOWN PT, R35, R6, R2, 0x1f ;  /* 0x08001f0206237589 */ /* 0x000e2200000e0000 */
[----:B----4-:R-:W-:-:S02]  /*20c30*/  ISETP.NE.U32.AND P5, PT, R13, R10, PT ;  /* 0x0000000a0d00720c */ /* 0x010fc40003fa5070 */
[----:B------:R-:W-:Y:S01]  /*20c40*/  ISETP.GT.U32.AND P4, PT, R13, R10, PT ;  /* 0x0000000a0d00720c */ /* 0x000fe20003f84070 */
[----:B------:R-:W4:Y:S01]  /*20c50*/  SHFL.DOWN PT, R34, R29, R2, 0x1f ;  /* 0x08001f021d227589 */ /* 0x000f2200000e0000 */
[CC--:B-1----:R-:W-:Y:S02]  /*20c60*/  ISETP.NE.AND.EX P5, PT, R15.reuse, R8.reuse, PT, P5 ;  /* 0x000000080f00720c */ /* 0x0c2fe40003fa5350 */
[----:B------:R-:W-:Y:S01]  /*20c70*/  ISETP.GT.AND.EX P4, PT, R15, R8, PT, P4 ;  /* 0x000000080f00720c */ /* 0x000fe20003f84340 */
[----:B------:R-:W1:Y:S01]  /*20c80*/  SHFL.DOWN PT, R42, R9, R2, 0x1f ;  /* 0x08001f02092a7589 */ /* 0x000e6200000e0000 */
[CC--:B--2---:R-:W-:Y:S02]  /*20c90*/  ISETP.NE.U32.AND P3, PT, R21.reuse, R22.reuse, PT ;  /* 0x000000161500720c */ /* 0x0c4fe40003f65070 */
[----:B------:R-:W-:Y:S01]  /*20ca0*/  ISETP.GT.U32.AND P2, PT, R21, R22, PT ;  /* 0x000000161500720c */ /* 0x000fe20003f44070 */
[----:B------:R-:W2:Y:S01]  /*20cb0*/  SHFL.DOWN PT, R28, R7, R2, 0x1f ;  /* 0x08001f02071c7589 */ /* 0x000ea200000e0000 */
[----:B---3--:R-:W-:-:S02]  /*20cc0*/  ISETP.GE.U32.AND P6, PT, R16, R17, PT ;  /* 0x000000111000720c */ /* 0x008fc40003fc6070 */
[----:B------:R-:W-:Y:S01]  /*20cd0*/  SEL R14, RZ, 0xffffffff, P4 ;  /* 0xffffffffff0e7807 */ /* 0x000fe20002000000 */
[----:B------:R-:W3:Y:S01]  /*20ce0*/  SHFL.DOWN PT, R32, R31, R2, 0x1f ;  /* 0x08001f021f207589 */ /* 0x000ee200000e0000 */
[CC--:B-----5:R-:W-:Y:S02]  /*20cf0*/  ISETP.NE.AND.EX P3, PT, R27.reuse, R20.reuse, PT, P3 ;  /* 0x000000141b00720c */ /* 0x0e0fe40003f65330 */
[----:B------:R-:W-:Y:S01]  /*20d00*/  ISETP.GT.AND.EX P2, PT, R27, R20, PT, P2 ;  /* 0x000000141b00720c */ /* 0x000fe20003f44320 */
[----:B------:R-:W5:Y:S01]  /*20d10*/  SHFL.DOWN PT, R40, R11, R2, 0x1f ;  /* 0x08001f020b287589 */ /* 0x000f6200000e0000 */
[----:B0-----:R-:W-:Y:S02]  /*20d20*/  ISETP.GE.AND.EX P6, PT, R33, R12, PT, P6 ;  /* 0x0000000c2100720c */ /* 0x001fe40003fc6360 */
[----:B------:R-:W-:Y:S01]  /*20d30*/  SEL R30, RZ, 0xffffffff, P2 ;  /* 0xffffffffff1e7807 */ /* 0x000fe20001000000 */
[----:B------:R-:W0:Y:S01]  /*20d40*/  SHFL.DOWN PT, R39, R0, R2, 0x1f ;  /* 0x08001f0200277589 */ /* 0x000e2200000e0000 */
[----:B------:R-:W-:-:S02]  /*20d50*/  ISETP.GE.U32.AND P4, PT, R6, R35, PT ;  /* 0x000000230600720c */ /* 0x000fc40003f86070 */
[----:B------:R-:W-:Y:S01]  /*20d60*/  @!P5 SEL R14, RZ, 0xffffffff, !P6 ;  /* 0xffffffffff0ed807 */ /* 0x000fe20007000000 */
[----:B------:R-:W0:Y:S01]  /*20d70*/  SHFL.DOWN PT, R44, R3, R2, 0x1f ;  /* 0x08001f02032c7589 */ /* 0x000e2200000e0000 */
[CC--:B----4-:R-:W-:Y:S02]  /*20d80*/  ISETP.GT.U32.AND P5, PT, R29.reuse, R34.reuse, PT ;  /* 0x000000221d00720c */ /* 0x0d0fe40003fa4070 */
[----:B------:R-:W-:Y:S01]  /*20d90*/  ISETP.NE.U32.AND P6, PT, R29, R34, PT ;  /* 0x000000221d00720c */ /* 0x000fe20003fc5070 */
[----:B------:R-:W4:Y:S01]  /*20da0*/  SHFL.DOWN PT, R37, R18, R2, 0x1f ;  /* 0x08001f0212257589 */ /* 0x000f2200000e0000 */
[----:B-1----:R-:W-:Y:S02]  /*20db0*/  ISETP.NE.U32.AND P2, PT, R9, R42, PT ;  /* 0x0000002a0900720c */ /* 0x002fe40003f45070 */
[----:B------:R-:W-:Y:S01]  /*20dc0*/  LOP3.LUT R14, R14, 0x1, RZ, 0xc0, !PT ;  /* 0x000000010e0e7812 */ /* 0x000fe200078ec0ff */
[----:B------:R1:W4:Y:S01]  /*20dd0*/  SHFL.DOWN PT, R36, R19, R2, 0x1f ;  /* 0x08001f0213247589 */ /* 0x00032200000e0000 */
[----:B--2---:R-:W-:-:S02]  /*20de0*/  ISETP.GE.AND.EX P4, PT, R7, R28, PT, P4 ;  /* 0x0000001c0700720c */ /* 0x004fc40003f86340 */
[----:B---3--:R-:W-:Y:S02]  /*20df0*/  ISETP.GT.AND.EX P5, PT, R31, R32, PT, P5 ;  /* 0x000000201f00720c */ /* 0x008fe40003fa4350 */
[----:B------:R-:W-:Y:S02]  /*20e00*/  @!P3 SEL R30, RZ, 0xffffffff, !P4 ;  /* 0xffffffffff1eb807 */ /* 0x000fe40006000000 */
[----:B-----5:R-:W-:Y:S02]  /*20e10*/  ISETP.NE.AND.EX P2, PT, R11, R40, PT, P2 ;  /* 0x000000280b00720c */ /* 0x020fe40003f45320 */
[----:B------:R-:W-:Y:S01]  /*20e20*/  ISETP.GT.U32.AND P4, PT, R9, R42, PT ;  /* 0x0000002a0900720c */ /* 0x000fe20003f84070 */
[----:B-1----:R-:W-:Y:S01]  /*20e30*/  IMAD.SHL.U32 R2, R2, 0x2, RZ ;  /* 0x0000000202027824 */ /* 0x002fe200078e00ff */
[----:B------:R-:W-:Y:S02]  /*20e40*/  SEL R38, RZ, 0xffffffff, P5 ;  /* 0xffffffffff267807 */ /* 0x000fe40002800000 */
[----:B0-----:R-:W-:-:S02]  /*20e50*/  ISETP.GE.U32.AND P5, PT, R0, R39, PT ;  /* 0x000000270000720c */ /* 0x001fc40003fa6070 */
[----:B------:R-:W-:Y:S02]  /*20e60*/  ISETP.GT.AND.EX P4, PT, R11, R40, PT, P4 ;  /* 0x000000280b00720c */ /* 0x000fe40003f84340 */
[----:B------:R-:W-:Y:S02]  /*20e70*/  ISETP.NE.AND.EX P6, PT, R31, R32, PT, P6 ;  /* 0x000000201f00720c */ /* 0x000fe40003fc5360 */
[----:B------:R-:W-:Y:S02]  /*20e80*/  ISETP.GE.AND.EX P5, PT, R3, R44, PT, P5 ;  /* 0x0000002c0300720c */ /* 0x000fe40003fa6350 */
[----:B------:R-:W-:Y:S02]  /*20e90*/  SEL R41, RZ, 0xffffffff, P4 ;  /* 0xffffffffff297807 */ /* 0x000fe40002000000 */
[----:B------:R-:W-:Y:S02]  /*20ea0*/  @!P2 SEL R41, RZ, 0xffffffff, !P5 ;  /* 0xffffffffff29a807 */ /* 0x000fe40006800000 */
[----:B----4-:R-:W-:-:S02]  /*20eb0*/  ISETP.GE.U32.AND P3, PT, R18, R37, PT ;  /* 0x000000251200720c */ /* 0x010fc40003f66070 */
[----:B------:R-:W-:Y:S02]  /*20ec0*/  ISETP.NE.U32.AND P2, PT, R14, 0x1, PT ;  /* 0x000000010e00780c */ /* 0x000fe40003f45070 */
[----:B------:R-:W-:Y:S02]  /*20ed0*/  ISETP.GE.AND.EX P3, PT, R19, R36, PT, P3 ;  /* 0x000000241300720c */ /* 0x000fe40003f66330 */
[----:B------:R-:W-:Y:S02]  /*20ee0*/  SEL R13, R10, R13, !P2 ;  /* 0x0000000d0a0d7207 */ /* 0x000fe40005000000 */
[----:B------:R-:W-:Y:S02]  /*20ef0*/  SEL R15, R8, R15, !P2 ;  /* 0x0000000f080f7207 */ /* 0x000fe40005000000 */
[----:B------:R-:W-:Y:S02]  /*20f00*/  SEL R16, R17, R16, !P2 ;  /* 0x0000001011107207 */ /* 0x000fe40005000000 */
[----:B------:R-:W-:-:S02]  /*20f10*/  SEL R33, R12, R33, !P2 ;  /* 0x000000210c217207 */ /* 0x000fc40005000000 */
[----:B------:R-:W-:Y:S02]  /*20f20*/  ISETP.GE.AND P2, PT, R2, UR4, PT ;  /* 0x0000000402007c0c */ /* 0x000fe4000bf46270 */
[----:B------:R-:W-:Y:S02]  /*20f30*/  @!P6 SEL R38, RZ, 0xffffffff, !P3 ;  /* 0xffffffffff26e807 */ /* 0x000fe40005800000 */
[----:B------:R-:W-:Y:S02]  /*20f40*/  LOP3.LUT R30, R30, 0x1, RZ, 0xc0, !PT ;  /* 0x000000011e1e7812 */ /* 0x000fe400078ec0ff */
[----:B------:R-:W-:Y:S02]  /*20f50*/  LOP3.LUT R38, R38, 0x1, RZ, 0xc0, !PT ;  /* 0x0000000126267812 */ /* 0x000fe400078ec0ff */
[----:B------:R-:W-:Y:S02]  /*20f60*/  LOP3.LUT R41, R41, 0x1, RZ, 0xc0, !PT ;  /* 0x0000000129297812 */ /* 0x000fe400078ec0ff */
        /* <DEDUP_REMOVED lines=16> */
.L_x_2771:
        /* <DEDUP_REMOVED lines=10> */
[----:B------:R-:W-:Y:S02]  /*21110*/  IADD3.X R7, PT, PT, R7, UR5, RZ, P2, !PT ;  /* 0x0000000507077c10 */ /* 0x000fe400097fe4ff */
[----:B------:R-:W-:Y:S02]  /*21120*/  IADD3.X R19, PT, PT, R19, UR5, RZ, P3, !PT ;  /* 0x0000000513137c10 */ /* 0x000fe40009ffe4ff */
[----:B------:R-:W-:-:S07]  /*21130*/  IADD3.X R3, PT, PT, R3, UR5, RZ, P4, !PT ;  /* 0x0000000503037c10 */ /* 0x000fce000a7fe4ff */
.L_x_2777:
        /* <DEDUP_REMOVED lines=18> */
.L_x_2780:
[----:B------:R-:W-:Y:S01]  /*21260*/  IMAD.MOV.U32 R16, RZ, RZ, RZ ;  /* 0x000000ffff107224 */ /* 0x000fe200078e00ff */
[----:B------:R-:W-:Y:S01]  /*21270*/  CS2R R6, SRZ ;  /* 0x0000000000067805 */ /* 0x000fe2000001ff00 */
[----:B------:R-:W-:Y:S01]  /*21280*/  IMAD.MOV.U32 R33, RZ, RZ, RZ ;  /* 0x000000ffff217224 */ /* 0x000fe200078e00ff */
[----:B------:R-:W-:Y:S01]  /*21290*/  CS2R R18, SRZ ;  /* 0x0000000000127805 */ /* 0x000fe2000001ff00 */
[----:B------:R-:W-:Y:S02]  /*212a0*/  IMAD.MOV.U32 R0, RZ, RZ, RZ ;  /* 0x000000ffff007224 */ /* 0x000fe400078e00ff */
[----:B------:R-:W-:-:S07]  /*212b0*/  IMAD.MOV.U32 R3, RZ, RZ, RZ ;  /* 0x000000ffff037224 */ /* 0x000fce00078e00ff */
.L_x_2779:
[----:B------:R-:W4:Y:S01]  /*212c0*/  LDCU.U8 UR4, c[0x0][0x7a1] ;  /* 0x0000f420ff0477ac */ /* 0x000f220008000000 */
[----:B------:R-:W-:Y:S02]  /*212d0*/  IMAD.MOV.U32 R17, RZ, RZ, R33 ;  /* 0x000000ffff117224 */ /* 0x000fe400078e0021 */
[----:B------:R-:W-:Y:S02]  /*212e0*/  IMAD.MOV.U32 R28, RZ, RZ, R6 ;  /* 0x000000ffff1c7224 */ /* 0x000fe400078e0006 */
[----:B------:R-:W-:Y:S02]  /*212f0*/  IMAD.MOV.U32 R29, RZ, RZ, R7 ;  /* 0x000000ffff1d7224 */ /* 0x000fe400078e0007 */
[----:B------:R-:W-:Y:S02]  /*21300*/  IMAD.MOV.U32 R30, RZ, RZ, R0 ;  /* 0x000000ffff1e7224 */ /* 0x000fe400078e0000 */
[----:B------:R-:W-:Y:S01]  /*21310*/  IMAD.MOV.U32 R31, RZ, RZ, R3 ;  /* 0x000000ffff1f7224 */ /* 0x000fe200078e0003 */
[----:B----4-:R-:W-:-:S09]  /*21320*/  UISETP.NE.AND UP0, UPT, UR4, URZ, UPT ;  /* 0x000000ff0400728c */ /* 0x010fd2000bf05270 */
[----:B------:R-:W-:Y:S05]  /*21330*/  BRA.U !UP0, `(.L_x_2781) ;  /* 0x0000000508787547 */ /* 0x000fea000b800000 */
[----:B------:R-:W4:Y:S02]  /*21340*/  LDCU UR4, c[0x0][0x7a4] ;  /* 0x0000f480ff0477ac */ /* 0x000f240008000800 */
[----:B----4-:R-:W-:-:S09]  /*21350*/  UISETP.NE.AND UP0, UPT, UR4, 0x1, UPT ;  /* 0x000000010400788c */ /* 0x010fd2000bf05270 */
        /* <DEDUP_REMOVED lines=17> */
.L_x_2783:
        /* <DEDUP_REMOVED lines=19> */
.L_x_2784:
[----:B------:R-:W-:Y:S05]  /*215a0*/  BRA `(.L_x_2785) ;  /* 0x0000000000107947 */ /* 0x000fea0003800000 */
.L_x_2782:
[----:B------:R-:W4:Y:S02]  /*215b0*/  LDCU.64 UR4, c[0x0][0x770] ;  /* 0x0000ee00ff0477ac */ /* 0x000f240008000a00 */
[----:B----4-:R-:W-:-:S05]  /*215c0*/  IADD3 R2, P0, PT, R23, UR4, RZ ;  /* 0x0000000417027c10 */ /* 0x010fca000ff1e0ff */
[----:B------:R-:W-:-:S05]  /*215d0*/  IMAD.X R3, RZ, RZ, UR5, P0 ;  /* 0x00000005ff037e24 */ /* 0x000fca00080e06ff */
[----:B------:R4:W-:Y:S03]  /*215e0*/  STG.E.64 desc[UR36][R2.64], R16 ;  /* 0x0000001002007986 */ /* 0x0009e6000c101b24 */
.L_x_2785:
[----:B------:R-:W5:Y:S01]  /*215f0*/  LDCU.64 UR6, c[0x0][0x770] ;  /* 0x0000ee00ff0677ac */ /* 0x000f620008000a00 */
[----:B------:R-:W0:Y:S01]  /*21600*/  LDCU UR4, c[0x0][0x7a4] ;  /* 0x0000f480ff0477ac */ /* 0x000e220008000800 */
[----:B-----5:R-:W-:Y:S01]  /*21610*/  IADD3 R26, P0, PT, R26, UR6, RZ ;  /* 0x000000061a1a7c10 */ /* 0x020fe2000ff1e0ff */
[----:B0-----:R-:W-:-:S04]  /*21620*/  UISETP.NE.AND UP0, UPT, UR4, 0x1, UPT ;  /* 0x000000010400788c */ /* 0x001fc8000bf05270 */
[----:B------:R-:W-:-:S05]  /*21630*/  IMAD.X R27, RZ, RZ, UR7, P0 ;  /* 0x00000007ff1b7e24 */ /* 0x000fca00080e06ff */
[----:B------:R0:W-:Y:S01]  /*21640*/  STG.E.64 desc[UR36][R26.64], R28 ;  /* 0x0000001c1a007986 */ /* 0x0001e2000c101b24 */
[----:B------:R-:W-:Y:S05]  /*21650*/  BRA.U !UP0, `(.L_x_2786) ;  /* 0x0000000108907547 */ /* 0x000fea000b800000 */
[----:B----4-:R-:W-:Y:S01]  /*21660*/  MOV R16, 0x0 ;  /* 0x0000000000107802 */ /* 0x010fe20000000f00 */
        /* <DEDUP_REMOVED lines=15> */
.L_x_2787:
        /* <DEDUP_REMOVED lines=19> */
.L_x_2788:
[----:B------:R-:W-:Y:S05]  /*21890*/  BRA `(.L_x_2789) ;  /* 0x00000000000c7947 */ /* 0x000fea0003800000 */
.L_x_2786:
[----:B----4-:R-:W-:-:S05]  /*218a0*/  IADD3 R2, P0, PT, R25, UR6, RZ ;  /* 0x0000000619027c10 */ /* 0x010fca000ff1e0ff */
[----:B------:R-:W-:-:S05]  /*218b0*/  IMAD.X R3, RZ, RZ, UR7, P0 ;  /* 0x00000007ff037e24 */ /* 0x000fca00080e06ff */
[----:B------:R4:W-:Y:S03]  /*218c0*/  STG.E.64 desc[UR36][R2.64], R18 ;  /* 0x0000001202007986 */ /* 0x0009e6000c101b24 */
.L_x_2789:
[----:B------:R-:W5:Y:S02]  /*218d0*/  LDCU.64 UR4, c[0x0][0x770] ;  /* 0x0000ee00ff0477ac */ /* 0x000f640008000a00 */
[----:B-----5:R-:W-:-:S05]  /*218e0*/  IADD3 R24, P0, PT, R24, UR4, RZ ;  /* 0x0000000418187c10 */ /* 0x020fca000ff1e0ff */
[----:B------:R-:W-:-:S05]  /*218f0*/  IMAD.X R25, RZ, RZ, UR5, P0 ;  /* 0x00000005ff197e24 */ /* 0x000fca00080e06ff */
[----:B------:R-:W-:Y:S01]  /*21900*/  STG.E.64 desc[UR36][R24.64], R30 ;  /* 0x0000001e18007986 */ /* 0x000fe2000c101b24 */
[----:B------:R-:W-:Y:S05]  /*21910*/  EXIT ;  /* 0x000000000000794d */ /* 0x000fea0003800000 */
.L_x_2781:
        /* <DEDUP_REMOVED lines=16> */
.L_x_2790:
        /* <DEDUP_REMOVED lines=15> */
.L_x_2791:
        /* <DEDUP_REMOVED lines=15> */
.L_x_2792:
        /* <DEDUP_REMOVED lines=15> */
.L_x_2793:
[----:B------:R-:W-:Y:S05]  /*21cf0*/  EXIT ;  /* 0x000000000000794d */ /* 0x000fea0003800000 */
.L_x_2778:
[----:B------:R-:W4:Y:S02]  /*21d00*/  LDCU.U8 UR4, c[0x0][0x7a1] ;  /* 0x0000f420ff0477ac */ /* 0x000f240008000000 */
[----:B----4-:R-:W-:Y:S01]  /*21d10*/  UISETP.NE.AND UP1, UPT, UR4, URZ, UPT ;  /* 0x000000ff0400728c */ /* 0x010fe2000bf25270 */
[----:B------:R-:W-:Y:S10]  /*21d20*/  BRA.U !UP0, `(.L_x_2794) ;  /* 0x0000000508007547 */ /* 0x000ff4000b800000 */
[----:B------:R-:W4:Y:S04]  /*21d30*/  LDG.E.64 R34, desc[UR36][R4.64] ;  /* 0x0000002404227981 */ /* 0x000f28000c1e1b00 */
[----:B-123--:R-:W2:Y:S04]  /*21d40*/  LDG.E.64 R36, desc[UR36][R4.64+0x8] ;  /* 0x0000082404247981 */ /* 0x00eea8000c1e1b00 */
[----:B------:R-:W3:Y:S04]  /*21d50*/  LDG.E.64 R38, desc[UR36][R4.64+0x10] ;  /* 0x0000102404267981 */ /* 0x000ee8000c1e1b00 */
[----:B------:R-:W5:Y:S04]  /*21d60*/  LDG.E.64 R40, desc[UR36][R4.64+0x18] ;  /* 0x0000182404287981 */ /* 0x000f68000c1e1b00 */
[----:B------:R-:W5:Y:S04]  /*21d70*/  LDG.E.64 R42, desc[UR36][R4.64+0x20] ;  /* 0x00002024042a7981 */ /* 0x000f68000c1e1b00 */
[----:B------:R-:W5:Y:S04]  /*21d80*/  LDG.E.64 R46, desc[UR36][R4.64+0x30] ;  /* 0x00003024042e7981 */ /* 0x000f68000c1e1b00 */
[----:B------:R-:W5:Y:S04]  /*21d90*/  LDG.E.64 R44, desc[UR36][R4.64+0x28] ;  /* 0x00002824042c7981 */ /* 0x000f68000c1e1b00 */
[----:B------:R-:W5:Y:S01]  /*21da0*/  LDG.E.64 R48, desc[UR36][R4.64+0x38] ;  /* 0x0000382404307981 */ /* 0x000f62000c1e1b00 */
[----:B----4-:R-:W-:-:S04]  /*21db0*/  ISETP.NE.U32.AND P1, PT, R34, R13, PT ;  /* 0x0000000d2200720c */ /* 0x010fc80003f25070 */
[C---:B------:R-:W-:Y:S02]  /*21dc0*/  ISETP.NE.AND.EX P1, PT, R35.reuse, R15, PT, P1 ;  /* 0x0000000f2300720c */ /* 0x040fe40003f25310 */
[----:B------:R-:W-:Y:S02]  /*21dd0*/  ISETP.GT.U32.AND P2, PT, R34, R13, PT ;  /* 0x0000000d2200720c */ /* 0x000fe40003f44070 */
[----:B--2---:R-:W-:Y:S02]  /*21de0*/  ISETP.GE.U32.AND P0, PT, R36, R16, PT ;  /* 0x000000102400720c */ /* 0x004fe40003f06070 */
[----:B------:R-:W-:Y:S02]  /*21df0*/  ISETP.GT.AND.EX P2, PT, R35, R15, PT, P2 ;  /* 0x0000000f2300720c */ /* 0x000fe40003f44320 */
[----:B------:R-:W-:Y:S02]  /*21e00*/  ISETP.GE.AND.EX P0, PT, R37, R33, PT, P0 ;  /* 0x000000212500720c */ /* 0x000fe40003f06300 */
[----:B------:R-:W-:-:S03]  /*21e10*/  SEL R2, RZ, 0xffffffff, P2 ;  /* 0xffffffffff027807 */ /* 0x000fc60001000000 */
[----:B------:R-:W-:Y:S02]  /*21e20*/  @!P1 SEL R2, RZ, 0xffffffff, !P0 ;  /* 0xffffffffff029807 */ /* 0x000fe40004000000 */
[CC--:B---3--:R-:W-:Y:S02]  /*21e30*/  ISETP.NE.U32.AND P0, PT, R38.reuse, R21.reuse, PT ;  /* 0x000000152600720c */ /* 0x0c8fe40003f05070 */
[----:B------:R-:W-:Y:S02]  /*21e40*/  ISETP.GT.U32.AND P1, PT, R38, R21, PT ;  /* 0x000000152600720c */ /* 0x000fe40003f24070 */
[----:B------:R-:W-:Y:S02]  /*21e50*/  LOP3.LUT R2, R2, 0x1, RZ, 0xc0, !PT ;  /* 0x0000000102027812 */ /* 0x000fe400078ec0ff */
[CC--:B------:R-:W-:Y:S02]  /*21e60*/  ISETP.NE.AND.EX P0, PT, R39.reuse, R27.reuse, PT, P0 ;  /* 0x0000001b2700720c */ /* 0x0c0fe40003f05300 */
[----:B------:R-:W-:-:S02]  /*21e70*/  ISETP.GT.AND.EX P1, PT, R39, R27, PT, P1 ;  /* 0x0000001b2700720c */ /* 0x000fc40003f24310 */
[----:B------:R-:W-:Y:S02]  /*21e80*/  ISETP.NE.U32.AND P6, PT, R2, 0x1, PT ;  /* 0x000000010200780c */ /* 0x000fe40003fc5070 */
[----:B-----5:R-:W-:Y:S02]  /*21e90*/  ISETP.GE.U32.AND P2, PT, R40, R6, PT ;  /* 0x000000062800720c */ /* 0x020fe40003f46070 */
[----:B------:R-:W-:Y:S02]  /*21ea0*/  SEL R2, RZ, 0xffffffff, P1 ;  /* 0xffffffffff027807 */ /* 0x000fe40000800000 */
[----:B------:R-:W-:Y:S02]  /*21eb0*/  ISETP.NE.U32.AND P3, PT, R42, R29, PT ;  /* 0x0000001d2a00720c */ /* 0x000fe40003f65070 */
[----:B------:R-:W-:Y:S02]  /*21ec0*/  ISETP.NE.U32.AND P1, PT, R46, R9, PT ;  /* 0x000000092e00720c */ /* 0x000fe40003f25070 */
[----:B------:R-:W-:-:S02]  /*21ed0*/  ISETP.GE.AND.EX P2, PT, R41, R7, PT, P2 ;  /* 0x000000072900720c */ /* 0x000fc40003f46320 */
[----:B------:R-:W-:Y:S02]  /*21ee0*/  ISETP.NE.AND.EX P3, PT, R43, R31, PT, P3 ;  /* 0x0000001f2b00720c */ /* 0x000fe40003f65330 */
[----:B------:R-:W-:Y:S02]  /*21ef0*/  ISETP.NE.AND.EX P1, PT, R47, R11, PT, P1 ;  /* 0x0000000b2f00720c */ /* 0x000fe40003f25310 */
[----:B------:R-:W-:Y:S02]  /*21f00*/  ISETP.GT.U32.AND P5, PT, R42, R29, PT ;  /* 0x0000001d2a00720c */ /* 0x000fe40003fa4070 */
[----:B------:R-:W-:Y:S02]  /*21f10*/  @!P0 SEL R2, RZ, 0xffffffff, !P2 ;  /* 0xffffffffff028807 */ /* 0x000fe40005000000 */
[----:B------:R-:W-:Y:S02]  /*21f20*/  ISETP.GT.U32.AND P2, PT, R46, R9, PT ;  /* 0x000000092e00720c */ /* 0x000fe40003f44070 */
[----:B------:R-:W-:-:S02]  /*21f30*/  ISETP.GE.U32.AND P4, PT, R44, R18, PT ;  /* 0x000000122c00720c */ /* 0x000fc40003f86070 */
[----:B------:R-:W-:Y:S02]  /*21f40*/  ISETP.GE.U32.AND P0, PT, R48, R0, PT ;  /* 0x000000003000720c */ /* 0x000fe40003f06070 */
[----:B------:R-:W-:Y:S02]  /*21f50*/  ISETP.GT.AND.EX P5, PT, R43, R31, PT, P5 ;  /* 0x0000001f2b00720c */ /* 0x000fe40003fa4350 */
[----:B------:R-:W-:Y:S02]  /*21f60*/  LOP3.LUT R2, R2, 0x1, RZ, 0xc0, !PT ;  /* 0x0000000102027812 */ /* 0x000fe400078ec0ff */
[----:B------:R-:W-:Y:S02]  /*21f70*/  ISETP.GT.AND.EX P2, PT, R47, R11, PT, P2 ;  /* 0x0000000b2f00720c */ /* 0x000fe40003f44320 */
[----:B------:R-:W-:Y:S02]  /*21f80*/  ISETP.GE.AND.EX P4, PT, R45, R19, PT, P4 ;  /* 0x000000132d00720c */ /* 0x000fe40003f86340 */
[----:B------:R-:W-:-:S02]  /*21f90*/  ISETP.GE.AND.EX P0, PT, R49, R3, PT, P0 ;  /* 0x000000033100720c */ /* 0x000fc40003f06300 */
[----:B------:R-:W-:Y:S02]  /*21fa0*/  SEL R8, RZ, 0xffffffff, P5 ;  /* 0xffffffffff087807 */ /* 0x000fe40002800000 */
[----:B------:R-:W-:Y:S02]  /*21fb0*/  ISETP.NE.U32.AND P5, PT, R2, 0x1, PT ;  /* 0x000000010200780c */ /* 0x000fe40003fa5070 */
        /* <DEDUP_REMOVED lines=22> */
[----:B------:R-:W-:-:S07]  /*22120*/  SEL R3, R3, R49, !P1 ;  /* 0x0000003103037207 */ /* 0x000fce0004800000 */
.L_x_2794:
[----:B------:R-:W-:Y:S02]  /*22130*/  IMAD.MOV.U32 R17, RZ, RZ, R33 ;  /* 0x000000ffff117224 */ /* 0x000fe400078e0021 */
[----:B------:R-:W-:Y:S02]  /*22140*/  IMAD.MOV.U32 R14, RZ, RZ, R13 ;  /* 0x000000ffff0e7224 */ /* 0x000fe400078e000d */
[----:B------:R-:W-:Y:S02]  /*22150*/  IMAD.MOV.U32 R30, RZ, RZ, R29 ;  /* 0x000000ffff1e7224 */ /* 0x000fe400078e001d */
[----:B------:R-:W-:Y:S02]  /*22160*/  IMAD.MOV.U32 R12, RZ, RZ, R21 ;  /* 0x000000ffff0c7224 */ /* 0x000fe400078e0015 */
[----:B------:R-:W-:Y:S02]  /*22170*/  IMAD.MOV.U32 R13, RZ, RZ, R27 ;  /* 0x000000ffff0d7224 */ /* 0x000fe400078e001b */
[----:B------:R-:W-:-:S02]  /*22180*/  IMAD.MOV.U32 R32, RZ, RZ, R6 ;  /* 0x000000ffff207224 */ /* 0x000fc400078e0006 */
[----:B------:R-:W-:Y:S02]  /*22190*/  IMAD.MOV.U32 R33, RZ, RZ, R7 ;  /* 0x000000ffff217224 */ /* 0x000fe400078e0007 */
[----:B------:R-:W-:Y:S02]  /*221a0*/  IMAD.MOV.U32 R10, RZ, RZ, R9 ;  /* 0x000000ffff0a7224 */ /* 0x000fe400078e0009 */
[----:B------:R-:W-:Y:S02]  /*221b0*/  IMAD.MOV.U32 R28, RZ, RZ, R0 ;  /* 0x000000ffff1c7224 */ /* 0x000fe400078e0000 */
[----:B------:R-:W-:Y:S01]  /*221c0*/  IMAD.MOV.U32 R29, RZ, RZ, R3 ;  /* 0x000000ffff1d7224 */ /* 0x000fe200078e0003 */
[----:B------:R-:W-:Y:S06]  /*221d0*/  BRA.U !UP1, `(.L_x_2795) ;  /* 0x0000000509787547 */ /* 0x000fec000b800000 */
        /* <DEDUP_REMOVED lines=19> */
.L_x_2797:
        /* <DEDUP_REMOVED lines=19> */
.L_x_2798:
[----:B------:R-:W-:Y:S05]  /*22440*/  BRA `(.L_x_2799) ;  /* 0x0000000000107947 */ /* 0x000fea0003800000 */
.L_x_2796:
[----:B------:R-:W4:Y:S02]  /*22450*/  LDCU.64 UR4, c[0x0][0x770] ;  /* 0x0000ee00ff0477ac */ /* 0x000f240008000a00 */
[----:B----4-:R-:W-:-:S05]  /*22460*/  IADD3 R2, P0, PT, R23, UR4, RZ ;  /* 0x0000000417027c10 */ /* 0x010fca000ff1e0ff */
[----:B------:R-:W-:-:S05]  /*22470*/  IMAD.X R3, RZ, RZ, UR5, P0 ;  /* 0x00000005ff037e24 */ /* 0x000fca00080e06ff */
[----:B------:R4:W-:Y:S03]  /*22480*/  STG.E.64 desc[UR36][R2.64], R16 ;  /* 0x0000001002007986 */ /* 0x0009e6000c101b24 */
.L_x_2799:
        /* <DEDUP_REMOVED lines=23> */
.L_x_2801:
        /* <DEDUP_REMOVED lines=19> */
.L_x_2802:
[----:B------:R-:W-:Y:S05]  /*22730*/  BRA `(.L_x_2803) ;  /* 0x00000000000c7947 */ /* 0x000fea0003800000 */
.L_x_2800:
[----:B----4-:R-:W-:-:S05]  /*22740*/  IADD3 R2, P0, PT, R25, UR6, RZ ;  /* 0x0000000619027c10 */ /* 0x010fca000ff1e0ff */
[----:B------:R-:W-:-:S05]  /*22750*/  IMAD.X R3, RZ, RZ, UR7, P0 ;  /* 0x00000007ff037e24 */ /* 0x000fca00080e06ff */
[----:B------:R4:W-:Y:S03]  /*22760*/  STG.E.64 desc[UR36][R2.64], R18 ;  /* 0x0000001202007986 */ /* 0x0009e6000c101b24 */
.L_x_2803:
[----:B------:R-:W5:Y:S02]  /*22770*/  LDCU.64 UR4, c[0x0][0x770] ;  /* 0x0000ee00ff0477ac */ /* 0x000f640008000a00 */
[----:B-----5:R-:W-:-:S05]  /*22780*/  IADD3 R24, P0, PT, R24, UR4, RZ ;  /* 0x0000000418187c10 */ /* 0x020fca000ff1e0ff */
[----:B------:R-:W-:-:S05]  /*22790*/  IMAD.X R25, RZ, RZ, UR5, P0 ;  /* 0x00000005ff197e24 */ /* 0x000fca00080e06ff */
[----:B------:R-:W-:Y:S01]  /*227a0*/  STG.E.64 desc[UR36][R24.64], R28 ;  /* 0x0000001c18007986 */ /* 0x000fe2000c101b24 */
[----:B------:R-:W-:Y:S05]  /*227b0*/  EXIT ;  /* 0x000000000000794d */ /* 0x000fea0003800000 */
.L_x_2795:
        /* <DEDUP_REMOVED lines=9> */
.L_x_2752:
        /* <DEDUP_REMOVED lines=23> */
.L_x_2804:
        /* <DEDUP_REMOVED lines=18> */
.L_x_2807:
[----:B------:R-:W-:Y:S01]  /*22ae0*/  CS2R R66, SRZ ;  /* 0x0000000000427805 */ /* 0x000fe2000001ff00 */
[----:B------:R-:W-:Y:S01]  /*22af0*/  IMAD.MOV.U32 R16, RZ, RZ, RZ ;  /* 0x000000ffff107224 */ /* 0x000fe200078e00ff */
[----:B------:R-:W-:Y:S01]  /*22b00*/  CS2R R68, SRZ ;  /* 0x0000000000447805 */ /* 0x000fe2000001ff00 */
[----:B------:R-:W-:Y:S01]  /*22b10*/  IMAD.MOV.U32 R79, RZ, RZ, RZ ;  /* 0x000000ffff4f7224 */ /* 0x000fe200078e00ff */
[----:B------:R-:W-:-:S07]  /*22b20*/  CS2R R18, SRZ ;  /* 0x0000000000127805 */ /* 0x000fce000001ff00 */
.L_x_2806:
[----:B------:R-:W1:Y:S01]  /*22b30*/  LDCU.U8 UR4, c[0x0][0x7a1] ;  /* 0x0000f420ff0477ac */ /* 0x000e620008000000 */
        /* <DEDUP_REMOVED lines=22> */
.L_x_2810:
        /* <DEDUP_REMOVED lines=19> */
.L_x_2811:
[----:B------:R-:W-:Y:S05]  /*22dd0*/  BRA `(.L_x_2812) ;  /* 0x0000000000107947 */ /* 0x000fea0003800000 */
.L_x_2809:
[----:B------:R-:W1:Y:S02]  /*22de0*/  LDCU.64 UR4, c[0x0][0x770] ;  /* 0x0000ee00ff0477ac */ /* 0x000e640008000a00 */
[----:B-1----:R-:W-:-:S05]  /*22df0*/  IADD3 R2, P0, PT, R23, UR4, RZ ;  /* 0x0000000417027c10 */ /* 0x002fca000ff1e0ff */
[----:B------:R-:W-:-:S05]  /*22e00*/  IMAD.X R3, RZ, RZ, UR5, P0 ;  /* 0x00000005ff037e24 */ /* 0x000fca00080e06ff */
[----:B------:R1:W-:Y:S03]  /*22e10*/  STG.E.64 desc[UR36][R2.64], R18 ;  /* 0x0000001202007986 */ /* 0x0003e6000c101b24 */
.L_x_2812:
        /* <DEDUP_REMOVED lines=23> */
.L_x_2814:
        /* <DEDUP_REMOVED lines=19> */
.L_x_2815:
[----:B------:R-:W-:Y:S05]  /*230c0*/  BRA `(.L_x_2816) ;  /* 0x00000000000c7947 */ /* 0x000fea0003800000 */
.L_x_2813:
[----:B-1----:R-:W-:-:S05]  /*230d0*/  IADD3 R2, P0, PT, R25, UR6, RZ ;  /* 0x0000000619027c10 */ /* 0x002fca000ff1e0ff */
[----:B------:R-:W-:-:S05]  /*230e0*/  IMAD.X R3, RZ, RZ, UR7, P0 ;  /* 0x00000007ff037e24 */ /* 0x000fca00080e06ff */
[----:B------:R1:W-:Y:S03]  /*230f0*/  STG.E.64 desc[UR36][R2.64], R16 ;  /* 0x0000001002007986 */ /* 0x0003e6000c101b24 */
.L_x_2816:
[----:B------:R-:W3:Y:S02]  /*23100*/  LDCU.64 UR4, c[0x0][0x770] ;  /* 0x0000ee00ff0477ac */ /* 0x000ee40008000a00 */
[----:B---3--:R-:W-:-:S05]  /*23110*/  IADD3 R24, P0, PT, R24, UR4, RZ ;  /* 0x0000000418187c10 */ /* 0x008fca000ff1e0ff */
[----:B------:R-:W-:-:S05]  /*23120*/  IMAD.X R25, RZ, RZ, UR5, P0 ;  /* 0x00000005ff197e24 */ /* 0x000fca00080e06ff */
[----:B------:R-:W-:Y:S01]  /*23130*/  STG.E.64 desc[UR36][R24.64], R66 ;  /* 0x0000004218007986 */ /* 0x000fe2000c101b24 */
[----:B------:R-:W-:Y:S05]  /*23140*/  EXIT ;  /* 0x000000000000794d */ /* 0x000fea0003800000 */
.L_x_2808:
        /* <DEDUP_REMOVED lines=16> */
.L_x_2817:
        /* <DEDUP_REMOVED lines=15> */
.L_x_2818:
        /* <DEDUP_REMOVED lines=15> */
.L_x_2819:
        /* <DEDUP_REMOVED lines=15> */
.L_x_2820:
[----:B------:R-:W-:Y:S05]  /*23520*/  EXIT ;  /* 0x000000000000794d */ /* 0x000fea0003800000 */
.L_x_2805:
[----:B------:R-:W1:Y:S02]  /*23530*/  LDCU.U8 UR4, c[0x0][0x7a1] ;  /* 0x0000f420ff0477ac */ /* 0x000e640008000000 */
[----:B-1----:R-:W-:Y:S01]  /*23540*/  UISETP.NE.AND UP1, UPT, UR4, URZ, UPT ;  /* 0x000000ff0400728c */ /* 0x002fe2000bf25270 */
[----:B------:R-:W-:Y:S10]  /*23550*/  BRA.U !UP0, `(.L_x_2821) ;  /* 0x0000000508007547 */ /* 0x000ff4000b800000 */
        /* <DEDUP_REMOVED lines=8> */
[----:B--2---:R-:W-:-:S04]  /*235e0*/  ISETP.NE.U32.AND P1, PT, R20, R9, PT ;  /* 0x000000091400720c */ /* 0x004fc80003f25070 */
[C---:B------:R-:W-:Y:S02]  /*235f0*/  ISETP.NE.AND.EX P1, PT, R21.reuse, R15, PT, P1 ;  /* 0x0000000f1500720c */ /* 0x040fe40003f25310 */
[----:B------:R-:W-:Y:S02]  /*23600*/  ISETP.GT.U32.AND P2, PT, R20, R9, PT ;  /* 0x000000091400720c */ /* 0x000fe40003f44070 */
[----:B---3--:R-:W-:Y:S02]  /*23610*/  ISETP.GE.U32.AND P0, PT, R28, R18, PT ;  /* 0x000000121c00720c */ /* 0x008fe40003f06070 */
[----:B------:R-:W-:Y:S02]  /*23620*/  ISETP.GT.AND.EX P2, PT, R21, R15, PT, P2 ;  /* 0x0000000f1500720c */ /* 0x000fe40003f44320 */
[----:B------:R-:W-:Y:S02]  /*23630*/  ISETP.GE.AND.EX P0, PT, R29, R19, PT, P0 ;  /* 0x000000131d00720c */ /* 0x000fe40003f06300 */
[----:B------:R-:W-:-:S03]  /*23640*/  SEL R0, RZ, 0xffffffff, P2 ;  /* 0xffffffffff007807 */ /* 0x000fc60001000000 */
[----:B------:R-:W-:Y:S02]  /*23650*/  @!P1 SEL R0, RZ, 0xffffffff, !P0 ;  /* 0xffffffffff009807 */ /* 0x000fe40004000000 */
[CC--:B----4-:R-:W-:Y:S02]  /*23660*/  ISETP.NE.U32.AND P0, PT, R30.reuse, R10.reuse, PT ;  /* 0x0000000a1e00720c */ /* 0x0d0fe40003f05070 */
        /* <DEDUP_REMOVED lines=47> */
.L_x_2821:
[----:B------:R-:W-:Y:S02]  /*23960*/  IMAD.MOV.U32 R6, RZ, RZ, R11 ;  /* 0x000000ffff067224 */ /* 0x000fe400078e000b */
[----:B------:R-:W-:Y:S02]  /*23970*/  IMAD.MOV.U32 R17, RZ, RZ, R79 ;  /* 0x000000ffff117224 */ /* 0x000fe400078e004f */
[----:B------:R-:W-:Y:S02]  /*23980*/  IMAD.MOV.U32 R11, RZ, RZ, R3 ;  /* 0x000000ffff0b7224 */ /* 0x000fe400078e0003 */
[----:B------:R-:W-:Y:S01]  /*23990*/  IMAD.MOV.U32 R14, RZ, RZ, R9 ;  /* 0x000000ffff0e7224 */ /* 0x000fe200078e0009 */
[----:B------:R-:W-:Y:S06]  /*239a0*/  BRA.U !UP1, `(.L_x_2822) ;  /* 0x0000000509787547 */ /* 0x000fec000b800000 */
        /* <DEDUP_REMOVED lines=19> */
.L_x_2824:
        /* <DEDUP_REMOVED lines=19> */
.L_x_2825:
[----:B------:R-:W-:Y:S05]  /*23c10*/  BRA `(.L_x_2826) ;  /* 0x0000000000107947 */ /* 0x000fea0003800000 */
.L_x_2823:
[----:B------:R-:W1:Y:S02]  /*23c20*/  LDCU.64 UR4, c[0x0][0x770] ;  /* 0x0000ee00ff0477ac */ /* 0x000e640008000a00 */
[----:B-1----:R-:W-:-:S05]  /*23c30*/  IADD3 R2, P0, PT, R23, UR4, RZ ;  /* 0x0000000417027c10 */ /* 0x002fca000ff1e0ff */
[----:B------:R-:W-:-:S05]  /*23c40*/  IMAD.X R3, RZ, RZ, UR5, P0 ;  /* 0x00000005ff037e24 */ /* 0x000fca00080e06ff */
[----:B------:R1:W-:Y:S03]  /*23c50*/  STG.E.64 desc[UR36][R2.64], R18 ;  /* 0x0000001202007986 */ /* 0x0003e6000c101b24 */
.L_x_2826:
        /* <DEDUP_REMOVED lines=23> */
.L_x_2828:
        /* <DEDUP_REMOVED lines=19> */
.L_x_2829:
[----:B------:R-:W-:Y:S05]  /*23f00*/  BRA `(.L_x_2830) ;  /* 0x00000000000c7947 */ /* 0x000fea0003800000 */
.L_x_2827:
[----:B-1----:R-:W-:-:S05]  /*23f10*/  IADD3 R2, P0, PT, R25, UR6, RZ ;  /* 0x0000000619027c10 */ /* 0x002fca000ff1e0ff */
[----:B------:R-:W-:-:S05]  /*23f20*/  IMAD.X R3, RZ, RZ, UR7, P0 ;  /* 0x00000007ff037e24 */ /* 0x000fca00080e06ff */
[----:B------:R1:W-:Y:S03]  /*23f30*/  STG.E.64 desc[UR36][R2.64], R16 ;  /* 0x0000001002007986 */ /* 0x0003e6000c101b24 */
.L_x_2830:
[----:B------:R-:W3:Y:S02]  /*23f40*/  LDCU.64 UR4, c[0x0][0x770] ;  /* 0x0000ee00ff0477ac */ /* 0x000ee40008000a00 */
[----:B---3--:R-:W-:-:S05]  /*23f50*/  IADD3 R24, P0, PT, R24, UR4, RZ ;  /* 0x0000000418187c10 */ /* 0x008fca000ff1e0ff */
[----:B------:R-:W-:-:S05]  /*23f60*/  IMAD.X R25, RZ, RZ, UR5, P0 ;  /* 0x00000005ff197e24 */ /* 0x000fca00080e06ff */
[----:B------:R-:W-:Y:S01]  /*23f70*/  STG.E.64 desc[UR36][R24.64], R66 ;  /* 0x0000004218007986 */ /* 0x000fe2000c101b24 */
[----:B------:R-:W-:Y:S05]  /*23f80*/  EXIT ;  /* 0x000000000000794d */ /* 0x000fea0003800000 */
.L_x_2822:
        /* <DEDUP_REMOVED lines=9> */
        .weak           $__internal_11_$__cuda_sm20_div_u64
        .type           $__internal_11_$__cuda_sm20_div_u64,@function
        .size           $__internal_11_$__cuda_sm20_div_u64,(.L_x_6063 - $__internal_11_$__cuda_sm20_div_u64)
$__internal_11_$__cuda_sm20_div_u64:
        /* <DEDUP_REMOVED lines=69> */
[----:B------:R-:W-:Y:S06]  /*24470*/  RET.REL.NODEC R4 `(_ZN2at6native13reduce_kernelILi128ELi4ENS0_8ReduceOpIlNS0_9ArgMaxOpsIlEEjlLi4ELi4EEEEEvT1_) ;  /* 0xfffffdb804e07950 */ /* 0x000fec0003c3ffff */
.L_x_2831:
        /* <DEDUP_REMOVED lines=16> */
.L_x_6063:


//--------------------- .text._ZN2at6native13reduce_kernelILi512ELi1ENS0_8ReduceOpIiNS0_9ArgMaxOpsIiEEjlLi4ELi4EEEEEvT1_ --------------------------
	.section	.text._ZN2at6native13reduce_kernelILi512ELi1ENS0_8ReduceOpIiNS0_9ArgMaxOpsIiEEjlLi4ELi4EEEEEvT1_,"ax",@progbits
	.align	128
        .global         _ZN2at6native13reduce_kernelILi512ELi1ENS0_8ReduceOpIiNS0_9ArgMaxOpsIiEEjlLi4ELi4EEEEEvT1_
        .type           _ZN2at6native13reduce_kernelILi512ELi1ENS0_8ReduceOpIiNS0_9ArgMaxOpsIiEEjlLi4ELi4EEEEEvT1_,@function
        .size           _ZN2at6native13reduce_kernelILi512ELi1ENS0_8ReduceOpIiNS0_9ArgMaxOpsIiEEjlLi4ELi4EEEEEvT1_,(.L_x_6064 - _ZN2at6native13reduce_kernelILi512ELi1ENS0_8ReduceOpIiNS0_9ArgMaxOpsIiEEjlLi4ELi4EEEEEvT1_)
        .other          _ZN2at6native13reduce_kernelILi512ELi1ENS0_8ReduceOpIiNS0_9ArgMaxOpsIiEEjlLi4ELi4EEEEEvT1_,@"STO_CUDA_ENTRY STV_DEFAULT"
_ZN2at6native13reduce_kernelILi512ELi1ENS0_8ReduceOpIiNS0_9ArgMaxOpsIiEEjlLi4ELi4EEEEEvT1_:
.text._ZN2at6native13reduce_kernelILi512ELi1ENS0_8ReduceOpIiNS0_9ArgMaxOpsIiEEjlLi4ELi4EEEEEvT1_:
        /* <DEDUP_REMOVED lines=296> */
.L_x_2832:
[----:B------:R-:W0:Y:S01]  /*1280*/  LDCU UR5, c[0x0][0x39c] ;  /* 0x00007380ff0577ac */ /* 0x000e220008000800 */
[----:B------:R-:W-:Y:S01]  /*1290*/  BSSY.RECONVERGENT B0, `(.L_x_2833) ;  /* 0x0000b7f000007945 */ /* 0x000fe20003800200 */
[----:B------:R-:W-:Y:S01]  /*12a0*/  IMAD.MOV.U32 R14, RZ, RZ, RZ ;  /* 0x000000ffff0e7224 */ /* 0x000fe200078e00ff */
        /* <DEDUP_REMOVED lines=10> */
[----:B-1----:R-:W-:-:S04]  /*1350*/  IADD3 R14, P0, PT, R21, UR4, RZ ;  /* 0x00000004150e7c10 */ /* 0x002fc8000ff1e0ff */
[----:B------:R-:W-:Y:S01]  /*1360*/  MOV R2, R14 ;  /* 0x0000000e00027202 */ /* 0x000fe20000000f00 */
[----:B------:R-:W-:-:S04]  /*1370*/  IMAD.X R15, RZ, RZ, UR5, P0 ;  /* 0x00000005ff0f7e24 */ /* 0x000fc800080e06ff */
[----:B------:R-:W-:Y:S01]  /*1380*/  IMAD.MOV.U32 R3, RZ, RZ, R15 ;  /* 0x000000ffff037224 */ /* 0x000fe200078e000f */
[----:B------:R-:W-:Y:S06]  /*1390*/  BRA.U !UP0, `(.L_x_2835) ;  /* 0x0000000908f47547 */ /* 0x000fec000b800000 */
[----:B------:R-:W0:Y:S01]  /*13a0*/  LDC R18, c[0x0][0x388] ;  /* 0x0000e200ff127b82 */ /* 0x000e220000000800 */
[----:B------:R-:W1:Y:S01]  /*13b0*/  LDCU UR4, c[0x0][0x39c] ;  /* 0x00007380ff0477ac */ /* 0x000e620008000800 */
[----:B------:R-:W-:Y:S01]  /*13c0*/  SHF.R.U32.HI R7, RZ, 0x2, R14 ;  /* 0x00000002ff077819 */ /* 0x000fe2000001160e */
[----:B------:R-:W-:Y:S01]  /*13d0*/  BSSY.RECONVERGENT B1, `(.L_x_2836) ;  /* 0x0000037000017945 */ /* 0x000fe20003800200 */
[----:B------:R-:W-:Y:S02]  /*13e0*/  IMAD.MOV.U32 R8, RZ, RZ, RZ ;  /* 0x000000ffff087224 */ /* 0x000fe400078e00ff */
[----:B------:R-:W-:Y:S02]  /*13f0*/  LOP3.LUT P0, R7, R7, 0x3, RZ, 0xc0, !PT ;  /* 0x0000000307077812 */ /* 0x000fe4000780c0ff */
[----:B------:R-:W2:Y:S08]  /*1400*/  LDC R19, c[0x0][0x390] ;  /* 0x0000e400ff137b82 */ /* 0x000eb00000000800 */
[----:B------:R-:W3:Y:S01]  /*1410*/  LDC R17, c[0x0][0x394] ;  /* 0x0000e500ff117b82 */ /* 0x000ee20000000800 */
[----:B-1----:R-:W-:Y:S01]  /*1420*/  IMAD.U32 R16, RZ, RZ, UR4 ;  /* 0x00000004ff107e24 */ /* 0x002fe2000f8e00ff */
[----:B0-----:R-:W-:Y:S01]  /*1430*/  MOV R14, R18 ;  /* 0x00000012000e7202 */ /* 0x001fe20000000f00 */
[----:B------:R-:W-:-:S02]  /*1440*/  IMAD.MOV.U32 R15, RZ, RZ, R18 ;  /* 0x000000ffff0f7224 */ /* 0x000fc400078e0012 */
[--C-:B--2---:R-:W-:Y:S02]  /*1450*/  IMAD.MOV.U32 R12, RZ, RZ, R19.reuse ;  /* 0x000000ffff0c7224 */ /* 0x104fe400078e0013 */
[----:B------:R-:W-:Y:S01]  /*1460*/  IMAD.MOV.U32 R11, RZ, RZ, R19 ;  /* 0x000000ffff0b7224 */ /* 0x000fe200078e0013 */
[----:B---3--:R-:W-:Y:S01]  /*1470*/  MOV R10, R17 ;  /* 0x00000011000a7202 */ /* 0x008fe20000000f00 */
        /* <DEDUP_REMOVED lines=24> */
[----:B------:R-:W0:Y:S01]  /*1600*/  LDC.64 R8, c[0x0][0x390] ;  /* 0x0000e400ff087b82 */ /* 0x000e220000000a00 */
[----:B------:R-:W1:Y:S04]  /*1610*/  LDCU UR4, c[0x0][0x388] ;  /* 0x00007100ff0477ac */ /* 0x000e680008000800 */
[----:B------:R-:W1:Y:S01]  /*1620*/  LDG.E R20, desc[UR36][R20.64] ;  /* 0x0000002414147981 */ /* 0x000e62000c1e1900 */
[----:B------:R-:W-:-:S04]  /*1630*/  IADD3 R11, PT, PT, -R7, R0, RZ ;  /* 0x00000000070b7210 */ /* 0x000fc80007ffe1ff */
[----:B0-----:R-:W-:-:S04]  /*1640*/  ISETP.GT.U32.AND P0, PT, R11, R8, PT ;  /* 0x000000080b00720c */ /* 0x001fc80003f04070 */
[----:B------:R-:W-:-:S04]  /*1650*/  ISETP.GT.AND.EX P0, PT, RZ, R9, PT, P0 ;  /* 0x00000009ff00720c */ /* 0x000fc80003f04300 */
[----:B------:R-:W-:Y:S02]  /*1660*/  SEL R15, RZ, 0xffffffff, P0 ;  /* 0xffffffffff0f7807 */ /* 0x000fe40000000000 */
[C---:B-1----:R-:W-:Y:S02]  /*1670*/  ISETP.NE.AND P2, PT, R20.reuse, UR4, PT ;  /* 0x0000000414007c0c */ /* 0x042fe4000bf45270 */
[----:B------:R-:W-:-:S11]  /*1680*/  ISETP.GE.AND P1, PT, R20, UR4, PT ;  /* 0x0000000414007c0c */ /* 0x000fd6000bf26270 */
[----:B------:R-:W-:-:S04]  /*1690*/  @P2 SEL R15, RZ, 0xffffffff, !P1 ;  /* 0xffffffffff0f2807 */ /* 0x000fc80004800000 */
[----:B------:R-:W-:-:S04]  /*16a0*/  LOP3.LUT R15, R15, 0x1, RZ, 0xc0, !PT ;  /* 0x000000010f0f7812 */ /* 0x000fc800078ec0ff */
[----:B------:R-:W-:-:S04]  /*16b0*/  ISETP.NE.U32.AND P0, PT, R15, 0x1, PT ;  /* 0x000000010f00780c */ /* 0x000fc80003f05070 */
[----:B------:R-:W-:Y:S02]  /*16c0*/  SEL R11, R11, R8, !P0 ;  /* 0x000000080b0b7207 */ /* 0x000fe40004000000 */
[----:B------:R-:W-:Y:S02]  /*16d0*/  SEL R9, R9, RZ, P0 ;  /* 0x000000ff09097207 */ /* 0x000fe40000000000 */
[----:B------:R-:W-:-:S07]  /*16e0*/  SEL R15, R20, UR4, !P0 ;  /* 0x00000004140f7c07 */ /* 0x000fce000c000000 */
.L_x_2839:
[----:B------:R-:W-:Y:S05]  /*16f0*/  BSYNC.RECONVERGENT B2 ;  /* 0x0000000000027941 */ /* 0x000fea0003800200 */
.L_x_2838:
[----:B------:R-:W-:Y:S02]  /*1700*/  IADD3 R2, P0, PT, R2, 0x10, RZ ;  /* 0x0000001002027810 */ /* 0x000fe40007f1e0ff */
[C---:B------:R-:W-:Y:S02]  /*1710*/  IADD3 R16, PT, PT, R7.reuse, -0x4, R13 ;  /* 0xfffffffc07107810 */ /* 0x040fe40007ffe00d */
[----:B------:R-:W-:Y:S01]  /*1720*/  IADD3 R8, PT, PT, -R7, 0x4, RZ ;  /* 0x0000000407087810 */ /* 0x000fe20007ffe1ff */
[----:B------:R-:W-:-:S08]  /*1730*/  IMAD.X R3, RZ, RZ, R3, P0 ;  /* 0x000000ffff037224 */ /* 0x000fd000000e0603 */
.L_x_2837:
[----:B------:R-:W-:Y:S05]  /*1740*/  BSYNC.RECONVERGENT B1 ;  /* 0x0000000000017941 */ /* 0x000fea0003800200 */
.L_x_2836:
[----:B------:R-:W-:Y:S01]  /*1750*/  ISETP.NE.AND P0, PT, RZ, UR21, PT ;  /* 0x00000015ff007c0c */ /* 0x000fe2000bf05270 */
[----:B------:R-:W-:Y:S01]  /*1760*/  IMAD.SHL.U32 R23, R4, 0x4, RZ ;  /* 0x0000000404177824 */ /* 0x000fe200078e00ff */
[----:B------:R-:W-:Y:S01]  /*1770*/  ISETP.NE.AND P1, PT, RZ, UR22, PT ;  /* 0x00000016ff007c0c */ /* 0x000fe2000bf25270 */
[----:B------:R-:W-:Y:S01]  /*1780*/  BSSY.RECONVERGENT B1, `(.L_x_2840) ;  /* 0x0000046000017945 */ /* 0x000fe20003800200 */
[----:B------:R-:W-:Y:S01]  /*1790*/  ISETP.NE.AND P0, PT, R5, RZ, P0 ;  /* 0x000000ff0500720c */ /* 0x000fe20000705270 */
[----:B------:R-:W-:Y:S01]  /*17a0*/  VIADD R5, R23, 0x3 ;  /* 0x0000000317057836 */ /* 0x000fe20000000000 */
[----:B------:R-:W-:Y:S01]  /*17b0*/  ISETP.NE.AND P1, PT, R6, RZ, P1 ;  /* 0x000000ff0600720c */ /* 0x000fe20000f25270 */
[----:B------:R-:W-:Y:S01]  /*17c0*/  IMAD.MOV.U32 R22, RZ, RZ, R19 ;  /* 0x000000ffff167224 */ /* 0x000fe200078e0013 */
[----:B------:R-:W-:Y:S01]  /*17d0*/  MOV R13, R18 ;  /* 0x00000012000d7202 */ /* 0x000fe20000000f00 */
[----:B------:R-:W-:Y:S01]  /*17e0*/  IMAD.MOV.U32 R20, RZ, RZ, R17 ;  /* 0x000000ffff147224 */ /* 0x000fe200078e0011 */
[----:B------:R-:W-:-:S02]  /*17f0*/  ISETP.GE.U32.AND P2, PT, R5, R16, PT ;  /* 0x000000100500720c */ /* 0x000fc40003f46070 */
[----:B------:R-:W-:-:S11]  /*1800*/  PLOP3.LUT P0, PT, P0, P1, PT, 0xf8, 0x8f ;  /* 0x00000000008f781c */ /* 0x000fd60000703f70 */
[----:B------:R-:W-:Y:S05]  /*1810*/  @P2 BRA `(.L_x_2841) ;  /* 0x0000000000f02947 */ /* 0x000fea0003800000 */
[----:B------:R-:W-:Y:S01]  /*1820*/  MOV R21, R4 ;  /* 0x0000000400157202 */ /* 0x000fe20000000f00 */
[----:B------:R-:W-:Y:S01]  /*1830*/  IMAD.MOV.U32 R22, RZ, RZ, R19 ;  /* 0x000000ffff167224 */ /* 0x000fe200078e0013 */
[----:B------:R-:W-:Y:S01]  /*1840*/  MOV R13, R18 ;  /* 0x00000012000d7202 */ /* 0x000fe20000000f00 */
[----:B------:R-:W-:-:S07]  /*1850*/  IMAD.MOV.U32 R20, RZ, RZ, R17 ;  /* 0x000000ffff147224 */ /* 0x000fce00078e0011 */
.L_x_2842:
[----:B------:R-:W-:Y:S01]  /*1860*/  IMAD.WIDE.U32 R4, R21, 0x10, R2 ;  /* 0x0000001015047825 */ /* 0x000fe200078e0002 */
[----:B------:R-:W0:Y:S05]  /*1870*/  LDCU UR4, c[0x0][0x3a4] ;  /* 0x00007480ff0477ac */ /* 0x000e2a0008000800 */
[----:B------:R-:W2:Y:S01]  /*1880*/  LDG.E.128 R4, desc[UR36][R4.64] ;  /* 0x0000002404047981 */ /* 0x000ea2000c1e1d00 */
[----:B------:R-:W-:-:S04]  /*1890*/  IMAD.IADD R24, R23, 0x1, R8 ;  /* 0x0000000117187824 */ /* 0x000fc800078e0208 */
[C---:B------:R-:W-:Y:S01]  /*18a0*/  VIADD R25, R24.reuse, 0x1 ;  /* 0x0000000118197836 */ /* 0x040fe20000000000 */
[----:B------:R-:W-:Y:S01]  /*18b0*/  ISETP.GE.U32.AND P1, PT, R11, R24, PT ;  /* 0x000000180b00720c */ /* 0x000fe20003f26070 */
[----:B------:R-:W-:-:S03]  /*18c0*/  VIADD R27, R24, 0x3 ;  /* 0x00000003181b7836 */ /* 0x000fc60000000000 */
[----:B------:R-:W-:Y:S01]  /*18d0*/  ISETP.GE.AND.EX P1, PT, R9, RZ, PT, P1 ;  /* 0x000000ff0900720c */ /* 0x000fe20003f26310 */
[----:B0-----:R-:W-:-:S03]  /*18e0*/  VIADD R21, R21, UR4 ;  /* 0x0000000415157c36 */ /* 0x001fc60008000000 */
[----:B------:R-:W-:Y:S02]  /*18f0*/  SEL R23, RZ, 0xffffffff, !P1 ;  /* 0xffffffffff177807 */ /* 0x000fe40004800000 */
[----:B------:R-:W-:-:S04]  /*1900*/  ISETP.GE.U32.AND P1, PT, R22, R25, PT ;  /* 0x000000191600720c */ /* 0x000fc80003f26070 */
[----:B------:R-:W-:Y:S02]  /*1910*/  ISETP.GE.AND.EX P1, PT, R20, RZ, PT, P1 ;  /* 0x000000ff1400720c */ /* 0x000fe40003f26310 */
[CC--:B--2---:R-:W-:Y:S02]  /*1920*/  ISETP.NE.AND P2, PT, R15.reuse, R4.reuse, PT ;  /* 0x000000040f00720c */ /* 0x0c4fe40003f45270 */
[----:B------:R-:W-:Y:S02]  /*1930*/  ISETP.GT.AND P3, PT, R15, R4, PT ;  /* 0x000000040f00720c */ /* 0x000fe40003f64270 */
[----:B------:R-:W-:Y:S02]  /*1940*/  ISETP.GT.AND P4, PT, R18, R5, PT ;  /* 0x000000051200720c */ /* 0x000fe40003f84270 */
[----:B------:R-:W-:Y:S02]  /*1950*/  ISETP.GT.AND P5, PT, R13, R6, PT ;  /* 0x000000060d00720c */ /* 0x000fe40003fa4270 */
[----:B------:R-:W-:-:S05]  /*1960*/  ISETP.GT.AND P6, PT, R14, R7, PT ;  /* 0x000000070e00720c */ /* 0x000fca0003fc4270 */
[----:B------:R-:W-:Y:S02]  /*1970*/  @P2 SEL R23, RZ, 0xffffffff, P3 ;  /* 0xffffffffff172807 */ /* 0x000fe40001800000 */
[----:B------:R-:W-:Y:S02]  /*1980*/  ISETP.NE.AND P3, PT, R18, R5, PT ;  /* 0x000000051200720c */ /* 0x000fe40003f65270 */
[----:B------:R-:W-:-:S04]  /*1990*/  LOP3.LUT R23, R23, 0x1, RZ, 0xc0, !PT ;  /* 0x0000000117177812 */ /* 0x000fc800078ec0ff */
[----:B------:R-:W-:Y:S02]  /*19a0*/  ISETP.NE.U32.AND P2, PT, R23, 0x1, PT ;  /* 0x000000011700780c */ /* 0x000fe40003f45070 */
[----:B------:R-:W-:Y:S02]  /*19b0*/  SEL R23, RZ, 0xffffffff, P4 ;  /* 0xffffffffff177807 */ /* 0x000fe40002000000 */
[----:B------:R-:W-:Y:S02]  /*19c0*/  SEL R15, R4, R15, !P2 ;  /* 0x0000000f040f7207 */ /* 0x000fe40005000000 */
[----:B------:R-:W-:Y:S02]  /*19d0*/  ISETP.NE.AND P4, PT, R13, R6, PT ;  /* 0x000000060d00720c */ /* 0x000fe40003f85270 */
[----:B------:R-:W-:Y:S02]  /*19e0*/  @!P3 SEL R23, RZ, 0xffffffff, !P1 ;  /* 0xffffffffff17b807 */ /* 0x000fe40004800000 */
[----:B------:R-:W-:-:S02]  /*19f0*/  IADD3 R4, PT, PT, R24, 0x2, RZ ;  /* 0x0000000218047810 */ /* 0x000fc40007ffe0ff */
[----:B------:R-:W-:Y:S02]  /*1a00*/  LOP3.LUT R23, R23, 0x1, RZ, 0xc0, !PT ;  /* 0x0000000117177812 */ /* 0x000fe400078ec0ff */
[----:B------:R-:W-:Y:S02]  /*1a10*/  ISETP.GE.U32.AND P1, PT, R19, R4, PT ;  /* 0x000000041300720c */ /* 0x000fe40003f26070 */
[----:B------:R-:W-:Y:S02]  /*1a20*/  ISETP.NE.U32.AND P3, PT, R23, 0x1, PT ;  /* 0x000000011700780c */ /* 0x000fe40003f65070 */
[----:B------:R-:W-:Y:S02]  /*1a30*/  ISETP.GE.AND.EX P1, PT, R17, RZ, PT, P1 ;  /* 0x000000ff1100720c */ /* 0x000fe40003f26310 */
[----:B------:R-:W-:Y:S02]  /*1a40*/  SEL R23, RZ, 0xffffffff, P5 ;  /* 0xffffffffff177807 */ /* 0x000fe40002800000 */
[----:B------:R-:W-:-:S02]  /*1a50*/  ISETP.NE.AND P5, PT, R14, R7, PT ;  /* 0x000000070e00720c */ /* 0x000fc40003fa5270 */
[----:B------:R-:W-:Y:S02]  /*1a60*/  @!P4 SEL R23, RZ, 0xffffffff, !P1 ;  /* 0xffffffffff17c807 */ /* 0x000fe40004800000 */
[----:B------:R-:W-:Y:S02]  /*1a70*/  ISETP.GE.U32.AND P1, PT, R12, R27, PT ;  /* 0x0000001b0c00720c */ /* 0x000fe40003f26070 */
[----:B------:R-:W-:Y:S02]  /*1a80*/  LOP3.LUT R23, R23, 0x1, RZ, 0xc0, !PT ;  /* 0x0000000117177812 */ /* 0x000fe400078ec0ff */
[----:B------:R-:W-:Y:S02]  /*1a90*/  ISETP.GE.AND.EX P1, PT, R10, RZ, PT, P1 ;  /* 0x000000ff0a00720c */ /* 0x000fe40003f26310 */
[----:B------:R-:W-:Y:S02]  /*1aa0*/  ISETP.NE.U32.AND P4, PT, R23, 0x1, PT ;  /* 0x000000011700780c */ /* 0x000fe40003f85070 */
[----:B------:R-:W-:-:S02]  /*1ab0*/  SEL R23, RZ, 0xffffffff, P6 ;  /* 0xffffffffff177807 */ /* 0x000fc40003000000 */
[----:B------:R-:W-:Y:S02]  /*1ac0*/  @!P5 SEL R23, RZ, 0xffffffff, !P1 ;  /* 0xffffffffff17d807 */ /* 0x000fe40004800000 */
[----:B------:R-:W-:Y:S02]  /*1ad0*/  SEL R18, R5, R18, !P3 ;  /* 0x0000001205127207 */ /* 0x000fe40005800000 */
[----:B------:R-:W-:Y:S02]  /*1ae0*/  LOP3.LUT R23, R23, 0x1, RZ, 0xc0, !PT ;  /* 0x0000000117177812 */ /* 0x000fe400078ec0ff */
[----:B------:R-:W-:Y:S02]  /*1af0*/  SEL R11, R24, R11, !P2 ;  /* 0x0000000b180b7207 */ /* 0x000fe40005000000 */
[----:B------:R-:W-:Y:S02]  /*1b00*/  ISETP.NE.U32.AND P1, PT, R23, 0x1, PT ;  /* 0x000000011700780c */ /* 0x000fe40003f25070 */
[----:B------:R-:W-:-:S02]  /*1b10*/  SHF.L.U32 R23, R21, 0x2, RZ ;  /* 0x0000000215177819 */ /* 0x000fc400000006ff */
[----:B------:R-:W-:Y:S02]  /*1b20*/  SEL R22, R25, R22, !P3 ;  /* 0x0000001619167207 */ /* 0x000fe40005800000 */
[----:B------:R-:W-:Y:S01]  /*1b30*/  SEL R13, R6, R13, !P4 ;  /* 0x0000000d060d7207 */ /* 0x000fe20006000000 */
[----:B------:R-:W-:Y:S01]  /*1b40*/  VIADD R5, R23, 0x3 ;  /* 0x0000000317057836 */ /* 0x000fe20000000000 */
[----:B------:R-:W-:Y:S02]  /*1b50*/  SEL R19, R4, R19, !P4 ;  /* 0x0000001304137207 */ /* 0x000fe40006000000 */
[----:B------:R-:W-:Y:S02]  /*1b60*/  SEL R14, R7, R14, !P1 ;  /* 0x0000000e070e7207 */ /* 0x000fe40004800000 */
[----:B------:R-:W-:Y:S02]  /*1b70*/  ISETP.GE.U32.AND P5, PT, R5, R16, PT ;  /* 0x000000100500720c */ /* 0x000fe40003fa6070 */
[----:B------:R-:W-:-:S02]  /*1b80*/  SEL R12, R27, R12, !P1 ;  /* 0x0000000c1b0c7207 */ /* 0x000fc40004800000 */
[----:B------:R-:W-:Y:S02]  /*1b90*/  SEL R9, R9, RZ, P2 ;  /* 0x000000ff09097207 */ /* 0x000fe40001000000 */
[----:B------:R-:W-:Y:S02]  /*1ba0*/  SEL R20, R20, RZ, P3 ;  /* 0x000000ff14147207 */ /* 0x000fe40001800000 */
[----:B------:R-:W-:Y:S02]  /*1bb0*/  SEL R17, R17, RZ, P4 ;  /* 0x000000ff11117207 */ /* 0x000fe40002000000 */
[----:B------:R-:W-:-:S03]  /*1bc0*/  SEL R10, R10, RZ, P1 ;  /* 0x000000ff0a0a7207 */ /* 0x000fc60000800000 */
[----:B------:R-:W-:Y:S05]  /*1bd0*/  @!P5 BRA `(.L_x_2842) ;  /* 0xfffffffc0020d947 */ /* 0x000fea000383ffff */
.L_x_2841:
[----:B------:R-:W-:Y:S05]  /*1be0*/  BSYNC.RECONVERGENT B1 ;  /* 0x0000000000017941 */ /* 0x000fea0003800200 */
.L_x_2840:
[----:B------:R-:W-:Y:S04]  /*1bf0*/  BSSY.RECONVERGENT B1, `(.L_x_2843) ;  /* 0x0000015000017945 */ /* 0x000fe80003800200 */
[----:B------:R-:W-:Y:S05]  /*1c00*/  @P0 BRA `(.L_x_2844) ;  /* 0x00000000004c0947 */ /* 0x000fea0003800000 */
[----:B------:R-:W-:-:S05]  /*1c10*/  LOP3.LUT R5, R16, 0xfffffffc, RZ, 0xc0, !PT ;  /* 0xfffffffc10057812 */ /* 0x000fca00078ec0ff */
[----:B------:R-:W-:-:S05]  /*1c20*/  IMAD.IADD R5, R5, 0x1, R0 ;  /* 0x0000000105057824 */ /* 0x000fca00078e0200 */
[----:B------:R-:W-:-:S13]  /*1c30*/  ISETP.GE.U32.AND P0, PT, R5, R16, PT ;  /* 0x000000100500720c */ /* 0x000fda0003f06070 */
[----:B------:R-:W-:Y:S05]  /*1c40*/  @P0 BRA `(.L_x_2844) ;  /* 0x00000000003c0947 */ /* 0x000fea0003800000 */
[----:B------:R-:W-:-:S06]  /*1c50*/  IMAD.WIDE R2, R5, 0x4, R2 ;  /* 0x0000000405027825 */ /* 0x000fcc00078e0202 */
[----:B------:R-:W2:Y:S01]  /*1c60*/  LDG.E R2, desc[UR36][R2.64] ;  /* 0x0000002402027981 */ /* 0x000ea2000c1e1900 */
[----:B------:R-:W-:-:S04]  /*1c70*/  IADD3 R8, PT, PT, R5, R8, RZ ;  /* 0x0000000805087210 */ /* 0x000fc80007ffe0ff */
[----:B------:R-:W-:Y:S02]  /*1c80*/  ISETP.GE.U32.AND P0, PT, R11, R8, PT ;  /* 0x000000080b00720c */ /* 0x000fe40003f06070 */
[----:B------:R-:W-:-:S04]  /*1c90*/  SHF.R.S32.HI R4, RZ, 0x1f, R8 ;  /* 0x0000001fff047819 */ /* 0x000fc80000011408 */
[----:B------:R-:W-:-:S04]  /*1ca0*/  ISETP.GE.AND.EX P0, PT, R9, R4, PT, P0 ;  /* 0x000000040900720c */ /* 0x000fc80003f06300 */
[----:B------:R-:W-:Y:S02]  /*1cb0*/  SEL R0, RZ, 0xffffffff, !P0 ;  /* 0xffffffffff007807 */ /* 0x000fe40004000000 */
[CC--:B--2---:R-:W-:Y:S02]  /*1cc0*/  ISETP.NE.AND P1, PT, R15.reuse, R2.reuse, PT ;  /* 0x000000020f00720c */ /* 0x0c4fe40003f25270 */
[----:B------:R-:W-:-:S11]  /*1cd0*/  ISETP.GT.AND P2, PT, R15, R2, PT ;  /* 0x000000020f00720c */ /* 0x000fd60003f44270 */
[----:B------:R-:W-:-:S04]  /*1ce0*/  @P1 SEL R0, RZ, 0xffffffff, P2 ;  /* 0xffffffffff001807 */ /* 0x000fc80001000000 */
[----:B------:R-:W-:-:S04]  /*1cf0*/  LOP3.LUT R0, R0, 0x1, RZ, 0xc0, !PT ;  /* 0x0000000100007812 */ /* 0x000fc800078ec0ff */
[----:B------:R-:W-:-:S04]  /*1d00*/  ISETP.NE.U32.AND P0, PT, R0, 0x1, PT ;  /* 0x000000010000780c */ /* 0x000fc80003f05070 */
[----:B------:R-:W-:Y:S02]  /*1d10*/  SEL R15, R2, R15, !P0 ;  /* 0x0000000f020f7207 */ /* 0x000fe40004000000 */
[----:B------:R-:W-:Y:S02]  /*1d20*/  SEL R11, R8, R11, !P0 ;  /* 0x0000000b080b7207 */ /* 0x000fe40004000000 */
[----:B------:R-:W-:-:S07]  /*1d30*/  SEL R9, R4, R9, !P0 ;  /* 0x0000000904097207 */ /* 0x000fce0004000000 */
.L_x_2844:
[----:B------:R-:W-:Y:S05]  /*1d40*/  BSYNC.RECONVERGENT B1 ;  /* 0x0000000000017941 */ /* 0x000fea0003800200 */
.L_x_2843:
        /* <DEDUP_REMOVED lines=10> */
[----:B------:R-:W-:Y:S02]  /*1df0*/  ISETP.NE.AND P1, PT, R18, R13, PT ;  /* 0x0000000d1200720c */ /* 0x000fe40003f25270 */
[----:B------:R-:W-:Y:S02]  /*1e00*/  SEL R20, R20, R9, !P0 ;  /* 0x0000000914147207 */ /* 0x000fe40004000000 */
[----:B------:R-:W-:Y:S02]  /*1e10*/  ISETP.GE.U32.AND P0, PT, R22, R19, PT ;  /* 0x000000131600720c */ /* 0x000fe40003f06070 */
[----:B------:R-:W-:-:S02]  /*1e20*/  ISETP.GT.AND P2, PT, R18, R13, PT ;  /* 0x0000000d1200720c */ /* 0x000fc40003f44270 */
[----:B------:R-:W-:Y:S02]  /*1e30*/  ISETP.GE.AND.EX P0, PT, R20, R17, PT, P0 ;  /* 0x000000111400720c */ /* 0x000fe40003f06300 */
[----:B------:R-:W-:-:S03]  /*1e40*/  SEL R0, RZ, 0xffffffff, P2 ;  /* 0xffffffffff007807 */ /* 0x000fc60001000000 */
        /* <DEDUP_REMOVED lines=16> */
[----:B------:R-:W-:Y:S01]  /*1f50*/  SEL R9, R10, R9, !P0 ;  /* 0x000000090a097207 */ /* 0x000fe20004000000 */
[----:B------:R-:W-:Y:S06]  /*1f60*/  BRA `(.L_x_2834) ;  /* 0x000000a800c47947 */ /* 0x000fec0003800000 */
.L_x_2835:
        /* <DEDUP_REMOVED lines=12> */
[----:B------:R-:W-:Y:S01]  /*2030*/  ISETP.GE.U32.AND P0, PT, R0, R13, PT ;  /* 0x0000000d0000720c */ /* 0x000fe20003f06070 */
[----:B------:R-:W-:Y:S01]  /*2040*/  IMAD.MOV.U32 R0, RZ, RZ, R4 ;  /* 0x000000ffff007224 */ /* 0x000fe200078e0004 */
        /* <DEDUP_REMOVED lines=17> */
.L_x_2849:
[----:B------:R-:W-:-:S05]  /*2160*/  IMAD.WIDE.U32 R16, R0, 0x4, R2 ;  /* 0x0000000400107825 */ /* 0x000fca00078e0002 */
[----:B------:R0:W2:Y:S01]  /*2170*/  LDG.E R20, desc[UR36][R16.64] ;  /* 0x0000002410147981 */ /* 0x0000a2000c1e1900 */
[----:B------:R-:W-:Y:S01]  /*2180*/  IMAD.IADD R21, R0, 0x1, R19 ;  /* 0x0000000100157824 */ /* 0x000fe200078e0213 */
[----:B------:R-:W-:-:S03]  /*2190*/  ISETP.GE.U32.AND P0, PT, R11, R0, PT ;  /* 0x000000000b00720c */ /* 0x000fc60003f06070 */
[C---:B0-----:R-:W-:Y:S01]  /*21a0*/  IMAD.WIDE.U32 R16, R21.reuse, 0x4, R2 ;  /* 0x0000000415107825 */ /* 0x041fe200078e0002 */
[----:B------:R-:W-:-:S04]  /*21b0*/  IADD3 R24, PT, PT, R21, R19, RZ ;  /* 0x0000001315187210 */ /* 0x000fc80007ffe0ff */
[----:B------:R0:W3:Y:S01]  /*21c0*/  LDG.E R23, desc[UR36][R16.64] ;  /* 0x0000002410177981 */ /* 0x0000e2000c1e1900 */
[----:B------:R-:W-:-:S04]  /*21d0*/  ISETP.GE.AND.EX P0, PT, R18, RZ, PT, P0 ;  /* 0x000000ff1200720c */ /* 0x000fc80003f06300 */
[----:B------:R-:W-:Y:S01]  /*21e0*/  SEL R25, RZ, 0xffffffff, !P0 ;  /* 0xffffffffff197807 */ /* 0x000fe20004000000 */
[----:B0-----:R-:W-:-:S05]  /*21f0*/  IMAD.WIDE.U32 R16, R24, 0x4, R2 ;  /* 0x0000000418107825 */ /* 0x001fca00078e0002 */
[----:B------:R0:W4:Y:S01]  /*2200*/  LDG.E R22, desc[UR36][R16.64] ;  /* 0x0000002410167981 */ /* 0x000122000c1e1900 */
[----:B------:R-:W-:-:S04]  /*2210*/  IMAD.IADD R27, R24, 0x1, R19 ;  /* 0x00000001181b7824 */ /* 0x000fc800078e0213 */
[----:B0-----:R-:W-:Y:S01]  /*2220*/  IMAD.WIDE.U32 R16, R27, 0x4, R2 ;  /* 0x000000041b107825 */ /* 0x001fe200078e0002 */
[CC--:B--2---:R-:W-:Y:S02]  /*2230*/  ISETP.NE.AND P1, PT, R7.reuse, R20.reuse, PT ;  /* 0x000000140700720c */ /* 0x0c4fe40003f25270 */
[----:B------:R-:W-:-:S11]  /*2240*/  ISETP.GT.AND P0, PT, R7, R20, PT ;  /* 0x000000140700720c */ /* 0x000fd60003f04270 */
[----:B------:R-:W-:-:S04]  /*2250*/  @P1 SEL R25, RZ, 0xffffffff, P0 ;  /* 0xffffffffff191807 */ /* 0x000fc80000000000 */
[----:B------:R-:W-:-:S04]  /*2260*/  LOP3.LUT R25, R25, 0x1, RZ, 0xc0, !PT ;  /* 0x0000000119197812 */ /* 0x000fc800078ec0ff */
[----:B------:R-:W-:Y:S02]  /*2270*/  ISETP.NE.U32.AND P1, PT, R25, 0x1, PT ;  /* 0x000000011900780c */ /* 0x000fe40003f25070 */
[----:B------:R-:W2:Y:S01]  /*2280*/  LDG.E R25, desc[UR36][R16.64] ;  /* 0x0000002410197981 */ /* 0x000ea2000c1e1900 */
[----:B---3--:R-:W-:Y:S02]  /*2290*/  ISETP.NE.AND P2, PT, R6, R23, PT ;  /* 0x000000170600720c */ /* 0x008fe40003f45270 */
[----:B------:R-:W-:Y:S02]  /*22a0*/  ISETP.GE.U32.AND P0, PT, R10, R21, PT ;  /* 0x000000150a00720c */ /* 0x000fe40003f06070 */
[----:B------:R-:W-:Y:S02]  /*22b0*/  ISETP.GT.AND P3, PT, R6, R23, PT ;  /* 0x000000170600720c */ /* 0x000fe40003f64270 */
[----:B------:R-:W-:Y:S02]  /*22c0*/  ISETP.GE.AND.EX P0, PT, R15, RZ, PT, P0 ;  /* 0x000000ff0f00720c */ /* 0x000fe40003f06300 */
[----:B------:R-:W-:-:S02]  /*22d0*/  SEL R11, R0, R11, !P1 ;  /* 0x0000000b000b7207 */ /* 0x000fc40004800000 */
[----:B------:R-:W-:-:S03]  /*22e0*/  SEL R0, RZ, 0xffffffff, !P0 ;  /* 0xffffffffff007807 */ /* 0x000fc60004000000 */
[----:B------:R-:W-:Y:S02]  /*22f0*/  @P2 SEL R0, RZ, 0xffffffff, P3 ;  /* 0xffffffffff002807 */ /* 0x000fe40001800000 */
[----:B----4-:R-:W-:Y:S02]  /*2300*/  ISETP.NE.AND P3, PT, R5, R22, PT ;  /* 0x000000160500720c */ /* 0x010fe40003f65270 */
[----:B------:R-:W-:Y:S02]  /*2310*/  ISETP.GE.U32.AND P0, PT, R9, R24, PT ;  /* 0x000000180900720c */ /* 0x000fe40003f06070 */
[----:B------:R-:W-:Y:S02]  /*2320*/  LOP3.LUT R0, R0, 0x1, RZ, 0xc0, !PT ;  /* 0x0000000100007812 */ /* 0x000fe400078ec0ff */
[----:B------:R-:W-:Y:S02]  /*2330*/  ISETP.GE.AND.EX P0, PT, R14, RZ, PT, P0 ;  /* 0x000000ff0e00720c */ /* 0x000fe40003f06300 */
[----:B------:R-:W-:-:S02]  /*2340*/  ISETP.GT.AND P4, PT, R5, R22, PT ;  /* 0x000000160500720c */ /* 0x000fc40003f84270 */
[----:B------:R-:W-:Y:S02]  /*2350*/  ISETP.NE.U32.AND P2, PT, R0, 0x1, PT ;  /* 0x000000010000780c */ /* 0x000fe40003f45070 */
[----:B------:R-:W-:Y:S02]  /*2360*/  SEL R0, RZ, 0xffffffff, !P0 ;  /* 0xffffffffff007807 */ /* 0x000fe40004000000 */
[----:B------:R-:W-:Y:S02]  /*2370*/  @P3 SEL R0, RZ, 0xffffffff, P4 ;  /* 0xffffffffff003807 */ /* 0x000fe40002000000 */
[----:B------:R-:W-:Y:S02]  /*2380*/  ISETP.GE.U32.AND P0, PT, R8, R27, PT ;  /* 0x0000001b0800720c */ /* 0x000fe40003f06070 */
[----:B------:R-:W-:Y:S02]  /*2390*/  LOP3.LUT R0, R0, 0x1, RZ, 0xc0, !PT ;  /* 0x0000000100007812 */ /* 0x000fe400078ec0ff */
[----:B------:R-:W-:-:S02]  /*23a0*/  ISETP.GE.AND.EX P0, PT, R12, RZ, PT, P0 ;  /* 0x000000ff0c00720c */ /* 0x000fc40003f06300 */
[----:B------:R-:W-:Y:S02]  /*23b0*/  ISETP.NE.U32.AND P3, PT, R0, 0x1, PT ;  /* 0x000000010000780c */ /* 0x000fe40003f65070 */
[----:B------:R-:W-:Y:S02]  /*23c0*/  SEL R0, RZ, 0xffffffff, !P0 ;  /* 0xffffffffff007807 */ /* 0x000fe40004000000 */
[----:B------:R-:W-:Y:S02]  /*23d0*/  SEL R10, R21, R10, !P2 ;  /* 0x0000000a150a7207 */ /* 0x000fe40005000000 */
[----:B------:R-:W-:Y:S02]  /*23e0*/  SEL R9, R24, R9, !P3 ;  /* 0x0000000918097207 */ /* 0x000fe40005800000 */
[----:B------:R-:W-:Y:S02]  /*23f0*/  SEL R7, R20, R7, !P1 ;  /* 0x0000000714077207 */ /* 0x000fe40004800000 */
[----:B------:R-:W-:-:S02]  /*2400*/  SEL R18, R18, RZ, P1 ;  /* 0x000000ff12127207 */ /* 0x000fc40000800000 */
[----:B------:R-:W-:Y:S02]  /*2410*/  SEL R6, R23, R6, !P2 ;  /* 0x0000000617067207 */ /* 0x000fe40005000000 */
[----:B------:R-:W-:Y:S02]  /*2420*/  SEL R15, R15, RZ, P2 ;  /* 0x000000ff0f0f7207 */ /* 0x000fe40001000000 */
[----:B------:R-:W-:Y:S02]  /*2430*/  SEL R5, R22, R5, !P3 ;  /* 0x0000000516057207 */ /* 0x000fe40005800000 */
[----:B------:R-:W-:Y:S02]  /*2440*/  SEL R14, R14, RZ, P3 ;  /* 0x000000ff0e0e7207 */ /* 0x000fe40001800000 */
[CC--:B--2---:R-:W-:Y:S02]  /*2450*/  ISETP.NE.AND P4, PT, R4.reuse, R25.reuse, PT ;  /* 0x000000190400720c */ /* 0x0c4fe40003f85270 */
[----:B------:R-:W-:-:S11]  /*2460*/  ISETP.GT.AND P5, PT, R4, R25, PT ;  /* 0x000000190400720c */ /* 0x000fd60003fa4270 */
[----:B------:R-:W-:-:S04]  /*2470*/  @P4 SEL R0, RZ, 0xffffffff, P5 ;  /* 0xffffffffff004807 */ /* 0x000fc80002800000 */
[----:B------:R-:W-:Y:S01]  /*2480*/  LOP3.LUT R16, R0, 0x1, RZ, 0xc0, !PT ;  /* 0x0000000100107812 */ /* 0x000fe200078ec0ff */
[----:B------:R-:W-:-:S03]  /*2490*/  IMAD.IADD R0, R27, 0x1, R19 ;  /* 0x000000011b007824 */ /* 0x000fc600078e0213 */
[----:B------:R-:W-:Y:S01]  /*24a0*/  ISETP.NE.U32.AND P0, PT, R16, 0x1, PT ;  /* 0x000000011000780c */ /* 0x000fe20003f05070 */
[----:B------:R-:W-:-:S05]  /*24b0*/  IMAD R16, R19, 0x3, R0 ;  /* 0x0000000313107824 */ /* 0x000fca00078e0200 */
[----:B------:R-:W-:Y:S02]  /*24c0*/  ISETP.GE.U32.AND P4, PT, R16, R13, PT ;  /* 0x0000000d1000720c */ /* 0x000fe40003f86070 */
[----:B------:R-:W-:Y:S02]  /*24d0*/  SEL R8, R27, R8, !P0 ;  /* 0x000000081b087207 */ /* 0x000fe40004000000 */
[----:B------:R-:W-:Y:S02]  /*24e0*/  SEL R4, R25, R4, !P0 ;  /* 0x0000000419047207 */ /* 0x000fe40004000000 */
[----:B------:R-:W-:-:S07]  /*24f0*/  SEL R12, R12, RZ, P0 ;  /* 0x000000ff0c0c7207 */ /* 0x000fce0000000000 */
[----:B------:R-:W-:Y:S05]  /*2500*/  @!P4 BRA `(.L_x_2849) ;  /* 0xfffffffc0014c947 */ /* 0x000fea000383ffff */
[----:B------:R-:W-:Y:S05]  /*2510*/  BSYNC.RECONVERGENT B2 ;  /* 0x0000000000027941 */ /* 0x000fea0003800200 */
.L_x_2848:
[----:B------:R-:W-:-:S07]  /*2520*/  MOV R21, R25 ;  /* 0x0000001900157202 */ /* 0x000fce0000000f00 */
.L_x_2847:
[----:B------:R-:W-:Y:S05]  /*2530*/  BSYNC.RECONVERGENT B1 ;  /* 0x0000000000017941 */ /* 0x000fea0003800200 */
.L_x_2846:
[----:B------:R-:W-:Y:S01]  /*2540*/  ISETP.GE.U32.AND P0, PT, R0, R13, PT ;  /* 0x0000000d0000720c */ /* 0x000fe20003f06070 */
[----:B------:R-:W-:-:S12]  /*2550*/  BSSY.RECONVERGENT B1, `(.L_x_2850) ;  /* 0x0000012000017945 */ /* 0x000fd80003800200 */
[----:B------:R-:W-:Y:S05]  /*2560*/  @P0 BRA `(.L_x_2851) ;  /* 0x0000000000400947 */ /* 0x000fea0003800000 */
[----:B------:R-:W-:-:S05]  /*2570*/  IMAD.WIDE.U32 R16, R0, 0x4, R2 ;  /* 0x0000000400107825 */ /* 0x000fca00078e0002 */
[----:B------:R0:W5:Y:S01]  /*2580*/  LDG.E R20, desc[UR36][R16.64] ;  /* 0x0000002410147981 */ /* 0x000162000c1e1900 */
[----:B------:R-:W-:-:S05]  /*2590*/  IMAD.IADD R24, R0, 0x1, R19 ;  /* 0x0000000100187824 */ /* 0x000fca00078e0213 */
[----:B------:R-:W-:-:S13]  /*25a0*/  ISETP.GE.U32.AND P1, PT, R24, R13, PT ;  /* 0x0000000d1800720c */ /* 0x000fda0003f26070 */
[----:B0-----:R-:W-:Y:S05]  /*25b0*/  @P1 BRA `(.L_x_2851) ;  /* 0x00000000002c1947 */ /* 0x001fea0003800000 */
[----:B------:R-:W-:-:S05]  /*25c0*/  IMAD.WIDE.U32 R16, R24, 0x4, R2 ;  /* 0x0000000418107825 */ /* 0x000fca00078e0002 */
[----:B------:R0:W5:Y:S01]  /*25d0*/  LDG.E R23, desc[UR36][R16.64] ;  /* 0x0000002410177981 */ /* 0x000162000c1e1900 */
[----:B------:R-:W-:-:S05]  /*25e0*/  IMAD.IADD R24, R24, 0x1, R19 ;  /* 0x0000000118187824 */ /* 0x000fca00078e0213 */
[----:B------:R-:W-:-:S13]  /*25f0*/  ISETP.GE.U32.AND P1, PT, R24, R13, PT ;  /* 0x0000000d1800720c */ /* 0x000fda0003f26070 */
[----:B0-----:R-:W-:Y:S05]  /*2600*/  @P1 BRA `(.L_x_2851) ;  /* 0x0000000000181947 */ /* 0x001fea0003800000 */
[C---:B------:R-:W-:Y:S01]  /*2610*/  IADD3 R22, PT, PT, R24.reuse, R19, RZ ;  /* 0x0000001318167210 */ /* 0x040fe20007ffe0ff */
[----:B------:R-:W-:-:S03]  /*2620*/  IMAD.WIDE.U32 R16, R24, 0x4, R2 ;  /* 0x0000000418107825 */ /* 0x000fc600078e0002 */
[----:B------:R-:W-:-:S13]  /*2630*/  ISETP.GE.U32.AND P1, PT, R22, R13, PT ;  /* 0x0000000d1600720c */ /* 0x000fda0003f26070 */
[----:B------:R-:W-:Y:S02]  /*2640*/  @!P1 IMAD.WIDE.U32 R2, R22, 0x4, R2 ;  /* 0x0000000416029825 */ /* 0x000fe400078e0002 */
[----:B------:R0:W5:Y:S04]  /*2650*/  LDG.E R22, desc[UR36][R16.64] ;  /* 0x0000002410167981 */ /* 0x000168000c1e1900 */
[----:B------:R0:W5:Y:S02]  /*2660*/  @!P1 LDG.E R21, desc[UR36][R2.64] ;  /* 0x0000002402159981 */ /* 0x000164000c1e1900 */
.L_x_2851:
[----:B------:R-:W-:Y:S05]  /*2670*/  BSYNC.RECONVERGENT B1 ;  /* 0x0000000000017941 */ /* 0x000fea0003800200 */
.L_x_2850:
[----:B------:R-:W-:Y:S04]  /*2680*/  BSSY.RECONVERGENT B1, `(.L_x_2852) ;  /* 0x0000037000017945 */ /* 0x000fe80003800200 */
[----:B------:R-:W-:Y:S05]  /*2690*/  @P0 BRA `(.L_x_2853) ;  /* 0x0000000000d40947 */ /* 0x000fea0003800000 */
[----:B-----5:R-:W-:Y:S01]  /*26a0*/  ISETP.NE.AND P1, PT, R7, R20, PT ;  /* 0x000000140700720c */ /* 0x020fe20003f25270 */
[----:B0-----:R-:W-:Y:S01]  /*26b0*/  IMAD.IADD R3, R0, 0x1, R19 ;  /* 0x0000000100037824 */ /* 0x001fe200078e0213 */
[----:B------:R-:W-:Y:S02]  /*26c0*/  ISETP.GE.U32.AND P0, PT, R11, R0, PT ;  /* 0x000000000b00720c */ /* 0x000fe40003f06070 */
[----:B------:R-:W-:Y:S02]  /*26d0*/  ISETP.GT.AND P2, PT, R7, R20, PT ;  /* 0x000000140700720c */ /* 0x000fe40003f44270 */
[----:B------:R-:W-:Y:S02]  /*26e0*/  ISETP.GE.AND.EX P0, PT, R18, RZ, PT, P0 ;  /* 0x000000ff1200720c */ /* 0x000fe40003f06300 */
        /* <DEDUP_REMOVED lines=9> */
[----:B------:R-:W-:Y:S01]  /*2780*/  ISETP.NE.AND P1, PT, R6, R23, PT ;  /* 0x000000170600720c */ /* 0x000fe20003f25270 */
[----:B------:R-:W-:Y:S01]  /*2790*/  IMAD.IADD R2, R3, 0x1, R19 ;  /* 0x0000000103027824 */ /* 0x000fe200078e0213 */
        /* <DEDUP_REMOVED lines=12> */
[----:B------:R-:W-:Y:S02]  /*2860*/  ISETP.NE.AND P1, PT, R5, R22, PT ;  /* 0x000000160500720c */ /* 0x000fe40003f25270 */
[----:B------:R-:W-:Y:S02]  /*2870*/  ISETP.GE.U32.AND P0, PT, R9, R2, PT ;  /* 0x000000020900720c */ /* 0x000fe40003f06070 */
[----:B------:R-:W-:Y:S02]  /*2880*/  ISETP.GT.AND P2, PT, R5, R22, PT ;  /* 0x000000160500720c */ /* 0x000fe40003f44270 */
[----:B------:R-:W-:Y:S02]  /*2890*/  ISETP.GE.AND.EX P0, PT, R14, RZ, PT, P0 ;  /* 0x000000ff0e00720c */ /* 0x000fe40003f06300 */
[----:B------:R-:W-:Y:S02]  /*28a0*/  IADD3 R19, PT, PT, R2, R19, RZ ;  /* 0x0000001302137210 */ /* 0x000fe40007ffe0ff */
[----:B------:R-:W-:-:S03]  /*28b0*/  SEL R0, RZ, 0xffffffff, P2 ;  /* 0xffffffffff007807 */ /* 0x000fc60001000000 */
        /* <DEDUP_REMOVED lines=12> */
[----:B------:R-:W-:-:S05]  /*2980*/  SEL R0, RZ, 0xffffffff, P2 ;  /* 0xffffffffff007807 */ /* 0x000fca0001000000 */
[----:B------:R-:W-:-:S04]  /*2990*/  @!P1 SEL R0, RZ, 0xffffffff, !P0 ;  /* 0xffffffffff009807 */ /* 0x000fc80004000000 */
[----:B------:R-:W-:-:S04]  /*29a0*/  LOP3.LUT R0, R0, 0x1, RZ, 0xc0, !PT ;  /* 0x0000000100007812 */ /* 0x000fc800078ec0ff */
[----:B------:R-:W-:-:S04]  /*29b0*/  ISETP.NE.U32.AND P0, PT, R0, 0x1, PT ;  /* 0x000000010000780c */ /* 0x000fc80003f05070 */
[----:B------:R-:W-:Y:S02]  /*29c0*/  SEL R4, R21, R4, !P0 ;  /* 0x0000000415047207 */ /* 0x000fe40004000000 */
[----:B------:R-:W-:Y:S02]  /*29d0*/  SEL R8, R19, R8, !P0 ;  /* 0x0000000813087207 */ /* 0x000fe40004000000 */
[----:B------:R-:W-:-:S07]  /*29e0*/  SEL R12, R12, RZ, P0 ;  /* 0x000000ff0c0c7207 */ /* 0x000fce0000000000 */
.L_x_2853:
[----:B------:R-:W-:Y:S05]  /*29f0*/  BSYNC.RECONVERGENT B1 ;  /* 0x0000000000017941 */ /* 0x000fea0003800200 */
.L_x_2852:
        /* <DEDUP_REMOVED lines=11> */
[----:B0-----:R-:W-:Y:S02]  /*2ab0*/  SEL R3, R15, R18, !P0 ;  /* 0x000000120f037207 */ /* 0x001fe40004000000 */
        /* <DEDUP_REMOVED lines=22> */
.L_x_2845:
        /* <DEDUP_REMOVED lines=9> */
[----:B------:R-:W-:Y:S01]  /*2cb0*/  ISETP.GE.U32.AND P0, PT, R0, R13, PT ;  /* 0x0000000d0000720c */ /* 0x000fe20003f06070 */
[--C-:B-1----:R-:W-:Y:S01]  /*2cc0*/  IMAD.MOV.U32 R0, RZ, RZ, R5.reuse ;  /* 0x000000ffff007224 */ /* 0x102fe200078e0005 */
[----:B------:R-:W-:Y:S01]  /*2cd0*/  MOV R4, R5 ;  /* 0x0000000500047202 */ /* 0x000fe20000000f00 */
[----:B------:R-:W-:Y:S02]  /*2ce0*/  IMAD.MOV.U32 R6, RZ, RZ, R5 ;  /* 0x000000ffff067224 */ /* 0x000fe400078e0005 */
[--C-:B--2---:R-:W-:Y:S01]  /*2cf0*/  IMAD.MOV.U32 R7, RZ, RZ, R8.reuse ;  /* 0x000000ffff077224 */ /* 0x104fe200078e0008 */
[----:B------:R-:W-:Y:S01]  /*2d00*/  MOV R9, R8 ;  /* 0x0000000800097202 */ /* 0x000fe20000000f00 */
[----:B------:R-:W-:Y:S02]  /*2d10*/  IMAD.MOV.U32 R10, RZ, RZ, R8 ;  /* 0x000000ffff0a7224 */ /* 0x000fe400078e0008 */
[--C-:B---3--:R-:W-:Y:S01]  /*2d20*/  IMAD.MOV.U32 R11, RZ, RZ, R12.reuse ;  /* 0x000000ffff0b7224 */ /* 0x108fe200078e000c */
[----:B------:R-:W-:Y:S01]  /*2d30*/  MOV R14, R12 ;  /* 0x0000000c000e7202 */ /* 0x000fe20000000f00 */
[----:B------:R-:W-:-:S02]  /*2d40*/  IMAD.MOV.U32 R15, RZ, RZ, R12 ;  /* 0x000000ffff0f7224 */ /* 0x000fc400078e000c */
[----:B------:R-:W-:Y:S05]  /*2d50*/  @P0 BRA `(.L_x_2856) ;  /* 0x0000000400200947 */ /* 0x000fea0003800000 */
[----:B------:R-:W-:Y:S01]  /*2d60*/  BSSY.RECONVERGENT B2, `(.L_x_2857) ;  /* 0x0000046000027945 */ /* 0x000fe20003800200 */
[----:B------:R-:W-:Y:S01]  /*2d70*/  IMAD.MOV.U32 R9, RZ, RZ, R8 ;  /* 0x000000ffff097224 */ /* 0x000fe200078e0008 */
[----:B------:R-:W-:Y:S01]  /*2d80*/  MOV R10, R8 ;  /* 0x00000008000a7202 */ /* 0x000fe20000000f00 */
[--C-:B------:R-:W-:Y:S01]  /*2d90*/  IMAD.MOV.U32 R14, RZ, RZ, R12.reuse ;  /* 0x000000ffff0e7224 */ /* 0x100fe200078e000c */
[----:B------:R-:W-:Y:S01]  /*2da0*/  MOV R4, R5 ;  /* 0x0000000500047202 */ /* 0x000fe20000000f00 */
[----:B------:R-:W-:Y:S02]  /*2db0*/  IMAD.MOV.U32 R15, RZ, RZ, R12 ;  /* 0x000000ffff0f7224 */ /* 0x000fe400078e000c */
[----:B------:R-:W-:-:S07]  /*2dc0*/  IMAD.MOV.U32 R6, RZ, RZ, R5 ;  /* 0x000000ffff067224 */ /* 0x000fce00078e0005 */
.L_x_2858:
[----:B------:R-:W-:-:S04]  /*2dd0*/  IMAD R17, R18, R19, RZ ;  /* 0x0000001312117224 */ /* 0x000fc800078e02ff */
[----:B------:R-:W-:-:S05]  /*2de0*/  IMAD.WIDE.U32 R16, R17, 0x4, R2 ;  /* 0x0000000411107825 */ /* 0x000fca00078e0002 */
[----:B------:R0:W2:Y:S01]  /*2df0*/  LDG.E R22, desc[UR36][R16.64] ;  /* 0x0000002410167981 */ /* 0x0000a2000c1e1900 */
[----:B------:R-:W-:-:S04]  /*2e00*/  IMAD.IADD R21, R19, 0x1, R20 ;  /* 0x0000000113157824 */ /* 0x000fc800078e0214 */
[----:B------:R-:W-:-:S04]  /*2e10*/  IMAD R23, R18, R21, RZ ;  /* 0x0000001512177224 */ /* 0x000fc800078e02ff */
[----:B0-----:R-:W-:-:S05]  /*2e20*/  IMAD.WIDE.U32 R16, R23, 0x4, R2 ;  /* 0x0000000417107825 */ /* 0x001fca00078e0002 */
[----:B------:R0:W3:Y:S01]  /*2e30*/  LDG.E R23, desc[UR36][R16.64] ;  /* 0x0000002410177981 */ /* 0x0000e2000c1e1900 */
[----:B------:R-:W-:Y:S02]  /*2e40*/  ISETP.GE.U32.AND P0, PT, R10, R19, PT ;  /* 0x000000130a00720c */ /* 0x000fe40003f06070 */
[----:B------:R-:W-:Y:S02]  /*2e50*/  IADD3 R25, PT, PT, R21, R20, RZ ;  /* 0x0000001415197210 */ /* 0x000fe40007ffe0ff */
[----:B------:R-:W-:-:S04]  /*2e60*/  ISETP.GE.AND.EX P0, PT, R15, RZ, PT, P0 ;  /* 0x000000ff0f00720c */ /* 0x000fc80003f06300 */
[----:B------:R-:W-:Y:S01]  /*2e70*/  SEL R24, RZ, 0xffffffff, !P0 ;  /* 0xffffffffff187807 */ /* 0x000fe20004000000 */
[----:B0-----:R-:W-:-:S04]  /*2e80*/  IMAD R17, R18, R25, RZ ;  /* 0x0000001912117224 */ /* 0x001fc800078e02ff */
[----:B------:R-:W-:-:S04]  /*2e90*/  IMAD.WIDE.U32 R16, R17, 0x4, R2 ;  /* 0x0000000411107825 */ /* 0x000fc800078e0002 */
[----:B------:R-:W-:Y:S01]  /*2ea0*/  IMAD.IADD R26, R25, 0x1, R20 ;  /* 0x00000001191a7824 */ /* 0x000fe200078e0214 */
[CC--:B--2---:R-:W-:Y:S02]  /*2eb0*/  ISETP.NE.AND P1, PT, R6.reuse, R22.reuse, PT ;  /* 0x000000160600720c */ /* 0x0c4fe40003f25270 */
[----:B------:R-:W-:-:S11]  /*2ec0*/  ISETP.GT.AND P0, PT, R6, R22, PT ;  /* 0x000000160600720c */ /* 0x000fd60003f04270 */
[----:B------:R-:W-:Y:S02]  /*2ed0*/  @P1 SEL R24, RZ, 0xffffffff, P0 ;  /* 0xffffffffff181807 */ /* 0x000fe40000000000 */
[----:B------:R-:W-:Y:S02]  /*2ee0*/  ISETP.GE.U32.AND P0, PT, R9, R21, PT ;  /* 0x000000150900720c */ /* 0x000fe40003f06070 */
[----:B------:R-:W-:Y:S02]  /*2ef0*/  LOP3.LUT R24, R24, 0x1, RZ, 0xc0, !PT ;  /* 0x0000000118187812 */ /* 0x000fe400078ec0ff */
[----:B---3--:R-:W-:Y:S02]  /*2f00*/  ISETP.NE.AND P2, PT, R5, R23, PT ;  /* 0x000000170500720c */ /* 0x008fe40003f45270 */
[----:B------:R-:W-:Y:S02]  /*2f10*/  ISETP.NE.U32.AND P1, PT, R24, 0x1, PT ;  /* 0x000000011800780c */ /* 0x000fe40003f25070 */
[----:B------:R-:W-:Y:S01]  /*2f20*/  ISETP.GE.AND.EX P0, PT, R14, RZ, PT, P0 ;  /* 0x000000ff0e00720c */ /* 0x000fe20003f06300 */
[----:B------:R0:W2:Y:S01]  /*2f30*/  LDG.E R24, desc[UR36][R16.64] ;  /* 0x0000002410187981 */ /* 0x0000a2000c1e1900 */
[----:B------:R-:W-:-:S02]  /*2f40*/  SEL R10, R19, R10, !P1 ;  /* 0x0000000a130a7207 */ /* 0x000fc40004800000 */
[----:B------:R-:W-:Y:S02]  /*2f50*/  SEL R19, RZ, 0xffffffff, !P0 ;  /* 0xffffffffff137807 */ /* 0x000fe40004000000 */
[----:B------:R-:W-:-:S04]  /*2f60*/  ISETP.GT.AND P0, PT, R5, R23, PT ;  /* 0x000000170500720c */ /* 0x000fc80003f04270 */
[----:B------:R-:W-:-:S04]  /*2f70*/  @P2 SEL R19, RZ, 0xffffffff, P0 ;  /* 0xffffffffff132807 */ /* 0x000fc80000000000 */
[----:B------:R-:W-:-:S04]  /*2f80*/  LOP3.LUT R19, R19, 0x1, RZ, 0xc0, !PT ;  /* 0x0000000113137812 */ /* 0x000fc800078ec0ff */
[----:B------:R-:W-:Y:S01]  /*2f90*/  ISETP.NE.U32.AND P2, PT, R19, 0x1, PT ;  /* 0x000000011300780c */ /* 0x000fe20003f45070 */
[----:B------:R-:W-:-:S04]  /*2fa0*/  IMAD R19, R18, R26, RZ ;  /* 0x0000001a12137224 */ /* 0x000fc800078e02ff */
[----:B0-----:R-:W-:-:S05]  /*2fb0*/  IMAD.WIDE.U32 R16, R19, 0x4, R2 ;  /* 0x0000000413107825 */ /* 0x001fca00078e0002 */
[----:B------:R0:W3:Y:S01]  /*2fc0*/  LDG.E R27, desc[UR36][R16.64] ;  /* 0x00000024101b7981 */ /* 0x0000e2000c1e1900 */
[----:B------:R-:W-:-:S04]  /*2fd0*/  ISETP.GE.U32.AND P0, PT, R8, R25, PT ;  /* 0x000000190800720c */ /* 0x000fc80003f06070 */
[----:B------:R-:W-:-:S04]  /*2fe0*/  ISETP.GE.AND.EX P0, PT, R12, RZ, PT, P0 ;  /* 0x000000ff0c00720c */ /* 0x000fc80003f06300 */
[----:B------:R-:W-:Y:S02]  /*2ff0*/  SEL R19, RZ, 0xffffffff, !P0 ;  /* 0xffffffffff137807 */ /* 0x000fe40004000000 */
[----:B------:R-:W-:-:S04]  /*3000*/  ISETP.GE.U32.AND P0, PT, R7, R26, PT ;  /* 0x0000001a0700720c */ /* 0x000fc80003f06070 */
[----:B------:R-:W-:-:S04]  /*3010*/  ISETP.GE.AND.EX P0, PT, R11, RZ, PT, P0 ;  /* 0x000000ff0b00720c */ /* 0x000fc80003f06300 */
[----:B0-----:R-:W-:Y:S02]  /*3020*/  SEL R16, RZ, 0xffffffff, !P0 ;  /* 0xffffffffff107807 */ /* 0x001fe40004000000 */
[----:B------:R-:W-:Y:S02]  /*3030*/  SEL R9, R21, R9, !P2 ;  /* 0x0000000915097207 */ /* 0x000fe40005000000 */
[----:B------:R-:W-:Y:S02]  /*3040*/  SEL R6, R22, R6, !P1 ;  /* 0x0000000616067207 */ /* 0x000fe40004800000 */
[----:B------:R-:W-:Y:S02]  /*3050*/  SEL R15, R15, RZ, P1 ;  /* 0x000000ff0f0f7207 */ /* 0x000fe40000800000 */
[----:B------:R-:W-:Y:S02]  /*3060*/  SEL R5, R23, R5, !P2 ;  /* 0x0000000517057207 */ /* 0x000fe40005000000 */
[----:B------:R-:W-:-:S02]  /*3070*/  SEL R14, R14, RZ, P2 ;  /* 0x000000ff0e0e7207 */ /* 0x000fc40001000000 */
[CC--:B--2---:R-:W-:Y:S02]  /*3080*/  ISETP.NE.AND P3, PT, R4.reuse, R24.reuse, PT ;  /* 0x000000180400720c */ /* 0x0c4fe40003f65270 */
[----:B------:R-:W-:-:S11]  /*3090*/  ISETP.GT.AND P4, PT, R4, R24, PT ;  /* 0x000000180400720c */ /* 0x000fd60003f84270 */
[----:B------:R-:W-:Y:S02]  /*30a0*/  @P3 SEL R19, RZ, 0xffffffff, P4 ;  /* 0xffffffffff133807 */ /* 0x000fe40002000000 */
[CC--:B---3--:R-:W-:Y:S02]  /*30b0*/  ISETP.NE.AND P4, PT, R0.reuse, R27.reuse, PT ;  /* 0x0000001b0000720c */ /* 0x0c8fe40003f85270 */
[----:B------:R-:W-:Y:S02]  /*30c0*/  ISETP.GT.AND P5, PT, R0, R27, PT ;  /* 0x0000001b0000720c */ /* 0x000fe40003fa4270 */
[----:B------:R-:W-:-:S04]  /*30d0*/  LOP3.LUT R19, R19, 0x1, RZ, 0xc0, !PT ;  /* 0x0000000113137812 */ /* 0x000fc800078ec0ff */
[----:B------:R-:W-:-:S05]  /*30e0*/  ISETP.NE.U32.AND P3, PT, R19, 0x1, PT ;  /* 0x000000011300780c */ /* 0x000fca0003f65070 */
[----:B------:R-:W-:Y:S01]  /*30f0*/  @P4 SEL R16, RZ, 0xffffffff, P5 ;  /* 0xffffffffff104807 */ /* 0x000fe20002800000 */
[----:B------:R-:W-:-:S03]  /*3100*/  IMAD.IADD R19, R26, 0x1, R20 ;  /* 0x000000011a137824 */ /* 0x000fc600078e0214 */
[----:B------:R-:W-:-:S04]  /*3110*/  LOP3.LUT R16, R16, 0x1, RZ, 0xc0, !PT ;  /* 0x0000000110107812 */ /* 0x000fc800078ec0ff */
[----:B------:R-:W-:Y:S01]  /*3120*/  ISETP.NE.U32.AND P0, PT, R16, 0x1, PT ;  /* 0x000000011000780c */ /* 0x000fe20003f05070 */
[----:B------:R-:W-:-:S05]  /*3130*/  IMAD R16, R20, 0x3, R19 ;  /* 0x0000000314107824 */ /* 0x000fca00078e0213 */
[----:B------:R-:W-:Y:S02]  /*3140*/  ISETP.GE.U32.AND P4, PT, R16, R13, PT ;  /* 0x0000000d1000720c */ /* 0x000fe40003f86070 */
[----:B------:R-:W-:Y:S02]  /*3150*/  SEL R8, R25, R8, !P3 ;  /* 0x0000000819087207 */ /* 0x000fe40005800000 */
[----:B------:R-:W-:Y:S02]  /*3160*/  SEL R7, R26, R7, !P0 ;  /* 0x000000071a077207 */ /* 0x000fe40004000000 */
[----:B------:R-:W-:Y:S02]  /*3170*/  SEL R4, R24, R4, !P3 ;  /* 0x0000000418047207 */ /* 0x000fe40005800000 */
[----:B------:R-:W-:Y:S02]  /*3180*/  SEL R12, R12, RZ, P3 ;  /* 0x000000ff0c0c7207 */ /* 0x000fe40001800000 */
[----:B------:R-:W-:-:S02]  /*3190*/  SEL R0, R27, R0, !P0 ;  /* 0x000000001b007207 */ /* 0x000fc40004000000 */
[----:B------:R-:W-:Y:S01]  /*31a0*/  SEL R11, R11, RZ, P0 ;  /* 0x000000ff0b0b7207 */ /* 0x000fe20000000000 */
[----:B------:R-:W-:Y:S06]  /*31b0*/  @!P4 BRA `(.L_x_2858) ;  /* 0xfffffffc0004c947 */ /* 0x000fec000383ffff */
[----:B------:R-:W-:Y:S05]  /*31c0*/  BSYNC.RECONVERGENT B2 ;  /* 0x0000000000027941 */ /* 0x000fea0003800200 */
.L_x_2857:
[----:B------:R-:W-:-:S07]  /*31d0*/  MOV R21, R27 ;  /* 0x0000001b00157202 */ /* 0x000fce0000000f00 */
.L_x_2856:
[----:B------:R-:W-:Y:S05]  /*31e0*/  BSYNC.RECONVERGENT B1 ;  /* 0x0000000000017941 */ /* 0x000fea0003800200 */
.L_x_2855:
        /* <DEDUP_REMOVED lines=12> */
[----:B------:R-:W-:-:S05]  /*32b0*/  IMAD.IADD R25, R25, 0x1, R20 ;  /* 0x0000000119197824 */ /* 0x000fca00078e0214 */
[----:B------:R-:W-:-:S13]  /*32c0*/  ISETP.GE.U32.AND P1, PT, R25, R13, PT ;  /* 0x0000000d1900720c */ /* 0x000fda0003f26070 */
[----:B0-----:R-:W-:Y:S05]  /*32d0*/  @P1 BRA `(.L_x_2860) ;  /* 0x0000000000201947 */ /* 0x001fea0003800000 */
[----:B------:R-:W-:Y:S01]  /*32e0*/  IADD3 R16, PT, PT, R25, R20, RZ ;  /* 0x0000001419107210 */ /* 0x000fe20007ffe0ff */
[----:B------:R-:W-:-:S03]  /*32f0*/  IMAD R17, R18, R25, RZ ;  /* 0x0000001912117224 */ /* 0x000fc600078e02ff */
[----:B------:R-:W-:-:S13]  /*3300*/  ISETP.GE.U32.AND P1, PT, R16, R13, PT ;  /* 0x0000000d1000720c */ /* 0x000fda0003f26070 */
[----:B------:R-:W-:Y:S02]  /*3310*/  @!P1 IMAD R25, R18, R16, RZ ;  /* 0x0000001012199224 */ /* 0x000fe400078e02ff */
[----:B------:R-:W-:-:S04]  /*3320*/  IMAD.WIDE.U32 R16, R17, 0x4, R2 ;  /* 0x0000000411107825 */ /* 0x000fc800078e0002 */
[----:B------:R-:W-:Y:S01]  /*3330*/  @!P1 IMAD.WIDE.U32 R2, R25, 0x4, R2 ;  /* 0x0000000419029825 */ /* 0x000fe200078e0002 */
[----:B------:R0:W5:Y:S04]  /*3340*/  LDG.E R24, desc[UR36][R16.64] ;  /* 0x0000002410187981 */ /* 0x000168000c1e1900 */
[----:B------:R0:W5:Y:S02]  /*3350*/  @!P1 LDG.E R21, desc[UR36][R2.64] ;  /* 0x0000002402159981 */ /* 0x000164000c1e1900 */
.L_x_2860:
[----:B------:R-:W-:Y:S05]  /*3360*/  BSYNC.RECONVERGENT B1 ;  /* 0x0000000000017941 */ /* 0x000fea0003800200 */
.L_x_2859:
[----:B------:R-:W-:Y:S04]  /*3370*/  BSSY.RECONVERGENT B1, `(.L_x_2861) ;  /* 0x0000037000017945 */ /* 0x000fe80003800200 */
[----:B------:R-:W-:Y:S05]  /*3380*/  @P0 BRA `(.L_x_2862) ;  /* 0x0000000000d40947 */ /* 0x000fea0003800000 */
[-C--:B-----5:R-:W-:Y:S01]  /*3390*/  ISETP.NE.AND P1, PT, R6, R22.reuse, PT ;  /* 0x000000160600720c */ /* 0x0a0fe20003f25270 */
        /* <DEDUP_REMOVED lines=13> */
[-C--:B------:R-:W-:Y:S01]  /*3470*/  ISETP.NE.AND P1, PT, R5, R23.reuse, PT ;  /* 0x000000170500720c */ /* 0x080fe20003f25270 */
        /* <DEDUP_REMOVED lines=13> */
[-C--:B------:R-:W-:Y:S02]  /*3550*/  ISETP.NE.AND P1, PT, R4, R24.reuse, PT ;  /* 0x000000180400720c */ /* 0x080fe40003f25270 */
        /* <DEDUP_REMOVED lines=13> */
[CC--:B------:R-:W-:Y:S02]  /*3630*/  ISETP.NE.AND P1, PT, R0.reuse, R21.reuse, PT ;  /* 0x000000150000720c */ /* 0x0c0fe40003f25270 */
        /* <DEDUP_REMOVED lines=10> */
.L_x_2862:
[----:B------:R-:W-:Y:S05]  /*36e0*/  BSYNC.RECONVERGENT B1 ;  /* 0x0000000000017941 */ /* 0x000fea0003800200 */
.L_x_2861:
[----:B------:R-:W-:Y:S02]  /*36f0*/  ISETP.NE.AND P1, PT, R6, R5, PT ;  /* 0x000000050600720c */ /* 0x000fe40003f25270 */
[----:B------:R-:W-:Y:S02]  /*3700*/  ISETP.GE.U32.AND P0, PT, R10, R9, PT ;  /* 0x000000090a00720c */ /* 0x000fe40003f06070 */
[----:B------:R-:W-:Y:S02]  /*3710*/  ISETP.GT.AND P2, PT, R6, R5, PT ;  /* 0x000000050600720c */ /* 0x000fe40003f44270 */
[----:B------:R-:W-:Y:S02]  /*3720*/  ISETP.GE.AND.EX P0, PT, R15, R14, PT, P0 ;  /* 0x0000000e0f00720c */ /* 0x000fe40003f06300 */
[----:B0-----:R-:W-:-:S05]  /*3730*/  SEL R2, RZ, 0xffffffff, P2 ;  /* 0xffffffffff027807 */ /* 0x001fca0001000000 */
        /* <DEDUP_REMOVED lines=16> */
[CC--:B------:R-:W-:Y:S02]  /*3840*/  ISETP.NE.AND P1, PT, R5.reuse, R0.reuse, PT ;  /* 0x000000000500720c */ /* 0x0c0fe40003f25270 */
        /* <DEDUP_REMOVED lines=12> */
.L_x_2854:
[----:B------:R-:W0:Y:S01]  /*3910*/  LDCU UR4, c[0x0][0x3a4] ;  /* 0x00007480ff0477ac */ /* 0x000e220008000800 */
[----:B------:R-:W1:Y:S01]  /*3920*/  LDC R2, c[0x0][0x388] ;  /* 0x0000e200ff027b82 */ /* 0x000e620000000800 */
[----:B------:R-:W-:Y:S07]  /*3930*/  BSSY.RECONVERGENT B1, `(.L_x_2863) ;  /* 0x0000433000017945 */ /* 0x000fee0003800200 */
[----:B------:R-:W2:Y:S08]  /*3940*/  LDC R6, c[0x0][0x390] ;  /* 0x0000e400ff067b82 */ /* 0x000eb00000000800 */
[----:B------:R-:W3:Y:S01]  /*3950*/  LDC R24, c[0x0][0x394] ;  /* 0x0000e500ff187b82 */ /* 0x000ee20000000800 */
[----:B0-----:R-:W-:-:S04]  /*3960*/  IMAD.U32 R12, RZ, RZ, UR4 ;  /* 0x00000004ff0c7e24 */ /* 0x001fc8000f8e00ff */
[----:B------:R-:W-:Y:S01]  /*3970*/  IMAD R0, R12, 0x3, R4 ;  /* 0x000000030c007824 */ /* 0x000fe200078e0204 */
[----:B-1----:R-:W-:Y:S01]  /*3980*/  MOV R3, R2 ;  /* 0x0000000200037202 */ /* 0x002fe20000000f00 */
[----:B------:R-:W-:-:S03]  /*3990*/  IMAD.MOV.U32 R5, RZ, RZ, R2 ;  /* 0x000000ffff057224 */ /* 0x000fc600078e0002 */
[----:B------:R-:W-:Y:S01]  /*39a0*/  ISETP.GE.U32.AND P0, PT, R0, R13, PT ;  /* 0x0000000d0000720c */ /* 0x000fe20003f06070 */
[----:B------:R-:W-:Y:S02]  /*39b0*/  IMAD.MOV.U32 R0, RZ, RZ, R4 ;  /* 0x000000ffff007224 */ /* 0x000fe400078e0004 */
[----:B------:R-:W-:Y:S01]  /*39c0*/  IMAD.MOV.U32 R4, RZ, RZ, R2 ;  /* 0x000000ffff047224 */ /* 0x000fe200078e0002 */
[----:B--2---:R-:W-:Y:S01]  /*39d0*/  MOV R20, R6 ;  /* 0x0000000600147202 */ /* 0x004fe20000000f00 */
[--C-:B------:R-:W-:Y:S02]  /*39e0*/  IMAD.MOV.U32 R22, RZ, RZ, R6.reuse ;  /* 0x000000ffff167224 */ /* 0x100fe400078e0006 */
[----:B------:R-:W-:Y:S01]  /*39f0*/  IMAD.MOV.U32 R23, RZ, RZ, R6 ;  /* 0x000000ffff177224 */ /* 0x000fe200078e0006 */
[----:B---3--:R-:W-:Y:S01]  /*3a00*/  MOV R25, R24 ;  /* 0x0000001800197202 */ /* 0x008fe20000000f00 */
[--C-:B------:R-:W-:Y:S02]  /*3a10*/  IMAD.MOV.U32 R26, RZ, RZ, R24.reuse ;  /* 0x000000ffff1a7224 */ /* 0x100fe400078e0018 */
[----:B------:R-:W-:-:S02]  /*3a20*/  IMAD.MOV.U32 R27, RZ, RZ, R24 ;  /* 0x000000ffff1b7224 */ /* 0x000fc400078e0018 */
[----:B------:R-:W-:Y:S05]  /*3a30*/  @P0 BRA `(.L_x_2864) ;  /* 0x0000004000880947 */ /* 0x000fea0003800000 */
[----:B------:R-:W-:-:S13]  /*3a40*/  ISETP.NE.AND P1, PT, R8, RZ, PT ;  /* 0x000000ff0800720c */ /* 0x000fda0003f25270 */
[----:B------:R0:W5:Y:S01]  /*3a50*/  @!P1 LDG.E R7, desc[UR36][R14.64] ;  /* 0x000000240e079981 */ /* 0x000162000c1e1900 */
[----:B------:R-:W-:Y:S01]  /*3a60*/  IADD3 R8, PT, PT, R8, -0x1, RZ ;  /* 0xffffffff08087810 */ /* 0x000fe20007ffe0ff */
[--C-:B------:R-:W-:Y:S01]  /*3a70*/  IMAD.MOV.U32 R3, RZ, RZ, R2.reuse ;  /* 0x000000ffff037224 */ /* 0x100fe200078e0002 */
[----:B------:R-:W-:Y:S01]  /*3a80*/  MOV R5, R2 ;  /* 0x0000000200057202 */ /* 0x000fe20000000f00 */
[----:B------:R-:W-:Y:S01]  /*3a90*/  IMAD.MOV.U32 R4, RZ, RZ, R2 ;  /* 0x000000ffff047224 */ /* 0x000fe200078e0002 */
[----:B------:R-:W-:Y:S01]  /*3aa0*/  VIMNMX.U32 R8, PT, PT, R8, 0x18, PT ;  /* 0x0000001808087848 */ /* 0x000fe20003fe0000 */
[--C-:B------:R-:W-:Y:S01]  /*3ab0*/  IMAD.MOV.U32 R20, RZ, RZ, R6.reuse ;  /* 0x000000ffff147224 */ /* 0x100fe200078e0006 */
[----:B------:R-:W-:Y:S01]  /*3ac0*/  MOV R23, R6 ;  /* 0x0000000600177202 */ /* 0x000fe20000000f00 */
[----:B------:R-:W-:Y:S01]  /*3ad0*/  IMAD.MOV.U32 R22, RZ, RZ, R6 ;  /* 0x000000ffff167224 */ /* 0x000fe200078e0006 */
[----:B------:R-:W-:Y:S01]  /*3ae0*/  MOV R27, R24 ;  /* 0x00000018001b7202 */ /* 0x000fe20000000f00 */
[----:B------:R-:W-:-:S02]  /*3af0*/  IMAD.MOV.U32 R25, RZ, RZ, R24 ;  /* 0x000000ffff197224 */ /* 0x000fc400078e0018 */
[----:B------:R-:W-:Y:S02]  /*3b00*/  IMAD.MOV.U32 R26, RZ, RZ, R24 ;  /* 0x000000ffff1a7224 */ /* 0x000fe400078e0018 */
[----:B0-----:R-:W-:-:S07]  /*3b10*/  VIADD R8, R8, 0x1 ;  /* 0x0000000108087836 */ /* 0x001fce0000000000 */
.L_x_2870:
[----:B------:R-:W0:Y:S01]  /*3b20*/  LDCU UR4, c[0x0][0x3a4] ;  /* 0x00007480ff0477ac */ /* 0x000e220008000800 */
[--C-:B-----5:R-:W-:Y:S01]  /*3b30*/  @!P1 IMAD.MOV.U32 R9, RZ, RZ, R7.reuse ;  /* 0x000000ffff099224 */ /* 0x120fe200078e0007 */
[----:B------:R-:W-:Y:S01]  /*3b40*/  @!P1 MOV R10, R7 ;  /* 0x00000007000a9202 */ /* 0x000fe20000000f00 */
[--C-:B------:R-:W-:Y:S02]  /*3b50*/  @!P1 IMAD.MOV.U32 R11, RZ, RZ, R7.reuse ;  /* 0x000000ffff0b9224 */ /* 0x100fe400078e0007 */
[----:B------:R-:W-:Y:S01]  /*3b60*/  @!P1 IMAD.MOV.U32 R16, RZ, RZ, R7 ;  /* 0x000000ffff109224 */ /* 0x000fe200078e0007 */
[----:B------:R-:W-:Y:S06]  /*3b70*/  @!P1 BRA `(.L_x_2865) ;  /* 0x0000003c00609947 */ /* 0x000fec0003800000 */
[----:B------:R-:W1:Y:S01]  /*3b80*/  LDCU.64 UR30, c[0x0][0x3e0] ;  /* 0x00007c00ff1e77ac */ /* 0x000e620008000a00 */
[----:B------:R-:W-:Y:S02]  /*3b90*/  HFMA2 R10, -RZ, RZ, 0, 0 ;  /* 0x00000000ff0a7431 */ /* 0x000fe400000001ff */
        /* <DEDUP_REMOVED lines=9> */
[----:B------:R-:W2:Y:S03]  /*3c30*/  LDCU UR75, c[0x0][0x3f4] ;  /* 0x00007e80ff4b77ac */ /* 0x000ea60008000800 */
[----:B------:R-:W-:Y:S01]  /*3c40*/  IMAD.MOV R9, RZ, RZ, -R11 ;  /* 0x000000ffff097224 */ /* 0x000fe200078e0a0b */
[----:B------:R-:W-:-:S03]  /*3c50*/  UISETP.NE.AND UP0, UPT, UR50, URZ, UPT ;  /* 0x000000ff3200728c */ /* 0x000fc6000bf05270 */
        /* <DEDUP_REMOVED lines=261> */
[----:B------:R-:W-:Y:S01]  /*4cb0*/  SHF.R.U32.HI R11, RZ, UR27, R10 ;  /* 0x0000001bff0b7c19 */ /* 0x000fe2000801160a */
[----:B------:R-:W-:-:S03]  /*4cc0*/  @P0 IMAD.MOV.U32 R10, RZ, RZ, RZ ;  /* 0x000000ffff0a0224 */ /* 0x000fc600078e00ff */
[----:B------:R-:W-:-:S05]  /*4cd0*/  IADD3 R16, PT, PT, -R11, RZ, RZ ;  /* 0x000000ff0b107210 */ /* 0x000fca0007ffe1ff */
        /* <DEDUP_REMOVED lines=9> */
.L_x_2866:
[----:B------:R-:W-:Y:S01]  /*4d70*/  LOP3.LUT R9, R9, 0xfffffffc, RZ, 0xc0, !PT ;  /* 0xfffffffc09097812 */ /* 0x000fe200078ec0ff */
[----:B0-----:R-:W-:Y:S01]  /*4d80*/  VIADD R13, R0, UR4 ;  /* 0x00000004000d7c36 */ /* 0x001fe20008000000 */
[----:B------:R-:W0:Y:S02]  /*4d90*/  LDCU UR52, c[0x0][0x3dc] ;  /* 0x00007b80ff3477ac */ /* 0x000e240008000800 */
[----:B------:R-:W-:-:S04]  /*4da0*/  IADD3 R10, P0, PT, R9, R14, RZ ;  /* 0x0000000e090a7210 */ /* 0x000fc80007f1e0ff */
[----:B------:R-:W-:-:S05]  /*4db0*/  IADD3.X R11, PT, PT, RZ, R15, RZ, P0, !PT ;  /* 0x0000000fff0b7210 */ /* 0x000fca00007fe4ff */
[----:B------:R1:W5:Y:S01]  /*4dc0*/  LDG.E R10, desc[UR36][R10.64] ;  /* 0x000000240a0a7981 */ /* 0x000362000c1e1900 */
        /* <DEDUP_REMOVED lines=209> */
[----:B------:R-:W-:Y:S01]  /*5ae0*/  IMAD.MOV.U32 R16, RZ, RZ, RZ ;  /* 0x000000ffff107224 */ /* 0x000fe200078e00ff */
[----:B------:R-:W-:-:S11]  /*5af0*/  MOV R17, R11 ;  /* 0x0000000b00117202 */ /* 0x000fd60000000f00 */
        /* <DEDUP_REMOVED lines=14> */
.L_x_2867:
[----:B------:R-:W-:Y:S01]  /*5be0*/  LOP3.LUT R9, R9, 0xfffffffc, RZ, 0xc0, !PT ;  /* 0xfffffffc09097812 */ /* 0x000fe200078ec0ff */
[----:B------:R-:W-:Y:S01]  /*5bf0*/  VIADD R13, R13, UR4 ;  /* 0x000000040d0d7c36 */ /* 0x000fe20008000000 */
[----:B------:R-:W-:Y:S01]  /*5c00*/  MOV R12, RZ ;  /* 0x000000ff000c7202 */ /* 0x000fe20000000f00 */
[----:B------:R-:W0:Y:S01]  /*5c10*/  LDCU UR52, c[0x0][0x3dc] ;  /* 0x00007b80ff3477ac */ /* 0x000e220008000800 */
[----:B------:R-:W-:-:S05]  /*5c20*/  IADD3 R16, P0, PT, R9, R14, RZ ;  /* 0x0000000e09107210 */ /* 0x000fca0007f1e0ff */
[----:B------:R-:W-:-:S05]  /*5c30*/  IMAD.X R17, RZ, RZ, R15, P0 ;  /* 0x000000ffff117224 */ /* 0x000fca00000e060f */
[----:B------:R1:W5:Y:S01]  /*5c40*/  LDG.E R9, desc[UR36][R16.64] ;  /* 0x0000002410097981 */ /* 0x000362000c1e1900 */
[----:B------:R-:W-:-:S05]  /*5c50*/  IMAD.HI.U32 R19, R13, UR30, R12 ;  /* 0x0000001e0d137c27 */ /* 0x000fca000f8e000c */
[----:B------:R-:W-:-:S05]  /*5c60*/  SHF.R.U32.HI R19, RZ, UR31, R19 ;  /* 0x0000001fff137c19 */ /* 0x000fca0008011613 */
[----:B------:R-:W-:-:S04]  /*5c70*/  IMAD.MOV R11, RZ, RZ, -R19 ;  /* 0x000000ffff0b7224 */ /* 0x000fc800078e0a13 */
[----:B0-----:R-:W-:-:S04]  /*5c80*/  IMAD R11, R11, UR52, R13 ;  /* 0x000000340b0b7c24 */ /* 0x001fc8000f8e020d */
[----:B------:R-:W-:Y:S01]  /*5c90*/  IMAD R11, R11, UR5, RZ ;  /* 0x000000050b0b7c24 */ /* 0x000fe2000f8e02ff */
[----:B-1----:R-:W-:Y:S06]  /*5ca0*/  BRA.U !UP0, `(.L_x_2868) ;  /* 0x0000000d08687547 */ /* 0x002fec000b800000 */
        /* <DEDUP_REMOVED lines=218> */
.L_x_2868:
[----:B------:R-:W-:Y:S01]  /*6a50*/  LOP3.LUT R11, R11, 0xfffffffc, RZ, 0xc0, !PT ;  /* 0xfffffffc0b0b7812 */ /* 0x000fe200078ec0ff */
[----:B------:R-:W-:Y:S01]  /*6a60*/  IMAD.MOV.U32 R12, RZ, RZ, RZ ;  /* 0x000000ffff0c7224 */ /* 0x000fe200078e00ff */
[----:B------:R-:W-:Y:S01]  /*6a70*/  IADD3 R13, PT, PT, R13, UR4, RZ ;  /* 0x000000040d0d7c10 */ /* 0x000fe2000fffe0ff */
        /* <DEDUP_REMOVED lines=218> */
[----:B------:R-:W-:Y:S02]  /*7820*/  @P0 IMAD.MOV.U32 R12, RZ, RZ, RZ ;  /* 0x000000ffff0c0224 */ /* 0x000fe400078e00ff */
        /* <DEDUP_REMOVED lines=9> */
.L_x_2869:
[----:B------:R-:W-:-:S04]  /*78c0*/  LOP3.LUT R13, R18, 0xfffffffc, RZ, 0xc0, !PT ;  /* 0xfffffffc120d7812 */ /* 0x000fc800078ec0ff */
[----:B------:R-:W-:-:S04]  /*78d0*/  IADD3 R12, P0, PT, R13, R14, RZ ;  /* 0x0000000e0d0c7210 */ /* 0x000fc80007f1e0ff */
[----:B------:R-:W-:-:S05]  /*78e0*/  IADD3.X R13, PT, PT, RZ, R15, RZ, P0, !PT ;  /* 0x0000000fff0d7210 */ /* 0x000fca00007fe4ff */
[----:B------:R1:W5:Y:S04]  /*78f0*/  LDG.E R16, desc[UR36][R12.64] ;  /* 0x000000240c107981 */ /* 0x000368000c1e1900 */
.L_x_2865:
[----:B-----5:R-:W-:Y:S02]  /*7900*/  ISETP.NE.AND P2, PT, R2, R10, PT ;  /* 0x0000000a0200720c */ /* 0x020fe40003f45270 */
[----:B------:R-:W-:Y:S02]  /*7910*/  ISETP.GE.U32.AND P0, PT, R6, R0, PT ;  /* 0x000000000600720c */ /* 0x000fe40003f06070 */
[----:B------:R-:W-:Y:S02]  /*7920*/  ISETP.GT.AND P3, PT, R2, R10, PT ;  /* 0x0000000a0200720c */ /* 0x000fe40003f64270 */
[----:B------:R-:W-:Y:S02]  /*7930*/  ISETP.GE.AND.EX P0, PT, R24, RZ, PT, P0 ;  /* 0x000000ff1800720c */ /* 0x000fe40003f06300 */
[----:B-1----:R-:W-:Y:S02]  /*7940*/  SEL R12, RZ, 0xffffffff, P3 ;  /* 0xffffffffff0c7807 */ /* 0x002fe40001800000 */
[----:B------:R-:W-:-:S02]  /*7950*/  ISETP.NE.AND P3, PT, R3, R9, PT ;  /* 0x000000090300720c */ /* 0x000fc40003f65270 */
[----:B------:R-:W-:Y:S02]  /*7960*/  ISETP.GT.AND P4, PT, R3, R9, PT ;  /* 0x000000090300720c */ /* 0x000fe40003f84270 */
[----:B------:R-:W-:Y:S02]  /*7970*/  @!P2 SEL R12, RZ, 0xffffffff, !P0 ;  /* 0xffffffffff0ca807 */ /* 0x000fe40004000000 */
[----:B------:R-:W-:Y:S02]  /*7980*/  SEL R17, RZ, 0xffffffff, P4 ;  /* 0xffffffffff117807 */ /* 0x000fe40002000000 */
[----:B------:R-:W-:Y:S01]  /*7990*/  LOP3.LUT R13, R12, 0x1, RZ, 0xc0, !PT ;  /* 0x000000010c0d7812 */ /* 0x000fe200078ec0ff */
[----:B0-----:R-:W-:Y:S01]  /*79a0*/  IMAD.U32 R12, RZ, RZ, UR4 ;  /* 0x00000004ff0c7e24 */ /* 0x001fe2000f8e00ff */
[-C--:B------:R-:W-:Y:S01]  /*79b0*/  ISETP.NE.AND P4, PT, R4, R11.reuse, PT ;  /* 0x0000000b0400720c */ /* 0x080fe20003f85270 */
[----:B------:R-:W0:Y:S01]  /*79c0*/  LDCU UR4, c[0x0][0x39c] ;  /* 0x00007380ff0477ac */ /* 0x000e220008000800 */
[----:B------:R-:W-:Y:S01]  /*79d0*/  ISETP.NE.U32.AND P2, PT, R13, 0x1, PT ;  /* 0x000000010d00780c */ /* 0x000fe20003f45070 */
[----:B------:R-:W-:Y:S01]  /*79e0*/  IMAD.IADD R13, R0, 0x1, R12 ;  /* 0x00000001000d7824 */ /* 0x000fe200078e020c */
[----:B------:R-:W-:-:S02]  /*79f0*/  ISETP.GT.AND P5, PT, R4, R11, PT ;  /* 0x0000000b0400720c */ /* 0x000fc40003fa4270 */
[----:B------:R-:W-:Y:S02]  /*7a00*/  SEL R6, R0, R6, !P2 ;  /* 0x0000000600067207 */ /* 0x000fe40005000000 */
[----:B------:R-:W-:Y:S02]  /*7a10*/  ISETP.GE.U32.AND P0, PT, R20, R13, PT ;  /* 0x0000000d1400720c */ /* 0x000fe40003f06070 */
[----:B------:R-:W-:Y:S02]  /*7a20*/  SEL R0, RZ, 0xffffffff, P5 ;  /* 0xffffffffff007807 */ /* 0x000fe40002800000 */
[----:B------:R-:W-:Y:S02]  /*7a30*/  ISETP.GE.AND.EX P0, PT, R25, RZ, PT, P0 ;  /* 0x000000ff1900720c */ /* 0x000fe40003f06300 */
[----:B------:R-:W-:Y:S02]  /*7a40*/  ISETP.NE.AND P5, PT, R5, R16, PT ;  /* 0x000000100500720c */ /* 0x000fe40003fa5270 */
[----:B------:R-:W-:-:S02]  /*7a50*/  @!P3 SEL R17, RZ, 0xffffffff, !P0 ;  /* 0xffffffffff11b807 */ /* 0x000fc40004000000 */
[----:B------:R-:W-:Y:S02]  /*7a60*/  ISETP.GT.AND P6, PT, R5, R16, PT ;  /* 0x000000100500720c */ /* 0x000fe40003fc4270 */
[----:B------:R-:W-:Y:S02]  /*7a70*/  LOP3.LUT R17, R17, 0x1, RZ, 0xc0, !PT ;  /* 0x0000000111117812 */ /* 0x000fe400078ec0ff */
[----:B------:R-:W-:Y:S02]  /*7a80*/  SEL R2, R10, R2, !P2 ;  /* 0x000000020a027207 */ /* 0x000fe40005000000 */
[----:B------:R-:W-:Y:S02]  /*7a90*/  ISETP.NE.U32.AND P3, PT, R17, 0x1, PT ;  /* 0x000000011100780c */ /* 0x000fe40003f65070 */
[----:B------:R-:W-:Y:S02]  /*7aa0*/  IADD3 R17, PT, PT, R12, R13, RZ ;  /* 0x0000000d0c117210 */ /* 0x000fe40007ffe0ff */
[----:B------:R-:W-:-:S02]  /*7ab0*/  SEL R20, R13, R20, !P3 ;  /* 0x000000140d147207 */ /* 0x000fc40005800000 */
[----:B------:R-:W-:Y:S01]  /*7ac0*/  ISETP.GE.U32.AND P0, PT, R22, R17, PT ;  /* 0x000000111600720c */ /* 0x000fe20003f06070 */
[----:B------:R-:W-:Y:S01]  /*7ad0*/  IMAD.IADD R18, R17, 0x1, R12 ;  /* 0x0000000111127824 */ /* 0x000fe200078e020c */
[----:B0-----:R-:W-:Y:S02]  /*7ae0*/  MOV R13, UR4 ;  /* 0x00000004000d7c02 */ /* 0x001fe40008000f00 */
[----:B------:R-:W-:Y:S02]  /*7af0*/  ISETP.GE.AND.EX P0, PT, R26, RZ, PT, P0 ;  /* 0x000000ff1a00720c */ /* 0x000fe40003f06300 */
[----:B------:R-:W-:Y:S02]  /*7b00*/  SEL R24, R24, RZ, P2 ;  /* 0x000000ff18187207 */ /* 0x000fe40001000000 */
[----:B------:R-:W-:Y:S02]  /*7b10*/  @!P4 SEL R0, RZ, 0xffffffff, !P0 ;  /* 0xffffffffff00c807 */ /* 0x000fe40004000000 */
[----:B------:R-:W-:-:S02]  /*7b20*/  ISETP.GE.U32.AND P0, PT, R23, R18, PT ;  /* 0x000000121700720c */ /* 0x000fc40003f06070 */
[----:B------:R-:W-:Y:S02]  /*7b30*/  LOP3.LUT R0, R0, 0x1, RZ, 0xc0, !PT ;  /* 0x0000000100007812 */ /* 0x000fe400078ec0ff */
[----:B------:R-:W-:Y:S02]  /*7b40*/  ISETP.GE.AND.EX P0, PT, R27, RZ, PT, P0 ;  /* 0x000000ff1b00720c */ /* 0x000fe40003f06300 */
[----:B------:R-:W-:Y:S02]  /*7b50*/  ISETP.NE.U32.AND P4, PT, R0, 0x1, PT ;  /* 0x000000010000780c */ /* 0x000fe40003f85070 */
[----:B------:R-:W-:Y:S02]  /*7b60*/  SEL R0, RZ, 0xffffffff, P6 ;  /* 0xffffffffff007807 */ /* 0x000fe40003000000 */
[----:B------:R-:W-:Y:S02]  /*7b70*/  @!P5 SEL R0, RZ, 0xffffffff, !P0 ;  /* 0xffffffffff00d807 */ /* 0x000fe40004000000 */
[----:B------:R-:W-:-:S02]  /*7b80*/  SEL R22, R17, R22, !P4 ;  /* 0x0000001611167207 */ /* 0x000fc40006000000 */
[----:B------:R-:W-:Y:S02]  /*7b90*/  LOP3.LUT R0, R0, 0x1, RZ, 0xc0, !PT ;  /* 0x0000000100007812 */ /* 0x000fe400078ec0ff */
[----:B------:R-:W-:Y:S02]  /*7ba0*/  SEL R3, R9, R3, !P3 ;  /* 0x0000000309037207 */ /* 0x000fe40005800000 */
[----:B------:R-:W-:Y:S01]  /*7bb0*/  ISETP.NE.U32.AND P0, PT, R0, 0x1, PT ;  /* 0x000000010000780c */ /* 0x000fe20003f05070 */
[C---:B------:R-:W-:Y:S01]  /*7bc0*/  IMAD.IADD R0, R18.reuse, 0x1, R12 ;  /* 0x0000000112007824 */ /* 0x040fe200078e020c */
[----:B------:R-:W-:Y:S02]  /*7bd0*/  SEL R25, R25, RZ, P3 ;  /* 0x000000ff19197207 */ /* 0x000fe40001800000 */
[----:B------:R-:W-:Y:S01]  /*7be0*/  SEL R23, R18, R23, !P0 ;  /* 0x0000001712177207 */ /* 0x000fe20004000000 */
[----:B------:R-:W-:Y:S01]  /*7bf0*/  IMAD R18, R12, 0x3, R0 ;  /* 0x000000030c127824 */ /* 0x000fe200078e0200 */
[----:B------:R-:W-:-:S02]  /*7c00*/  SEL R4, R11, R4, !P4 ;  /* 0x000000040b047207 */ /* 0x000fc40006000000 */
[----:B------:R-:W-:Y:S02]  /*7c10*/  SEL R26, R26, RZ, P4 ;  /* 0x000000ff1a1a7207 */ /* 0x000fe40002000000 */
[----:B------:R-:W-:Y:S02]  /*7c20*/  ISETP.GE.U32.AND P5, PT, R18, R13, PT ;  /* 0x0000000d1200720c */ /* 0x000fe40003fa6070 */
[----:B------:R-:W-:Y:S02]  /*7c30*/  SEL R5, R16, R5, !P0 ;  /* 0x0000000510057207 */ /* 0x000fe40004000000 */
[----:B------:R-:W-:-:S09]  /*7c40*/  SEL R27, R27, RZ, P0 ;  /* 0x000000ff1b1b7207 */ /* 0x000fd20000000000 */
[----:B------:R-:W-:Y:S05]  /*7c50*/  @!P5 BRA `(.L_x_2870) ;  /* 0xffffffbc00b0d947 */ /* 0x000fea000383ffff */
.L_x_2864:
[----:B------:R-:W-:Y:S05]  /*7c60*/  BSYNC.RECONVERGENT B1 ;  /* 0x0000000000017941 */ /* 0x000fea0003800200 */
.L_x_2863:
[----:B------:R0:W-:Y:S01]  /*7c70*/  STL [R1], R9 ;  /* 0x0000000901007387 */ /* 0x0001e20000100800 */
[----:B------:R-:W-:Y:S01]  /*7c80*/  ISETP.GE.U32.AND P0, PT, R0, R13, PT ;  /* 0x0000000d0000720c */ /* 0x000fe20003f06070 */
[----:B------:R-:W-:Y:S01]  /*7c90*/  BSSY.RECONVERGENT B1, `(.L_x_2871) ;  /* 0x0000482000017945 */ /* 0x000fe20003800200 */
[----:B------:R-:W-:Y:S01]  /*7ca0*/  IMAD.MOV.U32 R18, RZ, RZ, R10 ;  /* 0x000000ffff127224 */ /* 0x000fe200078e000a */
[----:B------:R0:W-:Y:S01]  /*7cb0*/  STL [R1+0x4], R16 ;  /* 0x0000041001007387 */ /* 0x0001e20000100800 */
[----:B------:R-:W-:-:S09]  /*7cc0*/  IMAD.MOV.U32 R19, RZ, RZ, R11 ;  /* 0x000000ffff137224 */ /* 0x000fd200078e000b */
[----:B0-----:R-:W-:Y:S05]  /*7cd0*/  @P0 BRA `(.L_x_2872) ;  /* 0x0000004400f40947 */ /* 0x001fea0003800000 */
[----:B------:R-:W0:Y:S01]  /*7ce0*/  LDC R7, c[0x0][0x3d8] ;  /* 0x0000f600ff077b82 */ /* 0x000e220000000800 */
[----:B------:R-:W-:Y:S02]  /*7cf0*/  CS2R R8, SRZ ;  /* 0x0000000000087805 */ /* 0x000fe4000001ff00 */
[C---:B0-----:R-:W-:Y:S02]  /*7d00*/  ISETP.NE.AND P0, PT, R7.reuse, RZ, PT ;  /* 0x000000ff0700720c */ /* 0x041fe40003f05270 */
[----:B------:R-:W-:-:S04]  /*7d10*/  IADD3 R10, PT, PT, R7, -0x1, RZ ;  /* 0xffffffff070a7810 */ /* 0x000fc80007ffe0ff */
[----:B------:R-:W-:-:S05]  /*7d20*/  VIMNMX.U32 R7, PT, PT, R10, 0x18, PT ;  /* 0x000000180a077848 */ /* 0x000fca0003fe0000 */
[----:B------:R-:W-:Y:S02]  /*7d30*/  VIADD R7, R7, 0x1 ;  /* 0x0000000107077836 */ /* 0x000fe40000000000 */
[----:B------:R-:W-:Y:S05]  /*7d40*/  @!P0 BRA `(.L_x_2873) ;  /* 0x0000001000508947 */ /* 0x000fea0003800000 */
[----:B------:R-:W0:Y:S01]  /*7d50*/  LDCU.64 UR4, c[0x0][0x3e0] ;  /* 0x00007c00ff0477ac */ /* 0x000e220008000a00 */
[----:B------:R-:W-:Y:S01]  /*7d60*/  MOV R9, R0 ;  /* 0x0000000000097202 */ /* 0x000fe20000000f00 */
        /* <DEDUP_REMOVED lines=272> */
.L_x_2874:
[----:B------:R-:W-:Y:S01]  /*8e70*/  SHF.R.U32.HI R8, RZ, 0x2, R8 ;  /* 0x00000002ff087819 */ /* 0x000fe20000011608 */
[----:B------:R-:W-:-:S07]  /*8e80*/  IMAD.MOV.U32 R9, RZ, RZ, RZ ;  /* 0x000000ffff097224 */ /* 0x000fce00078e00ff */
.L_x_2873:
[----:B------:R-:W0:Y:S02]  /*8e90*/  LDCU.64 UR4, c[0x0][0x768] ;  /* 0x0000ed00ff0477ac */ /* 0x000e240008000a00 */
[----:B0-----:R-:W-:-:S04]  /*8ea0*/  IADD3 R21, P1, PT, R21, UR4, RZ ;  /* 0x0000000415157c10 */ /* 0x001fc8000ff3e0ff */
[----:B------:R-:W-:Y:S02]  /*8eb0*/  IADD3.X R14, PT, PT, RZ, UR5, RZ, P1, !PT ;  /* 0x00000005ff0e7c10 */ /* 0x000fe40008ffe4ff */
[----:B------:R-:W-:-:S03]  /*8ec0*/  LEA R10, P1, R8, R21, 0x2 ;  /* 0x00000015080a7211 */ /* 0x000fc600078210ff */
[----:B------:R0:W-:Y:S01]  /*8ed0*/  STL [R1+0x8], R14 ;  /* 0x0000080e01007387 */ /* 0x0001e20000100800 */
[----:B------:R-:W-:-:S05]  /*8ee0*/  LEA.HI.X R11, R8, R14, R9, 0x2, P1 ;  /* 0x0000000e080b7211 */ /* 0x000fca00008f1409 */
[----:B------:R1:W5:Y:S02]  /*8ef0*/  LDG.E R18, desc[UR36][R10.64] ;  /* 0x000000240a127981 */ /* 0x000364000c1e1900 */
[----:B-1----:R-:W-:-:S05]  /*8f00*/  IMAD.IADD R11, R0, 0x1, R12 ;  /* 0x00000001000b7824 */ /* 0x002fca00078e020c */
[----:B------:R-:W-:-:S13]  /*8f10*/  ISETP.GE.U32.AND P1, PT, R11, R13, PT ;  /* 0x0000000d0b00720c */ /* 0x000fda0003f26070 */
[----:B0-----:R-:W-:Y:S05]  /*8f20*/  @P1 BRA `(.L_x_2872) ;  /* 0x0000003400601947 */ /* 0x001fea0003800000 */
        /* <DEDUP_REMOVED lines=277> */
.L_x_2876:
[----:B------:R-:W-:Y:S01]  /*a080*/  SHF.R.U32.HI R8, RZ, 0x2, R8 ;  /* 0x00000002ff087819 */ /* 0x000fe20000011608 */
[----:B------:R-:W-:-:S07]  /*a090*/  IMAD.MOV.U32 R9, RZ, RZ, RZ ;  /* 0x000000ffff097224 */ /* 0x000fce00078e00ff */
.L_x_2875:
[----:B------:R-:W2:Y:S01]  /*a0a0*/  LDL R16, [R1+0x8] ;  /* 0x0000080001107983 */ /* 0x000ea20000100800 */
[----:B------:R-:W-:-:S04]  /*a0b0*/  LEA R14, P1, R8, R21, 0x2 ;  /* 0x00000015080e7211 */ /* 0x000fc800078210ff */
[----:B--2---:R-:W-:-:S05]  /*a0c0*/  LEA.HI.X R15, R8, R16, R9, 0x2, P1 ;  /* 0x00000010080f7211 */ /* 0x004fca00008f1409 */
[----:B------:R-:W2:Y:S01]  /*a0d0*/  LDG.E R8, desc[UR36][R14.64] ;  /* 0x000000240e087981 */ /* 0x000ea2000c1e1900 */
[----:B------:R-:W-:-:S04]  /*a0e0*/  IADD3 R11, PT, PT, R11, R12, RZ ;  /* 0x0000000c0b0b7210 */ /* 0x000fc80007ffe0ff */
[----:B------:R-:W-:Y:S01]  /*a0f0*/  ISETP.GE.U32.AND P1, PT, R11, R13, PT ;  /* 0x0000000d0b00720c */ /* 0x000fe20003f26070 */
[----:B--2---:R0:W-:-:S12]  /*a100*/  STL [R1], R8 ;  /* 0x0000000801007387 */ /* 0x0041d80000100800 */
[----:B------:R-:W-:Y:S05]  /*a110*/  @P1 BRA `(.L_x_2872) ;  /* 0x0000002000e41947 */ /* 0x000fea0003800000 */
[----:B0-----:R-:W-:Y:S01]  /*a120*/  CS2R R8, SRZ ;  /* 0x0000000000087805 */ /* 0x001fe2000001ff00 */
        /* <DEDUP_REMOVED lines=276> */
.L_x_2878:
[----:B------:R-:W-:Y:S01]  /*b270*/  SHF.R.U32.HI R8, RZ, 0x2, R8 ;  /* 0x00000002ff087819 */ /* 0x000fe20000011608 */
[----:B------:R-:W-:-:S07]  /*b280*/  IMAD.MOV.U32 R9, RZ, RZ, RZ ;  /* 0x000000ffff097224 */ /* 0x000fce00078e00ff */
.L_x_2877:
[----:B------:R-:W2:Y:S01]  /*b290*/  LDL R16, [R1+0x8] ;  /* 0x0000080001107983 */ /* 0x000ea20000100800 */
[----:B------:R-:W-:Y:S01]  /*b2a0*/  LEA R14, P1, R8, R21, 0x2 ;  /* 0x00000015080e7211 */ /* 0x000fe200078210ff */
[----:B------:R-:W-:-:S03]  /*b2b0*/  IMAD.IADD R11, R11, 0x1, R12 ;  /* 0x000000010b0b7824 */ /* 0x000fc600078e020c */
[----:B--2---:R-:W-:-:S05]  /*b2c0*/  LEA.HI.X R15, R8, R16, R9, 0x2, P1 ;  /* 0x00000010080f7211 */ /* 0x004fca00008f1409 */
[----:B------:R1:W5:Y:S01]  /*b2d0*/  LDG.E R19, desc[UR36][R14.64] ;  /* 0x000000240e137981 */ /* 0x000362000c1e1900 */
        /* <DEDUP_REMOVED lines=279> */
.L_x_2880:
[----:B------:R-:W-:Y:S02]  /*c450*/  SHF.R.U32.HI R8, RZ, 0x2, R8 ;  /* 0x00000002ff087819 */ /* 0x000fe40000011608 */
[----:B------:R-:W-:-:S07]  /*c460*/  MOV R9, RZ ;  /* 0x000000ff00097202 */ /* 0x000fce0000000f00 */
.L_x_2879:
[----:B------:R-:W-:-:S04]  /*c470*/  LEA R10, P0, R8, R21, 0x2 ;  /* 0x00000015080a7211 */ /* 0x000fc800078010ff */
[----:B------:R-:W-:-:S05]  /*c480*/  LEA.HI.X R11, R8, R16, R9, 0x2, P0 ;  /* 0x00000010080b7211 */ /* 0x000fca00000f1409 */
[----:B------:R-:W2:Y:S04]  /*c490*/  LDG.E R7, desc[UR36][R10.64] ;  /* 0x000000240a077981 */ /* 0x000ea8000c1e1900 */
[----:B--2---:R1:W-:Y:S02]  /*c4a0*/  STL [R1+0x4], R7 ;  /* 0x0000040701007387 */ /* 0x0043e40000100800 */
.L_x_2872:
[----:B------:R-:W-:Y:S05]  /*c4b0*/  BSYNC.RECONVERGENT B1 ;  /* 0x0000000000017941 */ /* 0x000fea0003800200 */
.L_x_2871:
[----:B------:R-:W-:Y:S01]  /*c4c0*/  ISETP.GE.U32.AND P0, PT, R0, R13, PT ;  /* 0x0000000d0000720c */ /* 0x000fe20003f06070 */
[----:B------:R-:W-:-:S12]  /*c4d0*/  BSSY.RECONVERGENT B1, `(.L_x_2881) ;  /* 0x0000039000017945 */ /* 0x000fd80003800200 */
[----:B------:R-:W-:Y:S05]  /*c4e0*/  @P0 BRA `(.L_x_2882) ;  /* 0x0000000000dc0947 */ /* 0x000fea0003800000 */
[----:B-----5:R-:W-:Y:S01]  /*c4f0*/  ISETP.NE.AND P1, PT, R2, R18, PT ;  /* 0x000000120200720c */ /* 0x020fe20003f25270 */
[----:B------:R-:W-:Y:S01]  /*c500*/  IMAD.IADD R9, R0, 0x1, R12 ;  /* 0x0000000100097824 */ /* 0x000fe200078e020c */
[----:B------:R-:W-:Y:S02]  /*c510*/  ISETP.GE.U32.AND P0, PT, R6, R0, PT ;  /* 0x000000000600720c */ /* 0x000fe40003f06070 */
[----:B------:R-:W-:Y:S02]  /*c520*/  ISETP.GT.AND P2, PT, R2, R18, PT ;  /* 0x000000120200720c */ /* 0x000fe40003f44270 */
[----:B------:R-:W-:Y:S02]  /*c530*/  ISETP.GE.AND.EX P0, PT, R24, RZ, PT, P0 ;  /* 0x000000ff1800720c */ /* 0x000fe40003f06300 */
[----:B-1----:R-:W-:-:S05]  /*c540*/  SEL R7, RZ, 0xffffffff, P2 ;  /* 0xffffffffff077807 */ /* 0x002fca0001000000 */
        /* <DEDUP_REMOVED lines=8> */
[----:B0-----:R-:W2:Y:S01]  /*c5d0*/  LDL.LU R8, [R1] ;  /* 0x0000000001087983 */ /* 0x001ea20000300800 */
[----:B------:R-:W-:Y:S01]  /*c5e0*/  ISETP.GE.U32.AND P0, PT, R20, R9, PT ;  /* 0x000000091400720c */ /* 0x000fe20003f06070 */
[----:B------:R-:W-:-:S03]  /*c5f0*/  IMAD.IADD R7, R9, 0x1, R12 ;  /* 0x0000000109077824 */ /* 0x000fc600078e020c */
[----:B------:R-:W-:Y:S02]  /*c600*/  ISETP.GE.AND.EX P0, PT, R25, RZ, PT, P0 ;  /* 0x000000ff1900720c */ /* 0x000fe40003f06300 */
[CC--:B--2---:R-:W-:Y:S02]  /*c610*/  ISETP.NE.AND P1, PT, R3.reuse, R8.reuse, PT ;  /* 0x000000080300720c */ /* 0x0c4fe40003f25270 */
[----:B------:R-:W-:-:S04]  /*c620*/  ISETP.GT.AND P2, PT, R3, R8, PT ;  /* 0x000000080300720c */ /* 0x000fc80003f44270 */
        /* <DEDUP_REMOVED lines=24> */
[----:B------:R-:W-:-:S04]  /*c7b0*/  ISETP.GE.U32.AND P0, PT, R23, R12, PT ;  /* 0x0000000c1700720c */ /* 0x000fc80003f06070 */
[----:B------:R-:W-:Y:S02]  /*c7c0*/  ISETP.GE.AND.EX P0, PT, R27, RZ, PT, P0 ;  /* 0x000000ff1b00720c */ /* 0x000fe40003f06300 */
[CC--:B--2---:R-:W-:Y:S02]  /*c7d0*/  ISETP.NE.AND P1, PT, R5.reuse, R8.reuse, PT ;  /* 0x000000080500720c */ /* 0x0c4fe40003f25270 */
        /* <DEDUP_REMOVED lines=8> */
.L_x_2882:
[----:B------:R-:W-:Y:S05]  /*c860*/  BSYNC.RECONVERGENT B1 ;  /* 0x0000000000017941 */ /* 0x000fea0003800200 */
.L_x_2881:
[-C--:B------:R-:W-:Y:S02]  /*c870*/  ISETP.NE.AND P1, PT, R2, R3.reuse, PT ;  /* 0x000000030200720c */ /* 0x080fe40003f25270 */
        /* <DEDUP_REMOVED lines=8> */
[----:B-1----:R-:W-:Y:S02]  /*c900*/  SEL R7, R20, R6, !P0 ;  /* 0x0000000614077207 */ /* 0x002fe40004000000 */
        /* <DEDUP_REMOVED lines=10> */
[----:B0-----:R-:W-:Y:S02]  /*c9b0*/  SEL R8, R22, R7, !P0 ;  /* 0x0000000716087207 */ /* 0x001fe40004000000 */
        /* <DEDUP_REMOVED lines=11> */
[----:B------:R-:W-:-:S07]  /*ca70*/  SEL R9, R27, R26, !P0 ;  /* 0x0000001a1b097207 */ /* 0x000fce0004000000 */
.L_x_2834:
[----:B------:R-:W-:Y:S05]  /*ca80*/  BSYNC.RECONVERGENT B0 ;  /* 0x0000000000007941 */ /* 0x000fea0003800200 */
.L_x_2833:
        /* <DEDUP_REMOVED lines=15> */
[----:B------:R0:W-:Y:S01]  /*cb80*/  STS [R7], R14 ;  /* 0x0000000e07007388 */ /* 0x0001e20000000800 */
[----:B------:R-:W-:Y:S05]  /*cb90*/  BRA.U !UP0, `(.L_x_2883) ;  /* 0x0000000108747547 */ /* 0x000fea000b800000 */
[----:B------:R-:W-:-:S05]  /*cba0*/  UMOV UR5, UR6 ;  /* 0x0000000600057c82 */ /* 0x000fca0008000000 */
.L_x_2886:
        /* <DEDUP_REMOVED lines=9> */
[----:B------:R-:W1:Y:S04]  /*cc40*/  LDS R11, [R4] ;  /* 0x00000000040b7984 */ /* 0x000e680000000800 */
[----:B------:R-:W2:Y:S01]  /*cc50*/  LDS.64 R2, [R4+0x8] ;  /* 0x0000080004027984 */ /* 0x000ea20000000a00 */
[CC--:B-1----:R-:W-:Y:S02]  /*cc60*/  ISETP.NE.AND P1, PT, R14.reuse, R11.reuse, PT ;  /* 0x0000000b0e00720c */ /* 0x0c2fe40003f25270 */
[----:B------:R-:W-:Y:S02]  /*cc70*/  ISETP.GT.AND P2, PT, R14, R11, PT ;  /* 0x0000000b0e00720c */ /* 0x000fe40003f44270 */
[----:B--2---:R-:W-:Y:S02]  /*cc80*/  ISETP.GE.U32.AND P0, PT, R8, R2, PT ;  /* 0x000000020800720c */ /* 0x004fe40003f06070 */
[----:B------:R-:W-:-:S02]  /*cc90*/  SEL R6, RZ, 0xffffffff, P2 ;  /* 0xffffffffff067807 */ /* 0x000fc40001000000 */
[----:B------:R-:W-:-:S05]  /*cca0*/  ISETP.GE.AND.EX P0, PT, R9, R3, PT, P0 ;  /* 0x000000030900720c */ /* 0x000fca0003f06300 */
[----:B------:R-:W-:-:S04]  /*ccb0*/  @!P1 SEL R6, RZ, 0xffffffff, !P0 ;  /* 0xffffffffff069807 */ /* 0x000fc80004000000 */
[----:B------:R-:W-:-:S04]  /*ccc0*/  LOP3.LUT R6, R6, 0x1, RZ, 0xc0, !PT ;  /* 0x0000000106067812 */ /* 0x000fc800078ec0ff */
[----:B------:R-:W-:-:S04]  /*ccd0*/  ISETP.NE.U32.AND P0, PT, R6, 0x1, PT ;  /* 0x000000010600780c */ /* 0x000fc80003f05070 */
[----:B0-----:R-:W-:Y:S02]  /*cce0*/  SEL R14, R11, R14, !P0 ;  /* 0x0000000e0b0e7207 */ /* 0x001fe40004000000 */
[----:B------:R-:W-:Y:S02]  /*ccf0*/  SEL R8, R2, R8, !P0 ;  /* 0x0000000802087207 */ /* 0x000fe40004000000 */
[----:B------:R-:W-:Y:S01]  /*cd00*/  SEL R9, R3, R9, !P0 ;  /* 0x0000000903097207 */ /* 0x000fe20004000000 */
[----:B------:R1:W-:Y:S04]  /*cd10*/  STS [R7], R14 ;  /* 0x0000000e07007388 */ /* 0x0003e80000000800 */
[----:B------:R1:W-:Y:S02]  /*cd20*/  STS.64 [R7+0x8], R8 ;  /* 0x0000080807007388 */ /* 0x0003e40000000a00 */
.L_x_2885:
[----:B------:R-:W-:Y:S05]  /*cd30*/  BSYNC.RECONVERGENT B0 ;  /* 0x0000000000007941 */ /* 0x000fea0003800200 */
.L_x_2884:
[----:B------:R-:W-:-:S03]  /*cd40*/  UISETP.GT.U32.AND UP0, UPT, UR5, 0x3, UPT ;  /* 0x000000030500788c */ /* 0x000fc6000bf04070 */
[----:B------:R-:W-:-:S06]  /*cd50*/  UMOV UR5, UR7 ;  /* 0x0000000700057c82 */ /* 0x000fcc0008000000 */
[----:B------:R-:W-:Y:S05]  /*cd60*/  BRA.U UP0, `(.L_x_2886) ;  /* 0xfffffffd00907547 */ /* 0x000fea000b83ffff */
.L_x_2883:
        /* <DEDUP_REMOVED lines=16> */
[----:B------:R3:W-:Y:S01]  /*ce70*/  STS [R7], R14 ;  /* 0x0000000e07007388 */ /* 0x0007e20000000800 */
[----:B------:R-:W-:Y:S05]  /*ce80*/  BRA.U !UP0, `(.L_x_2888) ;  /* 0x0000000108707547 */ /* 0x000fea000b800000 */
[----:B------:R-:W-:-:S07]  /*ce90*/  IMAD.U32 R2, RZ, RZ, UR5 ;  /* 0x00000005ff027e24 */ /* 0x000fce000f8e00ff */
.L_x_2891:
[----:B------:R-:W-:Y:S01]  /*cea0*/  SHF.R.U32.HI R10, RZ, 0x1, R2 ;  /* 0x00000001ff0a7819 */ /* 0x000fe20000011602 */
[----:B------:R-:W-:Y:S01]  /*ceb0*/  BAR.SYNC.DEFER_BLOCKING 0x0 ;  /* 0x0000000000007b1d */ /* 0x000fe20000010000 */
[----:B------:R-:W-:Y:S02]  /*cec0*/  ISETP.GT.U32.AND P3, PT, R2, 0x7f, PT ;  /* 0x0000007f0200780c */ /* 0x000fe40003f64070 */
[----:B------:R-:W-:-:S03]  /*ced0*/  IADD3 R3, PT, PT, R10, R5, RZ ;  /* 0x000000050a037210 */ /* 0x000fc60007ffe0ff */
[----:B------:R-:W-:Y:S01]  /*cee0*/  BSSY.RECONVERGENT B0, `(.L_x_2889) ;  /* 0x0000014000007945 */ /* 0x000fe20003800200 */
[----:B------:R-:W-:-:S04]  /*cef0*/  ISETP.GE.U32.AND P0, PT, R3, UR5, PT ;  /* 0x0000000503007c0c */ /* 0x000fc8000bf06070 */
[----:B------:R-:W-:-:S13]  /*cf00*/  ISETP.GE.U32.OR P0, PT, R5, R10, P0 ;  /* 0x0000000a0500720c */ /* 0x000fda0000706470 */
[----:B0-----:R-:W-:Y:S05]  /*cf10*/  @P0 BRA `(.L_x_2890) ;  /* 0x0000000000400947 */ /* 0x001fea0003800000 */
[----:B------:R-:W-:-:S05]  /*cf20*/  IMAD R4, R10, 0x10, R7 ;  /* 0x000000100a047824 */ /* 0x000fca00078e0207 */
[----:B------:R-:W0:Y:S04]  /*cf30*/  LDS R11, [R4] ;  /* 0x00000000040b7984 */ /* 0x000e280000000800 */
[----:B------:R-:W1:Y:S01]  /*cf40*/  LDS.64 R2, [R4+0x8] ;  /* 0x0000080004027984 */ /* 0x000e620000000a00 */
[CC--:B0-----:R-:W-:Y:S02]  /*cf50*/  ISETP.NE.AND P1, PT, R14.reuse, R11.reuse, PT ;  /* 0x0000000b0e00720c */ /* 0x0c1fe40003f25270 */
[----:B------:R-:W-:Y:S02]  /*cf60*/  ISETP.GT.AND P2, PT, R14, R11, PT ;  /* 0x0000000b0e00720c */ /* 0x000fe40003f44270 */
[----:B-1----:R-:W-:Y:S02]  /*cf70*/  ISETP.GE.U32.AND P0, PT, R8, R2, PT ;  /* 0x000000020800720c */ /* 0x002fe40003f06070 */
[----:B------:R-:W-:-:S02]  /*cf80*/  SEL R6, RZ, 0xffffffff, P2 ;  /* 0xffffffffff067807 */ /* 0x000fc40001000000 */
[----:B------:R-:W-:-:S05]  /*cf90*/  ISETP.GE.AND.EX P0, PT, R9, R3, PT, P0 ;  /* 0x000000030900720c */ /* 0x000fca0003f06300 */
[----:B------:R-:W-:-:S04]  /*cfa0*/  @!P1 SEL R6, RZ, 0xffffffff, !P0 ;  /* 0xffffffffff069807 */ /* 0x000fc80004000000 */
[----:B------:R-:W-:-:S04]  /*cfb0*/  LOP3.LUT R6, R6, 0x1, RZ, 0xc0, !PT ;  /* 0x0000000106067812 */ /* 0x000fc800078ec0ff */
[----:B------:R-:W-:-:S04]  /*cfc0*/  ISETP.NE.U32.AND P0, PT, R6, 0x1, PT ;  /* 0x000000010600780c */ /* 0x000fc80003f05070 */
[----:B---3--:R-:W-:Y:S02]  /*cfd0*/  SEL R14, R11, R14, !P0 ;  /* 0x0000000e0b0e7207 */ /* 0x008fe40004000000 */
[----:B------:R-:W-:Y:S02]  /*cfe0*/  SEL R8, R2, R8, !P0 ;  /* 0x0000000802087207 */ /* 0x000fe40004000000 */
[----:B------:R-:W-:Y:S01]  /*cff0*/  SEL R9, R3, R9, !P0 ;  /* 0x0000000903097207 */ /* 0x000fe20004000000 */
[----:B------:R0:W-:Y:S04]  /*d000*/  STS [R7], R14 ;  /* 0x0000000e07007388 */ /* 0x0001e80000000800 */
[----:B------:R0:W-:Y:S02]  /*d010*/  STS.64 [R7+0x8], R8 ;  /* 0x0000080807007388 */ /* 0x0001e40000000a00 */
.L_x_2890:
[----:B------:R-:W-:Y:S05]  /*d020*/  BSYNC.RECONVERGENT B0 ;  /* 0x0000000000007941 */ /* 0x000fea0003800200 */
.L_x_2889:
[----:B------:R-:W-:Y:S01]  /*d030*/  IMAD.MOV.U32 R2, RZ, RZ, R10 ;  /* 0x000000ffff027224 */ /* 0x000fe200078e000a */
[----:B------:R-:W-:Y:S06]  /*d040*/  @P3 BRA `(.L_x_2891) ;  /* 0xfffffffc00943947 */ /* 0x000fec000383ffff */
.L_x_2888:
[----:B------:R-:W-:Y:S01]  /*d050*/  BAR.SYNC.DEFER_BLOCKING 0x0 ;  /* 0x0000000000007b1d */ /* 0x000fe20000010000 */
[----:B------:R-:W-:-:S09]  /*d060*/  UISETP.GE.U32.AND UP0, UPT, UR4, 0x2, UPT ;  /* 0x000000020400788c */ /* 0x000fd2000bf06070 */
[----:B------:R-:W-:Y:S05]  /*d070*/  BRA.U !UP0, `(.L_x_2887) ;  /* 0x0000000108487547 */ /* 0x000fea000b800000 */
[----:B------:R-:W-:-:S07]  /*d080*/  HFMA2 R3, -RZ, RZ, 0, 5.9604644775390625e-08 ;  /* 0x00000001ff037431 */ /* 0x000fce00000001ff */
.L_x_2892:
[----:B01-3--:R-:W0:Y:S04]  /*d090*/  SHFL.DOWN PT, R7, R14, R3, 0x1f ;  /* 0x08001f030e077589 */ /* 0x00be2800000e0000 */
[----:B------:R-:W1:Y:S04]  /*d0a0*/  SHFL.DOWN PT, R11, R8, R3, 0x1f ;  /* 0x08001f03080b7589 */ /* 0x000e6800000e0000 */
[----:B------:R3:W4:Y:S02]  /*d0b0*/  SHFL.DOWN PT, R2, R9, R3, 0x1f ;  /* 0x08001f0309027589 */ /* 0x00072400000e0000 */
[----:B---3--:R-:W-:Y:S01]  /*d0c0*/  IMAD.SHL.U32 R3, R3, 0x2, RZ ;  /* 0x0000000203037824 */ /* 0x008fe200078e00ff */
[----:B0-----:R-:W-:-:S02]  /*d0d0*/  ISETP.NE.AND P1, PT, R14, R7, PT ;  /* 0x000000070e00720c */ /* 0x001fc40003f25270 */
[----:B------:R-:W-:Y:S02]  /*d0e0*/  ISETP.GT.AND P2, PT, R14, R7, PT ;  /* 0x000000070e00720c */ /* 0x000fe40003f44270 */
[----:B-1----:R-:W-:-:S04]  /*d0f0*/  ISETP.GE.U32.AND P0, PT, R8, R11, PT ;  /* 0x0000000b0800720c */ /* 0x002fc80003f06070 */
[----:B----4-:R-:W-:-:S04]  /*d100*/  ISETP.GE.AND.EX P0, PT, R9, R2, PT, P0 ;  /* 0x000000020900720c */ /* 0x010fc80003f06300 */
[----:B------:R-:W-:Y:S02]  /*d110*/  SEL R4, RZ, 0xffffffff, !P0 ;  /* 0xffffffffff047807 */ /* 0x000fe40004000000 */
        /* <DEDUP_REMOVED lines=8> */
.L_x_2887:
[----:B------:R-:W4:Y:S01]  /*d1a0*/  LDCU UR4, c[0x0][0x56c] ;  /* 0x0000ad80ff0477ac */ /* 0x000f220008000800 */
[----:B-----5:R-:W-:Y:S01]  /*d1b0*/  IMAD.MOV.U32 R18, RZ, RZ, RZ ;  /* 0x000000ffff127224 */ /* 0x020fe200078e00ff */
[----:B----4-:R-:W-:-:S09]  /*d1c0*/  UISETP.NE.AND UP0, UPT, UR4, URZ, UPT ;  /* 0x000000ff0400728c */ /* 0x010fd2000bf05270 */
[----:B------:R-:W-:Y:S05]  /*d1d0*/  BRA.U !UP0, `(.L_x_2893) ;  /* 0x0000001108587547 */ /* 0x000fea000b800000 */
[----:B------:R-:W4:Y:S01]  /*d1e0*/  LDCU.64 UR8, c[0x0][0x570] ;  /* 0x0000ae00ff0877ac */ /* 0x000f220008000a00 */
[----:B------:R-:W-:Y:S01]  /*d1f0*/  MOV R2, RZ ;  /* 0x000000ff00027202 */ /* 0x000fe20000000f00 */
[----:B------:R-:W-:Y:S01]  /*d200*/  IMAD.MOV.U32 R3, RZ, RZ, R29 ;  /* 0x000000ffff037224 */ /* 0x000fe200078e001d */
[----:B------:R-:W5:Y:S01]  /*d210*/  LDCU UR6, c[0x0][0x578] ;  /* 0x0000af00ff0677ac */ /* 0x000f620008000800 */
[----:B------:R-:W2:Y:S01]  /*d220*/  LDCU UR5, c[0x0][0x69c] ;  /* 0x0000d380ff0577ac */ /* 0x000ea20008000800 */
[----:B------:R-:W-:-:S04]  /*d230*/  UIADD3 UR4, UPT, UPT, UR4, -0x1, URZ ;  /* 0xffffffff04047890 */ /* 0x000fc8000fffe0ff */
[----:B------:R-:W-:Y:S01]  /*d240*/  UISETP.NE.AND UP0, UPT, UR4, URZ, UPT ;  /* 0x000000ff0400728c */ /* 0x000fe2000bf05270 */
[----:B----4-:R-:W-:-:S05]  /*d250*/  IMAD.HI.U32 R2, R29, UR9, R2 ;  /* 0x000000091d027c27 */ /* 0x010fca000f8e0002 */
[----:B-----5:R-:W-:-:S05]  /*d260*/  SHF.R.U32.HI R3, RZ, UR6, R2 ;  /* 0x00000006ff037c19 */ /* 0x020fca0008011602 */
[----:B01-3--:R-:W-:-:S04]  /*d270*/  IMAD.MOV R7, RZ, RZ, -R3 ;  /* 0x000000ffff077224 */ /* 0x00bfc800078e0a03 */
[----:B------:R-:W-:-:S04]  /*d280*/  IMAD R7, R7, UR8, R29 ;  /* 0x0000000807077c24 */ /* 0x000fc8000f8e021d */
[----:B--2---:R-:W-:Y:S01]  /*d290*/  IMAD R18, R7, UR5, RZ ;  /* 0x0000000507127c24 */ /* 0x004fe2000f8e02ff */
[----:B------:R-:W-:Y:S06]  /*d2a0*/  BRA.U !UP0, `(.L_x_2893) ;  /* 0x0000001108247547 */ /* 0x000fec000b800000 */
[----:B------:R-:W0:Y:S01]  /*d2b0*/  LDCU.64 UR6, c[0x0][0x580] ;  /* 0x0000b000ff0677ac */ /* 0x000e220008000a00 */
[----:B------:R-:W-:Y:S01]  /*d2c0*/  HFMA2 R2, -RZ, RZ, 0, 0 ;  /* 0x00000000ff027431 */ /* 0x000fe200000001ff */
        /* <DEDUP_REMOVED lines=263> */
.L_x_2893:
[----:B------:R-:W4:Y:S01]  /*e340*/  LDCU.64 UR4, c[0x0][0x780] ;  /* 0x0000f000ff0477ac */ /* 0x000f220008000a00 */
[----:B------:R-:W-:Y:S01]  /*e350*/  CS2R R2, SRZ ;  /* 0x0000000000027805 */ /* 0x000fe2000001ff00 */
[----:B------:R-:W-:Y:S02]  /*e360*/  UPLOP3.LUT UP0, UPT, UPT, UPT, UPT, 0x80, 0x8 ;  /* 0x000000000008789c */ /* 0x000fe40003f0f070 */
[----:B----4-:R-:W-:-:S04]  /*e370*/  UISETP.NE.U32.AND UP1, UPT, UR4, URZ, UPT ;  /* 0x000000ff0400728c */ /* 0x010fc8000bf25070 */
[----:B------:R-:W-:-:S09]  /*e380*/  UISETP.NE.AND.EX UP1, UPT, UR5, URZ, UPT, UP1 ;  /* 0x000000ff0500728c */ /* 0x000fd2000bf25310 */
[----:B------:R-:W-:Y:S05]  /*e390*/  BRA.U !UP1, `(.L_x_2894) ;  /* 0x0000000509347547 */ /* 0x000fea000b800000 */
[----:B------:R-:W-:Y:S02]  /*e3a0*/  HFMA2 R10, -RZ, RZ, 0, 4.76837158203125e-07 ;  /* 0x00000008ff0a7431 */ /* 0x000fe400000001ff */
[----:B------:R-:W-:-:S07]  /*e3b0*/  IMAD.MOV.U32 R4, RZ, RZ, 0x10 ;  /* 0x00000010ff047424 */ /* 0x000fce00078e00ff */
.L_x_2895:
[----:B------:R-:W4:Y:S08]  /*e3c0*/  I2F.U32.RP R6, R4 ;  /* 0x0000000400067306 */ /* 0x000f300000209000 */
[----:B----4-:R-:W4:Y:S02]  /*e3d0*/  MUFU.RCP R6, R6 ;  /* 0x0000000600067308 */ /* 0x010f240000001000 */
[----:B----4-:R-:W-:Y:S01]  /*e3e0*/  VIADD R2, R6, 0xffffffe ;  /* 0x0ffffffe06027836 */ /* 0x010fe20000000000 */
[----:B------:R-:W-:-:S05]  /*e3f0*/  LOP3.LUT R6, RZ, R4, RZ, 0x33, !PT ;  /* 0x00000004ff067212 */ /* 0x000fca00078e33ff */
[----:B------:R4:W0:Y:S02]  /*e400*/  F2I.FTZ.U32.TRUNC.NTZ R3, R2 ;  /* 0x0000000200037305 */ /* 0x000824000021f000 */
[----:B----4-:R-:W-:Y:S01]  /*e410*/  IMAD.MOV.U32 R2, RZ, RZ, RZ ;  /* 0x000000ffff027224 */ /* 0x010fe200078e00ff */
[----:B01-3--:R-:W-:-:S05]  /*e420*/  IADD3 R7, PT, PT, RZ, -R3, RZ ;  /* 0x80000003ff077210 */ /* 0x00bfca0007ffe0ff */
[----:B------:R-:W-:-:S04]  /*e430*/  IMAD R7, R7, R4, RZ ;  /* 0x0000000407077224 */ /* 0x000fc800078e02ff */
[----:B------:R-:W-:-:S06]  /*e440*/  IMAD.HI.U32 R3, R3, R7, R2 ;  /* 0x0000000703037227 */ /* 0x000fcc00078e0002 */
[----:B------:R-:W-:-:S04]  /*e450*/  IMAD.HI.U32 R7, R3, R10, RZ ;  /* 0x0000000a03077227 */ /* 0x000fc800078e00ff */
[----:B------:R-:W-:-:S04]  /*e460*/  IMAD.MOV R7, RZ, RZ, -R7 ;  /* 0x000000ffff077224 */ /* 0x000fc800078e0a07 */
[----:B------:R-:W-:Y:S02]  /*e470*/  IMAD R7, R4, R7, R10 ;  /* 0x0000000704077224 */ /* 0x000fe400078e020a */
[----:B------:R-:W-:-:S03]  /*e480*/  IMAD.MOV.U32 R10, RZ, RZ, R4 ;  /* 0x000000ffff0a7224 */ /* 0x000fc600078e0004 */
[----:B------:R-:W-:-:S13]  /*e490*/  ISETP.GE.U32.AND P0, PT, R7, R4, PT ;  /* 0x000000040700720c */ /* 0x000fda0003f06070 */
[-C--:B------:R-:W-:Y:S02]  /*e4a0*/  @P0 IADD3 R7, PT, PT, R7, -R4.reuse, RZ ;  /* 0x8000000407070210 */ /* 0x080fe40007ffe0ff */
[----:B------:R-:W-:Y:S02]  /*e4b0*/  ISETP.NE.U32.AND P0, PT, R4, RZ, PT ;  /* 0x000000ff0400720c */ /* 0x000fe40003f05070 */
[----:B------:R-:W-:-:S13]  /*e4c0*/  ISETP.GE.U32.AND P1, PT, R7, R4, PT ;  /* 0x000000040700720c */ /* 0x000fda0003f26070 */
[----:B------:R-:W-:-:S05]  /*e4d0*/  @P1 IMAD.IADD R7, R7, 0x1, -R4 ;  /* 0x0000000107071824 */ /* 0x000fca00078e0a04 */
[----:B------:R-:W-:-:S04]  /*e4e0*/  SEL R4, R6, R7, !P0 ;  /* 0x0000000706047207 */ /* 0x000fc80004000000 */
[----:B------:R-:W-:-:S13]  /*e4f0*/  ISETP.NE.AND P1, PT, R4, RZ, PT ;  /* 0x000000ff0400720c */ /* 0x000fda0003f25270 */
[----:B------:R-:W-:Y:S05]  /*e500*/  @P1 BRA `(.L_x_2895) ;  /* 0xfffffffc00ac1947 */ /* 0x000fea000383ffff */
[C---:B------:R-:W-:Y:S01]  /*e510*/  IMAD.HI.U32 R7, R3.reuse, 0x10, RZ ;  /* 0x0000001003077827 */ /* 0x040fe200078e00ff */
[----:B------:R-:W-:Y:S03]  /*e520*/  BSSY.RECONVERGENT B0, `(.L_x_2896) ;  /* 0x000002e000007945 */ /* 0x000fe60003800200 */
[----:B------:R-:W-:Y:S01]  /*e530*/  IMAD.HI.U32 R11, R3, 0x8, RZ ;  /* 0x00000008030b7827 */ /* 0x000fe200078e00ff */
[----:B------:R-:W-:-:S03]  /*e540*/  IADD3 R2, PT, PT, -R7, RZ, RZ ;  /* 0x000000ff07027210 */ /* 0x000fc60007ffe1ff */
[----:B------:R-:W-:Y:S02]  /*e550*/  IMAD.MOV R3, RZ, RZ, -R11 ;  /* 0x000000ffff037224 */ /* 0x000fe400078e0a0b */
[C---:B------:R-:W-:Y:S02]  /*e560*/  IMAD R2, R10.reuse, R2, 0x10 ;  /* 0x000000100a027424 */ /* 0x040fe400078e0202 */
[----:B------:R-:W-:-:S03]  /*e570*/  IMAD R3, R10, R3, 0x8 ;  /* 0x000000080a037424 */ /* 0x000fc600078e0203 */
[-C--:B------:R-:W-:Y:S02]  /*e580*/  ISETP.GE.U32.AND P1, PT, R2, R10.reuse, PT ;  /* 0x0000000a0200720c */ /* 0x080fe40003f26070 */
[----:B------:R-:W-:-:S11]  /*e590*/  ISETP.GE.U32.AND P3, PT, R3, R10, PT ;  /* 0x0000000a0300720c */ /* 0x000fd60003f66070 */
[--C-:B------:R-:W-:Y:S01]  /*e5a0*/  @P1 IMAD.IADD R2, R2, 0x1, -R10.reuse ;  /* 0x0000000102021824 */ /* 0x100fe200078e0a0a */
[----:B------:R-:W-:Y:S01]  /*e5b0*/  @P1 IADD3 R7, PT, PT, R7, 0x1, RZ ;  /* 0x0000000107071810 */ /* 0x000fe20007ffe0ff */
[----:B------:R-:W-:Y:S01]  /*e5c0*/  @P3 IMAD.IADD R3, R3, 0x1, -R10 ;  /* 0x0000000103033824 */ /* 0x000fe200078e0a0a */
[----:B------:R-:W-:Y:S02]  /*e5d0*/  @P3 IADD3 R11, PT, PT, R11, 0x1, RZ ;  /* 0x000000010b0b3810 */ /* 0x000fe40007ffe0ff */
[-C--:B------:R-:W-:Y:S02]  /*e5e0*/  ISETP.GE.U32.AND P2, PT, R2, R10.reuse, PT ;  /* 0x0000000a0200720c */ /* 0x080fe40003f46070 */
[----:B------:R-:W-:-:S11]  /*e5f0*/  ISETP.GE.U32.AND P1, PT, R3, R10, PT ;  /* 0x0000000a0300720c */ /* 0x000fd60003f26070 */
[----:B------:R-:W-:Y:S02]  /*e600*/  @P2 VIADD R7, R7, 0x1 ;  /* 0x0000000107072836 */ /* 0x000fe40000000000 */
[----:B------:R-:W-:-:S03]  /*e610*/  @P1 VIADD R11, R11, 0x1 ;  /* 0x000000010b0b1836 */ /* 0x000fc60000000000 */
[C---:B------:R-:W-:Y:S02]  /*e620*/  SEL R3, R6.reuse, R7, !P0 ;  /* 0x0000000706037207 */ /* 0x040fe40004000000 */
[----:B------:R-:W-:-:S03]  /*e630*/  SEL R11, R6, R11, !P0 ;  /* 0x0000000b060b7207 */ /* 0x000fc60004000000 */
[----:B------:R-:W-:-:S05]  /*e640*/  IMAD.WIDE.U32 R2, R3, R18, RZ ;  /* 0x0000001203027225 */ /* 0x000fca00078e00ff */
        /* <DEDUP_REMOVED lines=16> */
[----:B------:R-:W-:Y:S01]  /*e750*/  @P0 IADD3 R2, PT, PT, -R11, R2, RZ ;  /* 0x000000020b020210 */ /* 0x000fe20007ffe1ff */
[----:B------:R-:W-:-:S03]  /*e760*/  @P0 VIADD R7, R7, 0x1 ;  /* 0x0000000107070836 */ /* 0x000fc60000000000 */
[----:B------:R-:W-:-:S13]  /*e770*/  ISETP.GE.U32.AND P1, PT, R2, R11, PT ;  /* 0x0000000b0200720c */ /* 0x000fda0003f26070 */
[----:B------:R-:W-:Y:S01]  /*e780*/  @P1 VIADD R7, R7, 0x1 ;  /* 0x0000000107071836 */ /* 0x000fe20000000000 */
[----:B------:R-:W-:-:S04]  /*e790*/  @!P2 LOP3.LUT R7, RZ, R11, RZ, 0x33, !PT ;  /* 0x0000000bff07a212 */ /* 0x000fc800078e33ff */
[----:B------:R-:W-:Y:S01]  /*e7a0*/  MOV R2, R7 ;  /* 0x0000000700027202 */ /* 0x000fe20000000f00 */
[----:B------:R-:W-:Y:S06]  /*e7b0*/  BRA `(.L_x_2898) ;  /* 0x0000000000107947 */ /* 0x000fec0003800000 */
.L_x_2897:
[----:B------:R-:W-:-:S07]  /*e7c0*/  MOV R4, 0xe7e0 ;  /* 0x0000e7e000047802 */ /* 0x000fce0000000f00 */
[----:B--2---:R-:W-:Y:S05]  /*e7d0*/  CALL.REL.NOINC `($__internal_12_$__cuda_sm20_div_u64) ;  /* 0x0000003000507944 */ /* 0x004fea0003c00000 */
[----:B------:R-:W-:Y:S01]  /*e7e0*/  IMAD.MOV.U32 R2, RZ, RZ, R6 ;  /* 0x000000ffff027224 */ /* 0x000fe200078e0006 */
[----:B------:R-:W-:-:S07]  /*e7f0*/  MOV R3, R7 ;  /* 0x0000000700037202 */ /* 0x000fce0000000f00 */
.L_x_2898:
[----:B------:R-:W-:Y:S05]  /*e800*/  BSYNC.RECONVERGENT B0 ;  /* 0x0000000000007941 */ /* 0x000fea0003800200 */
.L_x_2896:
[----:B------:R-:W0:Y:S02]  /*e810*/  LDCU.64 UR4, c[0x0][0x780] ;  /* 0x0000f000ff0477ac */ /* 0x000e240008000a00 */
[----:B0-----:R-:W-:Y:S02]  /*e820*/  UISETP.NE.U32.AND UP0, UPT, UR4, URZ, UPT ;  /* 0x000000ff0400728c */ /* 0x001fe4000bf05070 */
[----:B------:R-:W-:Y:S02]  /*e830*/  IADD3 R2, P0, PT, R2, UR4, RZ ;  /* 0x0000000402027c10 */ /* 0x000fe4000ff1e0ff */
[----:B------:R-:W-:Y:S02]  /*e840*/  UISETP.NE.AND.EX UP0, UPT, UR5, URZ, UPT, UP0 ;  /* 0x000000ff0500728c */ /* 0x000fe4000bf05300 */
[----:B------:R-:W-:Y:S02]  /*e850*/  IADD3.X R3, PT, PT, R3, UR5, RZ, P0, !PT ;  /* 0x0000000503037c10 */ /* 0x000fe400087fe4ff */
[----:B------:R-:W-:-:S11]  /*e860*/  UPLOP3.LUT UP0, UPT, UPT, UPT, UP0, 0x40, 0x4 ;  /* 0x000000000004789c */ /* 0x000fd60003f0e800 */
.L_x_2894:
[----:B------:R-:W4:Y:S02]  /*e870*/  LDCU UR4, c[0x0][0x3b8] ;  /* 0x00007700ff0477ac */ /* 0x000f240008000800 */
[----:B----4-:R-:W-:-:S09]  /*e880*/  UISETP.NE.AND UP1, UPT, UR4, URZ, UPT ;  /* 0x000000ff0400728c */ /* 0x010fd2000bf25270 */
[----:B------:R-:W-:Y:S05]  /*e890*/  BRA.U !UP1, `(.L_x_2899) ;  /* 0x00000029092c7547 */ /* 0x000fea000b800000 */
[----:B------:R-:W4:Y:S01]  /*e8a0*/  S2R R4, SR_CTAID.X ;  /* 0x0000000000047919 */ /* 0x000f220000002500 */
[----:B------:R-:W5:Y:S01]  /*e8b0*/  LDCU UR4, c[0x0][0x56c] ;  /* 0x0000ad80ff0477ac */ /* 0x000f620008000800 */
[----:B------:R-:W-:Y:S01]  /*e8c0*/  IMAD.MOV.U32 R18, RZ, RZ, RZ ;  /* 0x000000ffff127224 */ /* 0x000fe200078e00ff */
[----:B------:R-:W0:Y:S01]  /*e8d0*/  LDCU UR5, c[0x0][0x3bc] ;  /* 0x00007780ff0577ac */ /* 0x000e220008000800 */
[----:B------:R-:W2:Y:S01]  /*e8e0*/  LDCU UR6, c[0x0][0x3c0] ;  /* 0x00007800ff0677ac */ /* 0x000ea20008000800 */
[----:B------:R-:W4:Y:S01]  /*e8f0*/  LDCU UR7, c[0x0][0x3a8] ;  /* 0x00007500ff0777ac */ /* 0x000f220008000800 */
[----:B-----5:R-:W-:Y:S01]  /*e900*/  UISETP.NE.AND UP1, UPT, UR4, URZ, UPT ;  /* 0x000000ff0400728c */ /* 0x020fe2000bf25270 */
[----:B01-3--:R-:W-:-:S04]  /*e910*/  IMAD R7, R5, UR5, RZ ;  /* 0x0000000505077c24 */ /* 0x00bfc8000f8e02ff */
[----:B--2---:R-:W-:-:S04]  /*e920*/  IMAD R7, R0, UR6, R7 ;  /* 0x0000000600077c24 */ /* 0x004fc8000f8e0207 */
        /* <DEDUP_REMOVED lines=279> */
.L_x_2900:
        /* <DEDUP_REMOVED lines=25> */
.L_x_2902:
[----:B------:R-:W-:Y:S05]  /*fc30*/  BSYNC.RECONVERGENT B0 ;  /* 0x0000000000007941 */ /* 0x000fea0003800200 */
.L_x_2901:
        /* <DEDUP_REMOVED lines=35> */
.L_x_2904:
[----:B------:R-:W-:Y:S05]  /*fe70*/  BSYNC.RECONVERGENT B0 ;  /* 0x0000000000007941 */ /* 0x000fea0003800200 */
.L_x_2903:
[----:B------:R-:W-:Y:S01]  /*fe80*/  BAR.SYNC.DEFER_BLOCKING 0x0 ;  /* 0x0000000000007b1d */ /* 0x000fe20000010000 */
[----:B------:R-:W-:-:S09]  /*fe90*/  ULEA UR4, UR8, UR7, 0x18 ;  /* 0x0000000708047291 */ /* 0x000fd2000f8ec0ff */
        /* <DEDUP_REMOVED lines=17> */
[----:B-1----:R-:W-:Y:S01]  /*ffb0*/  IMAD.U32 R6, RZ, RZ, UR10 ;  /* 0x0000000aff067e24 */ /* 0x002fe2000f8e00ff */
[----:B------:R-:W-:Y:S01]  /*ffc0*/  MOV R9, UR11 ;  /* 0x0000000b00097c02 */ /* 0x000fe20008000f00 */
[----:B--2---:R-:W-:-:S06]  /*ffd0*/  IMAD.U32 R7, RZ, RZ, UR5 ;  /* 0x00000005ff077e24 */ /* 0x004fcc000f8e00ff */
[----:B------:R-:W-:Y:S05]  /*ffe0*/  BRA.U !UP1, `(.L_x_2906) ;  /* 0x00000001097c7547 */ /* 0x000fea000b800000 */
[----:B------:R-:W0:Y:S01]  /*fff0*/  LDCU UR4, c[0x0][0x360] ;  /* 0x00006c00ff0477ac */ /* 0x000e220008000800 */
[----:B------:R-:W1:Y:S01]  /*10000*/  LDCU UR6, c[0x0][0x3ac] ;  /* 0x00007580ff0677ac */ /* 0x000e620008000800 */
[----:B0-----:R-:W-:-:S05]  /*10010*/  IMAD R8, R0, UR4, R5 ;  /* 0x0000000400087c24 */ /* 0x001fca000f8e0205 */
[----:B-1----:R-:W-:-:S13]  /*10020*/  ISETP.GE.U32.AND P1, PT, R8, UR6, PT ;  /* 0x0000000608007c0c */ /* 0x002fda000bf26070 */
[----:B------:R-:W-:Y:S05]  /*10030*/  @P1 BRA `(.L_x_2907) ;  /* 0x0000000000d81947 */ /* 0x000fea0003800000 */
[----:B------:R-:W0:Y:S01]  /*10040*/  LDCU UR5, c[0x0][0x374] ;  /* 0x00006e80ff0577ac */ /* 0x000e220008000800 */
[----:B------:R-:W1:Y:S01]  /*10050*/  LDC R19, c[0x0][0x364] ;  /* 0x0000d900ff137b82 */ /* 0x000e620000000800 */
[----:B------:R-:W-:Y:S07]  /*10060*/  BSSY.RECONVERGENT B1, `(.L_x_2908) ;  /* 0x0000016000017945 */ /* 0x000fee0003800200 */
[----:B------:R-:W2:Y:S01]  /*10070*/  LDC.64 R10, c[0x0][0x788] ;  /* 0x0001e200ff0a7b82 */ /* 0x000ea20000000a00 */
[----:B0-----:R-:W-:-:S02]  /*10080*/  IMAD R17, R4, UR5, RZ ;  /* 0x0000000504117c24 */ /* 0x001fc4000f8e02ff */
[----:B-1----:R-:W-:-:S07]  /*10090*/  IMAD R19, R19, UR4, RZ ;  /* 0x0000000413137c24 */ /* 0x002fce000f8e02ff */
.L_x_2909:
[----:B------:R-:W-:-:S04]  /*100a0*/  IMAD.IADD R15, R17, 0x1, R8 ;  /* 0x00000001110f7824 */ /* 0x000fc800078e0208 */
[----:B--2---:R-:W-:-:S05]  /*100b0*/  IMAD.WIDE.U32 R14, R15, 0x10, R10 ;  /* 0x000000100f0e7825 */ /* 0x004fca00078e000a */
[----:B------:R-:W2:Y:S04]  /*100c0*/  LDG.E R4, desc[UR36][R14.64] ;  /* 0x000000240e047981 */ /* 0x000ea8000c1e1900 */
[----:B------:R-:W3:Y:S01]  /*100d0*/  LDG.E.64 R12, desc[UR36][R14.64+0x8] ;  /* 0x000008240e0c7981 */ /* 0x000ee2000c1e1b00 */
[----:B------:R-:W-:Y:S02]  /*100e0*/  IADD3 R8, PT, PT, R19, R8, RZ ;  /* 0x0000000813087210 */ /* 0x000fe40007ffe0ff */
[CC--:B--2---:R-:W-:Y:S02]  /*100f0*/  ISETP.NE.AND P2, PT, R7.reuse, R4.reuse, PT ;  /* 0x000000040700720c */ /* 0x0c4fe40003f45270 */
[----:B------:R-:W-:Y:S02]  /*10100*/  ISETP.GT.AND P3, PT, R7, R4, PT ;  /* 0x000000040700720c */ /* 0x000fe40003f64270 */
[----:B---3--:R-:W-:-:S02]  /*10110*/  ISETP.GE.U32.AND P1, PT, R6, R12, PT ;  /* 0x0000000c0600720c */ /* 0x008fc40003f26070 */
[----:B------:R-:W-:Y:S02]  /*10120*/  SEL R16, RZ, 0xffffffff, P3 ;  /* 0xffffffffff107807 */ /* 0x000fe40001800000 */
[----:B------:R-:W-:-:S05]  /*10130*/  ISETP.GE.AND.EX P1, PT, R9, R13, PT, P1 ;  /* 0x0000000d0900720c */ /* 0x000fca0003f26310 */
        /* <DEDUP_REMOVED lines=9> */
.L_x_2908:
[----:B------:R-:W-:Y:S05]  /*101d0*/  BRA `(.L_x_2907) ;  /* 0x0000000000707947 */ /* 0x000fea0003800000 */
.L_x_2906:
[----:B------:R-:W0:Y:S02]  /*101e0*/  LDCU UR5, c[0x0][0x3ac] ;  /* 0x00007580ff0577ac */ /* 0x000e240008000800 */
[----:B0-----:R-:W-:-:S13]  /*101f0*/  ISETP.GE.U32.AND P1, PT, R0, UR5, PT ;  /* 0x0000000500007c0c */ /* 0x001fda000bf26070 */
[----:B------:R-:W-:Y:S05]  /*10200*/  @P1 BRA `(.L_x_2907) ;  /* 0x0000000000641947 */ /* 0x000fea0003800000 */
[----:B------:R-:W0:Y:S01]  /*10210*/  LDCU UR4, c[0x0][0x374] ;  /* 0x00006e80ff0477ac */ /* 0x000e220008000800 */
[----:B------:R-:W1:Y:S01]  /*10220*/  LDC R19, c[0x0][0x360] ;  /* 0x0000d800ff137b82 */ /* 0x000e620000000800 */
[----:B------:R-:W-:-:S07]  /*10230*/  IMAD.MOV.U32 R17, RZ, RZ, R0 ;  /* 0x000000ffff117224 */ /* 0x000fce00078e0000 */
[----:B------:R-:W2:Y:S08]  /*10240*/  LDC.64 R10, c[0x0][0x788] ;  /* 0x0001e200ff0a7b82 */ /* 0x000eb00000000a00 */
[----:B------:R-:W3:Y:S01]  /*10250*/  LDC R20, c[0x0][0x364] ;  /* 0x0000d900ff147b82 */ /* 0x000ee20000000800 */
[----:B0-----:R-:W-:-:S07]  /*10260*/  IMAD R4, R4, UR4, RZ ;  /* 0x0000000404047c24 */ /* 0x001fce000f8e02ff */
.L_x_2910:
[----:B------:R-:W-:-:S04]  /*10270*/  IMAD.IADD R8, R4, 0x1, R17 ;  /* 0x0000000104087824 */ /* 0x000fc800078e0211 */
[----:B-1----:R-:W-:-:S04]  /*10280*/  IMAD R15, R8, R19, R5 ;  /* 0x00000013080f7224 */ /* 0x002fc800078e0205 */
[----:B--2---:R-:W-:-:S05]  /*10290*/  IMAD.WIDE.U32 R14, R15, 0x10, R10 ;  /* 0x000000100f0e7825 */ /* 0x004fca00078e000a */
[----:B------:R-:W2:Y:S04]  /*102a0*/  LDG.E R8, desc[UR36][R14.64] ;  /* 0x000000240e087981 */ /* 0x000ea8000c1e1900 */
[----:B------:R-:W4:Y:S01]  /*102b0*/  LDG.E.64 R12, desc[UR36][R14.64+0x8] ;  /* 0x000008240e0c7981 */ /* 0x000f22000c1e1b00 */
[----:B---3--:R-:W-:Y:S02]  /*102c0*/  IADD3 R17, PT, PT, R20, R17, RZ ;  /* 0x0000001114117210 */ /* 0x008fe40007ffe0ff */
[CC--:B--2---:R-:W-:Y:S02]  /*102d0*/  ISETP.NE.AND P2, PT, R7.reuse, R8.reuse, PT ;  /* 0x000000080700720c */ /* 0x0c4fe40003f45270 */
[----:B------:R-:W-:Y:S02]  /*102e0*/  ISETP.GT.AND P3, PT, R7, R8, PT ;  /* 0x000000080700720c */ /* 0x000fe40003f64270 */
[----:B----4-:R-:W-:-:S02]  /*102f0*/  ISETP.GE.U32.AND P1, PT, R6, R12, PT ;  /* 0x0000000c0600720c */ /* 0x010fc40003f26070 */
        /* <DEDUP_REMOVED lines=10> */
.L_x_2907:
[----:B------:R-:W-:Y:S05]  /*103a0*/  BSYNC.RECONVERGENT B0 ;  /* 0x0000000000007941 */ /* 0x000fea0003800200 */
.L_x_2905:
        /* <DEDUP_REMOVED lines=9> */
[----:B------:R0:W-:Y:S01]  /*10440*/  STS [R4], R7 ;  /* 0x0000000704007388 */ /* 0x0001e20000000800 */
[----:B------:R-:W-:Y:S05]  /*10450*/  BRA.U !UP1, `(.L_x_2911) ;  /* 0x0000000109787547 */ /* 0x000fea000b800000 */
[----:B------:R-:W-:-:S05]  /*10460*/  UMOV UR4, UR6 ;  /* 0x0000000600047c82 */ /* 0x000fca0008000000 */
.L_x_2914:
        /* <DEDUP_REMOVED lines=8> */
[----:B------:R-:W-:-:S05]  /*104f0*/  LEA R8, R8, UR8, 0x4 ;  /* 0x0000000808087c11 */ /* 0x000fca000f8e20ff */
        /* <DEDUP_REMOVED lines=10> */
[----:B------:R-:W-:Y:S02]  /*105a0*/  SEL R6, R10, R6, !P1 ;  /* 0x000000060a067207 */ /* 0x000fe40004800000 */
[----:B------:R-:W-:Y:S02]  /*105b0*/  SEL R7, R12, R7, !P1 ;  /* 0x000000070c077207 */ /* 0x000fe40004800000 */
[----:B------:R-:W-:Y:S02]  /*105c0*/  SEL R9, R11, R9, !P1 ;  /* 0x000000090b097207 */ /* 0x000fe40004800000 */
[----:B------:R-:W-:Y:S01]  /*105d0*/  MOV R8, R6 ;  /* 0x0000000600087202 */ /* 0x000fe20000000f00 */
[----:B------:R0:W-:Y:S04]  /*105e0*/  STS [R4], R7 ;  /* 0x0000000704007388 */ /* 0x0001e80000000800 */
[----:B------:R0:W-:Y:S02]  /*105f0*/  STS.64 [R4+0x8], R8 ;  /* 0x0000080804007388 */ /* 0x0001e40000000a00 */
.L_x_2913:
[----:B------:R-:W-:Y:S05]  /*10600*/  BSYNC.RECONVERGENT B0 ;  /* 0x0000000000007941 */ /* 0x000fea0003800200 */
.L_x_2912:
[----:B------:R-:W-:-:S03]  /*10610*/  UISETP.GT.U32.AND UP1, UPT, UR4, 0x3, UPT ;  /* 0x000000030400788c */ /* 0x000fc6000bf24070 */
[----:B------:R-:W-:-:S06]  /*10620*/  UMOV UR4, UR7 ;  /* 0x0000000700047c82 */ /* 0x000fcc0008000000 */
[----:B------:R-:W-:Y:S05]  /*10630*/  BRA.U UP1, `(.L_x_2914) ;  /* 0xfffffffd018c7547 */ /* 0x000fea000b83ffff */
.L_x_2911:
[----:B------:R-:W1:Y:S02]  /*10640*/  LDCU UR4, c[0x0][0x3b0] ;  /* 0x00007600ff0477ac */ /* 0x000e640008000800 */
[----:B-1----:R-:W-:-:S09]  /*10650*/  UISETP.NE.AND UP1, UPT, UR4, URZ, UPT ;  /* 0x000000ff0400728c */ /* 0x002fd2000bf25270 */
[----:B------:R-:W-:Y:S05]  /*10660*/  BRA.U !UP1, `(.L_x_2915) ;  /* 0x0000000109ec7547 */ /* 0x000fea000b800000 */
[----:B------:R-:W-:Y:S02]  /*10670*/  UISETP.GE.U32.AND UP1, UPT, UR5, 0x21, UPT ;  /* 0x000000210500788c */ /* 0x000fe4000bf26070 */
[----:B------:R-:W-:-:S07]  /*10680*/  UMOV UR4, UR5 ;  /* 0x0000000500047c82 */ /* 0x000fce0008000000 */
[----:B------:R-:W-:Y:S05]  /*10690*/  BRA.U !UP1, `(.L_x_2916) ;  /* 0x00000001098c7547 */ /* 0x000fea000b800000 */
[----:B0-----:R-:W-:Y:S01]  /*106a0*/  IMAD.MOV.U32 R8, RZ, RZ, R6 ;  /* 0x000000ffff087224 */ /* 0x001fe200078e0006 */
[----:B------:R1:W-:Y:S01]  /*106b0*/  STS [R4], R7 ;  /* 0x0000000704007388 */ /* 0x0003e20000000800 */
[----:B------:R-:W-:Y:S01]  /*106c0*/  UISETP.GE.U32.AND UP1, UPT, UR5, 0x40, UPT ;  /* 0x000000400500788c */ /* 0x000fe2000bf26070 */
[----:B------:R-:W-:Y:S02]  /*106d0*/  UMOV UR4, 0x20 ;  /* 0x0000002000047882 */ /* 0x000fe40000000000 */
[----:B------:R1:W-:Y:S06]  /*106e0*/  STS.64 [R4+0x8], R8 ;  /* 0x0000080804007388 */ /* 0x0003ec0000000a00 */
[----:B------:R-:W-:Y:S05]  /*106f0*/  BRA.U !UP1, `(.L_x_2916) ;  /* 0x0000000109747547 */ /* 0x000fea000b800000 */
[----:B------:R-:W-:-:S07]  /*10700*/  IMAD.U32 R0, RZ, RZ, UR5 ;  /* 0x00000005ff007e24 */ /* 0x000fce000f8e00ff */
.L_x_2919:
[----:B------:R-:W-:Y:S01]  /*10710*/  SHF.R.U32.HI R14, RZ, 0x1, R0 ;  /* 0x00000001ff0e7819 */ /* 0x000fe20000011600 */
[----:B------:R-:W-:Y:S01]  /*10720*/  BAR.SYNC.DEFER_BLOCKING 0x0 ;  /* 0x0000000000007b1d */ /* 0x000fe20000010000 */
[----:B------:R-:W-:Y:S02]  /*10730*/  ISETP.GT.U32.AND P2, PT, R0, 0x7f, PT ;  /* 0x0000007f0000780c */ /* 0x000fe40003f44070 */
[----:B01----:R-:W-:-:S03]  /*10740*/  IADD3 R8, PT, PT, R14, R5, RZ ;  /* 0x000000050e087210 */ /* 0x003fc60007ffe0ff */
[----:B------:R-:W-:Y:S01]  /*10750*/  BSSY.RECONVERGENT B0, `(.L_x_2917) ;  /* 0x0000015000007945 */ /* 0x000fe20003800200 */
[----:B------:R-:W-:-:S04]  /*10760*/  ISETP.GE.U32.AND P1, PT, R8, UR5, PT ;  /* 0x0000000508007c0c */ /* 0x000fc8000bf26070 */
[----:B------:R-:W-:-:S13]  /*10770*/  ISETP.GE.U32.OR P1, PT, R5, R14, P1 ;  /* 0x0000000e0500720c */ /* 0x000fda0000f26470 */
[----:B------:R-:W-:Y:S05]  /*10780*/  @P1 BRA `(.L_x_2918) ;  /* 0x0000000000441947 */ /* 0x000fea0003800000 */
        /* <DEDUP_REMOVED lines=13> */
[----:B------:R-:W-:Y:S01]  /*10860*/  SEL R9, R11, R9, !P1 ;  /* 0x000000090b097207 */ /* 0x000fe20004800000 */
[----:B------:R-:W-:Y:S02]  /*10870*/  IMAD.MOV.U32 R8, RZ, RZ, R6 ;  /* 0x000000ffff087224 */ /* 0x000fe400078e0006 */
[----:B------:R0:W-:Y:S04]  /*10880*/  STS [R4], R7 ;  /* 0x0000000704007388 */ /* 0x0001e80000000800 */
[----:B------:R0:W-:Y:S02]  /*10890*/  STS.64 [R4+0x8], R8 ;  /* 0x0000080804007388 */ /* 0x0001e40000000a00 */
.L_x_2918:
[----:B------:R-:W-:Y:S05]  /*108a0*/  BSYNC.RECONVERGENT B0 ;  /* 0x0000000000007941 */ /* 0x000fea0003800200 */
.L_x_2917:
[----:B------:R-:W-:Y:S01]  /*108b0*/  MOV R0, R14 ;  /* 0x0000000e00007202 */ /* 0x000fe20000000f00 */
[----:B------:R-:W-:Y:S06]  /*108c0*/  @P2 BRA `(.L_x_2919) ;  /* 0xfffffffc00902947 */ /* 0x000fec000383ffff */
.L_x_2916:
[----:B------:R-:W-:Y:S01]  /*108d0*/  BAR.SYNC.DEFER_BLOCKING 0x0 ;  /* 0x0000000000007b1d */ /* 0x000fe20000010000 */
[----:B------:R-:W-:-:S09]  /*108e0*/  UISETP.GE.U32.AND UP1, UPT, UR4, 0x2, UPT ;  /* 0x000000020400788c */ /* 0x000fd2000bf26070 */
[----:B------:R-:W-:Y:S05]  /*108f0*/  BRA.U !UP1, `(.L_x_2915) ;  /* 0x0000000109487547 */ /* 0x000fea000b800000 */
[----:B------:R-:W-:-:S07]  /*10900*/  IMAD.MOV.U32 R0, RZ, RZ, 0x1 ;  /* 0x00000001ff007424 */ /* 0x000fce00078e00ff */
.L_x_2920:
[----:B01----:R-:W0:Y:S04]  /*10910*/  SHFL.DOWN PT, R4, R7, R0, 0x1f ;  /* 0x08001f0007047589 */ /* 0x003e2800000e0000 */
[----:B------:R-:W1:Y:S04]  /*10920*/  SHFL.DOWN PT, R5, R6, R0, 0x1f ;  /* 0x08001f0006057589 */ /* 0x000e6800000e0000 */
[----:B------:R2:W3:Y:S02]  /*10930*/  SHFL.DOWN PT, R8, R9, R0, 0x1f ;  /* 0x08001f0009087589 */ /* 0x0004e400000e0000 */
[----:B--2---:R-:W-:Y:S01]  /*10940*/  IMAD.SHL.U32 R0, R0, 0x2, RZ ;  /* 0x0000000200007824 */ /* 0x004fe200078e00ff */
[----:B0-----:R-:W-:-:S02]  /*10950*/  ISETP.NE.AND P2, PT, R7, R4, PT ;  /* 0x000000040700720c */ /* 0x001fc40003f45270 */
[----:B------:R-:W-:Y:S02]  /*10960*/  ISETP.GT.AND P3, PT, R7, R4, PT ;  /* 0x000000040700720c */ /* 0x000fe40003f64270 */
[----:B-1----:R-:W-:-:S04]  /*10970*/  ISETP.GE.U32.AND P1, PT, R6, R5, PT ;  /* 0x000000050600720c */ /* 0x002fc80003f26070 */
[----:B---3--:R-:W-:-:S04]  /*10980*/  ISETP.GE.AND.EX P1, PT, R9, R8, PT, P1 ;  /* 0x000000080900720c */ /* 0x008fc80003f26310 */
        /* <DEDUP_REMOVED lines=9> */
.L_x_2915:
        /* <DEDUP_REMOVED lines=26> */
.L_x_2923:
[----:B------:R-:W-:-:S07]  /*10bc0*/  CS2R R16, SRZ ;  /* 0x0000000000107805 */ /* 0x000fce000001ff00 */
.L_x_2922:
        /* <DEDUP_REMOVED lines=22> */
.L_x_2925:
[----:B------:R-:W2:Y:S02]  /*10d30*/  LDCU.64 UR4, c[0x0][0x770] ;  /* 0x0000ee00ff0477ac */ /* 0x000ea40008000a00 */
[----:B--2---:R-:W-:-:S04]  /*10d40*/  IADD3 R18, P0, PT, R18, UR4, RZ ;  /* 0x0000000412127c10 */ /* 0x004fc8000ff1e0ff */
[----:B------:R-:W-:-:S05]  /*10d50*/  IADD3.X R19, PT, PT, RZ, UR5, RZ, P0, !PT ;  /* 0x00000005ff137c10 */ /* 0x000fca00087fe4ff */
[----:B------:R-:W-:Y:S01]  /*10d60*/  STG.E.64 desc[UR36][R18.64], R16 ;  /* 0x0000001012007986 */ /* 0x000fe2000c101b24 */
[----:B------:R-:W-:Y:S05]  /*10d70*/  EXIT ;  /* 0x000000000000794d */ /* 0x000fea0003800000 */
.L_x_2924:
        /* <DEDUP_REMOVED lines=16> */
.L_x_2926:
[----:B------:R-:W-:Y:S05]  /*10e80*/  EXIT ;  /* 0x000000000000794d */ /* 0x000fea0003800000 */
.L_x_2921:
[----:B------:R-:W2:Y:S02]  /*10e90*/  LDCU.U8 UR4, c[0x0][0x7a1] ;  /* 0x0000f420ff0477ac */ /* 0x000ea40008000000 */
[----:B--2---:R-:W-:Y:S01]  /*10ea0*/  UISETP.NE.AND UP0, UPT, UR4, URZ, UPT ;  /* 0x000000ff0400728c */ /* 0x004fe2000bf05270 */
[----:B------:R-:W-:Y:S10]  /*10eb0*/  BRA.U !UP1, `(.L_x_2927) ;  /* 0x0000000109347547 */ /* 0x000ff4000b800000 */
[----:B------:R-:W2:Y:S04]  /*10ec0*/  LDG.E R0, desc[UR36][R2.64] ;  /* 0x0000002402007981 */ /* 0x000ea8000c1e1900 */
[----:B01----:R-:W3:Y:S01]  /*10ed0*/  LDG.E.64 R4, desc[UR36][R2.64+0x8] ;  /* 0x0000082402047981 */ /* 0x003ee2000c1e1b00 */
[CC--:B--2---:R-:W-:Y:S02]  /*10ee0*/  ISETP.NE.AND P1, PT, R0.reuse, R7.reuse, PT ;  /* 0x000000070000720c */ /* 0x0c4fe40003f25270 */
[----:B------:R-:W-:Y:S02]  /*10ef0*/  ISETP.GT.AND P2, PT, R0, R7, PT ;  /* 0x000000070000720c */ /* 0x000fe40003f44270 */
[----:B---3--:R-:W-:Y:S02]  /*10f00*/  ISETP.GE.U32.AND P0, PT, R4, R16, PT ;  /* 0x000000100400720c */ /* 0x008fe40003f06070 */
[----:B------:R-:W-:-:S02]  /*10f10*/  SEL R6, RZ, 0xffffffff, P2 ;  /* 0xffffffffff067807 */ /* 0x000fc40001000000 */
[----:B------:R-:W-:-:S05]  /*10f20*/  ISETP.GE.AND.EX P0, PT, R5, R17, PT, P0 ;  /* 0x000000110500720c */ /* 0x000fca0003f06300 */
[----:B------:R-:W-:-:S04]  /*10f30*/  @!P1 SEL R6, RZ, 0xffffffff, !P0 ;  /* 0xffffffffff069807 */ /* 0x000fc80004000000 */
[----:B------:R-:W-:-:S04]  /*10f40*/  LOP3.LUT R6, R6, 0x1, RZ, 0xc0, !PT ;  /* 0x0000000106067812 */ /* 0x000fc800078ec0ff */
[----:B------:R-:W-:-:S04]  /*10f50*/  ISETP.NE.U32.AND P0, PT, R6, 0x1, PT ;  /* 0x000000010600780c */ /* 0x000fc80003f05070 */
[----:B------:R-:W-:Y:S02]  /*10f60*/  SEL R16, R16, R4, !P0 ;  /* 0x0000000410107207 */ /* 0x000fe40004000000 */
[----:B------:R-:W-:Y:S02]  /*10f70*/  SEL R17, R17, R5, !P0 ;  /* 0x0000000511117207 */ /* 0x000fe40004000000 */
[----:B------:R-:W-:-:S07]  /*10f80*/  SEL R7, R7, R0, !P0 ;  /* 0x0000000007077207 */ /* 0x000fce0004000000 */
.L_x_2927:
        /* <DEDUP_REMOVED lines=20> */
.L_x_2929:
[----:B------:R-:W2:Y:S02]  /*110d0*/  LDCU.64 UR4, c[0x0][0x770] ;  /* 0x0000ee00ff0477ac */ /* 0x000ea40008000a00 */
[----:B--2---:R-:W-:-:S05]  /*110e0*/  IADD3 R18, P0, PT, R18, UR4, RZ ;  /* 0x0000000412127c10 */ /* 0x004fca000ff1e0ff */
[----:B------:R-:W-:-:S05]  /*110f0*/  IMAD.X R19, RZ, RZ, UR5, P0 ;  /* 0x00000005ff137e24 */ /* 0x000fca00080e06ff */
[----:B------:R-:W-:Y:S01]  /*11100*/  STG.E.64 desc[UR36][R18.64], R16 ;  /* 0x0000001012007986 */ /* 0x000fe2000c101b24 */
[----:B------:R-:W-:Y:S05]  /*11110*/  EXIT ;  /* 0x000000000000794d */ /* 0x000fea0003800000 */
.L_x_2928:
[----:B------:R-:W-:Y:S04]  /*11120*/  STG.E.64 desc[UR36][R2.64+0x8], R16 ;  /* 0x0000081002007986 */ /* 0x000fe8000c101b24 */
[----:B------:R-:W-:Y:S01]  /*11130*/  STG.E desc[UR36][R2.64], R7 ;  /* 0x0000000702007986 */ /* 0x000fe2000c101924 */
[----:B------:R-:W-:Y:S05]  /*11140*/  EXIT ;  /* 0x000000000000794d */ /* 0x000fea0003800000 */
.L_x_2899:
        /* <DEDUP_REMOVED lines=34> */
[----:B------:R-:W-:-:S07]  /*11370*/  LEPC R20, `(.L_x_2932) ;  /* 0x000000001014794e */ /* 0x000fce0000000000 */
[----:B--2---:R-:W-:Y:S05]  /*11380*/  CALL.ABS.NOINC R2 ;  /* 0x0000000002007343 */ /* 0x004fea0003c00000 */
.L_x_2932:
[----:B------:R-:W-:-:S07]  /*11390*/  CS2R R16, SRZ ;  /* 0x0000000000107805 */ /* 0x000fce000001ff00 */
.L_x_2931:
        /* <DEDUP_REMOVED lines=20> */
[----:B------:R-:W-:-:S07]  /*114e0*/  LEPC R20, `(.L_x_2934) ;  /* 0x000000001014794e */ /* 0x000fce0000000000 */
[----:B--2---:R-:W-:Y:S05]  /*114f0*/  CALL.ABS.NOINC R2 ;  /* 0x0000000002007343 */ /* 0x004fea0003c00000 */
.L_x_2934:
[----:B------:R-:W1:Y:S02]  /*11500*/  LDCU.64 UR4, c[0x0][0x770] ;  /* 0x0000ee00ff0477ac */ /* 0x000e640008000a00 */
[----:B-1----:R-:W-:-:S05]  /*11510*/  IADD3 R18, P0, PT, R18, UR4, RZ ;  /* 0x0000000412127c10 */ /* 0x002fca000ff1e0ff */
[----:B------:R-:W-:-:S05]  /*11520*/  IMAD.X R19, RZ, RZ, UR5, P0 ;  /* 0x00000005ff137e24 */ /* 0x000fca00080e06ff */
[----:B------:R-:W-:Y:S01]  /*11530*/  STG.E.64 desc[UR36][R18.64], R16 ;  /* 0x0000001012007986 */ /* 0x000fe2000c101b24 */
[----:B------:R-:W-:Y:S05]  /*11540*/  EXIT ;  /* 0x000000000000794d */ /* 0x000fea0003800000 */
.L_x_2933:
        /* <DEDUP_REMOVED lines=14> */
[----:B------:R-:W-:-:S07]  /*11630*/  LEPC R20, `(.L_x_2935) ;  /* 0x000000001014794e */ /* 0x000fce0000000000 */
[----:B--2---:R-:W-:Y:S05]  /*11640*/  CALL.ABS.NOINC R2 ;  /* 0x0000000002007343 */ /* 0x004fea0003c00000 */
.L_x_2935:
[----:B------:R-:W-:Y:S05]  /*11650*/  EXIT ;  /* 0x000000000000794d */ /* 0x000fea0003800000 */
.L_x_2930:
[----:B------:R-:W1:Y:S02]  /*11660*/  LDCU.U8 UR4, c[0x0][0x7a1] ;  /* 0x0000f420ff0477ac */ /* 0x000e640008000000 */
[----:B-1----:R-:W-:Y:S01]  /*11670*/  UISETP.NE.AND UP0, UPT, UR4, URZ, UPT ;  /* 0x000000ff0400728c */ /* 0x002fe2000bf05270 */
[----:B------:R-:W-:Y:S10]  /*11680*/  BRA.U !UP1, `(.L_x_2936) ;  /* 0x0000000109347547 */ /* 0x000ff4000b800000 */
[----:B0--3--:R-:W2:Y:S04]  /*11690*/  LDG.E R7, desc[UR36][R2.64] ;  /* 0x0000002402077981 */ /* 0x009ea8000c1e1900 */
[----:B------:R-:W3:Y:S01]  /*116a0*/  LDG.E.64 R4, desc[UR36][R2.64+0x8] ;  /* 0x0000082402047981 */ /* 0x000ee2000c1e1b00 */
        /* <DEDUP_REMOVED lines=11> */
.L_x_2936:
        /* <DEDUP_REMOVED lines=18> */
[----:B------:R-:W-:-:S07]  /*11880*/  LEPC R20, `(.L_x_2938) ;  /* 0x000000001014794e */ /* 0x000fce0000000000 */
[----:B--2---:R-:W-:Y:S05]  /*11890*/  CALL.ABS.NOINC R2 ;  /* 0x0000000002007343 */ /* 0x004fea0003c00000 */
.L_x_2938:
[----:B------:R-:W1:Y:S02]  /*118a0*/  LDCU.64 UR4, c[0x0][0x770] ;  /* 0x0000ee00ff0477ac */ /* 0x000e640008000a00 */
[----:B-1----:R-:W-:-:S04]  /*118b0*/  IADD3 R18, P0, PT, R18, UR4, RZ ;  /* 0x0000000412127c10 */ /* 0x002fc8000ff1e0ff */
[----:B------:R-:W-:-:S05]  /*118c0*/  IADD3.X R19, PT, PT, RZ, UR5, RZ, P0, !PT ;  /* 0x00000005ff137c10 */ /* 0x000fca00087fe4ff */
[----:B------:R-:W-:Y:S01]  /*118d0*/  STG.E.64 desc[UR36][R18.64], R16 ;  /* 0x0000001012007986 */ /* 0x000fe2000c101b24 */
[----:B------:R-:W-:Y:S05]  /*118e0*/  EXIT ;  /* 0x000000000000794d */ /* 0x000fea0003800000 */
.L_x_2937:
[----:B------:R-:W-:Y:S04]  /*118f0*/  STG.E.64 desc[UR36][R2.64+0x8], R16 ;  /* 0x0000081002007986 */ /* 0x000fe8000c101b24 */
[----:B------:R-:W-:Y:S01]  /*11900*/  STG.E desc[UR36][R2.64], R14 ;  /* 0x0000000e02007986 */ /* 0x000fe2000c101924 */
[----:B------:R-:W-:Y:S05]  /*11910*/  EXIT ;  /* 0x000000000000794d */ /* 0x000fea0003800000 */
        .weak           $__internal_12_$__cuda_sm20_div_u64
        .type           $__internal_12_$__cuda_sm20_div_u64,@function
        .size           $__internal_12_$__cuda_sm20_div_u64,(.L_x_6064 - $__internal_12_$__cuda_sm20_div_u64)
$__internal_12_$__cuda_sm20_div_u64:
        /* <DEDUP_REMOVED lines=69> */
[----:B------:R-:W-:Y:S06]  /*11d70*/  RET.REL.NODEC R2 `(_ZN2at6native13reduce_kernelILi512ELi1ENS0_8ReduceOpIiNS0_9ArgMaxOpsIiEEjlLi4ELi4EEEEEvT1_) ;  /* 0xfffffee002a07950 */ /* 0x000fec0003c3ffff */
.L_x_2939:
        /* <DEDUP_REMOVED lines=16> */
.L_x_6064:


//--------------------- .text._ZN2at6native13reduce_kernelILi256ELi2ENS0_8ReduceOpIiNS0_9ArgMaxOpsIiEEjlLi4ELi4EEEEEvT1_ --------------------------
	.section	.text._ZN2at6native13reduce_kernelILi256ELi2ENS0_8ReduceOpIiNS0_9ArgMaxOpsIiEEjlLi4ELi4EEEEEvT1_,"ax",@progbits
	.align	128
        .global         _ZN2at6native13reduce_kernelILi256ELi2ENS0_8ReduceOpIiNS0_9ArgMaxOpsIiEEjlLi4ELi4EEEEEvT1_
        .type           _ZN2at6native13reduce_kernelILi256ELi2ENS0_8ReduceOpIiNS0_9ArgMaxOpsIiEEjlLi4ELi4EEEEEvT1_,@function
        .size           _ZN2at6native13reduce_kernelILi256ELi2ENS0_8ReduceOpIiNS0_9ArgMaxOpsIiEEjlLi4ELi4EEEEEvT1_,(.L_x_6065 - _ZN2at6native13reduce_kernelILi256ELi2ENS0_8ReduceOpIiNS0_9ArgMaxOpsIiEEjlLi4ELi4EEEEEvT1_)
        .other          _ZN2at6native13reduce_kernelILi256ELi2ENS0_8ReduceOpIiNS0_9ArgMaxOpsIiEEjlLi4ELi4EEEEEvT1_,@"STO_CUDA_ENTRY STV_DEFAULT"
_ZN2at6native13reduce_kernelILi256ELi2ENS0_8ReduceOpIiNS0_9ArgMaxOpsIiEEjlLi4ELi4EEEEEvT1_:
.text._ZN2at6native13reduce_kernelILi256ELi2ENS0_8ReduceOpIiNS0_9ArgMaxOpsIiEEjlLi4ELi4EEEEEvT1_:
        /* <DEDUP_REMOVED lines=296> */
.L_x_2940:
[----:B------:R-:W0:Y:S01]  /*1280*/  LDCU UR5, c[0x0][0x39c] ;  /* 0x00007380ff0577ac */ /* 0x000e220008000800 */
[----:B------:R-:W-:Y:S01]  /*1290*/  BSSY.RECONVERGENT B6, `(.L_x_2941) ;  /* 0x0000d79000067945 */ /* 0x000fe20003800200 */
[----:B------:R-:W-:Y:S01]  /*12a0*/  IMAD.MOV.U32 R3, RZ, RZ, RZ ;  /* 0x000000ffff037224 */ /* 0x000fe200078e00ff */
[----:B------:R-:W-:Y:S01]  /*12b0*/  CS2R R24, SRZ ;  /* 0x0000000000187805 */ /* 0x000fe2000001ff00 */
[----:B------:R-:W1:Y:S01]  /*12c0*/  LDCU UR4, c[0x0][0x3a0] ;  /* 0x00007400ff0477ac */ /* 0x000e620008000800 */
[----:B------:R-:W-:Y:S01]  /*12d0*/  MOV R0, RZ ;  /* 0x000000ff00007202 */ /* 0x000fe20000000f00 */
[----:B------:R-:W-:Y:S01]  /*12e0*/  IMAD.MOV.U32 R33, RZ, RZ, RZ ;  /* 0x000000ffff217224 */ /* 0x000fe200078e00ff */
[----:B------:R-:W2:Y:S01]  /*12f0*/  LDCU.64 UR36, c[0x0][0x358] ;  /* 0x00006b00ff2477ac */ /* 0x000ea20008000a00 */
        /* <DEDUP_REMOVED lines=15> */
[----:B------:R-:W-:Y:S02]  /*13f0*/  HFMA2 R8, -RZ, RZ, 0, 2.8789043426513671875e-05 ;  /* 0x000001e3ff087431 */ /* 0x000fe400000001ff */
[----:B------:R-:W-:Y:S01]  /*1400*/  IMAD.MOV.U32 R12, RZ, RZ, 0x1 ;  /* 0x00000001ff0c7424 */ /* 0x000fe200078e00ff */
[----:B------:R1:W2:Y:S01]  /*1410*/  LDC.64 R14, c[0x4][R0] ;  /* 0x01000000000e7b82 */ /* 0x0002a20000000a00 */
[----:B------:R-:W3:Y:S01]  /*1420*/  LDCU.64 UR8, c[0x4][0x3c0] ;  /* 0x01007800ff0877ac */ /* 0x000ee20008000a00 */
[----:B------:R-:W-:Y:S01]  /*1430*/  IMAD.MOV.U32 R13, RZ, RZ, RZ ;  /* 0x000000ffff0d7224 */ /* 0x000fe200078e00ff */
[----:B------:R-:W4:Y:S01]  /*1440*/  LDCU.64 UR10, c[0x4][0x170] ;  /* 0x01002e00ff0a77ac */ /* 0x000f220008000a00 */
[----:B------:R-:W5:Y:S01]  /*1450*/  LDCU UR4, c[0x0][0x39c] ;  /* 0x00007380ff0477ac */ /* 0x000f620008000800 */
[----:B0-----:R-:W-:Y:S01]  /*1460*/  MOV R4, UR6 ;  /* 0x0000000600047c02 */ /* 0x001fe20008000f00 */
[----:B------:R-:W-:-:S02]  /*1470*/  IMAD.U32 R5, RZ, RZ, UR7 ;  /* 0x00000007ff057e24 */ /* 0x000fc4000f8e00ff */
[----:B---3--:R-:W-:Y:S02]  /*1480*/  IMAD.U32 R6, RZ, RZ, UR8 ;  /* 0x00000008ff067e24 */ /* 0x008fe4000f8e00ff */
[----:B------:R-:W-:Y:S02]  /*1490*/  IMAD.U32 R7, RZ, RZ, UR9 ;  /* 0x00000009ff077e24 */ /* 0x000fe4000f8e00ff */
[----:B----4-:R-:W-:Y:S02]  /*14a0*/  IMAD.U32 R10, RZ, RZ, UR10 ;  /* 0x0000000aff0a7e24 */ /* 0x010fe4000f8e00ff */
[----:B------:R-:W-:Y:S02]  /*14b0*/  IMAD.U32 R11, RZ, RZ, UR11 ;  /* 0x0000000bff0b7e24 */ /* 0x000fe4000f8e00ff */
[----:B-1---5:R-:W-:-:S07]  /*14c0*/  IMAD.U32 R26, RZ, RZ, UR4 ;  /* 0x00000004ff1a7e24 */ /* 0x022fce000f8e00ff */
[----:B------:R-:W-:-:S07]  /*14d0*/  LEPC R20, `(.L_x_2944) ;  /* 0x000000001014794e */ /* 0x000fce0000000000 */
[----:B--2---:R-:W-:Y:S05]  /*14e0*/  CALL.ABS.NOINC R14 ;  /* 0x000000000e007343 */ /* 0x004fea0003c00000 */
.L_x_2944:
[----:B------:R-:W0:Y:S01]  /*14f0*/  LDC R13, c[0x0][0x388] ;  /* 0x0000e200ff0d7b82 */ /* 0x000e220000000800 */
[----:B------:R-:W-:Y:S01]  /*1500*/  SHF.R.U32.HI R42, RZ, 0x2, R42 ;  /* 0x00000002ff2a7819 */ /* 0x000fe2000001162a */
[----:B------:R-:W-:Y:S01]  /*1510*/  BSSY.RECONVERGENT B0, `(.L_x_2945) ;  /* 0x0000039000007945 */ /* 0x000fe20003800200 */
[----:B------:R-:W-:Y:S02]  /*1520*/  IMAD.MOV.U32 R15, RZ, RZ, RZ ;  /* 0x000000ffff0f7224 */ /* 0x000fe400078e00ff */
[----:B------:R-:W-:-:S03]  /*1530*/  LOP3.LUT P0, R42, R42, 0x3, RZ, 0xc0, !PT ;  /* 0x000000032a2a7812 */ /* 0x000fc6000780c0ff */
[----:B------:R-:W1:Y:S08]  /*1540*/  LDC R12, c[0x0][0x390] ;  /* 0x0000e400ff0c7b82 */ /* 0x000e700000000800 */
[----:B------:R-:W2:Y:S01]  /*1550*/  LDC R14, c[0x0][0x394] ;  /* 0x0000e500ff0e7b82 */ /* 0x000ea20000000800 */
[----:B0-----:R-:W-:Y:S01]  /*1560*/  IMAD.MOV.U32 R8, RZ, RZ, R13 ;  /* 0x000000ffff087224 */ /* 0x001fe200078e000d */
[----:B------:R-:W-:Y:S01]  /*1570*/  MOV R11, R13 ;  /* 0x0000000d000b7202 */ /* 0x000fe20000000f00 */
[----:B-1----:R-:W-:-:S02]  /*1580*/  IMAD.MOV.U32 R0, RZ, RZ, R12 ;  /* 0x000000ffff007224 */ /* 0x002fc400078e000c */
[----:B------:R-:W-:Y:S02]  /*1590*/  IMAD.MOV.U32 R3, RZ, RZ, R12 ;  /* 0x000000ffff037224 */ /* 0x000fe400078e000c */
[--C-:B--2---:R-:W-:Y:S02]  /*15a0*/  IMAD.MOV.U32 R33, RZ, RZ, R14.reuse ;  /* 0x000000ffff217224 */ /* 0x104fe400078e000e */
[----:B------:R-:W-:Y:S01]  /*15b0*/  IMAD.MOV.U32 R9, RZ, RZ, R14 ;  /* 0x000000ffff097224 */ /* 0x000fe200078e000e */
[----:B------:R-:W-:Y:S06]  /*15c0*/  @!P0 BRA `(.L_x_2946) ;  /* 0x0000000000b48947 */ /* 0x000fec0003800000 */
[C---:B------:R-:W-:Y:S01]  /*15d0*/  ISETP.GT.U32.AND P0, PT, R17.reuse, 0x3, PT ;  /* 0x000000031100780c */ /* 0x040fe20003f04070 */
[----:B------:R-:W-:Y:S01]  /*15e0*/  IMAD.MOV R3, RZ, RZ, -R42 ;  /* 0x000000ffff037224 */ /* 0x000fe200078e0a2a */
[----:B------:R-:W-:Y:S01]  /*15f0*/  BSSY.RECONVERGENT B1, `(.L_x_2947) ;  /* 0x0000025000017945 */ /* 0x000fe20003800200 */
[----:B------:R-:W-:Y:S01]  /*1600*/  MOV R11, R13 ;  /* 0x0000000d000b7202 */ /* 0x000fe20000000f00 */
[----:B------:R-:W-:Y:S01]  /*1610*/  IMAD.MOV.U32 R9, RZ, RZ, R14 ;  /* 0x000000ffff097224 */ /* 0x000fe200078e000e */
[----:B------:R-:W-:Y:S01]  /*1620*/  ISETP.LT.U32.OR P0, PT, R17, R42, P0 ;  /* 0x0000002a1100720c */ /* 0x000fe20000701470 */
[----:B------:R-:W-:-:S04]  /*1630*/  IMAD.WIDE R22, R3, 0x4, R22 ;  /* 0x0000000403167825 */ /* 0x000fc800078e0216 */
[----:B------:R-:W-:-:S08]  /*1640*/  IMAD.MOV.U32 R3, RZ, RZ, R12 ;  /* 0x000000ffff037224 */ /* 0x000fd000078e000c */
        /* <DEDUP_REMOVED lines=16> */
[----:B------:R-:W0:Y:S01]  /*1750*/  LDC.64 R10, c[0x0][0x390] ;  /* 0x0000e400ff0a7b82 */ /* 0x000e220000000a00 */
[----:B------:R-:W1:Y:S04]  /*1760*/  LDCU UR4, c[0x0][0x388] ;  /* 0x00007100ff0477ac */ /* 0x000e680008000800 */
[----:B------:R-:W1:Y:S01]  /*1770*/  LDG.E R4, desc[UR36][R4.64] ;  /* 0x0000002404047981 */ /* 0x000e62000c1e1900 */
[----:B------:R-:W-:-:S05]  /*1780*/  IMAD.IADD R3, R17, 0x1, -R42 ;  /* 0x0000000111037824 */ /* 0x000fca00078e0a2a */
        /* <DEDUP_REMOVED lines=8> */
[----:B------:R-:W-:Y:S02]  /*1810*/  SEL R9, R11, RZ, P0 ;  /* 0x000000ff0b097207 */ /* 0x000fe40000000000 */
[----:B------:R-:W-:Y:S02]  /*1820*/  SEL R3, R3, R10, !P0 ;  /* 0x0000000a03037207 */ /* 0x000fe40004000000 */
[----:B------:R-:W-:-:S07]  /*1830*/  SEL R11, R4, UR4, !P0 ;  /* 0x00000004040b7c07 */ /* 0x000fce000c000000 */
.L_x_2948:
[----:B------:R-:W-:Y:S05]  /*1840*/  BSYNC.RECONVERGENT B1 ;  /* 0x0000000000017941 */ /* 0x000fea0003800200 */
.L_x_2947:
[----:B------:R-:W0:Y:S01]  /*1850*/  LDC R5, c[0x0][0x39c] ;  /* 0x0000e700ff057b82 */ /* 0x000e220000000800 */
[----:B------:R-:W-:Y:S02]  /*1860*/  IADD3 R22, P0, PT, R22, 0x10, RZ ;  /* 0x0000001016167810 */ /* 0x000fe40007f1e0ff */
[----:B------:R-:W-:-:S03]  /*1870*/  IADD3 R15, PT, PT, -R42, 0x4, RZ ;  /* 0x000000042a0f7810 */ /* 0x000fc60007ffe1ff */
[----:B------:R-:W-:Y:S01]  /*1880*/  IMAD.X R23, RZ, RZ, R23, P0 ;  /* 0x000000ffff177224 */ /* 0x000fe200000e0617 */
[----:B0-----:R-:W-:-:S07]  /*1890*/  IADD3 R26, PT, PT, R42, -0x4, R5 ;  /* 0xfffffffc2a1a7810 */ /* 0x001fce0007ffe005 */
.L_x_2946:
[----:B------:R-:W-:Y:S05]  /*18a0*/  BSYNC.RECONVERGENT B0 ;  /* 0x0000000000007941 */ /* 0x000fea0003800200 */
.L_x_2945:
        /* <DEDUP_REMOVED lines=13> */
[----:B------:R-:W-:-:S03]  /*1980*/  IMAD.MOV.U32 R16, RZ, RZ, R12 ;  /* 0x000000ffff107224 */ /* 0x000fc600078e000c */
[----:B------:R-:W-:Y:S02]  /*1990*/  IADD3 R5, PT, PT, R4, 0x3, RZ ;  /* 0x0000000304057810 */ /* 0x000fe40007ffe0ff */
[----:B------:R-:W-:Y:S02]  /*19a0*/  PLOP3.LUT P0, PT, P0, P1, PT, 0xf8, 0x8f ;  /* 0x00000000008f781c */ /* 0x000fe40000703f70 */
[----:B------:R-:W-:-:S13]  /*19b0*/  ISETP.GE.U32.AND P2, PT, R5, R26, PT ;  /* 0x0000001a0500720c */ /* 0x000fda0003f46070 */
[----:B------:R-:W-:Y:S05]  /*19c0*/  @P2 BRA `(.L_x_2950) ;  /* 0x0000000000f02947 */ /* 0x000fea0003800000 */
[----:B------:R-:W-:Y:S01]  /*19d0*/  IMAD.MOV.U32 R28, RZ, RZ, R4 ;  /* 0x000000ffff1c7224 */ /* 0x000fe200078e0004 */
[----:B------:R-:W-:Y:S01]  /*19e0*/  MOV R10, R14 ;  /* 0x0000000e000a7202 */ /* 0x000fe20000000f00 */
[----:B------:R-:W-:Y:S02]  /*19f0*/  IMAD.MOV.U32 R16, RZ, RZ, R12 ;  /* 0x000000ffff107224 */ /* 0x000fe400078e000c */
[----:B------:R-:W-:-:S07]  /*1a00*/  IMAD.MOV.U32 R20, RZ, RZ, R13 ;  /* 0x000000ffff147224 */ /* 0x000fce00078e000d */
.L_x_2951:
[----:B------:R-:W-:Y:S01]  /*1a10*/  IMAD.WIDE.U32 R4, R21, 0x10, R22 ;  /* 0x0000001015047825 */ /* 0x000fe200078e0016 */
[----:B------:R-:W0:Y:S05]  /*1a20*/  LDCU UR4, c[0x0][0x3a4] ;  /* 0x00007480ff0477ac */ /* 0x000e2a0008000800 */
[----:B------:R-:W2:Y:S01]  /*1a30*/  LDG.E.128 R4, desc[UR36][R4.64] ;  /* 0x0000002404047981 */ /* 0x000ea2000c1e1d00 */
        /* <DEDUP_REMOVED lines=12> */
[CC--:B--2---:R-:W-:Y:S02]  /*1b00*/  ISETP.NE.AND P2, PT, R11.reuse, R4.reuse, PT ;  /* 0x000000040b00720c */ /* 0x0c4fe40003f45270 */
[----:B------:R-:W-:Y:S02]  /*1b10*/  ISETP.GT.AND P4, PT, R11, R4, PT ;  /* 0x000000040b00720c */ /* 0x000fe40003f84270 */
[CC--:B------:R-:W-:Y:S02]  /*1b20*/  ISETP.GT.AND P6, PT, R20.reuse, R5.reuse, PT ;  /* 0x000000051400720c */ /* 0x0c0fe40003fc4270 */
[----:B------:R-:W-:Y:S02]  /*1b30*/  ISETP.NE.AND P5, PT, R20, R5, PT ;  /* 0x000000051400720c */ /* 0x000fe40003fa5270 */
[----:B------:R-:W-:Y:S02]  /*1b40*/  SEL R31, RZ, 0xffffffff, P6 ;  /* 0xffffffffff1f7807 */ /* 0x000fe40003000000 */
[----:B------:R-:W-:-:S02]  /*1b50*/  ISETP.GT.AND P3, PT, R13, R6, PT ;  /* 0x000000060d00720c */ /* 0x000fc40003f64270 */
[CC--:B------:R-:W-:Y:S02]  /*1b60*/  ISETP.NE.AND P6, PT, R8.reuse, R7.reuse, PT ;  /* 0x000000070800720c */ /* 0x0c0fe40003fc5270 */
[----:B------:R-:W-:Y:S02]  /*1b70*/  @P2 SEL R27, RZ, 0xffffffff, P4 ;  /* 0xffffffffff1b2807 */ /* 0x000fe40002000000 */
[----:B------:R-:W-:Y:S02]  /*1b80*/  ISETP.NE.AND P4, PT, R13, R6, PT ;  /* 0x000000060d00720c */ /* 0x000fe40003f85270 */
[----:B------:R-:W-:Y:S02]  /*1b90*/  ISETP.GT.AND P2, PT, R8, R7, PT ;  /* 0x000000070800720c */ /* 0x000fe40003f44270 */
[----:B------:R-:W-:Y:S02]  /*1ba0*/  SEL R32, RZ, 0xffffffff, P3 ;  /* 0xffffffffff207807 */ /* 0x000fe40001800000 */
[----:B------:R-:W-:-:S02]  /*1bb0*/  SEL R34, RZ, 0xffffffff, P2 ;  /* 0xffffffffff227807 */ /* 0x000fc40001000000 */
[----:B------:R-:W-:Y:S02]  /*1bc0*/  ISETP.GE.U32.AND P3, PT, R12, R35, PT ;  /* 0x000000230c00720c */ /* 0x000fe40003f66070 */
[----:B------:R-:W-:Y:S02]  /*1bd0*/  ISETP.GE.U32.AND P2, PT, R0, R37, PT ;  /* 0x000000250000720c */ /* 0x000fe40003f46070 */
[----:B------:R-:W-:Y:S02]  /*1be0*/  ISETP.GE.AND.EX P3, PT, R10, RZ, PT, P3 ;  /* 0x000000ff0a00720c */ /* 0x000fe40003f66330 */
[----:B------:R-:W-:Y:S02]  /*1bf0*/  ISETP.GE.AND.EX P2, PT, R33, RZ, PT, P2 ;  /* 0x000000ff2100720c */ /* 0x000fe40003f46320 */
[----:B------:R-:W-:Y:S02]  /*1c00*/  @!P5 SEL R31, RZ, 0xffffffff, !P1 ;  /* 0xffffffffff1fd807 */ /* 0x000fe40004800000 */
[----:B------:R-:W-:-:S02]  /*1c10*/  ISETP.GE.U32.AND P1, PT, R39, R26, PT ;  /* 0x0000001a2700720c */ /* 0x000fc40003f26070 */
        /* <DEDUP_REMOVED lines=23> */
.L_x_2950:
[----:B------:R-:W-:Y:S05]  /*1d90*/  BSYNC.RECONVERGENT B0 ;  /* 0x0000000000007941 */ /* 0x000fea0003800200 */
.L_x_2949:
        /* <DEDUP_REMOVED lines=8> */
[----:B------:R-:W-:-:S05]  /*1e20*/  IMAD.IADD R4, R5, 0x1, R15 ;  /* 0x0000000105047824 */ /* 0x000fca00078e020f */
        /* <DEDUP_REMOVED lines=12> */
.L_x_2953:
[----:B------:R-:W-:Y:S05]  /*1ef0*/  BSYNC.RECONVERGENT B0 ;  /* 0x0000000000007941 */ /* 0x000fea0003800200 */
.L_x_2952:
        /* <DEDUP_REMOVED lines=29> */
[----:B------:R-:W-:Y:S01]  /*20d0*/  ISETP.NE.U32.AND P0, PT, R3, 0x1, PT ;  /* 0x000000010300780c */ /* 0x000fe20003f05070 */
[----:B------:R-:W-:-:S03]  /*20e0*/  IMAD.MOV.U32 R3, RZ, RZ, RZ ;  /* 0x000000ffff037224 */ /* 0x000fc600078e00ff */
[----:B------:R-:W-:Y:S02]  /*20f0*/  SEL R7, R8, R7, !P0 ;  /* 0x0000000708077207 */ /* 0x000fe40004000000 */
[----:B------:R-:W-:Y:S02]  /*2100*/  SEL R0, R0, R5, !P0 ;  /* 0x0000000500007207 */ /* 0x000fe40004000000 */
[----:B------:R-:W-:Y:S01]  /*2110*/  SEL R33, R33, R10, !P0 ;  /* 0x0000000a21217207 */ /* 0x000fe20004000000 */
[----:B------:R-:W-:Y:S06]  /*2120*/  BRA `(.L_x_2942) ;  /* 0x000000c8003c7947 */ /* 0x000fec0003800000 */
.L_x_2943:
        /* <DEDUP_REMOVED lines=13> */
[----:B------:R-:W-:Y:S01]  /*2200*/  MOV R3, R41 ;  /* 0x0000002900037202 */ /* 0x000fe20000000f00 */
[--C-:B-1----:R-:W-:Y:S01]  /*2210*/  IMAD.MOV.U32 R4, RZ, RZ, R5.reuse ;  /* 0x000000ffff047224 */ /* 0x102fe200078e0005 */
[----:B------:R-:W-:Y:S01]  /*2220*/  MOV R10, R5 ;  /* 0x00000005000a7202 */ /* 0x000fe20000000f00 */
[--C-:B------:R-:W-:Y:S02]  /*2230*/  IMAD.MOV.U32 R6, RZ, RZ, R5.reuse ;  /* 0x000000ffff067224 */ /* 0x100fe400078e0005 */
[--C-:B------:R-:W-:Y:S02]  /*2240*/  IMAD.MOV.U32 R7, RZ, RZ, R5.reuse ;  /* 0x000000ffff077224 */ /* 0x100fe400078e0005 */
[--C-:B------:R-:W-:Y:S01]  /*2250*/  IMAD.MOV.U32 R8, RZ, RZ, R5.reuse ;  /* 0x000000ffff087224 */ /* 0x100fe200078e0005 */
[----:B--2---:R-:W-:Y:S01]  /*2260*/  MOV R20, R13 ;  /* 0x0000000d00147202 */ /* 0x004fe20000000f00 */
[----:B------:R-:W-:-:S02]  /*2270*/  IMAD.MOV.U32 R9, RZ, RZ, R5 ;  /* 0x000000ffff097224 */ /* 0x000fc400078e0005 */
[----:B------:R-:W-:Y:S02]  /*2280*/  IMAD.MOV.U32 R11, RZ, RZ, R5 ;  /* 0x000000ffff0b7224 */ /* 0x000fe400078e0005 */
[--C-:B------:R-:W-:Y:S02]  /*2290*/  IMAD.MOV.U32 R12, RZ, RZ, R13.reuse ;  /* 0x000000ffff0c7224 */ /* 0x100fe400078e000d */
[--C-:B------:R-:W-:Y:S01]  /*22a0*/  IMAD.MOV.U32 R14, RZ, RZ, R13.reuse ;  /* 0x000000ffff0e7224 */ /* 0x100fe200078e000d */
[----:B---3--:R-:W-:Y:S01]  /*22b0*/  MOV R37, R33 ;  /* 0x0000002100257202 */ /* 0x008fe20000000f00 */
        /* <DEDUP_REMOVED lines=12> */
[--C-:B------:R-:W-:Y:S01]  /*2380*/  IMAD.MOV.U32 R14, RZ, RZ, R13.reuse ;  /* 0x000000ffff0e7224 */ /* 0x100fe200078e000d */
[----:B------:R-:W-:Y:S01]  /*2390*/  MOV R16, R13 ;  /* 0x0000000d00107202 */ /* 0x000fe20000000f00 */
[--C-:B------:R-:W-:Y:S01]  /*23a0*/  IMAD.MOV.U32 R15, RZ, RZ, R13.reuse ;  /* 0x000000ffff0f7224 */ /* 0x100fe200078e000d */
[----:B------:R-:W-:Y:S01]  /*23b0*/  MOV R37, R33 ;  /* 0x0000002100257202 */ /* 0x000fe20000000f00 */
        /* <DEDUP_REMOVED lines=13> */
[----:B------:R-:W-:-:S07]  /*2490*/  IMAD.MOV.U32 R11, RZ, RZ, R5 ;  /* 0x000000ffff0b7224 */ /* 0x000fce00078e0005 */
.L_x_2957:
[----:B------:R-:W-:-:S05]  /*24a0*/  SHF.R.U32.HI R27, RZ, 0x1, R3 ;  /* 0x00000001ff1b7819 */ /* 0x000fca0000011603 */
[----:B------:R-:W-:-:S06]  /*24b0*/  IMAD.WIDE.U32 R24, R27, 0x8, R22 ;  /* 0x000000081b187825 */ /* 0x000fcc00078e0016 */
[----:B------:R-:W2:Y:S01]  /*24c0*/  LDG.E.64 R24, desc[UR36][R24.64] ;  /* 0x0000002418187981 */ /* 0x000ea2000c1e1b00 */
[--C-:B------:R-:W-:Y:S02]  /*24d0*/  IMAD.IADD R41, R3, 0x1, R0.reuse ;  /* 0x0000000103297824 */ /* 0x100fe400078e0200 */
[----:B------:R-:W-:-:S03]  /*24e0*/  IMAD.IADD R26, R27, 0x1, R0 ;  /* 0x000000011b1a7824 */ /* 0x000fc600078e0200 */
[----:B------:R-:W-:Y:S02]  /*24f0*/  SHF.R.U32.HI R27, RZ, 0x1, R41 ;  /* 0x00000001ff1b7819 */ /* 0x000fe40000011629 */
[----:B------:R-:W-:Y:S02]  /*2500*/  SHF.L.U32 R28, R26, 0x3, RZ ;  /* 0x000000031a1c7819 */ /* 0x000fe400000006ff */
[----:B------:R-:W-:Y:S01]  /*2510*/  SHF.R.U32.HI R29, RZ, 0x1d, R26 ;  /* 0x0000001dff1d7819 */ /* 0x000fe2000001161a */
[----:B------:R-:W-:Y:S01]  /*2520*/  IMAD.WIDE.U32 R26, R27, 0x8, R22 ;  /* 0x000000081b1a7825 */ /* 0x000fe200078e0016 */
[----:B------:R-:W-:Y:S02]  /*2530*/  LOP3.LUT R31, R28, 0xfffffff8, RZ, 0xc0, !PT ;  /* 0xfffffff81c1f7812 */ /* 0x000fe400078ec0ff */
[----:B------:R-:W-:Y:S02]  /*2540*/  LOP3.LUT R29, R29, 0x3, RZ, 0xc0, !PT ;  /* 0x000000031d1d7812 */ /* 0x000fe400078ec0ff */
[----:B------:R-:W-:Y:S01]  /*2550*/  IADD3 R30, P0, PT, R22, R31, RZ ;  /* 0x0000001f161e7210 */ /* 0x000fe20007f1e0ff */
[----:B------:R-:W3:Y:S01]  /*2560*/  LDG.E.64 R26, desc[UR36][R26.64] ;  /* 0x000000241a1a7981 */ /* 0x000ee2000c1e1b00 */
[----:B------:R-:W-:-:S03]  /*2570*/  IMAD R43, R0, 0x2, R41 ;  /* 0x00000002002b7824 */ /* 0x000fc600078e0229 */
[----:B------:R-:W-:Y:S02]  /*2580*/  IMAD.X R31, R23, 0x1, R29, P0 ;  /* 0x00000001171f7824 */ /* 0x000fe400000e061d */
[----:B------:R-:W-:-:S04]  /*2590*/  SHF.R.U32.HI R29, RZ, 0x1, R43 ;  /* 0x00000001ff1d7819 */ /* 0x000fc8000001162b */
[----:B------:R-:W4:Y:S01]  /*25a0*/  LDG.E.64 R30, desc[UR36][R30.64] ;  /* 0x000000241e1e7981 */ /* 0x000f22000c1e1b00 */
[----:B------:R-:W-:-:S06]  /*25b0*/  IMAD.WIDE.U32 R28, R29, 0x8, R22 ;  /* 0x000000081d1c7825 */ /* 0x000fcc00078e0016 */
[----:B------:R-:W5:Y:S01]  /*25c0*/  LDG.E.64 R28, desc[UR36][R28.64] ;  /* 0x000000241c1c7981 */ /* 0x000f62000c1e1b00 */
[-C--:B------:R-:W-:Y:S02]  /*25d0*/  ISETP.GE.U32.AND P0, PT, R34, R3.reuse, PT ;  /* 0x000000032200720c */ /* 0x080fe40003f06070 */
[----:B------:R-:W-:Y:S02]  /*25e0*/  ISETP.GE.U32.AND P1, PT, R32, R3, PT ;  /* 0x000000032000720c */ /* 0x000fe40003f26070 */
[----:B------:R-:W-:Y:S02]  /*25f0*/  ISETP.GE.AND.EX P0, PT, R39, RZ, PT, P0 ;  /* 0x000000ff2700720c */ /* 0x000fe40003f06300 */
[----:B------:R-:W-:Y:S02]  /*2600*/  ISETP.GE.AND.EX P1, PT, R40, RZ, PT, P1 ;  /* 0x000000ff2800720c */ /* 0x000fe40003f26310 */
[----:B------:R-:W-:Y:S02]  /*2610*/  SEL R42, RZ, 0xffffffff, !P0 ;  /* 0xffffffffff2a7807 */ /* 0x000fe40004000000 */
[----:B------:R-:W-:-:S02]  /*2620*/  SEL R45, RZ, 0xffffffff, !P1 ;  /* 0xffffffffff2d7807 */ /* 0x000fc40004800000 */
[----:B------:R-:W-:-:S04]  /*2630*/  ISETP.GE.U32.AND P5, PT, R16, R41, PT ;  /* 0x000000291000720c */ /* 0x000fc80003fa6070 */
[----:B------:R-:W-:-:S04]  /*2640*/  ISETP.GE.AND.EX P5, PT, R37, RZ, PT, P5 ;  /* 0x000000ff2500720c */ /* 0x000fc80003fa6350 */
[----:B------:R-:W-:Y:S02]  /*2650*/  SEL R48, RZ, 0xffffffff, !P5 ;  /* 0xffffffffff307807 */ /* 0x000fe40006800000 */
[CC--:B--2---:R-:W-:Y:S02]  /*2660*/  ISETP.NE.AND P3, PT, R11.reuse, R24.reuse, PT ;  /* 0x000000180b00720c */ /* 0x0c4fe40003f65270 */
[CC--:B------:R-:W-:Y:S02]  /*2670*/  ISETP.NE.AND P2, PT, R10.reuse, R25.reuse, PT ;  /* 0x000000190a00720c */ /* 0x0c0fe40003f45270 */
[----:B------:R-:W-:Y:S02]  /*2680*/  ISETP.GT.AND P0, PT, R11, R24, PT ;  /* 0x000000180b00720c */ /* 0x000fe40003f04270 */
[----:B------:R-:W-:-:S07]  /*2690*/  ISETP.GT.AND P1, PT, R10, R25, PT ;  /* 0x000000190a00720c */ /* 0x000fce0003f24270 */
[----:B------:R-:W-:Y:S02]  /*26a0*/  @P3 SEL R42, RZ, 0xffffffff, P0 ;  /* 0xffffffffff2a3807 */ /* 0x000fe40000000000 */
[----:B------:R-:W-:Y:S02]  /*26b0*/  @P2 SEL R45, RZ, 0xffffffff, P1 ;  /* 0xffffffffff2d2807 */ /* 0x000fe40000800000 */
[----:B------:R-:W-:Y:S02]  /*26c0*/  LOP3.LUT R42, R42, 0x1, RZ, 0xc0, !PT ;  /* 0x000000012a2a7812 */ /* 0x000fe400078ec0ff */
[----:B---3--:R-:W-:Y:S02]  /*26d0*/  ISETP.NE.AND P3, PT, R9, R26, PT ;  /* 0x0000001a0900720c */ /* 0x008fe40003f65270 */
[----:B------:R-:W-:Y:S01]  /*26e0*/  ISETP.NE.U32.AND P1, PT, R42, 0x1, PT ;  /* 0x000000012a00780c */ /* 0x000fe20003f25070 */
[----:B------:R-:W-:Y:S01]  /*26f0*/  IMAD.IADD R42, R41, 0x1, R0 ;  /* 0x00000001292a7824 */ /* 0x000fe200078e0200 */
[----:B------:R-:W-:-:S02]  /*2700*/  ISETP.GE.U32.AND P0, PT, R20, R41, PT ;  /* 0x000000291400720c */ /* 0x000fc40003f06070 */
[----:B------:R-:W-:Y:S02]  /*2710*/  ISETP.NE.AND P2, PT, R8, R27, PT ;  /* 0x0000001b0800720c */ /* 0x000fe40003f45270 */
[----:B------:R-:W-:Y:S02]  /*2720*/  ISETP.GE.U32.AND P6, PT, R15, R42, PT ;  /* 0x0000002a0f00720c */ /* 0x000fe40003fc6070 */
[----:B------:R-:W-:Y:S02]  /*2730*/  ISETP.GE.AND.EX P0, PT, R38, RZ, PT, P0 ;  /* 0x000000ff2600720c */ /* 0x000fe40003f06300 */
[----:B------:R-:W-:Y:S02]  /*2740*/  ISETP.GE.AND.EX P6, PT, R36, RZ, PT, P6 ;  /* 0x000000ff2400720c */ /* 0x000fe40003fc6360 */
[----:B------:R-:W-:Y:S02]  /*2750*/  LOP3.LUT R45, R45, 0x1, RZ, 0xc0, !PT ;  /* 0x000000012d2d7812 */ /* 0x000fe400078ec0ff */
[----:B------:R-:W-:-:S02]  /*2760*/  ISETP.GT.AND P5, PT, R9, R26, PT ;  /* 0x0000001a0900720c */ /* 0x000fc40003fa4270 */
[----:B------:R-:W-:Y:S02]  /*2770*/  SEL R49, RZ, 0xffffffff, !P6 ;  /* 0xffffffffff317807 */ /* 0x000fe40007000000 */
[----:B------:R-:W-:Y:S02]  /*2780*/  SEL R47, RZ, 0xffffffff, !P0 ;  /* 0xffffffffff2f7807 */ /* 0x000fe40004000000 */
[----:B----4-:R-:W-:Y:S02]  /*2790*/  ISETP.NE.AND P6, PT, R7, R30, PT ;  /* 0x0000001e0700720c */ /* 0x010fe40003fc5270 */
[----:B------:R-:W-:Y:S02]  /*27a0*/  ISETP.GE.U32.AND P0, PT, R14, R42, PT ;  /* 0x0000002a0e00720c */ /* 0x000fe40003f06070 */
[----:B------:R-:W-:Y:S02]  /*27b0*/  ISETP.NE.U32.AND P4, PT, R45, 0x1, PT ;  /* 0x000000012d00780c */ /* 0x000fe40003f85070 */
[----:B------:R-:W-:-:S02]  /*27c0*/  @P3 SEL R47, RZ, 0xffffffff, P5 ;  /* 0xffffffffff2f3807 */ /* 0x000fc40002800000 */
[----:B------:R-:W-:Y:S02]  /*27d0*/  ISETP.GT.AND P5, PT, R8, R27, PT ;  /* 0x0000001b0800720c */ /* 0x000fe40003fa4270 */
[----:B------:R-:W-:Y:S02]  /*27e0*/  ISETP.GE.AND.EX P0, PT, R35, RZ, PT, P0 ;  /* 0x000000ff2300720c */ /* 0x000fe40003f06300 */
[----:B------:R-:W-:Y:S02]  /*27f0*/  ISETP.NE.AND P3, PT, R6, R31, PT ;  /* 0x0000001f0600720c */ /* 0x000fe40003f65270 */
[C---:B------:R-:W-:Y:S02]  /*2800*/  SEL R34, R3.reuse, R34, !P1 ;  /* 0x0000002203227207 */ /* 0x040fe40004800000 */
[----:B------:R-:W-:Y:S01]  /*2810*/  SEL R32, R3, R32, !P4 ;  /* 0x0000002003207207 */ /* 0x000fe20006000000 */
[----:B------:R-:W-:Y:S01]  /*2820*/  IMAD.IADD R3, R43, 0x1, R0 ;  /* 0x000000012b037824 */ /* 0x000fe200078e0200 */
[----:B------:R-:W-:-:S02]  /*2830*/  @P2 SEL R48, RZ, 0xffffffff, P5 ;  /* 0xffffffffff302807 */ /* 0x000fc40002800000 */
[----:B------:R-:W-:Y:S01]  /*2840*/  SEL R46, RZ, 0xffffffff, !P0 ;  /* 0xffffffffff2e7807 */ /* 0x000fe20004000000 */
[----:B------:R-:W-:Y:S01]  /*2850*/  IMAD R45, R0, 0x3, R3 ;  /* 0x00000003002d7824 */ /* 0x000fe200078e0203 */
[----:B------:R-:W-:Y:S02]  /*2860*/  ISETP.GT.AND P5, PT, R7, R30, PT ;  /* 0x0000001e0700720c */ /* 0x000fe40003fa4270 */
[----:B------:R-:W-:Y:S02]  /*2870*/  ISETP.GE.U32.AND P0, PT, R13, R43, PT ;  /* 0x0000002b0d00720c */ /* 0x000fe40003f06070 */
[----:B-----5:R-:W-:Y:S02]  /*2880*/  ISETP.NE.AND P2, PT, R5, R28, PT ;  /* 0x0000001c0500720c */ /* 0x020fe40003f45270 */
[----:B------:R-:W-:Y:S02]  /*2890*/  @P6 SEL R49, RZ, 0xffffffff, P5 ;  /* 0xffffffffff316807 */ /* 0x000fe40002800000 */
[----:B------:R-:W-:-:S02]  /*28a0*/  ISETP.GE.AND.EX P0, PT, R33, RZ, PT, P0 ;  /* 0x000000ff2100720c */ /* 0x000fc40003f06300 */
[----:B------:R-:W-:Y:S02]  /*28b0*/  ISETP.GT.AND P6, PT, R6, R31, PT ;  /* 0x0000001f0600720c */ /* 0x000fe40003fc4270 */
[----:B------:R-:W-:Y:S02]  /*28c0*/  ISETP.GE.U32.AND P5, PT, R45, R44, PT ;  /* 0x0000002c2d00720c */ /* 0x000fe40003fa6070 */
[----:B------:R-:W-:Y:S02]  /*28d0*/  SEL R45, RZ, 0xffffffff, !P0 ;  /* 0xffffffffff2d7807 */ /* 0x000fe40004000000 */
[----:B------:R-:W-:Y:S02]  /*28e0*/  @P3 SEL R46, RZ, 0xffffffff, P6 ;  /* 0xffffffffff2e3807 */ /* 0x000fe40003000000 */
[----:B------:R-:W-:Y:S02]  /*28f0*/  ISETP.GE.U32.AND P0, PT, R12, R43, PT ;  /* 0x0000002b0c00720c */ /* 0x000fe40003f06070 */
[----:B------:R-:W-:-:S02]  /*2900*/  ISETP.NE.AND P3, PT, R4, R29, PT ;  /* 0x0000001d0400720c */ /* 0x000fc40003f65270 */
[----:B------:R-:W-:Y:S02]  /*2910*/  ISETP.GT.AND P6, PT, R5, R28, PT ;  /* 0x0000001c0500720c */ /* 0x000fe40003fc4270 */
[----:B------:R-:W-:Y:S02]  /*2920*/  LOP3.LUT R47, R47, 0x1, RZ, 0xc0, !PT ;  /* 0x000000012f2f7812 */ /* 0x000fe400078ec0ff */
[----:B------:R-:W-:Y:S02]  /*2930*/  ISETP.GE.AND.EX P0, PT, R21, RZ, PT, P0 ;  /* 0x000000ff1500720c */ /* 0x000fe40003f06300 */
[----:B------:R-:W-:Y:S02]  /*2940*/  @P2 SEL R45, RZ, 0xffffffff, P6 ;  /* 0xffffffffff2d2807 */ /* 0x000fe40003000000 */
[----:B------:R-:W-:Y:S02]  /*2950*/  ISETP.NE.U32.AND P2, PT, R47, 0x1, PT ;  /* 0x000000012f00780c */ /* 0x000fe40003f45070 */
[----:B------:R-:W-:-:S02]  /*2960*/  SEL R47, RZ, 0xffffffff, !P0 ;  /* 0xffffffffff2f7807 */ /* 0x000fc40004000000 */
[----:B------:R-:W-:Y:S02]  /*2970*/  ISETP.GT.AND P0, PT, R4, R29, PT ;  /* 0x0000001d0400720c */ /* 0x000fe40003f04270 */
[----:B------:R-:W-:Y:S02]  /*2980*/  LOP3.LUT R48, R48, 0x1, RZ, 0xc0, !PT ;  /* 0x0000000130307812 */ /* 0x000fe400078ec0ff */
[----:B------:R-:W-:Y:S02]  /*2990*/  @P3 SEL R47, RZ, 0xffffffff, P0 ;  /* 0xffffffffff2f3807 */ /* 0x000fe40000000000 */
[----:B------:R-:W-:Y:S02]  /*29a0*/  LOP3.LUT R49, R49, 0x1, RZ, 0xc0, !PT ;  /* 0x0000000131317812 */ /* 0x000fe400078ec0ff */
[----:B------:R-:W-:Y:S02]  /*29b0*/  LOP3.LUT R46, R46, 0x1, RZ, 0xc0, !PT ;  /* 0x000000012e2e7812 */ /* 0x000fe400078ec0ff */
[----:B------:R-:W-:-:S02]  /*29c0*/  LOP3.LUT R45, R45, 0x1, RZ, 0xc0, !PT ;  /* 0x000000012d2d7812 */ /* 0x000fc400078ec0ff */
[----:B------:R-:W-:Y:S02]  /*29d0*/  LOP3.LUT R47, R47, 0x1, RZ, 0xc0, !PT ;  /* 0x000000012f2f7812 */ /* 0x000fe400078ec0ff */
[----:B------:R-:W-:Y:S02]  /*29e0*/  SEL R11, R24, R11, !P1 ;  /* 0x0000000b180b7207 */ /* 0x000fe40004800000 */
[----:B------:R-:W-:Y:S02]  /*29f0*/  SEL R39, R39, RZ, P1 ;  /* 0x000000ff27277207 */ /* 0x000fe40000800000 */
[----:B------:R-:W-:Y:S02]  /*2a00*/  SEL R10, R25, R10, !P4 ;  /* 0x0000000a190a7207 */ /* 0x000fe40006000000 */
[----:B------:R-:W-:Y:S02]  /*2a10*/  SEL R40, R40, RZ, P4 ;  /* 0x000000ff28287207 */ /* 0x000fe40002000000 */
        /* <DEDUP_REMOVED lines=8> */
[----:B------:R-:W-:Y:S02]  /*2aa0*/  SEL R14, R42, R14, !P0 ;  /* 0x0000000e2a0e7207 */ /* 0x000fe40004000000 */
        /* <DEDUP_REMOVED lines=11> */
[----:B------:R-:W-:Y:S02]  /*2b60*/  SEL R36, R36, RZ, P3 ;  /* 0x000000ff24247207 */ /* 0x000fe40001800000 */
[----:B------:R-:W-:Y:S02]  /*2b70*/  SEL R6, R31, R6, !P0 ;  /* 0x000000061f067207 */ /* 0x000fe40004000000 */
[----:B------:R-:W-:Y:S01]  /*2b80*/  SEL R35, R35, RZ, P0 ;  /* 0x000000ff23237207 */ /* 0x000fe20000000000 */
[----:B------:R-:W-:Y:S06]  /*2b90*/  @!P5 BRA `(.L_x_2957) ;  /* 0xfffffff80040d947 */ /* 0x000fec000383ffff */
[----:B------:R-:W-:Y:S05]  /*2ba0*/  BSYNC.RECONVERGENT B1 ;  /* 0x0000000000017941 */ /* 0x000fea0003800200 */
.L_x_2956:
[----:B------:R-:W-:Y:S05]  /*2bb0*/  BSYNC.RECONVERGENT B0 ;  /* 0x0000000000007941 */ /* 0x000fea0003800200 */
.L_x_2955:
        /* <DEDUP_REMOVED lines=23> */
.L_x_2959:
[----:B------:R-:W-:Y:S05]  /*2d30*/  BSYNC.RECONVERGENT B0 ;  /* 0x0000000000007941 */ /* 0x000fea0003800200 */
.L_x_2958:
[----:B------:R-:W-:Y:S04]  /*2d40*/  BSSY.RECONVERGENT B0, `(.L_x_2960) ;  /* 0x0000063000007945 */ /* 0x000fe80003800200 */
[----:B------:R-:W-:Y:S05]  /*2d50*/  @P0 BRA `(.L_x_2961) ;  /* 0x0000000400840947 */ /* 0x000fea0003800000 */
[----:B-----5:R-:W-:Y:S01]  /*2d60*/  ISETP.NE.AND P2, PT, R10, R25, PT ;  /* 0x000000190a00720c */ /* 0x020fe20003f45270 */
[----:B------:R-:W-:Y:S01]  /*2d70*/  IMAD.IADD R41, R3, 0x1, R0 ;  /* 0x0000000103297824 */ /* 0x000fe200078e0200 */
[----:B------:R-:W-:Y:S02]  /*2d80*/  ISETP.NE.AND P3, PT, R11, R24, PT ;  /* 0x000000180b00720c */ /* 0x000fe40003f65270 */
[----:B------:R-:W-:Y:S02]  /*2d90*/  ISETP.GE.U32.AND P1, PT, R32, R3, PT ;  /* 0x000000032000720c */ /* 0x000fe40003f26070 */
[----:B------:R-:W-:Y:S02]  /*2da0*/  ISETP.GT.AND P5, PT, R10, R25, PT ;  /* 0x000000190a00720c */ /* 0x000fe40003fa4270 */
[----:B------:R-:W-:Y:S02]  /*2db0*/  ISETP.GE.U32.AND P0, PT, R34, R3, PT ;  /* 0x000000032200720c */ /* 0x000fe40003f06070 */
[----:B------:R-:W-:-:S02]  /*2dc0*/  ISETP.GE.AND.EX P1, PT, R40, RZ, PT, P1 ;  /* 0x000000ff2800720c */ /* 0x000fc40003f26310 */
[----:B------:R-:W-:Y:S02]  /*2dd0*/  ISETP.GT.AND P4, PT, R11, R24, PT ;  /* 0x000000180b00720c */ /* 0x000fe40003f84270 */
[----:B0-----:R-:W-:Y:S02]  /*2de0*/  SEL R23, RZ, 0xffffffff, P5 ;  /* 0xffffffffff177807 */ /* 0x001fe40002800000 */
[----:B------:R-:W-:Y:S02]  /*2df0*/  ISETP.GE.AND.EX P0, PT, R39, RZ, PT, P0 ;  /* 0x000000ff2700720c */ /* 0x000fe40003f06300 */
[----:B------:R-:W-:Y:S02]  /*2e00*/  @!P2 SEL R23, RZ, 0xffffffff, !P1 ;  /* 0xffffffffff17a807 */ /* 0x000fe40004800000 */
[----:B------:R-:W-:Y:S02]  /*2e10*/  ISETP.GE.U32.AND P2, PT, R41, R44, PT ;  /* 0x0000002c2900720c */ /* 0x000fe40003f46070 */
[----:B------:R-:W-:-:S02]  /*2e20*/  SEL R22, RZ, 0xffffffff, P4 ;  /* 0xffffffffff167807 */ /* 0x000fc40002000000 */
[----:B------:R-:W-:Y:S02]  /*2e30*/  @!P3 SEL R22, RZ, 0xffffffff, !P0 ;  /* 0xffffffffff16b807 */ /* 0x000fe40004000000 */
[----:B------:R-:W-:Y:S02]  /*2e40*/  LOP3.LUT R23, R23, 0x1, RZ, 0xc0, !PT ;  /* 0x0000000117177812 */ /* 0x000fe400078ec0ff */
[----:B------:R-:W-:Y:S02]  /*2e50*/  LOP3.LUT R22, R22, 0x1, RZ, 0xc0, !PT ;  /* 0x0000000116167812 */ /* 0x000fe400078ec0ff */
[----:B------:R-:W-:Y:S02]  /*2e60*/  ISETP.NE.U32.AND P1, PT, R23, 0x1, PT ;  /* 0x000000011700780c */ /* 0x000fe40003f25070 */
[----:B------:R-:W-:Y:S02]  /*2e70*/  ISETP.NE.U32.AND P0, PT, R22, 0x1, PT ;  /* 0x000000011600780c */ /* 0x000fe40003f05070 */
[----:B------:R-:W-:-:S02]  /*2e80*/  SEL R10, R25, R10, !P1 ;  /* 0x0000000a190a7207 */ /* 0x000fc40004800000 */
[----:B------:R-:W-:Y:S02]  /*2e90*/  SEL R11, R24, R11, !P0 ;  /* 0x0000000b180b7207 */ /* 0x000fe40004000000 */
[C---:B------:R-:W-:Y:S02]  /*2ea0*/  SEL R34, R3.reuse, R34, !P0 ;  /* 0x0000002203227207 */ /* 0x040fe40004000000 */
[----:B------:R-:W-:Y:S02]  /*2eb0*/  SEL R32, R3, R32, !P1 ;  /* 0x0000002003207207 */ /* 0x000fe40004800000 */
[----:B------:R-:W-:Y:S02]  /*2ec0*/  SEL R39, R39, RZ, P0 ;  /* 0x000000ff27277207 */ /* 0x000fe40000000000 */
[----:B------:R-:W-:Y:S01]  /*2ed0*/  SEL R40, R40, RZ, P1 ;  /* 0x000000ff28287207 */ /* 0x000fe20000800000 */
[----:B------:R-:W-:Y:S06]  /*2ee0*/  @P2 BRA `(.L_x_2961) ;  /* 0x0000000400202947 */ /* 0x000fec0003800000 */
[----:B------:R-:W-:Y:S01]  /*2ef0*/  ISETP.NE.AND P2, PT, R8, R27, PT ;  /* 0x0000001b0800720c */ /* 0x000fe20003f45270 */
[----:B------:R-:W-:Y:S01]  /*2f00*/  IMAD.IADD R23, R41, 0x1, R0 ;  /* 0x0000000129177824 */ /* 0x000fe200078e0200 */
[----:B------:R-:W-:Y:S02]  /*2f10*/  ISETP.NE.AND P3, PT, R9, R26, PT ;  /* 0x0000001a0900720c */ /* 0x000fe40003f65270 */
[----:B------:R-:W-:Y:S02]  /*2f20*/  ISETP.GE.U32.AND P1, PT, R16, R41, PT ;  /* 0x000000291000720c */ /* 0x000fe40003f26070 */
[----:B------:R-:W-:Y:S02]  /*2f30*/  ISETP.GT.AND P5, PT, R8, R27, PT ;  /* 0x0000001b0800720c */ /* 0x000fe40003fa4270 */
[----:B------:R-:W-:Y:S02]  /*2f40*/  ISETP.GE.U32.AND P0, PT, R20, R41, PT ;  /* 0x000000291400720c */ /* 0x000fe40003f06070 */
[----:B------:R-:W-:-:S02]  /*2f50*/  ISETP.GE.AND.EX P1, PT, R37, RZ, PT, P1 ;  /* 0x000000ff2500720c */ /* 0x000fc40003f26310 */
[----:B------:R-:W-:Y:S02]  /*2f60*/  ISETP.GT.AND P4, PT, R9, R26, PT ;  /* 0x0000001a0900720c */ /* 0x000fe40003f84270 */
[----:B------:R-:W-:Y:S02]  /*2f70*/  SEL R22, RZ, 0xffffffff, P5 ;  /* 0xffffffffff167807 */ /* 0x000fe40002800000 */
        /* <DEDUP_REMOVED lines=41> */
[-C--:B------:R-:W-:Y:S02]  /*3210*/  ISETP.NE.AND P3, PT, R5, R28.reuse, PT ;  /* 0x0000001c0500720c */ /* 0x080fe40003f65270 */
[----:B------:R-:W-:Y:S02]  /*3220*/  ISETP.NE.AND P2, PT, R4, R29, PT ;  /* 0x0000001d0400720c */ /* 0x000fe40003f45270 */
[-C--:B------:R-:W-:Y:S02]  /*3230*/  ISETP.GE.U32.AND P0, PT, R13, R25.reuse, PT ;  /* 0x000000190d00720c */ /* 0x080fe40003f06070 */
[----:B------:R-:W-:Y:S02]  /*3240*/  ISETP.GE.U32.AND P1, PT, R12, R25, PT ;  /* 0x000000190c00720c */ /* 0x000fe40003f26070 */
[----:B------:R-:W-:Y:S02]  /*3250*/  ISETP.GT.AND P4, PT, R5, R28, PT ;  /* 0x0000001c0500720c */ /* 0x000fe40003f84270 */
[----:B------:R-:W-:-:S02]  /*3260*/  ISETP.GT.AND P5, PT, R4, R29, PT ;  /* 0x0000001d0400720c */ /* 0x000fc40003fa4270 */
[----:B------:R-:W-:Y:S02]  /*3270*/  ISETP.GE.AND.EX P0, PT, R33, RZ, PT, P0 ;  /* 0x000000ff2100720c */ /* 0x000fe40003f06300 */
[----:B------:R-:W-:Y:S02]  /*3280*/  ISETP.GE.AND.EX P1, PT, R21, RZ, PT, P1 ;  /* 0x000000ff1500720c */ /* 0x000fe40003f26310 */
        /* <DEDUP_REMOVED lines=13> */
[----:B------:R-:W-:-:S07]  /*3360*/  SEL R21, R21, RZ, P1 ;  /* 0x000000ff15157207 */ /* 0x000fce0000800000 */
.L_x_2961:
[----:B------:R-:W-:Y:S05]  /*3370*/  BSYNC.RECONVERGENT B0 ;  /* 0x0000000000007941 */ /* 0x000fea0003800200 */
.L_x_2960:
[CC--:B------:R-:W-:Y:S02]  /*3380*/  ISETP.NE.AND P3, PT, R11.reuse, R9.reuse, PT ;  /* 0x000000090b00720c */ /* 0x0c0fe40003f65270 */
[----:B------:R-:W-:Y:S02]  /*3390*/  ISETP.NE.AND P2, PT, R10, R8, PT ;  /* 0x000000080a00720c */ /* 0x000fe40003f45270 */
        /* <DEDUP_REMOVED lines=16> */
[----:B------:R-:W-:Y:S02]  /*34a0*/  ISETP.NE.AND P2, PT, R0, R7, PT ;  /* 0x000000070000720c */ /* 0x000fe40003f45270 */
[----:B------:R-:W-:Y:S02]  /*34b0*/  SEL R20, R20, R34, !P0 ;  /* 0x0000002214147207 */ /* 0x000fe40004000000 */
[----:B------:R-:W-:Y:S02]  /*34c0*/  ISETP.NE.AND P3, PT, R3, R6, PT ;  /* 0x000000060300720c */ /* 0x000fe40003f65270 */
[----:B------:R-:W-:Y:S02]  /*34d0*/  SEL R11, R16, R32, !P1 ;  /* 0x00000020100b7207 */ /* 0x000fe40004800000 */
[----:B------:R-:W-:Y:S02]  /*34e0*/  SEL R39, R38, R39, !P0 ;  /* 0x0000002726277207 */ /* 0x000fe40004000000 */
[----:B------:R-:W-:-:S02]  /*34f0*/  SEL R40, R37, R40, !P1 ;  /* 0x0000002825287207 */ /* 0x000fc40004800000 */
[----:B------:R-:W-:Y:S02]  /*3500*/  ISETP.GE.U32.AND P0, PT, R20, R15, PT ;  /* 0x0000000f1400720c */ /* 0x000fe40003f06070 */
[----:B------:R-:W-:Y:S02]  /*3510*/  ISETP.GE.U32.AND P1, PT, R11, R14, PT ;  /* 0x0000000e0b00720c */ /* 0x000fe40003f26070 */
[----:B------:R-:W-:Y:S02]  /*3520*/  ISETP.GT.AND P5, PT, R0, R7, PT ;  /* 0x000000070000720c */ /* 0x000fe40003fa4270 */
[----:B------:R-:W-:Y:S02]  /*3530*/  ISETP.GT.AND P4, PT, R3, R6, PT ;  /* 0x000000060300720c */ /* 0x000fe40003f84270 */
        /* <DEDUP_REMOVED lines=12> */
[----:B------:R-:W-:Y:S02]  /*3600*/  ISETP.NE.AND P2, PT, R0, R5, PT ;  /* 0x000000050000720c */ /* 0x000fe40003f45270 */
[----:B------:R-:W-:-:S02]  /*3610*/  SEL R10, R15, R20, !P0 ;  /* 0x000000140f0a7207 */ /* 0x000fc40004000000 */
[----:B------:R-:W-:Y:S02]  /*3620*/  ISETP.NE.AND P3, PT, R3, R4, PT ;  /* 0x000000040300720c */ /* 0x000fe40003f65270 */
[----:B------:R-:W-:Y:S02]  /*3630*/  SEL R9, R14, R11, !P1 ;  /* 0x0000000b0e097207 */ /* 0x000fe40004800000 */
        /* <DEDUP_REMOVED lines=20> */
[----:B-----5:R-:W-:Y:S02]  /*3780*/  SEL R24, R12, R9, !P1 ;  /* 0x000000090c187207 */ /* 0x020fe40004800000 */
[----:B------:R-:W-:Y:S01]  /*3790*/  SEL R25, R21, R8, !P1 ;  /* 0x0000000815197207 */ /* 0x000fe20004800000 */
[----:B------:R-:W-:Y:S06]  /*37a0*/  BRA `(.L_x_2942) ;  /* 0x000000b0009c7947 */ /* 0x000fec0003800000 */
.L_x_2954:
[----:B------:R-:W-:-:S13]  /*37b0*/  ISETP.NE.AND P0, PT, R26, 0x1, PT ;  /* 0x000000011a00780c */ /* 0x000fda0003f05270 */
        /* <DEDUP_REMOVED lines=9> */
[-C--:B-1----:R-:W-:Y:S01]  /*3850*/  MOV R4, R5.reuse ;  /* 0x0000000500047202 */ /* 0x082fe20000000f00 */
[--C-:B------:R-:W-:Y:S01]  /*3860*/  IMAD.MOV.U32 R6, RZ, RZ, R5.reuse ;  /* 0x000000ffff067224 */ /* 0x100fe200078e0005 */
[----:B------:R-:W-:Y:S01]  /*3870*/  MOV R11, R5 ;  /* 0x00000005000b7202 */ /* 0x000fe20000000f00 */
[--C-:B------:R-:W-:Y:S02]  /*3880*/  IMAD.MOV.U32 R7, RZ, RZ, R5.reuse ;  /* 0x000000ffff077224 */ /* 0x100fe400078e0005 */
[--C-:B------:R-:W-:Y:S02]  /*3890*/  IMAD.MOV.U32 R8, RZ, RZ, R5.reuse ;  /* 0x000000ffff087224 */ /* 0x100fe400078e0005 */
[--C-:B------:R-:W-:Y:S01]  /*38a0*/  IMAD.MOV.U32 R9, RZ, RZ, R5.reuse ;  /* 0x000000ffff097224 */ /* 0x100fe200078e0005 */
[----:B--2---:R-:W-:Y:S01]  /*38b0*/  MOV R32, R13 ;  /* 0x0000000d00207202 */ /* 0x004fe20000000f00 */
[----:B------:R-:W-:-:S02]  /*38c0*/  IMAD.MOV.U32 R10, RZ, RZ, R5 ;  /* 0x000000ffff0a7224 */ /* 0x000fc400078e0005 */
[--C-:B------:R-:W-:Y:S02]  /*38d0*/  IMAD.MOV.U32 R12, RZ, RZ, R13.reuse ;  /* 0x000000ffff0c7224 */ /* 0x100fe400078e000d */
[--C-:B------:R-:W-:Y:S02]  /*38e0*/  IMAD.MOV.U32 R14, RZ, RZ, R13.reuse ;  /* 0x000000ffff0e7224 */ /* 0x100fe400078e000d */
[--C-:B------:R-:W-:Y:S01]  /*38f0*/  IMAD.MOV.U32 R15, RZ, RZ, R13.reuse ;  /* 0x000000ffff0f7224 */ /* 0x100fe200078e000d */
[----:B---3--:R-:W-:Y:S01]  /*3900*/  MOV R38, R33 ;  /* 0x0000002100267202 */ /* 0x008fe20000000f00 */
        /* <DEDUP_REMOVED lines=29> */
.L_x_2965:
[----:B------:R-:W-:-:S05]  /*3ae0*/  IMAD R24, R46, R3, RZ ;  /* 0x000000032e187224 */ /* 0x000fca00078e02ff */
[----:B------:R-:W-:Y:S01]  /*3af0*/  SHF.R.U32.HI R25, RZ, 0x1, R24 ;  /* 0x00000001ff197819 */ /* 0x000fe20000011618 */
[----:B------:R-:W-:-:S04]  /*3b00*/  IMAD.IADD R43, R3, 0x1, R0 ;  /* 0x00000001032b7824 */ /* 0x000fc800078e0200 */
[----:B------:R-:W-:-:S04]  /*3b10*/  IMAD.WIDE.U32 R24, R25, 0x8, R22 ;  /* 0x0000000819187825 */ /* 0x000fc800078e0016 */
[C---:B------:R-:W-:Y:S02]  /*3b20*/  IMAD R26, R46.reuse, R43, RZ ;  /* 0x0000002b2e1a7224 */ /* 0x040fe400078e02ff */
[----:B------:R-:W2:Y:S01]  /*3b30*/  LDG.E.64 R24, desc[UR36][R24.64] ;  /* 0x0000002418187981 */ /* 0x000ea2000c1e1b00 */
[----:B------:R-:W-:Y:S02]  /*3b40*/  IMAD.IADD R41, R43, 0x1, R0 ;  /* 0x000000012b297824 */ /* 0x000fe400078e0200 */
[----:B------:R-:W-:Y:S02]  /*3b50*/  SHF.R.U32.HI R27, RZ, 0x1, R26 ;  /* 0x00000001ff1b7819 */ /* 0x000fe4000001161a */
[----:B------:R-:W-:-:S03]  /*3b60*/  IMAD R28, R46, R41, RZ ;  /* 0x000000292e1c7224 */ /* 0x000fc600078e02ff */
[----:B------:R-:W-:Y:S02]  /*3b70*/  IMAD.WIDE.U32 R26, R27, 0x8, R22 ;  /* 0x000000081b1a7825 */ /* 0x000fe400078e0016 */
[----:B------:R-:W-:Y:S02]  /*3b80*/  SHF.R.U32.HI R31, RZ, 0x1, R28 ;  /* 0x00000001ff1f7819 */ /* 0x000fe4000001161c */
[----:B------:R-:W-:Y:S02]  /*3b90*/  IMAD.IADD R45, R41, 0x1, R0 ;  /* 0x00000001292d7824 */ /* 0x000fe400078e0200 */
[----:B------:R-:W3:Y:S01]  /*3ba0*/  LDG.E.64 R26, desc[UR36][R26.64] ;  /* 0x000000241a1a7981 */ /* 0x000ee2000c1e1b00 */
[----:B------:R-:W-:-:S04]  /*3bb0*/  IMAD.WIDE.U32 R30, R31, 0x8, R22 ;  /* 0x000000081f1e7825 */ /* 0x000fc800078e0016 */
[----:B------:R-:W-:Y:S02]  /*3bc0*/  IMAD R28, R46, R45, RZ ;  /* 0x0000002d2e1c7224 */ /* 0x000fe400078e02ff */
[----:B------:R-:W4:Y:S03]  /*3bd0*/  LDG.E.64 R30, desc[UR36][R30.64] ;  /* 0x000000241e1e7981 */ /* 0x000f26000c1e1b00 */
[----:B------:R-:W-:-:S05]  /*3be0*/  SHF.R.U32.HI R29, RZ, 0x1, R28 ;  /* 0x00000001ff1d7819 */ /* 0x000fca000001161c */
        /* <DEDUP_REMOVED lines=8> */
[----:B------:R-:W-:Y:S02]  /*3c70*/  ISETP.GE.U32.AND P5, PT, R16, R43, PT ;  /* 0x0000002b1000720c */ /* 0x000fe40003fa6070 */
[----:B------:R-:W-:Y:S02]  /*3c80*/  ISETP.GE.U32.AND P6, PT, R15, R41, PT ;  /* 0x000000290f00720c */ /* 0x000fe40003fc6070 */
[----:B------:R-:W-:Y:S02]  /*3c90*/  ISETP.GE.AND.EX P5, PT, R37, RZ, PT, P5 ;  /* 0x000000ff2500720c */ /* 0x000fe40003fa6350 */
[----:B------:R-:W-:Y:S02]  /*3ca0*/  ISETP.GE.AND.EX P6, PT, R36, RZ, PT, P6 ;  /* 0x000000ff2400720c */ /* 0x000fe40003fc6360 */
[----:B------:R-:W-:Y:S02]  /*3cb0*/  SEL R50, RZ, 0xffffffff, !P5 ;  /* 0xffffffffff327807 */ /* 0x000fe40006800000 */
[----:B------:R-:W-:-:S02]  /*3cc0*/  SEL R48, RZ, 0xffffffff, !P6 ;  /* 0xffffffffff307807 */ /* 0x000fc40007000000 */
[CC--:B--2---:R-:W-:Y:S02]  /*3cd0*/  ISETP.NE.AND P2, PT, R10.reuse, R25.reuse, PT ;  /* 0x000000190a00720c */ /* 0x0c4fe40003f45270 */
[CC--:B------:R-:W-:Y:S02]  /*3ce0*/  ISETP.NE.AND P3, PT, R11.reuse, R24.reuse, PT ;  /* 0x000000180b00720c */ /* 0x0c0fe40003f65270 */
[----:B------:R-:W-:Y:S02]  /*3cf0*/  ISETP.GT.AND P1, PT, R10, R25, PT ;  /* 0x000000190a00720c */ /* 0x000fe40003f24270 */
[----:B------:R-:W-:-:S07]  /*3d00*/  ISETP.GT.AND P0, PT, R11, R24, PT ;  /* 0x000000180b00720c */ /* 0x000fce0003f04270 */
[----:B------:R-:W-:Y:S02]  /*3d10*/  @P2 SEL R47, RZ, 0xffffffff, P1 ;  /* 0xffffffffff2f2807 */ /* 0x000fe40000800000 */
[----:B---3--:R-:W-:Y:S02]  /*3d20*/  ISETP.NE.AND P1, PT, R9, R26, PT ;  /* 0x0000001a0900720c */ /* 0x008fe40003f25270 */
[----:B------:R-:W-:Y:S02]  /*3d30*/  @P3 SEL R42, RZ, 0xffffffff, P0 ;  /* 0xffffffffff2a3807 */ /* 0x000fe40000000000 */
[----:B------:R-:W-:Y:S02]  /*3d40*/  ISETP.GE.U32.AND P0, PT, R20, R43, PT ;  /* 0x0000002b1400720c */ /* 0x000fe40003f06070 */
[----:B------:R-:W-:Y:S02]  /*3d50*/  ISETP.NE.AND P4, PT, R8, R27, PT ;  /* 0x0000001b0800720c */ /* 0x000fe40003f85270 */
[----:B------:R-:W-:-:S02]  /*3d60*/  ISETP.GE.AND.EX P0, PT, R38, RZ, PT, P0 ;  /* 0x000000ff2600720c */ /* 0x000fc40003f06300 */
[----:B------:R-:W-:Y:S02]  /*3d70*/  ISETP.GT.AND P5, PT, R9, R26, PT ;  /* 0x0000001a0900720c */ /* 0x000fe40003fa4270 */
[----:B------:R-:W-:Y:S02]  /*3d80*/  SEL R49, RZ, 0xffffffff, !P0 ;  /* 0xffffffffff317807 */ /* 0x000fe40004000000 */
[----:B----4-:R-:W-:Y:S02]  /*3d90*/  ISETP.NE.AND P6, PT, R7, R30, PT ;  /* 0x0000001e0700720c */ /* 0x010fe40003fc5270 */
[----:B------:R-:W-:Y:S02]  /*3da0*/  ISETP.GE.U32.AND P0, PT, R14, R41, PT ;  /* 0x000000290e00720c */ /* 0x000fe40003f06070 */
[----:B------:R-:W-:Y:S02]  /*3db0*/  @P1 SEL R49, RZ, 0xffffffff, P5 ;  /* 0xffffffffff311807 */ /* 0x000fe40002800000 */
[----:B------:R-:W-:-:S02]  /*3dc0*/  LOP3.LUT R47, R47, 0x1, RZ, 0xc0, !PT ;  /* 0x000000012f2f7812 */ /* 0x000fc400078ec0ff */
[----:B------:R-:W-:Y:S02]  /*3dd0*/  ISETP.GT.AND P5, PT, R8, R27, PT ;  /* 0x0000001b0800720c */ /* 0x000fe40003fa4270 */
[----:B------:R-:W-:Y:S02]  /*3de0*/  ISETP.GE.AND.EX P0, PT, R35, RZ, PT, P0 ;  /* 0x000000ff2300720c */ /* 0x000fe40003f06300 */
[----:B------:R-:W-:Y:S02]  /*3df0*/  ISETP.NE.AND P1, PT, R6, R31, PT ;  /* 0x0000001f0600720c */ /* 0x000fe40003f25270 */
[----:B------:R-:W-:Y:S02]  /*3e00*/  ISETP.NE.U32.AND P2, PT, R47, 0x1, PT ;  /* 0x000000012f00780c */ /* 0x000fe40003f45070 */
[----:B------:R-:W-:Y:S02]  /*3e10*/  @P4 SEL R50, RZ, 0xffffffff, P5 ;  /* 0xffffffffff324807 */ /* 0x000fe40002800000 */
[----:B------:R-:W-:-:S02]  /*3e20*/  SEL R47, RZ, 0xffffffff, !P0 ;  /* 0xffffffffff2f7807 */ /* 0x000fc40004000000 */
[----:B------:R-:W-:Y:S02]  /*3e30*/  ISETP.GT.AND P5, PT, R7, R30, PT ;  /* 0x0000001e0700720c */ /* 0x000fe40003fa4270 */
[----:B------:R-:W-:Y:S02]  /*3e40*/  LOP3.LUT R42, R42, 0x1, RZ, 0xc0, !PT ;  /* 0x000000012a2a7812 */ /* 0x000fe400078ec0ff */
[----:B------:R-:W-:Y:S02]  /*3e50*/  ISETP.GE.U32.AND P0, PT, R13, R45, PT ;  /* 0x0000002d0d00720c */ /* 0x000fe40003f06070 */
[----:B-----5:R-:W-:Y:S02]  /*3e60*/  ISETP.NE.AND P4, PT, R5, R28, PT ;  /* 0x0000001c0500720c */ /* 0x020fe40003f85270 */
[----:B------:R-:W-:Y:S02]  /*3e70*/  @P6 SEL R48, RZ, 0xffffffff, P5 ;  /* 0xffffffffff306807 */ /* 0x000fe40002800000 */
[----:B------:R-:W-:-:S02]  /*3e80*/  ISETP.NE.U32.AND P3, PT, R42, 0x1, PT ;  /* 0x000000012a00780c */ /* 0x000fc40003f65070 */
[----:B------:R-:W-:Y:S02]  /*3e90*/  ISETP.GE.AND.EX P0, PT, R33, RZ, PT, P0 ;  /* 0x000000ff2100720c */ /* 0x000fe40003f06300 */
[----:B------:R-:W-:Y:S02]  /*3ea0*/  ISETP.GT.AND P6, PT, R6, R31, PT ;  /* 0x0000001f0600720c */ /* 0x000fe40003fc4270 */
[C---:B------:R-:W-:Y:S02]  /*3eb0*/  SEL R34, R3.reuse, R34, !P3 ;  /* 0x0000002203227207 */ /* 0x040fe40005800000 */
[----:B------:R-:W-:Y:S02]  /*3ec0*/  SEL R32, R3, R32, !P2 ;  /* 0x0000002003207207 */ /* 0x000fe40005000000 */
[----:B------:R-:W-:Y:S02]  /*3ed0*/  SEL R42, RZ, 0xffffffff, !P0 ;  /* 0xffffffffff2a7807 */ /* 0x000fe40004000000 */
[----:B------:R-:W-:-:S02]  /*3ee0*/  @P1 SEL R47, RZ, 0xffffffff, P6 ;  /* 0xffffffffff2f1807 */ /* 0x000fc40003000000 */
[----:B------:R-:W-:Y:S02]  /*3ef0*/  IADD3 R3, PT, PT, R45, R0, RZ ;  /* 0x000000002d037210 */ /* 0x000fe40007ffe0ff */
[----:B------:R-:W-:Y:S02]  /*3f00*/  ISETP.GE.U32.AND P0, PT, R12, R45, PT ;  /* 0x0000002d0c00720c */ /* 0x000fe40003f06070 */
[----:B------:R-:W-:Y:S01]  /*3f10*/  ISETP.NE.AND P1, PT, R4, R29, PT ;  /* 0x0000001d0400720c */ /* 0x000fe20003f25270 */
[----:B------:R-:W-:Y:S01]  /*3f20*/  IMAD R51, R0, 0x3, R3 ;  /* 0x0000000300337824 */ /* 0x000fe200078e0203 */
[----:B------:R-:W-:Y:S02]  /*3f30*/  ISETP.GT.AND P6, PT, R5, R28, PT ;  /* 0x0000001c0500720c */ /* 0x000fe40003fc4270 */
[----:B------:R-:W-:Y:S02]  /*3f40*/  LOP3.LUT R49, R49, 0x1, RZ, 0xc0, !PT ;  /* 0x0000000131317812 */ /* 0x000fe400078ec0ff */
[----:B------:R-:W-:-:S02]  /*3f50*/  ISETP.GE.AND.EX P0, PT, R21, RZ, PT, P0 ;  /* 0x000000ff1500720c */ /* 0x000fc40003f06300 */
[----:B------:R-:W-:Y:S02]  /*3f60*/  @P4 SEL R42, RZ, 0xffffffff, P6 ;  /* 0xffffffffff2a4807 */ /* 0x000fe40003000000 */
[----:B------:R-:W-:Y:S02]  /*3f70*/  ISETP.NE.U32.AND P4, PT, R49, 0x1, PT ;  /* 0x000000013100780c */ /* 0x000fe40003f85070 */
[----:B------:R-:W-:Y:S02]  /*3f80*/  SEL R49, RZ, 0xffffffff, !P0 ;  /* 0xffffffffff317807 */ /* 0x000fe40004000000 */
[----:B------:R-:W-:Y:S02]  /*3f90*/  ISETP.GT.AND P0, PT, R4, R29, PT ;  /* 0x0000001d0400720c */ /* 0x000fe40003f04270 */
[----:B------:R-:W-:Y:S02]  /*3fa0*/  ISETP.GE.U32.AND P5, PT, R51, R44, PT ;  /* 0x0000002c3300720c */ /* 0x000fe40003fa6070 */
[----:B------:R-:W-:-:S02]  /*3fb0*/  @P1 SEL R49, RZ, 0xffffffff, P0 ;  /* 0xffffffffff311807 */ /* 0x000fc40000000000 */
[----:B------:R-:W-:Y:S02]  /*3fc0*/  LOP3.LUT R50, R50, 0x1, RZ, 0xc0, !PT ;  /* 0x0000000132327812 */ /* 0x000fe400078ec0ff */
[----:B------:R-:W-:Y:S02]  /*3fd0*/  LOP3.LUT R48, R48, 0x1, RZ, 0xc0, !PT ;  /* 0x0000000130307812 */ /* 0x000fe400078ec0ff */
[----:B------:R-:W-:Y:S02]  /*3fe0*/  LOP3.LUT R47, R47, 0x1, RZ, 0xc0, !PT ;  /* 0x000000012f2f7812 */ /* 0x000fe400078ec0ff */
[----:B------:R-:W-:Y:S02]  /*3ff0*/  LOP3.LUT R42, R42, 0x1, RZ, 0xc0, !PT ;  /* 0x000000012a2a7812 */ /* 0x000fe400078ec0ff */
[----:B------:R-:W-:Y:S02]  /*4000*/  LOP3.LUT R49, R49, 0x1, RZ, 0xc0, !PT ;  /* 0x0000000131317812 */ /* 0x000fe400078ec0ff */
[----:B------:R-:W-:-:S02]  /*4010*/  SEL R11, R24, R11, !P3 ;  /* 0x0000000b180b7207 */ /* 0x000fc40005800000 */
[----:B------:R-:W-:Y:S02]  /*4020*/  SEL R39, R39, RZ, P3 ;  /* 0x000000ff27277207 */ /* 0x000fe40001800000 */
[----:B------:R-:W-:Y:S02]  /*4030*/  SEL R10, R25, R10, !P2 ;  /* 0x0000000a190a7207 */ /* 0x000fe40005000000 */
[----:B------:R-:W-:Y:S02]  /*4040*/  SEL R40, R40, RZ, P2 ;  /* 0x000000ff28287207 */ /* 0x000fe40001000000 */
[----:B------:R-:W-:Y:S02]  /*4050*/  ISETP.NE.U32.AND P6, PT, R50, 0x1, PT ;  /* 0x000000013200780c */ /* 0x000fe40003fc5070 */
[----:B------:R-:W-:Y:S02]  /*4060*/  ISETP.NE.U32.AND P1, PT, R48, 0x1, PT ;  /* 0x000000013000780c */ /* 0x000fe40003f25070 */
[----:B------:R-:W-:-:S02]  /*4070*/  ISETP.NE.U32.AND P0, PT, R47, 0x1, PT ;  /* 0x000000012f00780c */ /* 0x000fc40003f05070 */
[----:B------:R-:W-:Y:S02]  /*4080*/  ISETP.NE.U32.AND P3, PT, R42, 0x1, PT ;  /* 0x000000012a00780c */ /* 0x000fe40003f65070 */
[----:B------:R-:W-:Y:S02]  /*4090*/  ISETP.NE.U32.AND P2, PT, R49, 0x1, PT ;  /* 0x000000013100780c */ /* 0x000fe40003f45070 */
[C---:B------:R-:W-:Y:S02]  /*40a0*/  SEL R20, R43.reuse, R20, !P4 ;  /* 0x000000142b147207 */ /* 0x040fe40006000000 */
[----:B------:R-:W-:Y:S02]  /*40b0*/  SEL R16, R43, R16, !P6 ;  /* 0x000000102b107207 */ /* 0x000fe40007000000 */
[C---:B------:R-:W-:Y:S02]  /*40c0*/  SEL R15, R41.reuse, R15, !P1 ;  /* 0x0000000f290f7207 */ /* 0x040fe40004800000 */
[----:B------:R-:W-:-:S02]  /*40d0*/  SEL R14, R41, R14, !P0 ;  /* 0x0000000e290e7207 */ /* 0x000fc40004000000 */
[C---:B------:R-:W-:Y:S02]  /*40e0*/  SEL R13, R45.reuse, R13, !P3 ;  /* 0x0000000d2d0d7207 */ /* 0x040fe40005800000 */
[----:B------:R-:W-:Y:S02]  /*40f0*/  SEL R12, R45, R12, !P2 ;  /* 0x0000000c2d0c7207 */ /* 0x000fe40005000000 */
[----:B------:R-:W-:Y:S02]  /*4100*/  SEL R9, R26, R9, !P4 ;  /* 0x000000091a097207 */ /* 0x000fe40006000000 */
[----:B------:R-:W-:Y:S02]  /*4110*/  SEL R38, R38, RZ, P4 ;  /* 0x000000ff26267207 */ /* 0x000fe40002000000 */
        /* <DEDUP_REMOVED lines=11> */
[----:B------:R-:W-:Y:S05]  /*41d0*/  BSYNC.RECONVERGENT B1 ;  /* 0x0000000000017941 */ /* 0x000fea0003800200 */
.L_x_2964:
[----:B------:R-:W-:Y:S05]  /*41e0*/  BSYNC.RECONVERGENT B0 ;  /* 0x0000000000007941 */ /* 0x000fea0003800200 */
.L_x_2963:
        /* <DEDUP_REMOVED lines=27> */
.L_x_2967:
[----:B------:R-:W-:Y:S05]  /*43a0*/  BSYNC.RECONVERGENT B0 ;  /* 0x0000000000007941 */ /* 0x000fea0003800200 */
.L_x_2966:
        /* <DEDUP_REMOVED lines=52> */
[----:B------:R-:W-:Y:S02]  /*46f0*/  ISETP.NE.AND P2, PT, R6, R31, PT ;  /* 0x0000001f0600720c */ /* 0x000fe40003f45270 */
[----:B------:R-:W-:Y:S02]  /*4700*/  ISETP.NE.AND P3, PT, R7, R30, PT ;  /* 0x0000001e0700720c */ /* 0x000fe40003f65270 */
[----:B------:R-:W-:Y:S02]  /*4710*/  ISETP.GE.U32.AND P1, PT, R14, R23, PT ;  /* 0x000000170e00720c */ /* 0x000fe40003f26070 */
[----:B------:R-:W-:Y:S02]  /*4720*/  ISETP.GT.AND P5, PT, R6, R31, PT ;  /* 0x0000001f0600720c */ /* 0x000fe40003fa4270 */
[----:B------:R-:W-:Y:S02]  /*4730*/  ISETP.GE.U32.AND P0, PT, R15, R23, PT ;  /* 0x000000170f00720c */ /* 0x000fe40003f06070 */
[----:B------:R-:W-:-:S02]  /*4740*/  ISETP.GE.AND.EX P1, PT, R35, RZ, PT, P1 ;  /* 0x000000ff2300720c */ /* 0x000fc40003f26310 */
[----:B------:R-:W-:Y:S02]  /*4750*/  IADD3 R25, PT, PT, R23, R0, RZ ;  /* 0x0000000017197210 */ /* 0x000fe40007ffe0ff */
[----:B------:R-:W-:Y:S02]  /*4760*/  ISETP.GT.AND P4, PT, R7, R30, PT ;  /* 0x0000001e0700720c */ /* 0x000fe40003f84270 */
[----:B------:R-:W-:Y:S02]  /*4770*/  SEL R22, RZ, 0xffffffff, P5 ;  /* 0xffffffffff167807 */ /* 0x000fe40002800000 */
[----:B------:R-:W-:Y:S02]  /*4780*/  ISETP.GE.AND.EX P0, PT, R36, RZ, PT, P0 ;  /* 0x000000ff2400720c */ /* 0x000fe40003f06300 */
[----:B------:R-:W-:Y:S02]  /*4790*/  @!P2 SEL R22, RZ, 0xffffffff, !P1 ;  /* 0xffffffffff16a807 */ /* 0x000fe40004800000 */
[----:B------:R-:W-:-:S02]  /*47a0*/  ISETP.GE.U32.AND P2, PT, R25, R44, PT ;  /* 0x0000002c1900720c */ /* 0x000fc40003f46070 */
        /* <DEDUP_REMOVED lines=35> */
.L_x_2969:
[----:B------:R-:W-:Y:S05]  /*49e0*/  BSYNC.RECONVERGENT B0 ;  /* 0x0000000000007941 */ /* 0x000fea0003800200 */
.L_x_2968:
        /* <DEDUP_REMOVED lines=67> */
.L_x_2962:
[----:B------:R-:W0:Y:S01]  /*4e20*/  LDCU UR4, c[0x0][0x3a4] ;  /* 0x00007480ff0477ac */ /* 0x000e220008000800 */
[----:B------:R-:W1:Y:S01]  /*4e30*/  LDC R0, c[0x0][0x388] ;  /* 0x0000e200ff007b82 */ /* 0x000e620000000800 */
        /* <DEDUP_REMOVED lines=29> */
[----:B------:R0:W5:Y:S01]  /*5010*/  @!P1 LDG.E.64 R24, desc[UR36][R42.64] ;  /* 0x000000242a189981 */ /* 0x000162000c1e1b00 */
[----:B------:R-:W-:Y:S01]  /*5020*/  VIADD R26, R26, 0xffffffff ;  /* 0xffffffff1a1a7836 */ /* 0x000fe20000000000 */
[-C--:B------:R-:W-:Y:S01]  /*5030*/  MOV R39, R0.reuse ;  /* 0x0000000000277202 */ /* 0x080fe20000000f00 */
[--C-:B------:R-:W-:Y:S01]  /*5040*/  IMAD.MOV.U32 R3, RZ, RZ, R0.reuse ;  /* 0x000000ffff037224 */ /* 0x100fe200078e0000 */
[----:B------:R-:W-:Y:S01]  /*5050*/  MOV R8, R0 ;  /* 0x0000000000087202 */ /* 0x000fe20000000f00 */
[--C-:B------:R-:W-:Y:S01]  /*5060*/  IMAD.MOV.U32 R4, RZ, RZ, R0.reuse ;  /* 0x000000ffff047224 */ /* 0x100fe200078e0000 */
[----:B------:R-:W-:Y:S01]  /*5070*/  VIMNMX.U32 R26, PT, PT, R26, 0x18, PT ;  /* 0x000000181a1a7848 */ /* 0x000fe20003fe0000 */
[--C-:B------:R-:W-:Y:S01]  /*5080*/  IMAD.MOV.U32 R6, RZ, RZ, R0.reuse ;  /* 0x000000ffff067224 */ /* 0x100fe200078e0000 */
[----:B------:R-:W-:Y:S01]  /*5090*/  MOV R15, R9 ;  /* 0x00000009000f7202 */ /* 0x000fe20000000f00 */
[--C-:B------:R-:W-:Y:S01]  /*50a0*/  IMAD.MOV.U32 R5, RZ, RZ, R0.reuse ;  /* 0x000000ffff057224 */ /* 0x100fe200078e0000 */
[----:B------:R-:W-:Y:S01]  /*50b0*/  MOV R35, R20 ;  /* 0x0000001400237202 */ /* 0x000fe20000000f00 */
        /* <DEDUP_REMOVED lines=13> */
[----:B0-----:R-:W-:-:S07]  /*5190*/  VIADD R45, R26, 0x1 ;  /* 0x000000011a2d7836 */ /* 0x001fce0000000000 */
.L_x_2977:
[----:B------:R-:W0:Y:S01]  /*51a0*/  LDCU UR4, c[0x0][0x3a4] ;  /* 0x00007480ff0477ac */ /* 0x000e220008000800 */
        /* <DEDUP_REMOVED lines=10> */
[----:B------:R-:W-:Y:S01]  /*5250*/  HFMA2 R40, -RZ, RZ, 0, 0 ;  /* 0x00000000ff287431 */ /* 0x000fe200000001ff */
        /* <DEDUP_REMOVED lines=288> */
[----:B------:R-:W-:Y:S01]  /*6460*/  IMAD R27, R28, UR52, R33 ;  /* 0x000000341c1b7c24 */ /* 0x000fe2000f8e0221 */
[----:B------:R-:W-:-:S03]  /*6470*/  @P0 IADD3 R28, PT, PT, -R26, RZ, RZ ;  /* 0x000000ff1a1c0210 */ /* 0x000fc60007ffe1ff */
[----:B------:R-:W-:Y:S02]  /*6480*/  IMAD R30, R27, UR27, R30 ;  /* 0x0000001b1b1e7c24 */ /* 0x000fe4000f8e021e */
[----:B0-----:R-:W-:-:S04]  /*6490*/  @P0 IMAD R29, R28, R31, R29 ;  /* 0x0000001f1c1d0224 */ /* 0x001fc800078e021d */
[----:B--2---:R-:W-:-:S07]  /*64a0*/  @P0 IMAD R30, R29, R32, R30 ;  /* 0x000000201d1e0224 */ /* 0x004fce00078e021e */
.L_x_2973:
[----:B------:R-:W-:-:S04]  /*64b0*/  LOP3.LUT R31, R30, 0xfffffff8, RZ, 0xc0, !PT ;  /* 0xfffffff81e1f7812 */ /* 0x000fc800078ec0ff */
[----:B------:R-:W-:-:S05]  /*64c0*/  IADD3 R30, P0, PT, R31, R42, RZ ;  /* 0x0000002a1f1e7210 */ /* 0x000fca0007f1e0ff */
[----:B------:R-:W-:-:S06]  /*64d0*/  IMAD.X R31, RZ, RZ, R43, P0 ;  /* 0x000000ffff1f7224 */ /* 0x000fcc00000e062b */
[----:B------:R-:W5:Y:S01]  /*64e0*/  LDG.E.64 R30, desc[UR36][R30.64] ;  /* 0x000000241e1e7981 */ /* 0x000f62000c1e1b00 */
[----:B0-----:R-:W-:Y:S02]  /*64f0*/  VIADD R33, R41, UR4 ;  /* 0x0000000429217c36 */ /* 0x001fe40008000000 */
        /* <DEDUP_REMOVED lines=220> */
[----:B------:R-:W-:Y:S01]  /*72c0*/  MOV R29, R47 ;  /* 0x0000002f001d7202 */ /* 0x000fe20000000f00 */
[----:B------:R-:W-:-:S10]  /*72d0*/  IMAD.MOV.U32 R28, RZ, RZ, RZ ;  /* 0x000000ffff1c7224 */ /* 0x000fd400078e00ff */
        /* <DEDUP_REMOVED lines=14> */
.L_x_2974:
[----:B------:R-:W-:-:S04]  /*73c0*/  LOP3.LUT R29, R40, 0xfffffff8, RZ, 0xc0, !PT ;  /* 0xfffffff8281d7812 */ /* 0x000fc800078ec0ff */
[----:B------:R-:W-:-:S05]  /*73d0*/  IADD3 R28, P0, PT, R29, R42, RZ ;  /* 0x0000002a1d1c7210 */ /* 0x000fca0007f1e0ff */
[----:B------:R-:W-:-:S06]  /*73e0*/  IMAD.X R29, RZ, RZ, R43, P0 ;  /* 0x000000ffff1d7224 */ /* 0x000fcc00000e062b */
[----:B------:R-:W5:Y:S01]  /*73f0*/  LDG.E.64 R28, desc[UR36][R28.64] ;  /* 0x000000241c1c7981 */ /* 0x000f62000c1e1b00 */
[----:B------:R-:W-:Y:S02]  /*7400*/  HFMA2 R32, -RZ, RZ, 0, 0 ;  /* 0x00000000ff207431 */ /* 0x000fe400000001ff */
[----:B------:R-:W-:-:S04]  /*7410*/  VIADD R33, R33, UR4 ;  /* 0x0000000421217c36 */ /* 0x000fc80008000000 */
        /* <DEDUP_REMOVED lines=231> */
[----:B------:R-:W-:-:S04]  /*8290*/  @P0 SHF.R.U32.HI R26, RZ, R27, R26 ;  /* 0x0000001bff1a0219 */ /* 0x000fc8000001161a */
[----:B------:R-:W-:-:S05]  /*82a0*/  @P0 IADD3 R46, PT, PT, -R26, RZ, RZ ;  /* 0x000000ff1a2e0210 */ /* 0x000fca0007ffe1ff */
[----:B0-----:R-:W-:-:S04]  /*82b0*/  @P0 IMAD R53, R53, R46, R47 ;  /* 0x0000002e35350224 */ /* 0x001fc800078e022f */
[----:B--2---:R-:W-:-:S07]  /*82c0*/  @P0 IMAD R40, R53, R51, R40 ;  /* 0x0000003335280224 */ /* 0x004fce00078e0228 */
.L_x_2975:
        /* <DEDUP_REMOVED lines=241> */
.L_x_2976:
[----:B------:R-:W-:-:S04]  /*91e0*/  LOP3.LUT R33, R40, 0xfffffff8, RZ, 0xc0, !PT ;  /* 0xfffffff828217812 */ /* 0x000fc800078ec0ff */
[----:B------:R-:W-:-:S05]  /*91f0*/  IADD3 R32, P0, PT, R33, R42, RZ ;  /* 0x0000002a21207210 */ /* 0x000fca0007f1e0ff */
[----:B------:R-:W-:-:S06]  /*9200*/  IMAD.X R33, RZ, RZ, R43, P0 ;  /* 0x000000ffff217224 */ /* 0x000fcc00000e062b */
[----:B------:R-:W5:Y:S02]  /*9210*/  LDG.E.64 R32, desc[UR36][R32.64] ;  /* 0x0000002420207981 */ /* 0x000f64000c1e1b00 */
.L_x_2972:
[-C--:B-----5:R-:W-:Y:S02]  /*9220*/  ISETP.NE.AND P2, PT, R5, R30.reuse, PT ;  /* 0x0000001e0500720c */ /* 0x0a0fe40003f45270 */
[----:B------:R-:W-:Y:S02]  /*9230*/  ISETP.GE.U32.AND P0, PT, R13, R41, PT ;  /* 0x000000290d00720c */ /* 0x000fe40003f06070 */
[----:B------:R-:W-:Y:S02]  /*9240*/  ISETP.GT.AND P3, PT, R5, R30, PT ;  /* 0x0000001e0500720c */ /* 0x000fe40003f64270 */
[----:B------:R-:W-:Y:S02]  /*9250*/  ISETP.GE.AND.EX P0, PT, R34, RZ, PT, P0 ;  /* 0x000000ff2200720c */ /* 0x000fe40003f06300 */
[----:B------:R-:W-:Y:S02]  /*9260*/  SEL R40, RZ, 0xffffffff, P3 ;  /* 0xffffffffff287807 */ /* 0x000fe40001800000 */
[----:B------:R-:W-:-:S02]  /*9270*/  ISETP.NE.AND P6, PT, R6, R31, PT ;  /* 0x0000001f0600720c */ /* 0x000fc40003fc5270 */
[CC--:B------:R-:W-:Y:S02]  /*9280*/  ISETP.NE.AND P5, PT, R3.reuse, R28.reuse, PT ;  /* 0x0000001c0300720c */ /* 0x0c0fe40003fa5270 */
[----:B------:R-:W-:Y:S02]  /*9290*/  @!P2 SEL R40, RZ, 0xffffffff, !P0 ;  /* 0xffffffffff28a807 */ /* 0x000fe40004000000 */
[----:B------:R-:W-:Y:S02]  /*92a0*/  ISETP.GT.AND P0, PT, R6, R31, PT ;  /* 0x0000001f0600720c */ /* 0x000fe40003f04270 */
[----:B------:R-:W-:Y:S01]  /*92b0*/  LOP3.LUT R44, R40, 0x1, RZ, 0xc0, !PT ;  /* 0x00000001282c7812 */ /* 0x000fe200078ec0ff */
[----:B0-----:R-:W-:Y:S01]  /*92c0*/  IMAD.U32 R40, RZ, RZ, UR4 ;  /* 0x00000004ff287e24 */ /* 0x001fe2000f8e00ff */
[----:B------:R-:W-:Y:S01]  /*92d0*/  ISETP.GT.AND P2, PT, R3, R28, PT ;  /* 0x0000001c0300720c */ /* 0x000fe20003f44270 */
[----:B------:R-:W0:Y:S01]  /*92e0*/  LDCU UR4, c[0x0][0x39c] ;  /* 0x00007380ff0477ac */ /* 0x000e220008000800 */
[----:B------:R-:W-:-:S02]  /*92f0*/  SEL R47, RZ, 0xffffffff, P0 ;  /* 0xffffffffff2f7807 */ /* 0x000fc40000000000 */
[----:B------:R-:W-:Y:S02]  /*9300*/  IADD3 R49, PT, PT, R41, R40, RZ ;  /* 0x0000002829317210 */ /* 0x000fe40007ffe0ff */
[----:B------:R-:W-:Y:S02]  /*9310*/  ISETP.GE.U32.AND P4, PT, R12, R41, PT ;  /* 0x000000290c00720c */ /* 0x000fe40003f86070 */
[----:B------:R-:W-:Y:S01]  /*9320*/  ISETP.GE.U32.AND P0, PT, R10, R49, PT ;  /* 0x000000310a00720c */ /* 0x000fe20003f06070 */
[----:B------:R-:W-:Y:S01]  /*9330*/  IMAD.IADD R51, R40, 0x1, R49 ;  /* 0x0000000128337824 */ /* 0x000fe200078e0231 */
[----:B------:R-:W-:Y:S02]  /*9340*/  SEL R50, RZ, 0xffffffff, P2 ;  /* 0xffffffffff327807 */ /* 0x000fe40001000000 */
[----:B------:R-:W-:Y:S02]  /*9350*/  ISETP.GE.AND.EX P4, PT, R23, RZ, PT, P4 ;  /* 0x000000ff1700720c */ /* 0x000fe40003f86340 */
[----:B------:R-:W-:-:S02]  /*9360*/  ISETP.NE.AND P2, PT, R0, R29, PT ;  /* 0x0000001d0000720c */ /* 0x000fc40003f45270 */
[----:B------:R-:W-:Y:S02]  /*9370*/  ISETP.GE.AND.EX P0, PT, R21, RZ, PT, P0 ;  /* 0x000000ff1500720c */ /* 0x000fe40003f06300 */
[----:B------:R-:W-:Y:S02]  /*9380*/  @!P6 SEL R47, RZ, 0xffffffff, !P4 ;  /* 0xffffffffff2fe807 */ /* 0x000fe40006000000 */
[----:B------:R-:W-:Y:S02]  /*9390*/  @!P5 SEL R50, RZ, 0xffffffff, !P0 ;  /* 0xffffffffff32d807 */ /* 0x000fe40004000000 */
[----:B------:R-:W-:Y:S02]  /*93a0*/  ISETP.GT.AND P6, PT, R0, R29, PT ;  /* 0x0000001d0000720c */ /* 0x000fe40003fc4270 */
[----:B------:R-:W-:Y:S02]  /*93b0*/  ISETP.GT.AND P4, PT, R39, R26, PT ;  /* 0x0000001a2700720c */ /* 0x000fe40003f84270 */
[----:B------:R-:W-:-:S02]  /*93c0*/  ISETP.GE.U32.AND P0, PT, R9, R49, PT ;  /* 0x000000310900720c */ /* 0x000fc40003f06070 */
[----:B------:R-:W-:Y:S02]  /*93d0*/  ISETP.NE.U32.AND P3, PT, R44, 0x1, PT ;  /* 0x000000012c00780c */ /* 0x000fe40003f65070 */
[----:B------:R-:W-:Y:S02]  /*93e0*/  ISETP.NE.AND P5, PT, R39, R26, PT ;  /* 0x0000001a2700720c */ /* 0x000fe40003fa5270 */
[----:B------:R-:W-:Y:S02]  /*93f0*/  SEL R44, RZ, 0xffffffff, P6 ;  /* 0xffffffffff2c7807 */ /* 0x000fe40003000000 */
[----:B------:R-:W-:Y:S02]  /*9400*/  ISETP.GE.AND.EX P0, PT, R20, RZ, PT, P0 ;  /* 0x000000ff1400720c */ /* 0x000fe40003f06300 */
[----:B------:R-:W-:Y:S02]  /*9410*/  SEL R46, RZ, 0xffffffff, P4 ;  /* 0xffffffffff2e7807 */ /* 0x000fe40002000000 */
[----:B------:R-:W-:-:S02]  /*9420*/  ISETP.GT.AND P6, PT, R4, R27, PT ;  /* 0x0000001b0400720c */ /* 0x000fc40003fc4270 */
[----:B------:R-:W-:Y:S02]  /*9430*/  ISETP.NE.AND P4, PT, R4, R27, PT ;  /* 0x0000001b0400720c */ /* 0x000fe40003f85270 */
[----:B------:R-:W-:Y:S02]  /*9440*/  @!P2 SEL R44, RZ, 0xffffffff, !P0 ;  /* 0xffffffffff2ca807 */ /* 0x000fe40004000000 */
[-C--:B------:R-:W-:Y:S02]  /*9450*/  ISETP.GE.U32.AND P0, PT, R11, R51.reuse, PT ;  /* 0x000000330b00720c */ /* 0x080fe40003f06070 */
[----:B------:R-:W-:Y:S02]  /*9460*/  SEL R48, RZ, 0xffffffff, P6 ;  /* 0xffffffffff307807 */ /* 0x000fe40003000000 */
[----:B------:R-:W-:Y:S02]  /*9470*/  ISETP.GE.U32.AND P6, PT, R14, R51, PT ;  /* 0x000000330e00720c */ /* 0x000fe40003fc6070 */
[----:B------:R-:W-:-:S02]  /*9480*/  ISETP.GE.AND.EX P0, PT, R22, RZ, PT, P0 ;  /* 0x000000ff1600720c */ /* 0x000fc40003f06300 */
[----:B------:R-:W-:Y:S01]  /*9490*/  LOP3.LUT R52, R47, 0x1, RZ, 0xc0, !PT ;  /* 0x000000012f347812 */ /* 0x000fe200078ec0ff */
[----:B------:R-:W-:Y:S01]  /*94a0*/  IMAD.IADD R47, R51, 0x1, R40 ;  /* 0x00000001332f7824 */ /* 0x000fe200078e0228 */
[-C--:B------:R-:W-:Y:S02]  /*94b0*/  ISETP.NE.AND P2, PT, R7, R32.reuse, PT ;  /* 0x000000200700720c */ /* 0x080fe40003f45270 */
[----:B------:R-:W-:Y:S02]  /*94c0*/  ISETP.GE.AND.EX P6, PT, R35, RZ, PT, P6 ;  /* 0x000000ff2300720c */ /* 0x000fe40003fc6360 */
[----:B------:R-:W-:Y:S02]  /*94d0*/  @!P5 SEL R46, RZ, 0xffffffff, !P0 ;  /* 0xffffffffff2ed807 */ /* 0x000fe40004000000 */
[----:B------:R-:W-:Y:S02]  /*94e0*/  ISETP.GT.AND P0, PT, R7, R32, PT ;  /* 0x000000200700720c */ /* 0x000fe40003f04270 */
[----:B------:R-:W-:-:S02]  /*94f0*/  @!P4 SEL R48, RZ, 0xffffffff, !P6 ;  /* 0xffffffffff30c807 */ /* 0x000fc40007000000 */
[----:B------:R-:W-:Y:S02]  /*9500*/  ISETP.GE.U32.AND P6, PT, R15, R47, PT ;  /* 0x0000002f0f00720c */ /* 0x000fe40003fc6070 */
[----:B------:R-:W-:Y:S02]  /*9510*/  ISETP.NE.U32.AND P5, PT, R52, 0x1, PT ;  /* 0x000000013400780c */ /* 0x000fe40003fa5070 */
[----:B------:R-:W-:Y:S02]  /*9520*/  SEL R52, RZ, 0xffffffff, P0 ;  /* 0xffffffffff347807 */ /* 0x000fe40000000000 */
[----:B------:R-:W-:Y:S02]  /*9530*/  ISETP.GE.AND.EX P0, PT, R36, RZ, PT, P6 ;  /* 0x000000ff2400720c */ /* 0x000fe40003f06360 */
[----:B------:R-:W-:Y:S02]  /*9540*/  LOP3.LUT R50, R50, 0x1, RZ, 0xc0, !PT ;  /* 0x0000000132327812 */ /* 0x000fe400078ec0ff */
[----:B------:R-:W-:-:S02]  /*9550*/  ISETP.GT.AND P6, PT, R8, R33, PT ;  /* 0x000000210800720c */ /* 0x000fc40003fc4270 */
[----:B------:R-:W-:Y:S02]  /*9560*/  LOP3.LUT R44, R44, 0x1, RZ, 0xc0, !PT ;  /* 0x000000012c2c7812 */ /* 0x000fe400078ec0ff */
[----:B------:R-:W-:Y:S02]  /*9570*/  @!P2 SEL R52, RZ, 0xffffffff, !P0 ;  /* 0xffffffffff34a807 */ /* 0x000fe40004000000 */
[----:B------:R-:W-:Y:S02]  /*9580*/  ISETP.NE.U32.AND P2, PT, R50, 0x1, PT ;  /* 0x000000013200780c */ /* 0x000fe40003f45070 */
[----:B------:R-:W-:Y:S02]  /*9590*/  SEL R50, RZ, 0xffffffff, P6 ;  /* 0xffffffffff327807 */ /* 0x000fe40003000000 */
[----:B------:R-:W-:Y:S02]  /*95a0*/  ISETP.NE.AND P4, PT, R8, R33, PT ;  /* 0x000000210800720c */ /* 0x000fe40003f85270 */
[----:B------:R-:W-:-:S02]  /*95b0*/  SEL R13, R41, R13, !P3 ;  /* 0x0000000d290d7207 */ /* 0x000fc40005800000 */
[----:B------:R-:W-:Y:S01]  /*95c0*/  SEL R12, R41, R12, !P5 ;  /* 0x0000000c290c7207 */ /* 0x000fe20006800000 */
[----:B------:R-:W-:Y:S01]  /*95d0*/  IMAD.IADD R41, R47, 0x1, R40 ;  /* 0x000000012f297824 */ /* 0x000fe200078e0228 */
[----:B------:R-:W-:Y:S01]  /*95e0*/  ISETP.NE.U32.AND P6, PT, R44, 0x1, PT ;  /* 0x000000012c00780c */ /* 0x000fe20003fc5070 */
[----:B0-----:R-:W-:Y:S01]  /*95f0*/  IMAD.U32 R44, RZ, RZ, UR4 ;  /* 0x00000004ff2c7e24 */ /* 0x001fe2000f8e00ff */
[C---:B------:R-:W-:Y:S02]  /*9600*/  SEL R10, R49.reuse, R10, !P2 ;  /* 0x0000000a310a7207 */ /* 0x040fe40005000000 */
[----:B------:R-:W-:Y:S01]  /*9610*/  SEL R9, R49, R9, !P6 ;  /* 0x0000000931097207 */ /* 0x000fe20007000000 */
[----:B------:R-:W-:Y:S01]  /*9620*/  IMAD R49, R40, 0x3, R41 ;  /* 0x0000000328317824 */ /* 0x000fe200078e0229 */
[----:B------:R-:W-:Y:S02]  /*9630*/  ISETP.GE.U32.AND P0, PT, R16, R47, PT ;  /* 0x0000002f1000720c */ /* 0x000fe40003f06070 */
[----:B------:R-:W-:-:S02]  /*9640*/  SEL R3, R28, R3, !P2 ;  /* 0x000000031c037207 */ /* 0x000fc40005000000 */
[----:B------:R-:W-:Y:S02]  /*9650*/  ISETP.GE.AND.EX P0, PT, R37, RZ, PT, P0 ;  /* 0x000000ff2500720c */ /* 0x000fe40003f06300 */
[----:B------:R-:W-:Y:S02]  /*9660*/  SEL R21, R21, RZ, P2 ;  /* 0x000000ff15157207 */ /* 0x000fe40001000000 */
[----:B------:R-:W-:Y:S02]  /*9670*/  ISETP.GE.U32.AND P2, PT, R49, R44, PT ;  /* 0x0000002c3100720c */ /* 0x000fe40003f46070 */
[----:B------:R-:W-:Y:S02]  /*9680*/  @!P4 SEL R50, RZ, 0xffffffff, !P0 ;  /* 0xffffffffff32c807 */ /* 0x000fe40004000000 */
[----:B------:R-:W-:Y:S02]  /*9690*/  LOP3.LUT R46, R46, 0x1, RZ, 0xc0, !PT ;  /* 0x000000012e2e7812 */ /* 0x000fe400078ec0ff */
[----:B------:R-:W-:-:S02]  /*96a0*/  LOP3.LUT R48, R48, 0x1, RZ, 0xc0, !PT ;  /* 0x0000000130307812 */ /* 0x000fc400078ec0ff */
[----:B------:R-:W-:Y:S02]  /*96b0*/  LOP3.LUT R52, R52, 0x1, RZ, 0xc0, !PT ;  /* 0x0000000134347812 */ /* 0x000fe400078ec0ff */
[----:B------:R-:W-:Y:S02]  /*96c0*/  LOP3.LUT R50, R50, 0x1, RZ, 0xc0, !PT ;  /* 0x0000000132327812 */ /* 0x000fe400078ec0ff */
[----:B------:R-:W-:Y:S02]  /*96d0*/  SEL R5, R30, R5, !P3 ;  /* 0x000000051e057207 */ /* 0x000fe40005800000 */
[----:B------:R-:W-:Y:S02]  /*96e0*/  SEL R34, R34, RZ, P3 ;  /* 0x000000ff22227207 */ /* 0x000fe40001800000 */
[----:B------:R-:W-:Y:S02]  /*96f0*/  SEL R6, R31, R6, !P5 ;  /* 0x000000061f067207 */ /* 0x000fe40006800000 */
[----:B------:R-:W-:-:S02]  /*9700*/  SEL R23, R23, RZ, P5 ;  /* 0x000000ff17177207 */ /* 0x000fc40002800000 */
        /* <DEDUP_REMOVED lines=17> */
[----:B------:R-:W-:Y:S01]  /*9820*/  SEL R37, R37, RZ, P5 ;  /* 0x000000ff25257207 */ /* 0x000fe20002800000 */
[----:B------:R-:W-:Y:S06]  /*9830*/  @!P2 BRA `(.L_x_2977) ;  /* 0xffffffb80058a947 */ /* 0x000fec000383ffff */
.L_x_2971:
[----:B------:R-:W-:Y:S05]  /*9840*/  BSYNC.RECONVERGENT B0 ;  /* 0x0000000000007941 */ /* 0x000fea0003800200 */
.L_x_2970:
[----:B------:R-:W-:Y:S01]  /*9850*/  ISETP.GE.U32.AND P0, PT, R41, R44, PT ;  /* 0x0000002c2900720c */ /* 0x000fe20003f06070 */
[----:B------:R-:W-:-:S12]  /*9860*/  BSSY.RECONVERGENT B0, `(.L_x_2978) ;  /* 0x0000474000007945 */ /* 0x000fd80003800200 */
[----:B------:R-:W-:Y:S05]  /*9870*/  @P0 BRA `(.L_x_2979) ;  /* 0x0000004400c80947 */ /* 0x000fea0003800000 */
[----:B------:R-:W0:Y:S01]  /*9880*/  LDC R24, c[0x0][0x3d8] ;  /* 0x0000f600ff187b82 */ /* 0x000e220000000800 */
[----:B------:R-:W-:Y:S02]  /*9890*/  CS2R R42, SRZ ;  /* 0x00000000002a7805 */ /* 0x000fe4000001ff00 */
[C---:B0-----:R-:W-:Y:S01]  /*98a0*/  ISETP.NE.AND P0, PT, R24.reuse, RZ, PT ;  /* 0x000000ff1800720c */ /* 0x041fe20003f05270 */
        /* <DEDUP_REMOVED lines=278> */
.L_x_2981:
[----:B------:R-:W-:Y:S01]  /*aa10*/  SHF.R.U32.HI R42, RZ, 0x3, R42 ;  /* 0x00000003ff2a7819 */ /* 0x000fe2000001162a */
[----:B------:R-:W-:-:S07]  /*aa20*/  IMAD.MOV.U32 R43, RZ, RZ, RZ ;  /* 0x000000ffff2b7224 */ /* 0x000fce00078e00ff */
.L_x_2980:
[----:B------:R-:W0:Y:S02]  /*aa30*/  LDCU.64 UR4, c[0x0][0x768] ;  /* 0x0000ed00ff0477ac */ /* 0x000e240008000a00 */
[----:B0-----:R-:W-:-:S05]  /*aa40*/  IADD3 R47, P1, PT, R38, UR4, RZ ;  /* 0x00000004262f7c10 */ /* 0x001fca000ff3e0ff */
[----:B------:R-:W-:Y:S01]  /*aa50*/  IMAD.X R38, RZ, RZ, UR5, P1 ;  /* 0x00000005ff267e24 */ /* 0x000fe200088e06ff */
[----:B------:R-:W-:-:S04]  /*aa60*/  LEA R30, P1, R42, R47, 0x3 ;  /* 0x0000002f2a1e7211 */ /* 0x000fc800078218ff */
[----:B------:R-:W-:-:S06]  /*aa70*/  LEA.HI.X R31, R42, R38, R43, 0x3, P1 ;  /* 0x000000262a1f7211 */ /* 0x000fcc00008f1c2b */
[----:B------:R-:W5:Y:S01]  /*aa80*/  LDG.E.64 R30, desc[UR36][R30.64] ;  /* 0x000000241e1e7981 */ /* 0x000f62000c1e1b00 */
        /* <DEDUP_REMOVED lines=278> */
.L_x_2983:
[----:B------:R-:W-:Y:S01]  /*bbf0*/  SHF.R.U32.HI R48, RZ, 0x3, R48 ;  /* 0x00000003ff307819 */ /* 0x000fe20000011630 */
[----:B------:R-:W-:-:S07]  /*bc00*/  IMAD.MOV.U32 R49, RZ, RZ, RZ ;  /* 0x000000ffff317224 */ /* 0x000fce00078e00ff */
.L_x_2982:
        /* <DEDUP_REMOVED lines=281> */
.L_x_2985:
[----:B------:R-:W-:Y:S01]  /*cda0*/  SHF.R.U32.HI R48, RZ, 0x3, R48 ;  /* 0x00000003ff307819 */ /* 0x000fe20000011630 */
[----:B------:R-:W-:-:S07]  /*cdb0*/  IMAD.MOV.U32 R49, RZ, RZ, RZ ;  /* 0x000000ffff317224 */ /* 0x000fce00078e00ff */
.L_x_2984:
        /* <DEDUP_REMOVED lines=281> */
.L_x_2987:
[----:B------:R-:W-:Y:S01]  /*df50*/  SHF.R.U32.HI R42, RZ, 0x3, R42 ;  /* 0x00000003ff2a7819 */ /* 0x000fe2000001162a */
[----:B------:R-:W-:-:S07]  /*df60*/  IMAD.MOV.U32 R43, RZ, RZ, RZ ;  /* 0x000000ffff2b7224 */ /* 0x000fce00078e00ff */
.L_x_2986:
[----:B------:R-:W-:-:S04]  /*df70*/  LEA R32, P0, R42, R47, 0x3 ;  /* 0x0000002f2a207211 */ /* 0x000fc800078018ff */
[----:B------:R-:W-:-:S06]  /*df80*/  LEA.HI.X R33, R42, R38, R43, 0x3, P0 ;  /* 0x000000262a217211 */ /* 0x000fcc00000f1c2b */
[----:B------:R-:W5:Y:S03]  /*df90*/  LDG.E.64 R32, desc[UR36][R32.64] ;  /* 0x0000002420207981 */ /* 0x000f66000c1e1b00 */
.L_x_2979:
[----:B------:R-:W-:Y:S05]  /*dfa0*/  BSYNC.RECONVERGENT B0 ;  /* 0x0000000000007941 */ /* 0x000fea0003800200 */
.L_x_2978:
[----:B------:R-:W-:Y:S01]  /*dfb0*/  ISETP.GE.U32.AND P0, PT, R41, R44, PT ;  /* 0x0000002c2900720c */ /* 0x000fe20003f06070 */
[----:B------:R-:W-:-:S12]  /*dfc0*/  BSSY.RECONVERGENT B0, `(.L_x_2988) ;  /* 0x0000063000007945 */ /* 0x000fd80003800200 */
[----:B------:R-:W-:Y:S05]  /*dfd0*/  @P0 BRA `(.L_x_2989) ;  /* 0x0000000400840947 */ /* 0x000fea0003800000 */
[----:B-----5:R-:W-:Y:S02]  /*dfe0*/  ISETP.NE.AND P2, PT, R6, R31, PT ;  /* 0x0000001f0600720c */ /* 0x020fe40003f45270 */
        /* <DEDUP_REMOVED lines=24> */
[C---:B------:R-:W-:Y:S01]  /*e170*/  ISETP.NE.AND P2, PT, R0.reuse, R29, PT ;  /* 0x0000001d0000720c */ /* 0x040fe20003f45270 */
        /* <DEDUP_REMOVED lines=71> */
.L_x_2989:
[----:B------:R-:W-:Y:S05]  /*e5f0*/  BSYNC.RECONVERGENT B0 ;  /* 0x0000000000007941 */ /* 0x000fea0003800200 */
.L_x_2988:
[----:B------:R-:W-:Y:S02]  /*e600*/  ISETP.NE.AND P3, PT, R5, R3, PT ;  /* 0x000000030500720c */ /* 0x000fe40003f65270 */
        /* <DEDUP_REMOVED lines=43> */
[----:B-----5:R-:W-:Y:S02]  /*e8c0*/  SEL R33, R22, R21, !P0 ;  /* 0x0000001516217207 */ /* 0x020fe40004000000 */
        /* <DEDUP_REMOVED lines=21> */
.L_x_2942:
[----:B------:R-:W-:Y:S05]  /*ea20*/  BSYNC.RECONVERGENT B6 ;  /* 0x0000000000067941 */ /* 0x000fea0003800200 */
.L_x_2941:
[----:B------:R-:W1:Y:S02]  /*ea30*/  LDCU UR4, c[0x0][0x3b4] ;  /* 0x00007680ff0477ac */ /* 0x000e640008000800 */
[----:B-1----:R-:W-:-:S09]  /*ea40*/  UISETP.NE.AND UP0, UPT, UR4, URZ, UPT ;  /* 0x000000ff0400728c */ /* 0x002fd2000bf05270 */
[----:B------:R-:W-:Y:S05]  /*ea50*/  BRA.U !UP0, `(.L_x_2990) ;  /* 0x0000000108f47547 */ /* 0x000fea000b800000 */
[----:B------:R-:W1:Y:S01]  /*ea60*/  S2R R6, SR_CgaCtaId ;  /* 0x0000000000067919 */ /* 0x000e620000008800 */
[----:B------:R-:W2:Y:S01]  /*ea70*/  LDC R16, c[0x0][0x360] ;  /* 0x0000d800ff107b82 */ /* 0x000ea20000000800 */
[----:B------:R-:W-:Y:S01]  /*ea80*/  MOV R4, 0x400 ;  /* 0x0000040000047802 */ /* 0x000fe20000000f00 */
[----:B------:R-:W-:-:S04]  /*ea90*/  IMAD.MOV.U32 R32, RZ, RZ, R0 ;  /* 0x000000ffff207224 */ /* 0x000fc800078e0000 */
[----:B------:R-:W-:Y:S02]  /*eaa0*/  VIADD R5, R4, 0x10 ;  /* 0x0000001004057836 */ /* 0x000fe40000000000 */
[----:B------:R-:W3:Y:S01]  /*eab0*/  LDC R20, c[0x0][0x364] ;  /* 0x0000d900ff147b82 */ /* 0x000ee20000000800 */
[----:B--2---:R-:W-:Y:S02]  /*eac0*/  IMAD R4, R2, R16, R17 ;  /* 0x0000001002047224 */ /* 0x004fe400078e0211 */
[----:B-1----:R-:W-:Y:S02]  /*ead0*/  LEA R11, R6, R5, 0x18 ;  /* 0x00000005060b7211 */ /* 0x002fe400078ec0ff */
[----:B---3--:R-:W-:-:S03]  /*eae0*/  ISETP.GE.U32.AND P0, PT, R20, 0x2, PT ;  /* 0x000000021400780c */ /* 0x008fc60003f06070 */
[----:B------:R-:W-:-:S05]  /*eaf0*/  IMAD R6, R4, 0x20, R11 ;  /* 0x0000002004067824 */ /* 0x000fca00078e020b */
[----:B------:R1:W-:Y:S04]  /*eb00*/  STS.64 [R6+0x8], R32 ;  /* 0x0000082006007388 */ /* 0x0003e80000000a00 */
[----:B------:R1:W-:Y:S04]  /*eb10*/  STS.64 [R6+0x18], R24 ;  /* 0x0000181806007388 */ /* 0x0003e80000000a00 */
[----:B------:R1:W-:Y:S04]  /*eb20*/  STS [R6], R7 ;  /* 0x0000000706007388 */ /* 0x0003e80000000800 */
[----:B------:R1:W-:Y:S01]  /*eb30*/  STS [R6+0x10], R3 ;  /* 0x0000100306007388 */ /* 0x0003e20000000800 */
[----:B------:R-:W-:Y:S05]  /*eb40*/  @!P0 BRA `(.L_x_2990) ;  /* 0x0000000000b88947 */ /* 0x000fea0003800000 */
[----:B------:R-:W-:-:S07]  /*eb50*/  MOV R4, R20 ;  /* 0x0000001400047202 */ /* 0x000fce0000000f00 */
.L_x_2993:
        /* <DEDUP_REMOVED lines=9> */
[----:B------:R-:W-:-:S04]  /*ebf0*/  IMAD R4, R5, R16, R17 ;  /* 0x0000001005047224 */ /* 0x000fc800078e0211 */
[----:B------:R-:W-:-:S05]  /*ec00*/  IMAD R10, R4, 0x20, R11 ;  /* 0x00000020040a7824 */ /* 0x000fca00078e020b */
[----:B------:R-:W2:Y:S04]  /*ec10*/  LDS R12, [R10] ;  /* 0x000000000a0c7984 */ /* 0x000ea80000000800 */
[----:B------:R-:W3:Y:S04]  /*ec20*/  LDS R14, [R10+0x10] ;  /* 0x000010000a0e7984 */ /* 0x000ee80000000800 */
[----:B------:R-:W4:Y:S04]  /*ec30*/  LDS.64 R4, [R10+0x8] ;  /* 0x000008000a047984 */ /* 0x000f280000000a00 */
[----:B------:R-:W5:Y:S01]  /*ec40*/  LDS.64 R8, [R10+0x18] ;  /* 0x000018000a087984 */ /* 0x000f620000000a00 */
[----:B--2---:R-:W-:-:S02]  /*ec50*/  ISETP.NE.AND P3, PT, R7, R12, PT ;  /* 0x0000000c0700720c */ /* 0x004fc40003f65270 */
[----:B------:R-:W-:Y:S02]  /*ec60*/  ISETP.GT.AND P5, PT, R7, R12, PT ;  /* 0x0000000c0700720c */ /* 0x000fe40003fa4270 */
[C---:B---3--:R-:W-:Y:S02]  /*ec70*/  ISETP.NE.AND P4, PT, R3.reuse, R14, PT ;  /* 0x0000000e0300720c */ /* 0x048fe40003f85270 */
[----:B------:R-:W-:Y:S02]  /*ec80*/  SEL R13, RZ, 0xffffffff, P5 ;  /* 0xffffffffff0d7807 */ /* 0x000fe40002800000 */
[----:B----4-:R-:W-:Y:S02]  /*ec90*/  ISETP.GE.U32.AND P0, PT, R0, R4, PT ;  /* 0x000000040000720c */ /* 0x010fe40003f06070 */
[----:B------:R-:W-:Y:S02]  /*eca0*/  ISETP.GT.AND P6, PT, R3, R14, PT ;  /* 0x0000000e0300720c */ /* 0x000fe40003fc4270 */
[----:B------:R-:W-:-:S02]  /*ecb0*/  ISETP.GE.AND.EX P0, PT, R33, R5, PT, P0 ;  /* 0x000000052100720c */ /* 0x000fc40003f06300 */
[----:B-----5:R-:W-:Y:S02]  /*ecc0*/  ISETP.GE.U32.AND P1, PT, R24, R8, PT ;  /* 0x000000081800720c */ /* 0x020fe40003f26070 */
[----:B------:R-:W-:Y:S02]  /*ecd0*/  @!P3 SEL R13, RZ, 0xffffffff, !P0 ;  /* 0xffffffffff0db807 */ /* 0x000fe40004000000 */
[----:B------:R-:W-:Y:S02]  /*ece0*/  ISETP.GE.AND.EX P1, PT, R25, R9, PT, P1 ;  /* 0x000000091900720c */ /* 0x000fe40003f26310 */
[----:B------:R-:W-:Y:S02]  /*ecf0*/  SEL R15, RZ, 0xffffffff, P6 ;  /* 0xffffffffff0f7807 */ /* 0x000fe40003000000 */
[----:B------:R-:W-:Y:S02]  /*ed00*/  LOP3.LUT R13, R13, 0x1, RZ, 0xc0, !PT ;  /* 0x000000010d0d7812 */ /* 0x000fe400078ec0ff */
[----:B------:R-:W-:-:S02]  /*ed10*/  @!P4 SEL R15, RZ, 0xffffffff, !P1 ;  /* 0xffffffffff0fc807 */ /* 0x000fc40004800000 */
[----:B------:R-:W-:Y:S02]  /*ed20*/  ISETP.NE.U32.AND P0, PT, R13, 0x1, PT ;  /* 0x000000010d00780c */ /* 0x000fe40003f05070 */
[----:B------:R-:W-:Y:S02]  /*ed30*/  LOP3.LUT R15, R15, 0x1, RZ, 0xc0, !PT ;  /* 0x000000010f0f7812 */ /* 0x000fe400078ec0ff */
[----:B------:R-:W-:Y:S02]  /*ed40*/  SEL R0, R4, R0, !P0 ;  /* 0x0000000004007207 */ /* 0x000fe40004000000 */
[----:B------:R-:W-:Y:S02]  /*ed50*/  ISETP.NE.U32.AND P1, PT, R15, 0x1, PT ;  /* 0x000000010f00780c */ /* 0x000fe40003f25070 */
[----:B-1----:R-:W-:Y:S01]  /*ed60*/  SEL R33, R5, R33, !P0 ;  /* 0x0000002105217207 */ /* 0x002fe20004000000 */
[----:B------:R-:W-:Y:S01]  /*ed70*/  IMAD.MOV.U32 R32, RZ, RZ, R0 ;  /* 0x000000ffff207224 */ /* 0x000fe200078e0000 */
[----:B------:R-:W-:-:S02]  /*ed80*/  SEL R24, R8, R24, !P1 ;  /* 0x0000001808187207 */ /* 0x000fc40004800000 */
[----:B------:R-:W-:Y:S02]  /*ed90*/  SEL R25, R9, R25, !P1 ;  /* 0x0000001909197207 */ /* 0x000fe40004800000 */
[----:B------:R-:W-:Y:S01]  /*eda0*/  SEL R7, R12, R7, !P0 ;  /* 0x000000070c077207 */ /* 0x000fe20004000000 */
[----:B------:R2:W-:Y:S01]  /*edb0*/  STS.64 [R6+0x8], R32 ;  /* 0x0000082006007388 */ /* 0x0005e20000000a00 */
[----:B------:R-:W-:-:S03]  /*edc0*/  SEL R3, R14, R3, !P1 ;  /* 0x000000030e037207 */ /* 0x000fc60004800000 */
[----:B------:R2:W-:Y:S04]  /*edd0*/  STS.64 [R6+0x18], R24 ;  /* 0x0000181806007388 */ /* 0x0005e80000000a00 */
[----:B------:R2:W-:Y:S04]  /*ede0*/  STS [R6], R7 ;  /* 0x0000000706007388 */ /* 0x0005e80000000800 */
[----:B------:R2:W-:Y:S02]  /*edf0*/  STS [R6+0x10], R3 ;  /* 0x0000100306007388 */ /* 0x0005e40000000800 */
.L_x_2992:
[----:B------:R-:W-:Y:S05]  /*ee00*/  BSYNC.RECONVERGENT B0 ;  /* 0x0000000000007941 */ /* 0x000fea0003800200 */
.L_x_2991:
[----:B------:R-:W-:Y:S01]  /*ee10*/  IMAD.MOV.U32 R4, RZ, RZ, R21 ;  /* 0x000000ffff047224 */ /* 0x000fe200078e0015 */
[----:B------:R-:W-:Y:S06]  /*ee20*/  @P2 BRA `(.L_x_2993) ;  /* 0xfffffffc004c2947 */ /* 0x000fec000383ffff */
.L_x_2990:
[----:B------:R-:W3:Y:S02]  /*ee30*/  LDCU UR4, c[0x0][0x3b0] ;  /* 0x00007600ff0477ac */ /* 0x000ee40008000800 */
[----:B---3--:R-:W-:-:S09]  /*ee40*/  UISETP.NE.AND UP0, UPT, UR4, URZ, UPT ;  /* 0x000000ff0400728c */ /* 0x008fd2000bf05270 */
[----:B------:R-:W-:Y:S05]  /*ee50*/  BRA.U !UP0, `(.L_x_2994) ;  /* 0x00000005088c7547 */ /* 0x000fea000b800000 */
[----:B------:R-:W3:Y:S02]  /*ee60*/  LDC R16, c[0x0][0x360] ;  /* 0x0000d800ff107b82 */ /* 0x000ee40000000800 */
[----:B---3--:R-:W-:Y:S01]  /*ee70*/  ISETP.GE.U32.AND P0, PT, R16, 0x21, PT ;  /* 0x000000211000780c */ /* 0x008fe20003f06070 */
[----:B-12---:R-:W-:-:S12]  /*ee80*/  IMAD.MOV.U32 R6, RZ, RZ, R16 ;  /* 0x000000ffff067224 */ /* 0x006fd800078e0010 */
[----:B------:R-:W-:Y:S05]  /*ee90*/  @!P0 BRA `(.L_x_2995) ;  /* 0x0000000000ec8947 */ /* 0x000fea0003800000 */
[----:B------:R-:W1:Y:S01]  /*eea0*/  S2UR UR5, SR_CgaCtaId ;  /* 0x00000000000579c3 */ /* 0x000e620000008800 */
[----:B------:R-:W-:Y:S01]  /*eeb0*/  UMOV UR4, 0x400 ;  /* 0x0000040000047882 */ /* 0x000fe20000000000 */
[----:B------:R-:W-:Y:S01]  /*eec0*/  IMAD R4, R2, R16, R17 ;  /* 0x0000001002047224 */ /* 0x000fe200078e0211 */
[----:B------:R-:W-:Y:S01]  /*eed0*/  UIADD3 UR4, UPT, UPT, UR4, 0x10, URZ ;  /* 0x0000001004047890 */ /* 0x000fe2000fffe0ff */
[----:B------:R-:W-:Y:S01]  /*eee0*/  MOV R32, R0 ;  /* 0x0000000000207202 */ /* 0x000fe20000000f00 */
[----:B------:R-:W-:Y:S01]  /*eef0*/  IMAD.MOV.U32 R6, RZ, RZ, 0x20 ;  /* 0x00000020ff067424 */ /* 0x000fe200078e00ff */
[----:B------:R-:W-:Y:S01]  /*ef00*/  ISETP.GE.U32.AND P0, PT, R16, 0x40, PT ;  /* 0x000000401000780c */ /* 0x000fe20003f06070 */
[----:B-1----:R-:W-:-:S06]  /*ef10*/  ULEA UR4, UR5, UR4, 0x18 ;  /* 0x0000000405047291 */ /* 0x002fcc000f8ec0ff */
[----:B------:R-:W-:-:S05]  /*ef20*/  LEA R10, R4, UR4, 0x5 ;  /* 0x00000004040a7c11 */ /* 0x000fca000f8e28ff */
[----:B------:R1:W-:Y:S04]  /*ef30*/  STS.64 [R10+0x8], R32 ;  /* 0x000008200a007388 */ /* 0x0003e80000000a00 */
[----:B------:R1:W-:Y:S04]  /*ef40*/  STS.64 [R10+0x18], R24 ;  /* 0x000018180a007388 */ /* 0x0003e80000000a00 */
[----:B------:R1:W-:Y:S04]  /*ef50*/  STS [R10], R7 ;  /* 0x000000070a007388 */ /* 0x0003e80000000800 */
[----:B------:R1:W-:Y:S01]  /*ef60*/  STS [R10+0x10], R3 ;  /* 0x000010030a007388 */ /* 0x0003e20000000800 */
[----:B------:R-:W-:Y:S05]  /*ef70*/  @!P0 BRA `(.L_x_2995) ;  /* 0x0000000000b48947 */ /* 0x000fea0003800000 */
[----:B------:R-:W-:-:S07]  /*ef80*/  IMAD.MOV.U32 R4, RZ, RZ, R16 ;  /* 0x000000ffff047224 */ /* 0x000fce00078e0010 */
.L_x_2998:
        /* <DEDUP_REMOVED lines=41> */
.L_x_2997:
[----:B------:R-:W-:Y:S05]  /*f220*/  BSYNC.RECONVERGENT B0 ;  /* 0x0000000000007941 */ /* 0x000fea0003800200 */
.L_x_2996:
[----:B------:R-:W-:Y:S01]  /*f230*/  MOV R4, R20 ;  /* 0x0000001400047202 */ /* 0x000fe20000000f00 */
[----:B------:R-:W-:Y:S06]  /*f240*/  @P2 BRA `(.L_x_2998) ;  /* 0xfffffffc00502947 */ /* 0x000fec000383ffff */
.L_x_2995:
[----:B------:R-:W-:Y:S01]  /*f250*/  ISETP.GE.U32.AND P0, PT, R6, 0x2, PT ;  /* 0x000000020600780c */ /* 0x000fe20003f06070 */
[----:B------:R-:W-:Y:S05]  /*f260*/  WARPSYNC.ALL ;  /* 0x0000000000007948 */ /* 0x000fea0003800000 */
[----:B------:R-:W-:Y:S07]  /*f270*/  BAR.SYNC.DEFER_BLOCKING 0x0 ;  /* 0x0000000000007b1d */ /* 0x000fee0000010000 */
[----:B------:R-:W-:Y:S05]  /*f280*/  @!P0 BRA `(.L_x_2994) ;  /* 0x0000000000808947 */ /* 0x000fea0003800000 */
[----:B------:R-:W-:-:S07]  /*f290*/  IMAD.MOV.U32 R4, RZ, RZ, 0x1 ;  /* 0x00000001ff047424 */ /* 0x000fce00078e00ff */
.L_x_2999:
[----:B------:R-:W3:Y:S04]  /*f2a0*/  SHFL.DOWN PT, R5, R0, R4, 0x1f ;  /* 0x08001f0400057589 */ /* 0x000ee800000e0000 */
[----:B------:R-:W4:Y:S04]  /*f2b0*/  SHFL.DOWN PT, R12, R3, R4, 0x1f ;  /* 0x08001f04030c7589 */ /* 0x000f2800000e0000 */
[----:B------:R-:W5:Y:S04]  /*f2c0*/  SHFL.DOWN PT, R8, R7, R4, 0x1f ;  /* 0x08001f0407087589 */ /* 0x000f6800000e0000 */
[----:B------:R-:W0:Y:S04]  /*f2d0*/  SHFL.DOWN PT, R11, R24, R4, 0x1f ;  /* 0x08001f04180b7589 */ /* 0x000e2800000e0000 */
[----:B-12---:R-:W1:Y:S04]  /*f2e0*/  SHFL.DOWN PT, R10, R33, R4, 0x1f ;  /* 0x08001f04210a7589 */ /* 0x006e6800000e0000 */
[----:B------:R2:W1:Y:S01]  /*f2f0*/  SHFL.DOWN PT, R14, R25, R4, 0x1f ;  /* 0x08001f04190e7589 */ /* 0x00046200000e0000 */
[----:B---3--:R-:W-:-:S02]  /*f300*/  ISETP.GE.U32.AND P0, PT, R0, R5, PT ;  /* 0x000000050000720c */ /* 0x008fc40003f06070 */
[----:B----4-:R-:W-:Y:S01]  /*f310*/  ISETP.NE.AND P2, PT, R3, R12, PT ;  /* 0x0000000c0300720c */ /* 0x010fe20003f45270 */
[----:B--2---:R-:W-:Y:S01]  /*f320*/  IMAD.SHL.U32 R4, R4, 0x2, RZ ;  /* 0x0000000204047824 */ /* 0x004fe200078e00ff */
[CC--:B-----5:R-:W-:Y:S02]  /*f330*/  ISETP.NE.AND P3, PT, R7.reuse, R8.reuse, PT ;  /* 0x000000080700720c */ /* 0x0e0fe40003f65270 */
[----:B------:R-:W-:Y:S02]  /*f340*/  ISETP.GT.AND P4, PT, R7, R8, PT ;  /* 0x000000080700720c */ /* 0x000fe40003f84270 */
[----:B0-----:R-:W-:Y:S02]  /*f350*/  ISETP.GE.U32.AND P1, PT, R24, R11, PT ;  /* 0x0000000b1800720c */ /* 0x001fe40003f26070 */
[----:B-1----:R-:W-:Y:S02]  /*f360*/  ISETP.GE.AND.EX P0, PT, R33, R10, PT, P0 ;  /* 0x0000000a2100720c */ /* 0x002fe40003f06300 */
[----:B------:R-:W-:-:S02]  /*f370*/  ISETP.GE.AND.EX P1, PT, R25, R14, PT, P1 ;  /* 0x0000000e1900720c */ /* 0x000fc40003f26310 */
[----:B------:R-:W-:Y:S02]  /*f380*/  SEL R9, RZ, 0xffffffff, !P0 ;  /* 0xffffffffff097807 */ /* 0x000fe40004000000 */
[----:B------:R-:W-:Y:S02]  /*f390*/  ISETP.GT.AND P0, PT, R3, R12, PT ;  /* 0x0000000c0300720c */ /* 0x000fe40003f04270 */
[----:B------:R-:W-:Y:S02]  /*f3a0*/  SEL R13, RZ, 0xffffffff, !P1 ;  /* 0xffffffffff0d7807 */ /* 0x000fe40004800000 */
[----:B------:R-:W-:Y:S02]  /*f3b0*/  @P2 SEL R13, RZ, 0xffffffff, P0 ;  /* 0xffffffffff0d2807 */ /* 0x000fe40000000000 */
[----:B------:R-:W-:Y:S02]  /*f3c0*/  ISETP.GE.AND P2, PT, R4, R6, PT ;  /* 0x000000060400720c */ /* 0x000fe40003f46270 */
[----:B------:R-:W-:-:S02]  /*f3d0*/  @P3 SEL R9, RZ, 0xffffffff, P4 ;  /* 0xffffffffff093807 */ /* 0x000fc40002000000 */
        /* <DEDUP_REMOVED lines=11> */
.L_x_2994:
[----:B------:R-:W3:Y:S01]  /*f490*/  LDC R4, c[0x0][0x56c] ;  /* 0x00015b00ff047b82 */ /* 0x000ee20000000800 */
[----:B0-----:R-:W-:Y:S01]  /*f4a0*/  IMAD.MOV.U32 R23, RZ, RZ, RZ ;  /* 0x000000ffff177224 */ /* 0x001fe200078e00ff */
[C---:B---3--:R-:W-:Y:S01]  /*f4b0*/  ISETP.NE.AND P0, PT, R4.reuse, RZ, PT ;  /* 0x000000ff0400720c */ /* 0x048fe20003f05270 */
[----:B------:R-:W-:-:S05]  /*f4c0*/  VIADD R16, R4, 0xffffffff ;  /* 0xffffffff04107836 */ /* 0x000fca0000000000 */
[----:B-12---:R-:W-:-:S05]  /*f4d0*/  VIMNMX.U32 R6, PT, PT, R16, 0x18, PT ;  /* 0x0000001810067848 */ /* 0x006fca0003fe0000 */
        /* <DEDUP_REMOVED lines=276> */
.L_x_3000:
        /* <DEDUP_REMOVED lines=9> */
[----:B-1----:R-:W-:-:S04]  /*106b0*/  SHF.R.U32.HI R9, RZ, UR4, R8 ;  /* 0x00000004ff097c19 */ /* 0x002fc80008011608 */
[----:B------:R-:W-:-:S05]  /*106c0*/  IADD3 R4, PT, PT, -R9, RZ, RZ ;  /* 0x000000ff09047210 */ /* 0x000fca0007ffe1ff */
        /* <DEDUP_REMOVED lines=265> */
.L_x_3001:
        /* <DEDUP_REMOVED lines=9> */
.L_x_3004:
[----:B------:R-:W0:Y:S01]  /*117f0*/  I2F.U32.RP R9, R8 ;  /* 0x0000000800097306 */ /* 0x000e220000209000 */
[----:B------:R-:W-:-:S07]  /*11800*/  IMAD.MOV.U32 R12, RZ, RZ, R8 ;  /* 0x000000ffff0c7224 */ /* 0x000fce00078e0008 */
[----:B0-----:R-:W0:Y:S02]  /*11810*/  MUFU.RCP R9, R9 ;  /* 0x0000000900097308 */ /* 0x001e240000001000 */
[----:B0-----:R-:W-:-:S06]  /*11820*/  VIADD R4, R9, 0xffffffe ;  /* 0x0ffffffe09047836 */ /* 0x001fcc0000000000 */
        /* <DEDUP_REMOVED lines=19> */
.L_x_3003:
        /* <DEDUP_REMOVED lines=43> */
.L_x_3006:
[----:B------:R-:W-:-:S07]  /*11c10*/  MOV R10, 0x11c30 ;  /* 0x00011c30000a7802 */ /* 0x000fce0000000f00 */
[----:B------:R-:W-:Y:S05]  /*11c20*/  CALL.REL.NOINC `($__internal_13_$__cuda_sm20_div_u64) ;  /* 0x0000005000a07944 */ /* 0x000fea0003c00000 */
.L_x_3007:
[----:B------:R-:W-:Y:S05]  /*11c30*/  BSYNC.RECONVERGENT B0 ;  /* 0x0000000000007941 */ /* 0x000fea0003800200 */
.L_x_3005:
[----:B------:R-:W0:Y:S02]  /*11c40*/  LDCU.64 UR4, c[0x0][0x780] ;  /* 0x0000f000ff0477ac */ /* 0x000e240008000a00 */
[----:B0-----:R-:W-:Y:S02]  /*11c50*/  UISETP.NE.U32.AND UP0, UPT, UR4, URZ, UPT ;  /* 0x000000ff0400728c */ /* 0x001fe4000bf05070 */
[----:B------:R-:W-:Y:S02]  /*11c60*/  IADD3 R4, P1, PT, R4, UR4, RZ ;  /* 0x0000000404047c10 */ /* 0x000fe4000ff3e0ff */
[----:B------:R-:W-:Y:S02]  /*11c70*/  UISETP.NE.AND.EX UP0, UPT, UR5, URZ, UPT, UP0 ;  /* 0x000000ff0500728c */ /* 0x000fe4000bf05300 */
[----:B------:R-:W-:-:S04]  /*11c80*/  IADD3.X R5, PT, PT, R5, UR5, RZ, P1, !PT ;  /* 0x0000000505057c10 */ /* 0x000fc80008ffe4ff */
[----:B------:R-:W-:-:S04]  /*11c90*/  PLOP3.LUT P0, PT, PT, PT, UP0, 0x80, 0x8 ;  /* 0x000000000008781c */ /* 0x000fc80003f0f008 */
[----:B------:R-:W-:-:S13]  /*11ca0*/  PLOP3.LUT P0, PT, P0, PT, PT, 0x8, 0x80 ;  /* 0x000000000080781c */ /* 0x000fda000070e170 */
.L_x_3002:
        /* <DEDUP_REMOVED lines=16> */
[----:B------:R-:W-:Y:S01]  /*11db0*/  HFMA2 R10, -RZ, RZ, 0, 0 ;  /* 0x00000000ff0a7431 */ /* 0x000fe200000001ff */
[----:B------:R-:W-:Y:S01]  /*11dc0*/  ISETP.NE.AND P1, PT, R16, RZ, PT ;  /* 0x000000ff1000720c */ /* 0x000fe20003f25270 */
        /* <DEDUP_REMOVED lines=263> */
[----:B------:R-:W1:Y:S01]  /*12e40*/  LDCU UR4, c[0x0][0x698] ;  /* 0x0000d300ff0477ac */ /* 0x000e620008000800 */
[----:B------:R-:W2:Y:S03]  /*12e50*/  LDCU UR5, c[0x0][0x75c] ;  /* 0x0000eb80ff0577ac */ /* 0x000ea60008000800 */
[----:B0-----:R-:W-:-:S05]  /*12e60*/  IMAD.HI.U32 R9, R15, UR7, R14 ;  /* 0x000000070f097c27 */ /* 0x001fca000f8e000e */
[----:B-1----:R-:W-:-:S05]  /*12e70*/  SHF.R.U32.HI R9, RZ, UR4, R9 ;  /* 0x00000004ff097c19 */ /* 0x002fca0008011609 */
[----:B------:R-:W-:-:S04]  /*12e80*/  IMAD.MOV R9, RZ, RZ, -R9 ;  /* 0x000000ffff097224 */ /* 0x000fc800078e0a09 */
[----:B------:R-:W-:-:S04]  /*12e90*/  IMAD R14, R9, UR6, R15 ;  /* 0x00000006090e7c24 */ /* 0x000fc8000f8e020f */
[----:B--2---:R-:W-:-:S07]  /*12ea0*/  IMAD R23, R14, UR5, R23 ;  /* 0x000000050e177c24 */ /* 0x004fce000f8e0217 */
.L_x_3009:
        /* <DEDUP_REMOVED lines=276> */
.L_x_3010:
        /* <DEDUP_REMOVED lines=18> */
[----:B------:R-:W-:Y:S01]  /*14110*/  MOV R32, R0 ;  /* 0x0000000000207202 */ /* 0x000fe20000000f00 */
[----:B0-----:R-:W-:-:S10]  /*14120*/  IMAD R6, R8, UR4, R9 ;  /* 0x0000000408067c24 */ /* 0x001fd4000f8e0209 */
[----:B--2---:R-:W-:Y:S01]  /*14130*/  @!P1 IMAD R6, R6, UR5, R17 ;  /* 0x0000000506069c24 */ /* 0x004fe2000f8e0211 */
[----:B------:R-:W-:-:S03]  /*14140*/  PLOP3.LUT P1, PT, PT, PT, PT, 0x80, 0x8 ;  /* 0x000000000008781c */ /* 0x000fc60003f2f070 */
[----:B-1----:R-:W-:-:S05]  /*14150*/  IMAD.WIDE.U32 R10, R6, 0x20, R10 ;  /* 0x00000020060a7825 */ /* 0x002fca00078e000a */
[----:B------:R0:W-:Y:S04]  /*14160*/  STG.E.64 desc[UR36][R10.64+0x8], R32 ;  /* 0x000008200a007986 */ /* 0x0001e8000c101b24 */
[----:B------:R0:W-:Y:S04]  /*14170*/  STG.E.64 desc[UR36][R10.64+0x18], R24 ;  /* 0x000018180a007986 */ /* 0x0001e8000c101b24 */
[----:B------:R0:W-:Y:S04]  /*14180*/  STG.E desc[UR36][R10.64], R7 ;  /* 0x000000070a007986 */ /* 0x0001e8000c101924 */
[----:B------:R0:W-:Y:S02]  /*14190*/  STG.E desc[UR36][R10.64+0x10], R3 ;  /* 0x000010030a007986 */ /* 0x0001e4000c101924 */
.L_x_3012:
[----:B------:R-:W-:Y:S05]  /*141a0*/  BSYNC.RECONVERGENT B0 ;  /* 0x0000000000007941 */ /* 0x000fea0003800200 */
.L_x_3011:
        /* <DEDUP_REMOVED lines=35> */
.L_x_3014:
[----:B------:R-:W-:Y:S05]  /*143e0*/  BSYNC.RECONVERGENT B0 ;  /* 0x0000000000007941 */ /* 0x000fea0003800200 */
.L_x_3013:
        /* <DEDUP_REMOVED lines=21> */
[----:B0-----:R-:W-:-:S02]  /*14540*/  IMAD.U32 R3, RZ, RZ, UR9 ;  /* 0x00000009ff037e24 */ /* 0x001fc4000f8e00ff */
        /* <DEDUP_REMOVED lines=20> */
.L_x_3019:
[----:B------:R-:W-:-:S04]  /*14690*/  IMAD.IADD R13, R25, 0x1, R0 ;  /* 0x00000001190d7824 */ /* 0x000fc800078e0200 */
[----:B--2---:R-:W-:-:S05]  /*146a0*/  IMAD.WIDE.U32 R12, R13, 0x20, R10 ;  /* 0x000000200d0c7825 */ /* 0x004fca00078e000a */
[----:B------:R-:W2:Y:S04]  /*146b0*/  LDG.E R6, desc[UR36][R12.64] ;  /* 0x000000240c067981 */ /* 0x000ea8000c1e1900 */
[----:B------:R-:W3:Y:S04]  /*146c0*/  LDG.E R8, desc[UR36][R12.64+0x10] ;  /* 0x000010240c087981 */ /* 0x000ee8000c1e1900 */
[----:B------:R-:W4:Y:S04]  /*146d0*/  LDG.E.64 R14, desc[UR36][R12.64+0x8] ;  /* 0x000008240c0e7981 */ /* 0x000f28000c1e1b00 */
[----:B------:R-:W5:Y:S01]  /*146e0*/  LDG.E.64 R20, desc[UR36][R12.64+0x18] ;  /* 0x000018240c147981 */ /* 0x000f62000c1e1b00 */
[----:B------:R-:W-:-:S02]  /*146f0*/  IADD3 R0, PT, PT, R27, R0, RZ ;  /* 0x000000001b007210 */ /* 0x000fc40007ffe0ff */
[CC--:B--2---:R-:W-:Y:S02]  /*14700*/  ISETP.NE.AND P4, PT, R3.reuse, R6.reuse, PT ;  /* 0x000000060300720c */ /* 0x0c4fe40003f85270 */
[----:B------:R-:W-:Y:S02]  /*14710*/  ISETP.GT.AND P2, PT, R3, R6, PT ;  /* 0x000000060300720c */ /* 0x000fe40003f44270 */
[C---:B---3--:R-:W-:Y:S02]  /*14720*/  ISETP.NE.AND P5, PT, R7.reuse, R8, PT ;  /* 0x000000080700720c */ /* 0x048fe40003fa5270 */
[----:B------:R-:W-:Y:S02]  /*14730*/  SEL R24, RZ, 0xffffffff, P2 ;  /* 0xffffffffff187807 */ /* 0x000fe40001000000 */
[----:B----4-:R-:W-:Y:S02]  /*14740*/  ISETP.GE.U32.AND P3, PT, R16, R14, PT ;  /* 0x0000000e1000720c */ /* 0x010fe40003f66070 */
[----:B------:R-:W-:-:S02]  /*14750*/  ISETP.GT.AND P6, PT, R7, R8, PT ;  /* 0x000000080700720c */ /* 0x000fc40003fc4270 */
[----:B-----5:R-:W-:Y:S02]  /*14760*/  ISETP.GE.U32.AND P2, PT, R18, R20, PT ;  /* 0x000000141200720c */ /* 0x020fe40003f46070 */
[----:B------:R-:W-:Y:S02]  /*14770*/  ISETP.GE.AND.EX P3, PT, R9, R15, PT, P3 ;  /* 0x0000000f0900720c */ /* 0x000fe40003f66330 */
[----:B------:R-:W-:Y:S02]  /*14780*/  ISETP.GE.AND.EX P2, PT, R19, R21, PT, P2 ;  /* 0x000000151300720c */ /* 0x000fe40003f46320 */
[----:B------:R-:W-:Y:S02]  /*14790*/  @!P4 SEL R24, RZ, 0xffffffff, !P3 ;  /* 0xffffffffff18c807 */ /* 0x000fe40005800000 */
[----:B------:R-:W-:Y:S02]  /*147a0*/  ISETP.GE.U32.AND P4, PT, R0, UR8, PT ;  /* 0x0000000800007c0c */ /* 0x000fe4000bf86070 */
        /* <DEDUP_REMOVED lines=10> */
[----:B------:R-:W-:Y:S02]  /*14850*/  SEL R19, R21, R19, !P3 ;  /* 0x0000001315137207 */ /* 0x000fe40005800000 */
[----:B------:R-:W-:Y:S01]  /*14860*/  SEL R7, R8, R7, !P3 ;  /* 0x0000000708077207 */ /* 0x000fe20005800000 */
[----:B------:R-:W-:Y:S06]  /*14870*/  @!P4 BRA `(.L_x_3019) ;  /* 0xfffffffc0084c947 */ /* 0x000fec000383ffff */
[----:B------:R-:W-:Y:S05]  /*14880*/  BSYNC.RECONVERGENT B1 ;  /* 0x0000000000017941 */ /* 0x000fea0003800200 */
.L_x_3018:
[----:B------:R-:W-:Y:S05]  /*14890*/  BRA `(.L_x_3017) ;  /* 0x0000000000bc7947 */ /* 0x000fea0003800000 */
.L_x_3016:
        /* <DEDUP_REMOVED lines=9> */
[----:B------:R-:W-:Y:S01]  /*14930*/  MOV R19, UR11 ;  /* 0x0000000b00137c02 */ /* 0x000fe20008000f00 */
[----:B------:R-:W-:Y:S02]  /*14940*/  IMAD.U32 R18, RZ, RZ, UR10 ;  /* 0x0000000aff127e24 */ /* 0x000fe4000f8e00ff */
[----:B------:R-:W-:-:S03]  /*14950*/  IMAD.MOV.U32 R25, RZ, RZ, R2 ;  /* 0x000000ffff197224 */ /* 0x000fc600078e0002 */
[----:B------:R-:W2:Y:S08]  /*14960*/  LDC.64 R10, c[0x0][0x788] ;  /* 0x0001e200ff0a7b82 */ /* 0x000eb00000000a00 */
[----:B------:R-:W3:Y:S01]  /*14970*/  LDC R28, c[0x0][0x364] ;  /* 0x0000d900ff1c7b82 */ /* 0x000ee20000000800 */
[----:B0-----:R-:W-:-:S07]  /*14980*/  IMAD R8, R8, UR5, RZ ;  /* 0x0000000508087c24 */ /* 0x001fce000f8e02ff */
.L_x_3020:
[----:B------:R-:W-:-:S04]  /*14990*/  IMAD.IADD R0, R8, 0x1, R25 ;  /* 0x0000000108007824 */ /* 0x000fc800078e0219 */
[----:B-1----:R-:W-:-:S04]  /*149a0*/  IMAD R13, R0, R27, R17 ;  /* 0x0000001b000d7224 */ /* 0x002fc800078e0211 */
[----:B--2---:R-:W-:-:S05]  /*149b0*/  IMAD.WIDE.U32 R12, R13, 0x20, R10 ;  /* 0x000000200d0c7825 */ /* 0x004fca00078e000a */
[----:B------:R-:W2:Y:S04]  /*149c0*/  LDG.E R0, desc[UR36][R12.64] ;  /* 0x000000240c007981 */ /* 0x000ea8000c1e1900 */
[----:B------:R-:W4:Y:S04]  /*149d0*/  LDG.E.64 R14, desc[UR36][R12.64+0x8] ;  /* 0x000008240c0e7981 */ /* 0x000f28000c1e1b00 */
[----:B------:R-:W5:Y:S04]  /*149e0*/  LDG.E R6, desc[UR36][R12.64+0x10] ;  /* 0x000010240c067981 */ /* 0x000f68000c1e1900 */
[----:B------:R-:W5:Y:S01]  /*149f0*/  LDG.E.64 R20, desc[UR36][R12.64+0x18] ;  /* 0x000018240c147981 */ /* 0x000f62000c1e1b00 */
[----:B---3--:R-:W-:Y:S01]  /*14a00*/  IMAD.IADD R25, R28, 0x1, R25 ;  /* 0x000000011c197824 */ /* 0x008fe200078e0219 */
[----:B--2---:R-:W-:-:S02]  /*14a10*/  ISETP.NE.AND P4, PT, R3, R0, PT ;  /* 0x000000000300720c */ /* 0x004fc40003f85270 */
[----:B------:R-:W-:Y:S02]  /*14a20*/  ISETP.GT.AND P2, PT, R3, R0, PT ;  /* 0x000000000300720c */ /* 0x000fe40003f44270 */
[----:B----4-:R-:W-:Y:S02]  /*14a30*/  ISETP.GE.U32.AND P3, PT, R16, R14, PT ;  /* 0x0000000e1000720c */ /* 0x010fe40003f66070 */
[----:B-----5:R-:W-:Y:S02]  /*14a40*/  ISETP.NE.AND P5, PT, R7, R6, PT ;  /* 0x000000060700720c */ /* 0x020fe40003fa5270 */
[----:B------:R-:W-:Y:S02]  /*14a50*/  ISETP.GE.AND.EX P3, PT, R9, R15, PT, P3 ;  /* 0x0000000f0900720c */ /* 0x000fe40003f66330 */
[----:B------:R-:W-:Y:S02]  /*14a60*/  SEL R24, RZ, 0xffffffff, P2 ;  /* 0xffffffffff187807 */ /* 0x000fe40001000000 */
[----:B------:R-:W-:-:S02]  /*14a70*/  ISETP.GE.U32.AND P2, PT, R18, R20, PT ;  /* 0x000000141200720c */ /* 0x000fc40003f46070 */
[----:B------:R-:W-:Y:S02]  /*14a80*/  @!P4 SEL R24, RZ, 0xffffffff, !P3 ;  /* 0xffffffffff18c807 */ /* 0x000fe40005800000 */
[----:B------:R-:W-:Y:S02]  /*14a90*/  ISETP.GT.AND P6, PT, R7, R6, PT ;  /* 0x000000060700720c */ /* 0x000fe40003fc4270 */
[----:B------:R-:W-:Y:S02]  /*14aa0*/  ISETP.GE.AND.EX P2, PT, R19, R21, PT, P2 ;  /* 0x000000151300720c */ /* 0x000fe40003f46320 */
[----:B------:R-:W-:Y:S02]  /*14ab0*/  LOP3.LUT R24, R24, 0x1, RZ, 0xc0, !PT ;  /* 0x0000000118187812 */ /* 0x000fe400078ec0ff */
[----:B------:R-:W-:Y:S02]  /*14ac0*/  SEL R26, RZ, 0xffffffff, P6 ;  /* 0xffffffffff1a7807 */ /* 0x000fe40003000000 */
[----:B------:R-:W-:-:S02]  /*14ad0*/  @!P5 SEL R26, RZ, 0xffffffff, !P2 ;  /* 0xffffffffff1ad807 */ /* 0x000fc40005000000 */
[----:B------:R-:W-:-:S04]  /*14ae0*/  ISETP.NE.U32.AND P2, PT, R24, 0x1, PT ;  /* 0x000000011800780c */ /* 0x000fc80003f45070 */
[----:B------:R-:W-:Y:S02]  /*14af0*/  SEL R16, R14, R16, !P2 ;  /* 0x000000100e107207 */ /* 0x000fe40005000000 */
[----:B------:R-:W-:Y:S02]  /*14b00*/  SEL R9, R15, R9, !P2 ;  /* 0x000000090f097207 */ /* 0x000fe40005000000 */
[----:B------:R-:W-:Y:S02]  /*14b10*/  SEL R3, R0, R3, !P2 ;  /* 0x0000000300037207 */ /* 0x000fe40005000000 */
[----:B------:R-:W-:Y:S02]  /*14b20*/  ISETP.GE.U32.AND P2, PT, R25, UR7, PT ;  /* 0x0000000719007c0c */ /* 0x000fe4000bf46070 */
[----:B------:R-:W-:-:S04]  /*14b30*/  LOP3.LUT R26, R26, 0x1, RZ, 0xc0, !PT ;  /* 0x000000011a1a7812 */ /* 0x000fc800078ec0ff */
[----:B------:R-:W-:-:S04]  /*14b40*/  ISETP.NE.U32.AND P3, PT, R26, 0x1, PT ;  /* 0x000000011a00780c */ /* 0x000fc80003f65070 */
[----:B------:R-:W-:Y:S02]  /*14b50*/  SEL R18, R20, R18, !P3 ;  /* 0x0000001214127207 */ /* 0x000fe40005800000 */
[----:B------:R-:W-:Y:S02]  /*14b60*/  SEL R19, R21, R19, !P3 ;  /* 0x0000001315137207 */ /* 0x000fe40005800000 */
[----:B------:R-:W-:Y:S01]  /*14b70*/  SEL R7, R6, R7, !P3 ;  /* 0x0000000706077207 */ /* 0x000fe20005800000 */
[----:B------:R-:W-:Y:S06]  /*14b80*/  @!P2 BRA `(.L_x_3020) ;  /* 0xfffffffc0080a947 */ /* 0x000fec000383ffff */
.L_x_3017:
[----:B------:R-:W-:Y:S05]  /*14b90*/  BSYNC.RECONVERGENT B0 ;  /* 0x0000000000007941 */ /* 0x000fea0003800200 */
.L_x_3015:
[----:B------:R-:W0:Y:S01]  /*14ba0*/  LDCU UR5, c[0x0][0x360] ;  /* 0x00006c00ff0577ac */ /* 0x000e220008000800 */
        /* <DEDUP_REMOVED lines=9> */
[----:B------:R0:W-:Y:S04]  /*14c40*/  STS [R0], R3 ;  /* 0x0000000300007388 */ /* 0x0001e80000000800 */
[----:B------:R0:W-:Y:S01]  /*14c50*/  STS [R0+0x10], R7 ;  /* 0x0000100700007388 */ /* 0x0001e20000000800 */
[----:B------:R-:W-:Y:S05]  /*14c60*/  BRA.U !UP0, `(.L_x_3021) ;  /* 0x0000000108b47547 */ /* 0x000fea000b800000 */
[----:B------:R-:W-:-:S05]  /*14c70*/  UMOV UR4, UR6 ;  /* 0x0000000600047c82 */ /* 0x000fca0008000000 */
.L_x_3024:
        /* <DEDUP_REMOVED lines=9> */
[----:B0-----:R-:W0:Y:S04]  /*14d10*/  LDS R8, [R6] ;  /* 0x0000000006087984 */ /* 0x001e280000000800 */
[----:B------:R-:W1:Y:S04]  /*14d20*/  LDS R14, [R6+0x10] ;  /* 0x00001000060e7984 */ /* 0x000e680000000800 */
[----:B------:R-:W2:Y:S04]  /*14d30*/  LDS.64 R10, [R6+0x8] ;  /* 0x00000800060a7984 */ /* 0x000ea80000000a00 */
[----:B------:R-:W3:Y:S01]  /*14d40*/  LDS.64 R12, [R6+0x18] ;  /* 0x00001800060c7984 */ /* 0x000ee20000000a00 */
[----:B0-----:R-:W-:-:S02]  /*14d50*/  ISETP.NE.AND P4, PT, R3, R8, PT ;  /* 0x000000080300720c */ /* 0x001fc40003f85270 */
[----:B------:R-:W-:Y:S02]  /*14d60*/  ISETP.GT.AND P2, PT, R3, R8, PT ;  /* 0x000000080300720c */ /* 0x000fe40003f44270 */
[C---:B-1----:R-:W-:Y:S02]  /*14d70*/  ISETP.NE.AND P5, PT, R7.reuse, R14, PT ;  /* 0x0000000e0700720c */ /* 0x042fe40003fa5270 */
[----:B------:R-:W-:Y:S02]  /*14d80*/  SEL R15, RZ, 0xffffffff, P2 ;  /* 0xffffffffff0f7807 */ /* 0x000fe40001000000 */
[----:B--2---:R-:W-:Y:S02]  /*14d90*/  ISETP.GE.U32.AND P3, PT, R16, R10, PT ;  /* 0x0000000a1000720c */ /* 0x004fe40003f66070 */
[----:B------:R-:W-:Y:S02]  /*14da0*/  ISETP.GT.AND P6, PT, R7, R14, PT ;  /* 0x0000000e0700720c */ /* 0x000fe40003fc4270 */
[----:B---3--:R-:W-:-:S02]  /*14db0*/  ISETP.GE.U32.AND P2, PT, R18, R12, PT ;  /* 0x0000000c1200720c */ /* 0x008fc40003f46070 */
[----:B------:R-:W-:Y:S02]  /*14dc0*/  ISETP.GE.AND.EX P3, PT, R9, R11, PT, P3 ;  /* 0x0000000b0900720c */ /* 0x000fe40003f66330 */
[----:B------:R-:W-:Y:S02]  /*14dd0*/  ISETP.GE.AND.EX P2, PT, R19, R13, PT, P2 ;  /* 0x0000000d1300720c */ /* 0x000fe40003f46320 */
[----:B------:R-:W-:Y:S02]  /*14de0*/  @!P4 SEL R15, RZ, 0xffffffff, !P3 ;  /* 0xffffffffff0fc807 */ /* 0x000fe40005800000 */
        /* <DEDUP_REMOVED lines=9> */
[----:B------:R-:W-:Y:S01]  /*14e80*/  SEL R18, R12, R18, !P3 ;  /* 0x000000120c127207 */ /* 0x000fe20005800000 */
[----:B------:R1:W-:Y:S01]  /*14e90*/  STS [R0], R3 ;  /* 0x0000000300007388 */ /* 0x0003e20000000800 */
[----:B------:R-:W-:Y:S02]  /*14ea0*/  SEL R19, R13, R19, !P3 ;  /* 0x000000130d137207 */ /* 0x000fe40005800000 */
[----:B------:R-:W-:Y:S02]  /*14eb0*/  SEL R7, R14, R7, !P3 ;  /* 0x000000070e077207 */ /* 0x000fe40005800000 */
[----:B------:R-:W-:Y:S01]  /*14ec0*/  MOV R8, R16 ;  /* 0x0000001000087202 */ /* 0x000fe20000000f00 */
[----:B------:R1:W-:Y:S04]  /*14ed0*/  STS.64 [R0+0x18], R18 ;  /* 0x0000181200007388 */ /* 0x0003e80000000a00 */
[----:B------:R1:W-:Y:S04]  /*14ee0*/  STS.64 [R0+0x8], R8 ;  /* 0x0000080800007388 */ /* 0x0003e80000000a00 */
[----:B------:R1:W-:Y:S02]  /*14ef0*/  STS [R0+0x10], R7 ;  /* 0x0000100700007388 */ /* 0x0003e40000000800 */
.L_x_3023:
[----:B------:R-:W-:Y:S05]  /*14f00*/  BSYNC.RECONVERGENT B0 ;  /* 0x0000000000007941 */ /* 0x000fea0003800200 */
.L_x_3022:
[----:B------:R-:W-:-:S03]  /*14f10*/  UISETP.GT.U32.AND UP0, UPT, UR4, 0x3, UPT ;  /* 0x000000030400788c */ /* 0x000fc6000bf04070 */
[----:B------:R-:W-:-:S06]  /*14f20*/  UMOV UR4, UR7 ;  /* 0x0000000700047c82 */ /* 0x000fcc0008000000 */
[----:B------:R-:W-:Y:S05]  /*14f30*/  BRA.U UP0, `(.L_x_3024) ;  /* 0xfffffffd00507547 */ /* 0x000fea000b83ffff */
.L_x_3021:
[----:B------:R-:W2:Y:S02]  /*14f40*/  LDCU UR4, c[0x0][0x3b0] ;  /* 0x00007600ff0477ac */ /* 0x000ea40008000800 */
[----:B--2---:R-:W-:-:S09]  /*14f50*/  UISETP.NE.AND UP0, UPT, UR4, URZ, UPT ;  /* 0x000000ff0400728c */ /* 0x004fd2000bf05270 */
[----:B------:R-:W-:Y:S05]  /*14f60*/  BRA.U !UP0, `(.L_x_3025) ;  /* 0x0000000508687547 */ /* 0x000fea000b800000 */
[----:B------:R-:W-:Y:S02]  /*14f70*/  UISETP.GE.U32.AND UP0, UPT, UR5, 0x21, UPT ;  /* 0x000000210500788c */ /* 0x000fe4000bf06070 */
[----:B------:R-:W-:-:S07]  /*14f80*/  UMOV UR4, UR5 ;  /* 0x0000000500047c82 */ /* 0x000fce0008000000 */
[----:B------:R-:W-:Y:S05]  /*14f90*/  BRA.U !UP0, `(.L_x_3026) ;  /* 0x0000000108d07547 */ /* 0x000fea000b800000 */
[----:B01----:R-:W-:Y:S01]  /*14fa0*/  IMAD.MOV.U32 R8, RZ, RZ, R16 ;  /* 0x000000ffff087224 */ /* 0x003fe200078e0010 */
        /* <DEDUP_REMOVED lines=8> */
.L_x_3029:
        /* <DEDUP_REMOVED lines=9> */
[----:B------:R-:W0:Y:S04]  /*150c0*/  LDS R6, [R2] ;  /* 0x0000000002067984 */ /* 0x000e280000000800 */
[----:B--2---:R-:W1:Y:S04]  /*150d0*/  LDS R8, [R2+0x10] ;  /* 0x0000100002087984 */ /* 0x004e680000000800 */
[----:B------:R-:W2:Y:S04]  /*150e0*/  LDS.64 R10, [R2+0x8] ;  /* 0x00000800020a7984 */ /* 0x000ea80000000a00 */
[----:B------:R-:W3:Y:S01]  /*150f0*/  LDS.64 R12, [R2+0x18] ;  /* 0x00001800020c7984 */ /* 0x000ee20000000a00 */
[----:B0-----:R-:W-:-:S02]  /*15100*/  ISETP.GT.AND P3, PT, R3, R6, PT ;  /* 0x000000060300720c */ /* 0x001fc40003f64270 */
[----:B------:R-:W-:Y:S02]  /*15110*/  ISETP.NE.AND P5, PT, R3, R6, PT ;  /* 0x000000060300720c */ /* 0x000fe40003fa5270 */
[CC--:B-1----:R-:W-:Y:S02]  /*15120*/  ISETP.GT.AND P2, PT, R7.reuse, R8.reuse, PT ;  /* 0x000000080700720c */ /* 0x0c2fe40003f44270 */
[----:B------:R-:W-:Y:S02]  /*15130*/  ISETP.NE.AND P6, PT, R7, R8, PT ;  /* 0x000000080700720c */ /* 0x000fe40003fc5270 */
[----:B------:R-:W-:Y:S02]  /*15140*/  SEL R14, RZ, 0xffffffff, P3 ;  /* 0xffffffffff0e7807 */ /* 0x000fe40001800000 */
[----:B--2---:R-:W-:Y:S02]  /*15150*/  ISETP.GE.U32.AND P3, PT, R16, R10, PT ;  /* 0x0000000a1000720c */ /* 0x004fe40003f66070 */
[----:B------:R-:W-:-:S02]  /*15160*/  SEL R15, RZ, 0xffffffff, P2 ;  /* 0xffffffffff0f7807 */ /* 0x000fc40001000000 */
[----:B---3--:R-:W-:Y:S02]  /*15170*/  ISETP.GE.U32.AND P2, PT, R18, R12, PT ;  /* 0x0000000c1200720c */ /* 0x008fe40003f46070 */
[----:B------:R-:W-:Y:S02]  /*15180*/  ISETP.GE.AND.EX P3, PT, R9, R11, PT, P3 ;  /* 0x0000000b0900720c */ /* 0x000fe40003f66330 */
[----:B------:R-:W-:Y:S02]  /*15190*/  ISETP.GE.AND.EX P2, PT, R19, R13, PT, P2 ;  /* 0x0000000d1300720c */ /* 0x000fe40003f46320 */
        /* <DEDUP_REMOVED lines=8> */
[----:B------:R-:W-:Y:S01]  /*15220*/  SEL R9, R11, R9, !P2 ;  /* 0x000000090b097207 */ /* 0x000fe20005000000 */
[----:B------:R-:W-:Y:S01]  /*15230*/  IMAD.MOV.U32 R8, RZ, RZ, R16 ;  /* 0x000000ffff087224 */ /* 0x000fe200078e0010 */
[----:B------:R-:W-:Y:S01]  /*15240*/  SEL R18, R12, R18, !P3 ;  /* 0x000000120c127207 */ /* 0x000fe20005800000 */
[----:B------:R0:W-:Y:S01]  /*15250*/  STS [R0+0x10], R7 ;  /* 0x0000100700007388 */ /* 0x0001e20000000800 */
[----:B------:R-:W-:-:S02]  /*15260*/  SEL R19, R13, R19, !P3 ;  /* 0x000000130d137207 */ /* 0x000fc40005800000 */
[----:B------:R-:W-:Y:S01]  /*15270*/  SEL R3, R6, R3, !P2 ;  /* 0x0000000306037207 */ /* 0x000fe20005000000 */
[----:B------:R0:W-:Y:S04]  /*15280*/  STS.64 [R0+0x8], R8 ;  /* 0x0000080800007388 */ /* 0x0001e80000000a00 */
[----:B------:R0:W-:Y:S04]  /*15290*/  STS.64 [R0+0x18], R18 ;  /* 0x0000181200007388 */ /* 0x0001e80000000a00 */
[----:B------:R0:W-:Y:S02]  /*152a0*/  STS [R0], R3 ;  /* 0x0000000300007388 */ /* 0x0001e40000000800 */
.L_x_3028:
[----:B------:R-:W-:Y:S05]  /*152b0*/  BSYNC.RECONVERGENT B0 ;  /* 0x0000000000007941 */ /* 0x000fea0003800200 */
.L_x_3027:
[----:B------:R-:W-:Y:S01]  /*152c0*/  MOV R2, R20 ;  /* 0x0000001400027202 */ /* 0x000fe20000000f00 */
[----:B------:R-:W-:Y:S06]  /*152d0*/  @P4 BRA `(.L_x_3029) ;  /* 0xfffffffc00544947 */ /* 0x000fec000383ffff */
.L_x_3026:
[----:B------:R-:W-:Y:S01]  /*152e0*/  BAR.SYNC.DEFER_BLOCKING 0x0 ;  /* 0x0000000000007b1d */ /* 0x000fe20000010000 */
[----:B------:R-:W-:-:S09]  /*152f0*/  UISETP.GE.U32.AND UP0, UPT, UR4, 0x2, UPT ;  /* 0x000000020400788c */ /* 0x000fd2000bf06070 */
[----:B------:R-:W-:Y:S05]  /*15300*/  BRA.U !UP0, `(.L_x_3025) ;  /* 0x0000000108807547 */ /* 0x000fea000b800000 */
[----:B012---:R-:W-:-:S07]  /*15310*/  IMAD.MOV.U32 R0, RZ, RZ, 0x1 ;  /* 0x00000001ff007424 */ /* 0x007fce00078e00ff */
.L_x_3030:
[----:B------:R-:W0:Y:S04]  /*15320*/  SHFL.DOWN PT, R11, R16, R0, 0x1f ;  /* 0x08001f00100b7589 */ /* 0x000e2800000e0000 */
[----:B------:R-:W1:Y:S04]  /*15330*/  SHFL.DOWN PT, R10, R7, R0, 0x1f ;  /* 0x08001f00070a7589 */ /* 0x000e6800000e0000 */
[----:B------:R-:W2:Y:S04]  /*15340*/  SHFL.DOWN PT, R2, R3, R0, 0x1f ;  /* 0x08001f0003027589 */ /* 0x000ea800000e0000 */
[----:B------:R-:W3:Y:S04]  /*15350*/  SHFL.DOWN PT, R13, R18, R0, 0x1f ;  /* 0x08001f00120d7589 */ /* 0x000ee800000e0000 */
[----:B------:R-:W4:Y:S04]  /*15360*/  SHFL.DOWN PT, R6, R9, R0, 0x1f ;  /* 0x08001f0009067589 */ /* 0x000f2800000e0000 */
[----:B------:R5:W4:Y:S01]  /*15370*/  SHFL.DOWN PT, R12, R19, R0, 0x1f ;  /* 0x08001f00130c7589 */ /* 0x000b2200000e0000 */
[----:B0-----:R-:W-:-:S02]  /*15380*/  ISETP.GE.U32.AND P2, PT, R16, R11, PT ;  /* 0x0000000b1000720c */ /* 0x001fc40003f46070 */
[----:B-1----:R-:W-:Y:S01]  /*15390*/  ISETP.NE.AND P4, PT, R7, R10, PT ;  /* 0x0000000a0700720c */ /* 0x002fe20003f85270 */
[----:B-----5:R-:W-:Y:S01]  /*153a0*/  IMAD.SHL.U32 R0, R0, 0x2, RZ ;  /* 0x0000000200007824 */ /* 0x020fe200078e00ff */
[CC--:B--2---:R-:W-:Y:S02]  /*153b0*/  ISETP.NE.AND P6, PT, R3.reuse, R2.reuse, PT ;  /* 0x000000020300720c */ /* 0x0c4fe40003fc5270 */
[----:B------:R-:W-:Y:S02]  /*153c0*/  ISETP.GT.AND P5, PT, R3, R2, PT ;  /* 0x000000020300720c */ /* 0x000fe40003fa4270 */
[----:B---3--:R-:W-:Y:S02]  /*153d0*/  ISETP.GE.U32.AND P3, PT, R18, R13, PT ;  /* 0x0000000d1200720c */ /* 0x008fe40003f66070 */
[----:B----4-:R-:W-:Y:S02]  /*153e0*/  ISETP.GE.AND.EX P2, PT, R9, R6, PT, P2 ;  /* 0x000000060900720c */ /* 0x010fe40003f46320 */
[----:B------:R-:W-:-:S02]  /*153f0*/  ISETP.GE.AND.EX P3, PT, R19, R12, PT, P3 ;  /* 0x0000000c1300720c */ /* 0x000fc40003f66330 */
[----:B------:R-:W-:Y:S02]  /*15400*/  SEL R8, RZ, 0xffffffff, !P2 ;  /* 0xffffffffff087807 */ /* 0x000fe40005000000 */
[----:B------:R-:W-:Y:S02]  /*15410*/  ISETP.GT.AND P2, PT, R7, R10, PT ;  /* 0x0000000a0700720c */ /* 0x000fe40003f44270 */
[----:B------:R-:W-:Y:S02]  /*15420*/  SEL R14, RZ, 0xffffffff, !P3 ;  /* 0xffffffffff0e7807 */ /* 0x000fe40005800000 */
[----:B------:R-:W-:Y:S02]  /*15430*/  @P4 SEL R14, RZ, 0xffffffff, P2 ;  /* 0xffffffffff0e4807 */ /* 0x000fe40001000000 */
[----:B------:R-:W-:Y:S02]  /*15440*/  ISETP.GE.AND P4, PT, R0, UR4, PT ;  /* 0x0000000400007c0c */ /* 0x000fe4000bf86270 */
        /* <DEDUP_REMOVED lines=12> */
.L_x_3025:
[----:B------:R-:W-:Y:S05]  /*15510*/  @!P1 EXIT ;  /* 0x000000000000994d */ /* 0x000fea0003800000 */
[----:B------:R-:W3:Y:S02]  /*15520*/  LDCU.U8 UR4, c[0x0][0x7a0] ;  /* 0x0000f400ff0477ac */ /* 0x000ee40008000000 */
[----:B---3--:R-:W-:-:S13]  /*15530*/  ISETP.NE.AND P1, PT, RZ, UR4, PT ;  /* 0x00000004ff007c0c */ /* 0x008fda000bf25270 */
[----:B------:R-:W3:Y:S02]  /*15540*/  @P1 LDC.64 R10, c[0x0][0x798] ;  /* 0x0001e600ff0a1b82 */ /* 0x000ee40000000a00 */
[-C--:B---3--:R-:W-:Y:S02]  /*15550*/  @P1 IADD3 R16, P2, PT, R16, R10.reuse, RZ ;  /* 0x0000000a10101210 */ /* 0x088fe40007f5e0ff */
[----:B012---:R-:W-:-:S03]  /*15560*/  @P1 IADD3 R18, P3, PT, R18, R10, RZ ;  /* 0x0000000a12121210 */ /* 0x007fc60007f7e0ff */
[--C-:B------:R-:W-:Y:S02]  /*15570*/  @P1 IMAD.X R9, R9, 0x1, R11.reuse, P2 ;  /* 0x0000000109091824 */ /* 0x100fe400010e060b */
[----:B------:R-:W-:Y:S01]  /*15580*/  @P1 IMAD.X R19, R19, 0x1, R11, P3 ;  /* 0x0000000113131824 */ /* 0x000fe200018e060b */
[----:B------:R-:W-:Y:S07]  /*15590*/  @!P0 BRA `(.L_x_3031) ;  /* 0x0000000400a88947 */ /* 0x000fee0003800000 */
[----:B------:R-:W-:Y:S05]  /*155a0*/  @!P1 BRA `(.L_x_3032) ;  /* 0x00000000004c9947 */ /* 0x000fea0003800000 */
        /* <DEDUP_REMOVED lines=16> */
.L_x_3033:
[----:B------:R-:W-:Y:S01]  /*156b0*/  IMAD.MOV.U32 R16, RZ, RZ, RZ ;  /* 0x000000ffff107224 */ /* 0x000fe200078e00ff */
[----:B------:R-:W-:Y:S01]  /*156c0*/  CS2R R18, SRZ ;  /* 0x0000000000127805 */ /* 0x000fe2000001ff00 */
[----:B------:R-:W-:-:S07]  /*156d0*/  IMAD.MOV.U32 R9, RZ, RZ, RZ ;  /* 0x000000ffff097224 */ /* 0x000fce00078e00ff */
.L_x_3032:
[----:B------:R-:W0:Y:S01]  /*156e0*/  LDCU.U8 UR4, c[0x0][0x7a1] ;  /* 0x0000f420ff0477ac */ /* 0x000e220008000000 */
[----:B------:R-:W-:Y:S01]  /*156f0*/  IMAD.MOV.U32 R17, RZ, RZ, R9 ;  /* 0x000000ffff117224 */ /* 0x000fe200078e0009 */
[----:B------:R-:W-:Y:S01]  /*15700*/  MOV R25, R19 ;  /* 0x0000001300197202 */ /* 0x000fe20000000f00 */
        /* <DEDUP_REMOVED lines=22> */
.L_x_3036:
[----:B------:R-:W0:Y:S01]  /*15870*/  LDCU.64 UR4, c[0x0][0x770] ;  /* 0x0000ee00ff0477ac */ /* 0x000e220008000a00 */
[----:B------:R-:W1:Y:S01]  /*15880*/  LDC.64 R18, c[0x4][R18] ;  /* 0x0100000012127b82 */ /* 0x000e620000000a00 */
[----:B------:R-:W-:Y:S02]  /*15890*/  HFMA2 R12, -RZ, RZ, 0, 5.9604644775390625e-08 ;  /* 0x00000001ff0c7431 */ /* 0x000fe400000001ff */
[----:B------:R-:W-:Y:S01]  /*158a0*/  IMAD.MOV.U32 R8, RZ, RZ, 0x2ef ;  /* 0x000002efff087424 */ /* 0x000fe200078e00ff */
[----:B------:R-:W2:Y:S01]  /*158b0*/  LDCU.64 UR6, c[0x4][0x3d8] ;  /* 0x01007b00ff0677ac */ /* 0x000ea20008000a00 */
        /* <DEDUP_REMOVED lines=14> */
.L_x_3037:
[----:B------:R-:W-:Y:S05]  /*159a0*/  BRA `(.L_x_3038) ;  /* 0x0000000000107947 */ /* 0x000fea0003800000 */
.L_x_3035:
[----:B------:R-:W0:Y:S02]  /*159b0*/  LDCU.64 UR4, c[0x0][0x770] ;  /* 0x0000ee00ff0477ac */ /* 0x000e240008000a00 */
[----:B0-----:R-:W-:-:S05]  /*159c0*/  IADD3 R2, P0, PT, R23, UR4, RZ ;  /* 0x0000000417027c10 */ /* 0x001fca000ff1e0ff */
[----:B------:R-:W-:-:S05]  /*159d0*/  IMAD.X R3, RZ, RZ, UR5, P0 ;  /* 0x00000005ff037e24 */ /* 0x000fca00080e06ff */
[----:B------:R0:W-:Y:S03]  /*159e0*/  STG.E.64 desc[UR36][R2.64], R16 ;  /* 0x0000001002007986 */ /* 0x0001e6000c101b24 */
.L_x_3038:
[----:B------:R-:W1:Y:S02]  /*159f0*/  LDCU.64 UR4, c[0x0][0x770] ;  /* 0x0000ee00ff0477ac */ /* 0x000e640008000a00 */
[----:B-1----:R-:W-:-:S05]  /*15a00*/  IADD3 R22, P0, PT, R22, UR4, RZ ;  /* 0x0000000416167c10 */ /* 0x002fca000ff1e0ff */
[----:B------:R-:W-:-:S05]  /*15a10*/  IMAD.X R23, RZ, RZ, UR5, P0 ;  /* 0x00000005ff177e24 */ /* 0x000fca00080e06ff */
[----:B------:R-:W-:Y:S01]  /*15a20*/  STG.E.64 desc[UR36][R22.64], R24 ;  /* 0x0000001816007986 */ /* 0x000fe2000c101b24 */
[----:B------:R-:W-:Y:S05]  /*15a30*/  EXIT ;  /* 0x000000000000794d */ /* 0x000fea0003800000 */
.L_x_3034:
        /* <DEDUP_REMOVED lines=9> */
[----:B------:R-:W-:Y:S01]  /*15ad0*/  IMAD.U32 R5, RZ, RZ, UR7 ;  /* 0x00000007ff057e24 */ /* 0x000fe2000f8e00ff */
[----:B---3--:R-:W-:Y:S01]  /*15ae0*/  MOV R6, UR8 ;  /* 0x0000000800067c02 */ /* 0x008fe20008000f00 */
[----:B------:R-:W-:-:S02]  /*15af0*/  IMAD.U32 R7, RZ, RZ, UR9 ;  /* 0x00000009ff077e24 */ /* 0x000fc4000f8e00ff */
[----:B----4-:R-:W-:Y:S02]  /*15b00*/  IMAD.U32 R10, RZ, RZ, UR4 ;  /* 0x00000004ff0a7e24 */ /* 0x010fe4000f8e00ff */
[----:B-1----:R-:W-:-:S07]  /*15b10*/  IMAD.U32 R11, RZ, RZ, UR5 ;  /* 0x00000005ff0b7e24 */ /* 0x002fce000f8e00ff */
[----:B------:R-:W-:-:S07]  /*15b20*/  LEPC R20, `(.L_x_3039) ;  /* 0x000000001014794e */ /* 0x000fce0000000000 */
[----:B--2---:R-:W-:Y:S05]  /*15b30*/  CALL.ABS.NOINC R14 ;  /* 0x000000000e007343 */ /* 0x004fea0003c00000 */
.L_x_3039:
        /* <DEDUP_REMOVED lines=15> */
.L_x_3040:
[----:B------:R-:W-:Y:S05]  /*15c30*/  EXIT ;  /* 0x000000000000794d */ /* 0x000fea0003800000 */
.L_x_3031:
[----:B------:R-:W0:Y:S02]  /*15c40*/  LDCU.U8 UR4, c[0x0][0x7a1] ;  /* 0x0000f420ff0477ac */ /* 0x000e240008000000 */
[----:B0-----:R-:W-:Y:S01]  /*15c50*/  UISETP.NE.AND UP0, UPT, UR4, URZ, UPT ;  /* 0x000000ff0400728c */ /* 0x001fe2000bf05270 */
[----:B------:R-:W-:Y:S10]  /*15c60*/  @!P1 BRA `(.L_x_3041) ;  /* 0x0000000000689947 */ /* 0x000ff40003800000 */
[----:B------:R-:W2:Y:S04]  /*15c70*/  LDG.E R0, desc[UR36][R4.64] ;  /* 0x0000002404007981 */ /* 0x000ea8000c1e1900 */
[----:B------:R-:W3:Y:S04]  /*15c80*/  LDG.E R6, desc[UR36][R4.64+0x10] ;  /* 0x0000102404067981 */ /* 0x000ee8000c1e1900 */
[----:B------:R-:W4:Y:S04]  /*15c90*/  LDG.E.64 R10, desc[UR36][R4.64+0x8] ;  /* 0x00000824040a7981 */ /* 0x000f28000c1e1b00 */
[----:B------:R-:W5:Y:S01]  /*15ca0*/  LDG.E.64 R12, desc[UR36][R4.64+0x18] ;  /* 0x00001824040c7981 */ /* 0x000f62000c1e1b00 */
[----:B--2---:R-:W-:-:S02]  /*15cb0*/  ISETP.NE.AND P3, PT, R0, R3, PT ;  /* 0x000000030000720c */ /* 0x004fc40003f65270 */
[----:B------:R-:W-:Y:S02]  /*15cc0*/  ISETP.GT.AND P5, PT, R0, R3, PT ;  /* 0x000000030000720c */ /* 0x000fe40003fa4270 */
[CC--:B---3--:R-:W-:Y:S02]  /*15cd0*/  ISETP.NE.AND P2, PT, R6.reuse, R7.reuse, PT ;  /* 0x000000070600720c */ /* 0x0c8fe40003f45270 */
[----:B------:R-:W-:Y:S02]  /*15ce0*/  ISETP.GT.AND P4, PT, R6, R7, PT ;  /* 0x000000070600720c */ /* 0x000fe40003f84270 */
[----:B----4-:R-:W-:Y:S02]  /*15cf0*/  ISETP.GE.U32.AND P0, PT, R10, R16, PT ;  /* 0x000000100a00720c */ /* 0x010fe40003f06070 */
[----:B------:R-:W-:Y:S02]  /*15d00*/  SEL R2, RZ, 0xffffffff, P5 ;  /* 0xffffffffff027807 */ /* 0x000fe40002800000 */
[----:B-----5:R-:W-:-:S02]  /*15d10*/  ISETP.GE.U32.AND P1, PT, R12, R18, PT ;  /* 0x000000120c00720c */ /* 0x020fc40003f26070 */
[----:B------:R-:W-:Y:S02]  /*15d20*/  ISETP.GE.AND.EX P0, PT, R11, R9, PT, P0 ;  /* 0x000000090b00720c */ /* 0x000fe40003f06300 */
[----:B------:R-:W-:Y:S02]  /*15d30*/  ISETP.GE.AND.EX P1, PT, R13, R19, PT, P1 ;  /* 0x000000130d00720c */ /* 0x000fe40003f26310 */
        /* <DEDUP_REMOVED lines=12> */
[----:B------:R-:W-:-:S07]  /*15e00*/  SEL R7, R7, R6, !P1 ;  /* 0x0000000607077207 */ /* 0x000fce0004800000 */
.L_x_3041:
[----:B------:R-:W-:Y:S01]  /*15e10*/  IMAD.MOV.U32 R17, RZ, RZ, R9 ;  /* 0x000000ffff117224 */ /* 0x000fe200078e0009 */
[----:B------:R-:W-:Y:S06]  /*15e20*/  BRA.U !UP0, `(.L_x_3042) ;  /* 0x0000000108c07547 */ /* 0x000fec000b800000 */
        /* <DEDUP_REMOVED lines=19> */
.L_x_3044:
        /* <DEDUP_REMOVED lines=19> */
.L_x_3045:
[----:B------:R-:W-:Y:S05]  /*16090*/  BRA `(.L_x_3046) ;  /* 0x0000000000107947 */ /* 0x000fea0003800000 */
.L_x_3043:
[----:B------:R-:W0:Y:S02]  /*160a0*/  LDCU.64 UR4, c[0x0][0x770] ;  /* 0x0000ee00ff0477ac */ /* 0x000e240008000a00 */
[----:B0-----:R-:W-:-:S04]  /*160b0*/  IADD3 R2, P0, PT, R23, UR4, RZ ;  /* 0x0000000417027c10 */ /* 0x001fc8000ff1e0ff */
[----:B------:R-:W-:-:S05]  /*160c0*/  IADD3.X R3, PT, PT, RZ, UR5, RZ, P0, !PT ;  /* 0x00000005ff037c10 */ /* 0x000fca00087fe4ff */
[----:B------:R0:W-:Y:S04]  /*160d0*/  STG.E.64 desc[UR36][R2.64], R16 ;  /* 0x0000001002007986 */ /* 0x0001e8000c101b24 */
.L_x_3046:
[----:B------:R-:W1:Y:S02]  /*160e0*/  LDCU.64 UR4, c[0x0][0x770] ;  /* 0x0000ee00ff0477ac */ /* 0x000e640008000a00 */
[----:B-1----:R-:W-:-:S05]  /*160f0*/  IADD3 R22, P0, PT, R22, UR4, RZ ;  /* 0x0000000416167c10 */ /* 0x002fca000ff1e0ff */
[----:B------:R-:W-:-:S05]  /*16100*/  IMAD.X R23, RZ, RZ, UR5, P0 ;  /* 0x00000005ff177e24 */ /* 0x000fca00080e06ff */
[----:B------:R-:W-:Y:S01]  /*16110*/  STG.E.64 desc[UR36][R22.64], R18 ;  /* 0x0000001216007986 */ /* 0x000fe2000c101b24 */
[----:B------:R-:W-:Y:S05]  /*16120*/  EXIT ;  /* 0x000000000000794d */ /* 0x000fea0003800000 */
.L_x_3042:
[----:B------:R-:W-:Y:S04]  /*16130*/  STG.E.64 desc[UR36][R4.64+0x8], R16 ;  /* 0x0000081004007986 */ /* 0x000fe8000c101b24 */
[----:B------:R-:W-:Y:S04]  /*16140*/  STG.E.64 desc[UR36][R4.64+0x18], R18 ;  /* 0x0000181204007986 */ /* 0x000fe8000c101b24 */
[----:B------:R-:W-:Y:S04]  /*16150*/  STG.E desc[UR36][R4.64], R3 ;  /* 0x0000000304007986 */ /* 0x000fe8000c101924 */
[----:B------:R-:W-:Y:S01]  /*16160*/  STG.E desc[UR36][R4.64+0x10], R7 ;  /* 0x0000100704007986 */ /* 0x000fe2000c101924 */
[----:B------:R-:W-:Y:S05]  /*16170*/  EXIT ;  /* 0x000000000000794d */ /* 0x000fea0003800000 */
.L_x_3008:
        /* <DEDUP_REMOVED lines=36> */
.L_x_3049:
[----:B------:R-:W-:Y:S01]  /*163c0*/  CS2R R24, SRZ ;  /* 0x0000000000187805 */ /* 0x000fe2000001ff00 */
[----:B------:R-:W-:Y:S02]  /*163d0*/  IMAD.MOV.U32 R0, RZ, RZ, RZ ;  /* 0x000000ffff007224 */ /* 0x000fe400078e00ff */
[----:B------:R-:W-:-:S07]  /*163e0*/  IMAD.MOV.U32 R33, RZ, RZ, RZ ;  /* 0x000000ffff217224 */ /* 0x000fce00078e00ff */
.L_x_3048:
        /* <DEDUP_REMOVED lines=24> */
.L_x_3052:
        /* <DEDUP_REMOVED lines=19> */
.L_x_3053:
[----:B------:R-:W-:Y:S05]  /*166a0*/  BRA `(.L_x_3054) ;  /* 0x0000000000107947 */ /* 0x000fea0003800000 */
.L_x_3051:
[----:B------:R-:W0:Y:S02]  /*166b0*/  LDCU.64 UR4, c[0x0][0x770] ;  /* 0x0000ee00ff0477ac */ /* 0x000e240008000a00 */
[----:B0-----:R-:W-:-:S04]  /*166c0*/  IADD3 R2, P0, PT, R23, UR4, RZ ;  /* 0x0000000417027c10 */ /* 0x001fc8000ff1e0ff */
[----:B------:R-:W-:-:S05]  /*166d0*/  IADD3.X R3, PT, PT, RZ, UR5, RZ, P0, !PT ;  /* 0x00000005ff037c10 */ /* 0x000fca00087fe4ff */
[----:B------:R0:W-:Y:S04]  /*166e0*/  STG.E.64 desc[UR36][R2.64], R16 ;  /* 0x0000001002007986 */ /* 0x0001e8000c101b24 */
.L_x_3054:
[----:B------:R-:W1:Y:S02]  /*166f0*/  LDCU.64 UR4, c[0x0][0x770] ;  /* 0x0000ee00ff0477ac */ /* 0x000e640008000a00 */
[----:B-1----:R-:W-:-:S05]  /*16700*/  IADD3 R22, P0, PT, R22, UR4, RZ ;  /* 0x0000000416167c10 */ /* 0x002fca000ff1e0ff */
[----:B------:R-:W-:-:S05]  /*16710*/  IMAD.X R23, RZ, RZ, UR5, P0 ;  /* 0x00000005ff177e24 */ /* 0x000fca00080e06ff */
[----:B------:R-:W-:Y:S01]  /*16720*/  STG.E.64 desc[UR36][R22.64], R24 ;  /* 0x0000001816007986 */ /* 0x000fe2000c101b24 */
[----:B------:R-:W-:Y:S05]  /*16730*/  EXIT ;  /* 0x000000000000794d */ /* 0x000fea0003800000 */
.L_x_3050:
        /* <DEDUP_REMOVED lines=11> */
[----:B------:R-:W-:Y:S01]  /*167f0*/  IMAD.U32 R7, RZ, RZ, UR7 ;  /* 0x00000007ff077e24 */ /* 0x000fe2000f8e00ff */
[----:B----4-:R-:W-:Y:S01]  /*16800*/  MOV R10, UR8 ;  /* 0x00000008000a7c02 */ /* 0x010fe20008000f00 */
[----:B-1----:R-:W-:-:S07]  /*16810*/  IMAD.U32 R11, RZ, RZ, UR9 ;  /* 0x00000009ff0b7e24 */ /* 0x002fce000f8e00ff */
[----:B------:R-:W-:-:S07]  /*16820*/  LEPC R20, `(.L_x_3055) ;  /* 0x000000001014794e */ /* 0x000fce0000000000 */
[----:B--2---:R-:W-:Y:S05]  /*16830*/  CALL.ABS.NOINC R14 ;  /* 0x000000000e007343 */ /* 0x004fea0003c00000 */
.L_x_3055:
[----:B------:R-:W0:Y:S01]  /*16840*/  LDC.64 R2, c[0x4][R2] ;  /* 0x0100000002027b82 */ /* 0x000e220000000a00 */
[----:B------:R-:W1:Y:S01]  /*16850*/  LDCU.64 UR4, c[0x4][0x3c8] ;  /* 0x01007900ff0477ac */ /* 0x000e620008000a00 */
[----:B------:R-:W-:Y:S02]  /*16860*/  HFMA2 R12, -RZ, RZ, 0, 5.9604644775390625e-08 ;  /* 0x00000001ff0c7431 */ /* 0x000fe400000001ff */
[----:B------:R-:W-:Y:S01]  /*16870*/  IMAD.MOV.U32 R8, RZ, RZ, 0x2e9 ;  /* 0x000002e9ff087424 */ /* 0x000fe200078e00ff */
[----:B------:R-:W2:Y:S01]  /*16880*/  LDCU.64 UR6, c[0x4][0x3c0] ;  /* 0x01007800ff0677ac */ /* 0x000ea20008000a00 */
[----:B------:R-:W-:Y:S01]  /*16890*/  IMAD.MOV.U32 R13, RZ, RZ, RZ ;  /* 0x000000ffff0d7224 */ /* 0x000fe200078e00ff */
        /* <DEDUP_REMOVED lines=9> */
.L_x_3056:
[----:B------:R-:W-:Y:S05]  /*16930*/  EXIT ;  /* 0x000000000000794d */ /* 0x000fea0003800000 */
.L_x_3047:
        /* <DEDUP_REMOVED lines=29> */
.L_x_3057:
        /* <DEDUP_REMOVED lines=24> */
.L_x_3060:
[----:B------:R-:W0:Y:S01]  /*16c90*/  LDCU.64 UR4, c[0x0][0x770] ;  /* 0x0000ee00ff0477ac */ /* 0x000e220008000a00 */
[----:B------:R-:W1:Y:S01]  /*16ca0*/  LDC.64 R2, c[0x4][R2] ;  /* 0x0100000002027b82 */ /* 0x000e620000000a00 */
[----:B------:R-:W-:Y:S02]  /*16cb0*/  HFMA2 R13, -RZ, RZ, 0, 0 ;  /* 0x00000000ff0d7431 */ /* 0x000fe400000001ff */
[----:B------:R-:W-:Y:S01]  /*16cc0*/  IMAD.MOV.U32 R8, RZ, RZ, 0x2ef ;  /* 0x000002efff087424 */ /* 0x000fe200078e00ff */
[----:B------:R-:W2:Y:S01]  /*16cd0*/  LDCU.64 UR6, c[0x4][0x3d8] ;  /* 0x01007b00ff0677ac */ /* 0x000ea20008000a00 */
[----:B------:R-:W-:Y:S01]  /*16ce0*/  IMAD.MOV.U32 R12, RZ, RZ, 0x1 ;  /* 0x00000001ff0c7424 */ /* 0x000fe200078e00ff */
        /* <DEDUP_REMOVED lines=13> */
.L_x_3061:
[----:B------:R-:W-:Y:S05]  /*16dc0*/  BRA `(.L_x_3062) ;  /* 0x0000000000107947 */ /* 0x000fea0003800000 */
.L_x_3059:
[----:B------:R-:W0:Y:S02]  /*16dd0*/  LDCU.64 UR4, c[0x0][0x770] ;  /* 0x0000ee00ff0477ac */ /* 0x000e240008000a00 */
[----:B0-----:R-:W-:-:S05]  /*16de0*/  IADD3 R2, P0, PT, R23, UR4, RZ ;  /* 0x0000000417027c10 */ /* 0x001fca000ff1e0ff */
[----:B------:R-:W-:-:S05]  /*16df0*/  IMAD.X R3, RZ, RZ, UR5, P0 ;  /* 0x00000005ff037e24 */ /* 0x000fca00080e06ff */
[----:B------:R0:W-:Y:S03]  /*16e00*/  STG.E.64 desc[UR36][R2.64], R16 ;  /* 0x0000001002007986 */ /* 0x0001e6000c101b24 */
.L_x_3062:
[----:B------:R-:W1:Y:S02]  /*16e10*/  LDCU.64 UR4, c[0x0][0x770] ;  /* 0x0000ee00ff0477ac */ /* 0x000e640008000a00 */
[----:B-1----:R-:W-:-:S05]  /*16e20*/  IADD3 R22, P0, PT, R22, UR4, RZ ;  /* 0x0000000416167c10 */ /* 0x002fca000ff1e0ff */
[----:B------:R-:W-:-:S05]  /*16e30*/  IMAD.X R23, RZ, RZ, UR5, P0 ;  /* 0x00000005ff177e24 */ /* 0x000fca00080e06ff */
[----:B------:R-:W-:Y:S01]  /*16e40*/  STG.E.64 desc[UR36][R22.64], R18 ;  /* 0x0000001216007986 */ /* 0x000fe2000c101b24 */
[----:B------:R-:W-:Y:S05]  /*16e50*/  EXIT ;  /* 0x000000000000794d */ /* 0x000fea0003800000 */
.L_x_3058:
[----:B------:R-:W-:Y:S04]  /*16e60*/  STG.E.64 desc[UR36][R4.64+0x8], R16 ;  /* 0x0000081004007986 */ /* 0x000fe8000c101b24 */
[----:B------:R-:W-:Y:S04]  /*16e70*/  STG.E.64 desc[UR36][R4.64+0x18], R18 ;  /* 0x0000181204007986 */ /* 0x000fe8000c101b24 */
[----:B------:R-:W-:Y:S04]  /*16e80*/  STG.E desc[UR36][R4.64], R7 ;  /* 0x0000000704007986 */ /* 0x000fe8000c101924 */
[----:B------:R-:W-:Y:S01]  /*16e90*/  STG.E desc[UR36][R4.64+0x10], R3 ;  /* 0x0000100304007986 */ /* 0x000fe2000c101924 */
[----:B------:R-:W-:Y:S05]  /*16ea0*/  EXIT ;  /* 0x000000000000794d */ /* 0x000fea0003800000 */
        .weak           $__internal_13_$__cuda_sm20_div_u64
        .type           $__internal_13_$__cuda_sm20_div_u64,@function
        .size           $__internal_13_$__cuda_sm20_div_u64,(.L_x_6065 - $__internal_13_$__cuda_sm20_div_u64)
$__internal_13_$__cuda_sm20_div_u64:
        /* <DEDUP_REMOVED lines=41> */
[----:B------:R-:W-:-:S03]  /*17140*/  IMAD.WIDE.U32 R12, R11, R8, RZ ;  /* 0x000000080b0c7225 */ /* 0x000fc600078e00ff */
[----:B------:R-:W-:Y:S02]  /*17150*/  IADD3.X R9, PT, PT, RZ, R9, RZ, P1, !PT ;  /* 0x00000009ff097210 */ /* 0x000fe40000ffe4ff */
        /* <DEDUP_REMOVED lines=24> */
[----:B------:R-:W-:Y:S06]  /*172e0*/  RET.REL.NODEC R10 `(_ZN2at6native13reduce_kernelILi256ELi2ENS0_8ReduceOpIiNS0_9ArgMaxOpsIiEEjlLi4ELi4EEEEEvT1_) ;  /* 0xfffffe8c0a447950 */ /* 0x000fec0003c3ffff */
.L_x_3063:
        /* <DEDUP_REMOVED lines=9> */
.L_x_6065:


//--------------------- .text._ZN2at6native13reduce_kernelILi128ELi4ENS0_8ReduceOpIiNS0_9ArgMaxOpsIiEEjlLi4ELi4EEEEEvT1_ --------------------------
	.section	.text._ZN2at6native13reduce_kernelILi128ELi4ENS0_8ReduceOpIiNS0_9ArgMaxOpsIiEEjlLi4ELi4EEEEEvT1_,"ax",@progbits
	.align	128
        .global         _ZN2at6native13reduce_kernelILi128ELi4ENS0_8ReduceOpIiNS0_9ArgMaxOpsIiEEjlLi4ELi4EEEEEvT1_
        .type           _ZN2at6native13reduce_kernelILi128ELi4ENS0_8ReduceOpIiNS0_9ArgMaxOpsIiEEjlLi4ELi4EEEEEvT1_,@function
        .size           _ZN2at6native13reduce_kernelILi128ELi4ENS0_8ReduceOpIiNS0_9ArgMaxOpsIiEEjlLi4ELi4EEEEEvT1_,(.L_x_6066 - _ZN2at6native13reduce_kernelILi128ELi4ENS0_8ReduceOpIiNS0_9ArgMaxOpsIiEEjlLi4ELi4EEEEEvT1_)
        .other          _ZN2at6native13reduce_kernelILi128ELi4ENS0_8ReduceOpIiNS0_9ArgMaxOpsIiEEjlLi4ELi4EEEEEvT1_,@"STO_CUDA_ENTRY STV_DEFAULT"
_ZN2at6native13reduce_kernelILi128ELi4ENS0_8ReduceOpIiNS0_9ArgMaxOpsIiEEjlLi4ELi4EEEEEvT1_:
.text._ZN2at6native13reduce_kernelILi128ELi4ENS0_8ReduceOpIiNS0_9ArgMaxOpsIiEEjlLi4ELi4EEEEEvT1_:
        /* <DEDUP_REMOVED lines=296> */
.L_x_3064:
[----:B------:R-:W0:Y:S01]  /*1280*/  LDCU UR5, c[0x0][0x39c] ;  /* 0x00007380ff0577ac */ /* 0x000e220008000800 */
[----:B------:R-:W-:Y:S01]  /*1290*/  BSSY.RECONVERGENT B6, `(.L_x_3065) ;  /* 0x00010e0000067945 */ /* 0x000fe20003800200 */
[----:B------:R-:W-:Y:S02]  /*12a0*/  HFMA2 R18, -RZ, RZ, 0, 0 ;  /* 0x00000000ff127431 */ /* 0x000fe400000001ff */
[----:B------:R-:W-:Y:S01]  /*12b0*/  IMAD.MOV.U32 R3, RZ, RZ, RZ ;  /* 0x000000ffff037224 */ /* 0x000fe200078e00ff */
[----:B------:R-:W1:Y:S01]  /*12c0*/  LDCU UR4, c[0x0][0x3a0] ;  /* 0x00007400ff0477ac */ /* 0x000e620008000800 */
[----:B------:R-:W-:Y:S01]  /*12d0*/  IMAD.MOV.U32 R16, RZ, RZ, RZ ;  /* 0x000000ffff107224 */ /* 0x000fe200078e00ff */
[----:B------:R-:W-:Y:S01]  /*12e0*/  CS2R R20, SRZ ;  /* 0x0000000000147805 */ /* 0x000fe2000001ff00 */
[----:B------:R-:W-:Y:S01]  /*12f0*/  IMAD.MOV.U32 R23, RZ, RZ, RZ ;  /* 0x000000ffff177224 */ /* 0x000fe200078e00ff */
[----:B------:R-:W2:Y:S01]  /*1300*/  LDCU.64 UR36, c[0x0][0x358] ;  /* 0x00006b00ff2477ac */ /* 0x000ea20008000a00 */
[----:B------:R-:W-:Y:S01]  /*1310*/  IMAD.MOV.U32 R59, RZ, RZ, RZ ;  /* 0x000000ffff3b7224 */ /* 0x000fe200078e00ff */
[----:B------:R-:W-:Y:S01]  /*1320*/  CS2R R6, SRZ ;  /* 0x0000000000067805 */ /* 0x000fe2000001ff00 */
[----:B------:R-:W-:-:S02]  /*1330*/  IMAD.MOV.U32 R11, RZ, RZ, RZ ;  /* 0x000000ffff0b7224 */ /* 0x000fc400078e00ff */
[----:B------:R-:W-:Y:S02]  /*1340*/  IMAD.MOV.U32 R9, RZ, RZ, RZ ;  /* 0x000000ffff097224 */ /* 0x000fe400078e00ff */
        /* <DEDUP_REMOVED lines=31> */
.L_x_3068:
        /* <DEDUP_REMOVED lines=53> */
.L_x_3072:
[----:B------:R-:W-:Y:S05]  /*1890*/  BSYNC.RECONVERGENT B1 ;  /* 0x0000000000017941 */ /* 0x000fea0003800200 */
.L_x_3071:
[----:B------:R-:W0:Y:S01]  /*18a0*/  LDC R5, c[0x0][0x39c] ;  /* 0x0000e700ff057b82 */ /* 0x000e220000000800 */
[----:B------:R-:W-:Y:S02]  /*18b0*/  IADD3 R18, P0, PT, R18, 0x10, RZ ;  /* 0x0000001012127810 */ /* 0x000fe40007f1e0ff */
[----:B------:R-:W-:-:S03]  /*18c0*/  IADD3 R3, PT, PT, -R56, 0x4, RZ ;  /* 0x0000000438037810 */ /* 0x000fc60007ffe1ff */
[----:B------:R-:W-:Y:S01]  /*18d0*/  IMAD.X R19, RZ, RZ, R19, P0 ;  /* 0x000000ffff137224 */ /* 0x000fe200000e0613 */
[----:B0-----:R-:W-:-:S07]  /*18e0*/  IADD3 R24, PT, PT, R56, -0x4, R5 ;  /* 0xfffffffc38187810 */ /* 0x001fce0007ffe005 */
.L_x_3070:
[----:B------:R-:W-:Y:S05]  /*18f0*/  BSYNC.RECONVERGENT B0 ;  /* 0x0000000000007941 */ /* 0x000fea0003800200 */
.L_x_3069:
[----:B------:R-:W0:Y:S01]  /*1900*/  LDC.64 R4, c[0x0][0x3b0] ;  /* 0x0000ec00ff047b82 */ /* 0x000e220000000a00 */
[----:B------:R-:W-:Y:S01]  /*1910*/  BSSY.RECONVERGENT B0, `(.L_x_3073) ;  /* 0x000004d000007945 */ /* 0x000fe20003800200 */
[----:B------:R-:W-:Y:S02]  /*1920*/  IMAD.MOV.U32 R30, RZ, RZ, R28 ;  /* 0x000000ffff1e7224 */ /* 0x000fe400078e001c */
[----:B------:R-:W-:Y:S02]  /*1930*/  IMAD.MOV.U32 R32, RZ, RZ, R29 ;  /* 0x000000ffff207224 */ /* 0x000fe400078e001d */
[----:B------:R-:W-:Y:S02]  /*1940*/  IMAD.MOV.U32 R13, RZ, RZ, R10 ;  /* 0x000000ffff0d7224 */ /* 0x000fe400078e000a */
        /* <DEDUP_REMOVED lines=17> */
.L_x_3075:
[----:B------:R-:W-:Y:S01]  /*1a60*/  IMAD.WIDE.U32 R4, R11, 0x10, R18 ;  /* 0x000000100b047825 */ /* 0x000fe200078e0012 */
[----:B------:R-:W0:Y:S05]  /*1a70*/  LDCU UR4, c[0x0][0x3a4] ;  /* 0x00007480ff0477ac */ /* 0x000e2a0008000800 */
[----:B------:R-:W2:Y:S01]  /*1a80*/  LDG.E.128 R4, desc[UR36][R4.64] ;  /* 0x0000002404047981 */ /* 0x000ea2000c1e1d00 */
        /* <DEDUP_REMOVED lines=53> */
.L_x_3074:
[----:B------:R-:W-:Y:S05]  /*1de0*/  BSYNC.RECONVERGENT B0 ;  /* 0x0000000000007941 */ /* 0x000fea0003800200 */
.L_x_3073:
        /* <DEDUP_REMOVED lines=21> */
.L_x_3077:
[----:B------:R-:W-:Y:S05]  /*1f40*/  BSYNC.RECONVERGENT B0 ;  /* 0x0000000000007941 */ /* 0x000fea0003800200 */
.L_x_3076:
[----:B------:R-:W-:Y:S02]  /*1f50*/  ISETP.NE.AND P1, PT, R9, R10, PT ;  /* 0x0000000a0900720c */ /* 0x000fe40003f25270 */
[----:B------:R-:W-:Y:S02]  /*1f60*/  CS2R R20, SRZ ;  /* 0x0000000000147805 */ /* 0x000fe4000001ff00 */
[----:B------:R-:W-:Y:S01]  /*1f70*/  ISETP.GE.U32.AND P0, PT, R31, R28, PT ;  /* 0x0000001c1f00720c */ /* 0x000fe20003f06070 */
[----:B------:R-:W-:Y:S01]  /*1f80*/  IMAD.MOV.U32 R59, RZ, RZ, RZ ;  /* 0x000000ffff3b7224 */ /* 0x000fe200078e00ff */
[----:B------:R-:W-:Y:S01]  /*1f90*/  ISETP.GT.AND P2, PT, R9, R10, PT ;  /* 0x0000000a0900720c */ /* 0x000fe20003f44270 */
[----:B------:R-:W-:Y:S01]  /*1fa0*/  IMAD.MOV.U32 R6, RZ, RZ, RZ ;  /* 0x000000ffff067224 */ /* 0x000fe200078e00ff */
[----:B------:R-:W-:Y:S01]  /*1fb0*/  ISETP.GE.AND.EX P0, PT, R34, R29, PT, P0 ;  /* 0x0000001d2200720c */ /* 0x000fe20003f06300 */
[----:B------:R-:W-:Y:S01]  /*1fc0*/  IMAD.MOV.U32 R11, RZ, RZ, RZ ;  /* 0x000000ffff0b7224 */ /* 0x000fe200078e00ff */
[----:B------:R-:W-:-:S03]  /*1fd0*/  SEL R3, RZ, 0xffffffff, P2 ;  /* 0xffffffffff037807 */ /* 0x000fc60001000000 */
[----:B------:R-:W-:-:S04]  /*1fe0*/  @!P1 SEL R3, RZ, 0xffffffff, !P0 ;  /* 0xffffffffff039807 */ /* 0x000fc80004000000 */
[----:B------:R-:W-:-:S04]  /*1ff0*/  LOP3.LUT R3, R3, 0x1, RZ, 0xc0, !PT ;  /* 0x0000000103037812 */ /* 0x000fc800078ec0ff */
[----:B------:R-:W-:-:S04]  /*2000*/  ISETP.NE.U32.AND P0, PT, R3, 0x1, PT ;  /* 0x000000010300780c */ /* 0x000fc80003f05070 */
[----:B------:R-:W-:Y:S01]  /*2010*/  SEL R10, R10, R9, !P0 ;  /* 0x000000090a0a7207 */ /* 0x000fe20004000000 */
[----:B------:R-:W-:Y:S01]  /*2020*/  IMAD.MOV.U32 R9, RZ, RZ, RZ ;  /* 0x000000ffff097224 */ /* 0x000fe200078e00ff */
[----:B------:R-:W-:Y:S02]  /*2030*/  SEL R18, R28, R31, !P0 ;  /* 0x0000001f1c127207 */ /* 0x000fe40004000000 */
[-C--:B------:R-:W-:Y:S02]  /*2040*/  ISETP.NE.AND P1, PT, R10, R13.reuse, PT ;  /* 0x0000000d0a00720c */ /* 0x080fe40003f25270 */
        /* <DEDUP_REMOVED lines=24> */
.L_x_3067:
        /* <DEDUP_REMOVED lines=13> */
[--C-:B-1----:R-:W-:Y:S01]  /*22a0*/  IMAD.MOV.U32 R24, RZ, RZ, R28.reuse ;  /* 0x000000ffff187224 */ /* 0x102fe200078e001c */
        /* <DEDUP_REMOVED lines=87> */
[----:B------:R-:W-:-:S07]  /*2820*/  IMAD.MOV.U32 R33, RZ, RZ, R28 ;  /* 0x000000ffff217224 */ /* 0x000fce00078e001c */
.L_x_3081:
[----:B------:R-:W-:-:S05]  /*2830*/  SHF.R.U32.HI R5, RZ, 0x2, R75 ;  /* 0x00000002ff057819 */ /* 0x000fca000001164b */
[----:B------:R-:W-:-:S06]  /*2840*/  IMAD.WIDE.U32 R4, R5, 0x10, R18 ;  /* 0x0000001005047825 */ /* 0x000fcc00078e0012 */
[----:B------:R-:W2:Y:S01]  /*2850*/  LDG.E.128 R4, desc[UR36][R4.64] ;  /* 0x0000002404047981 */ /* 0x000ea2000c1e1d00 */
[----:B------:R-:W-:-:S05]  /*2860*/  IMAD.IADD R74, R75, 0x1, R30 ;  /* 0x000000014b4a7824 */ /* 0x000fca00078e021e */
[----:B------:R-:W-:-:S05]  /*2870*/  SHF.R.U32.HI R9, RZ, 0x2, R74 ;  /* 0x00000002ff097819 */ /* 0x000fca000001164a */
[----:B------:R-:W-:-:S06]  /*2880*/  IMAD.WIDE.U32 R8, R9, 0x10, R18 ;  /* 0x0000001009087825 */ /* 0x000fcc00078e0012 */
[----:B------:R-:W3:Y:S01]  /*2890*/  LDG.E.128 R8, desc[UR36][R8.64] ;  /* 0x0000002408087981 */ /* 0x000ee2000c1e1d00 */
[----:B------:R-:W-:-:S05]  /*28a0*/  IMAD.IADD R71, R74, 0x1, R30 ;  /* 0x000000014a477824 */ /* 0x000fca00078e021e */
[----:B------:R-:W-:-:S05]  /*28b0*/  SHF.R.U32.HI R13, RZ, 0x2, R71 ;  /* 0x00000002ff0d7819 */ /* 0x000fca0000011647 */
[----:B------:R-:W-:-:S06]  /*28c0*/  IMAD.WIDE.U32 R12, R13, 0x10, R18 ;  /* 0x000000100d0c7825 */ /* 0x000fcc00078e0012 */
[----:B------:R-:W4:Y:S01]  /*28d0*/  LDG.E.128 R12, desc[UR36][R12.64] ;  /* 0x000000240c0c7981 */ /* 0x000f22000c1e1d00 */
[----:B------:R-:W-:-:S05]  /*28e0*/  IMAD.IADD R76, R71, 0x1, R30 ;  /* 0x00000001474c7824 */ /* 0x000fca00078e021e */
[----:B------:R-:W-:-:S05]  /*28f0*/  SHF.R.U32.HI R21, RZ, 0x2, R76 ;  /* 0x00000002ff157819 */ /* 0x000fca000001164c */
[----:B------:R-:W-:-:S06]  /*2900*/  IMAD.WIDE.U32 R20, R21, 0x10, R18 ;  /* 0x0000001015147825 */ /* 0x000fcc00078e0012 */
[----:B------:R-:W5:Y:S01]  /*2910*/  LDG.E.128 R20, desc[UR36][R20.64] ;  /* 0x0000002414147981 */ /* 0x000f62000c1e1d00 */
        /* <DEDUP_REMOVED lines=12> */
[CC--:B--2---:R-:W-:Y:S02]  /*29e0*/  ISETP.NE.AND P1, PT, R33.reuse, R4.reuse, PT ;  /* 0x000000042100720c */ /* 0x0c4fe40003f25270 */
[----:B------:R-:W-:Y:S02]  /*29f0*/  ISETP.GT.AND P0, PT, R33, R4, PT ;  /* 0x000000042100720c */ /* 0x000fe40003f04270 */
[CC--:B------:R-:W-:Y:S02]  /*2a00*/  ISETP.NE.AND P3, PT, R72.reuse, R5.reuse, PT ;  /* 0x000000054800720c */ /* 0x0c0fe40003f65270 */
[----:B------:R-:W-:Y:S02]  /*2a10*/  ISETP.GT.AND P6, PT, R72, R5, PT ;  /* 0x000000054800720c */ /* 0x000fe40003fc4270 */
[----:B------:R-:W-:-:S05]  /*2a20*/  ISETP.GT.AND P2, PT, R70, R7, PT ;  /* 0x000000074600720c */ /* 0x000fca0003f44270 */
[----:B------:R-:W-:Y:S02]  /*2a30*/  @P1 SEL R73, RZ, 0xffffffff, P0 ;  /* 0xffffffffff491807 */ /* 0x000fe40000000000 */
[----:B------:R-:W-:Y:S02]  /*2a40*/  ISETP.GE.U32.AND P0, PT, R58, R75, PT ;  /* 0x0000004b3a00720c */ /* 0x000fe40003f06070 */
[----:B------:R-:W-:Y:S02]  /*2a50*/  LOP3.LUT R73, R73, 0x1, RZ, 0xc0, !PT ;  /* 0x0000000149497812 */ /* 0x000fe400078ec0ff */
[----:B------:R-:W-:Y:S02]  /*2a60*/  ISETP.GE.AND.EX P0, PT, R45, RZ, PT, P0 ;  /* 0x000000ff2d00720c */ /* 0x000fe40003f06300 */
[----:B------:R-:W-:Y:S02]  /*2a70*/  ISETP.NE.U32.AND P5, PT, R73, 0x1, PT ;  /* 0x000000014900780c */ /* 0x000fe40003fa5070 */
[----:B------:R-:W-:-:S02]  /*2a80*/  SEL R73, RZ, 0xffffffff, !P0 ;  /* 0xffffffffff497807 */ /* 0x000fc40004000000 */
[CC--:B------:R-:W-:Y:S02]  /*2a90*/  ISETP.NE.AND P1, PT, R63.reuse, R6.reuse, PT ;  /* 0x000000063f00720c */ /* 0x0c0fe40003f25270 */
[----:B------:R-:W-:Y:S02]  /*2aa0*/  ISETP.NE.AND P0, PT, R70, R7, PT ;  /* 0x000000074600720c */ /* 0x000fe40003f05270 */
[----:B------:R-:W-:Y:S02]  /*2ab0*/  @P3 SEL R73, RZ, 0xffffffff, P6 ;  /* 0xffffffffff493807 */ /* 0x000fe40003000000 */
[----:B------:R-:W-:Y:S02]  /*2ac0*/  ISETP.GT.AND P3, PT, R63, R6, PT ;  /* 0x000000063f00720c */ /* 0x000fe40003f64270 */
[----:B------:R-:W-:Y:S02]  /*2ad0*/  ISETP.GE.U32.AND P6, PT, R53, R74, PT ;  /* 0x0000004a3500720c */ /* 0x000fe40003fc6070 */
[----:B---3--:R-:W-:-:S02]  /*2ae0*/  ISETP.GT.AND P4, PT, R61, R8, PT ;  /* 0x000000083d00720c */ /* 0x008fc40003f84270 */
[----:B------:R-:W-:Y:S02]  /*2af0*/  ISETP.GE.AND.EX P6, PT, R40, RZ, PT, P6 ;  /* 0x000000ff2800720c */ /* 0x000fe40003fc6360 */
[----:B------:R-:W-:Y:S02]  /*2b00*/  @P1 SEL R78, RZ, 0xffffffff, P3 ;  /* 0xffffffffff4e1807 */ /* 0x000fe40001800000 */
[----:B------:R-:W-:Y:S02]  /*2b10*/  @P0 SEL R79, RZ, 0xffffffff, P2 ;  /* 0xffffffffff4f0807 */ /* 0x000fe40001000000 */
[----:B------:R-:W-:Y:S02]  /*2b20*/  ISETP.NE.AND P1, PT, R61, R8, PT ;  /* 0x000000083d00720c */ /* 0x000fe40003f25270 */
[----:B------:R-:W-:Y:S02]  /*2b30*/  ISETP.NE.AND P2, PT, R68, R9, PT ;  /* 0x000000094400720c */ /* 0x000fe40003f45270 */
[----:B------:R-:W-:-:S02]  /*2b40*/  SEL R81, RZ, 0xffffffff, !P6 ;  /* 0xffffffffff517807 */ /* 0x000fc40007000000 */
[----:B------:R-:W-:Y:S02]  /*2b50*/  ISETP.GT.AND P6, PT, R68, R9, PT ;  /* 0x000000094400720c */ /* 0x000fe40003fc4270 */
[-C--:B------:R-:W-:Y:S02]  /*2b60*/  ISETP.GE.U32.AND P0, PT, R51, R74.reuse, PT ;  /* 0x0000004a3300720c */ /* 0x080fe40003f06070 */
[----:B------:R-:W-:Y:S02]  /*2b70*/  ISETP.GE.U32.AND P3, PT, R52, R74, PT ;  /* 0x0000004a3400720c */ /* 0x000fe40003f66070 */
[----:B------:R-:W-:Y:S02]  /*2b80*/  ISETP.GE.AND.EX P0, PT, R38, RZ, PT, P0 ;  /* 0x000000ff2600720c */ /* 0x000fe40003f06300 */
[----:B------:R-:W-:Y:S02]  /*2b90*/  @P1 SEL R80, RZ, 0xffffffff, P4 ;  /* 0xffffffffff501807 */ /* 0x000fe40002000000 */
[----:B------:R-:W-:-:S02]  /*2ba0*/  @P2 SEL R81, RZ, 0xffffffff, P6 ;  /* 0xffffffffff512807 */ /* 0x000fc40003000000 */
[-C--:B------:R-:W-:Y:S02]  /*2bb0*/  ISETP.GE.U32.AND P4, PT, R67, R71.reuse, PT ;  /* 0x000000474300720c */ /* 0x080fe40003f86070 */
[----:B------:R-:W-:Y:S02]  /*2bc0*/  ISETP.NE.AND P6, PT, R57, R10, PT ;  /* 0x0000000a3900720c */ /* 0x000fe40003fc5270 */
[----:B------:R-:W-:Y:S02]  /*2bd0*/  ISETP.GE.U32.AND P1, PT, R50, R71, PT ;  /* 0x000000473200720c */ /* 0x000fe40003f26070 */
[----:B------:R-:W-:Y:S02]  /*2be0*/  ISETP.GE.AND.EX P4, PT, R37, RZ, PT, P4 ;  /* 0x000000ff2500720c */ /* 0x000fe40003f86340 */
[----:B------:R-:W-:Y:S02]  /*2bf0*/  SEL R83, RZ, 0xffffffff, !P0 ;  /* 0xffffffffff537807 */ /* 0x000fe40004000000 */
[----:B------:R-:W-:-:S02]  /*2c00*/  ISETP.NE.AND P0, PT, R66, R11, PT ;  /* 0x0000000b4200720c */ /* 0x000fc40003f05270 */
[----:B------:R-:W-:Y:S02]  /*2c10*/  ISETP.GE.AND.EX P1, PT, R36, RZ, PT, P1 ;  /* 0x000000ff2400720c */ /* 0x000fe40003f26310 */
[----:B------:R-:W-:Y:S02]  /*2c20*/  ISETP.GE.AND.EX P3, PT, R39, RZ, PT, P3 ;  /* 0x000000ff2700720c */ /* 0x000fe40003f66330 */
[----:B------:R-:W-:Y:S02]  /*2c30*/  SEL R84, RZ, 0xffffffff, !P4 ;  /* 0xffffffffff547807 */ /* 0x000fe40006000000 */
[----:B------:R-:W-:Y:S02]  /*2c40*/  ISETP.GT.AND P4, PT, R57, R10, PT ;  /* 0x0000000a3900720c */ /* 0x000fe40003f84270 */
[----:B------:R-:W-:Y:S02]  /*2c50*/  SEL R85, RZ, 0xffffffff, !P1 ;  /* 0xffffffffff557807 */ /* 0x000fe40004800000 */
[----:B----4-:R-:W-:-:S02]  /*2c60*/  ISETP.NE.AND P1, PT, R55, R12, PT ;  /* 0x0000000c3700720c */ /* 0x010fc40003f25270 */
[----:B------:R-:W-:Y:S02]  /*2c70*/  SEL R82, RZ, 0xffffffff, !P3 ;  /* 0xffffffffff527807 */ /* 0x000fe40005800000 */
[----:B------:R-:W-:Y:S02]  /*2c80*/  @P6 SEL R82, RZ, 0xffffffff, P4 ;  /* 0xffffffffff526807 */ /* 0x000fe40002000000 */
[----:B------:R-:W-:Y:S02]  /*2c90*/  ISETP.GE.U32.AND P3, PT, R44, R71, PT ;  /* 0x000000472c00720c */ /* 0x000fe40003f66070 */
[----:B------:R-:W-:Y:S02]  /*2ca0*/  ISETP.GT.AND P6, PT, R66, R11, PT ;  /* 0x0000000b4200720c */ /* 0x000fe40003fc4270 */
[----:B------:R-:W-:Y:S02]  /*2cb0*/  ISETP.NE.AND P4, PT, R64, R13, PT ;  /* 0x0000000d4000720c */ /* 0x000fe40003f85270 */
[----:B------:R-:W-:-:S02]  /*2cc0*/  ISETP.GE.U32.AND P2, PT, R46, R71, PT ;  /* 0x000000472e00720c */ /* 0x000fc40003f46070 */
[----:B------:R-:W-:Y:S02]  /*2cd0*/  ISETP.GE.AND.EX P3, PT, R34, RZ, PT, P3 ;  /* 0x000000ff2200720c */ /* 0x000fe40003f66330 */
[----:B------:R-:W-:Y:S02]  /*2ce0*/  @P0 SEL R83, RZ, 0xffffffff, P6 ;  /* 0xffffffffff530807 */ /* 0x000fe40003000000 */
[----:B------:R-:W-:Y:S02]  /*2cf0*/  ISETP.GT.AND P6, PT, R55, R12, PT ;  /* 0x0000000c3700720c */ /* 0x000fe40003fc4270 */
[----:B------:R-:W-:Y:S02]  /*2d00*/  ISETP.NE.AND P0, PT, R47, R14, PT ;  /* 0x0000000e2f00720c */ /* 0x000fe40003f05270 */
[----:B------:R-:W-:Y:S02]  /*2d10*/  ISETP.GE.AND.EX P2, PT, R35, RZ, PT, P2 ;  /* 0x000000ff2300720c */ /* 0x000fe40003f46320 */
[----:B------:R-:W-:-:S02]  /*2d20*/  SEL R87, RZ, 0xffffffff, !P3 ;  /* 0xffffffffff577807 */ /* 0x000fc40005800000 */
[----:B------:R-:W-:Y:S02]  /*2d30*/  ISETP.GT.AND P3, PT, R64, R13, PT ;  /* 0x0000000d4000720c */ /* 0x000fe40003f64270 */
[----:B------:R-:W-:Y:S02]  /*2d40*/  @P1 SEL R84, RZ, 0xffffffff, P6 ;  /* 0xffffffffff541807 */ /* 0x000fe40003000000 */
[----:B------:R-:W-:Y:S02]  /*2d50*/  ISETP.NE.AND P6, PT, R62, R15, PT ;  /* 0x0000000f3e00720c */ /* 0x000fe40003fc5270 */
[----:B------:R-:W-:Y:S02]  /*2d60*/  SEL R86, RZ, 0xffffffff, !P2 ;  /* 0xffffffffff567807 */ /* 0x000fe40005000000 */
[----:B------:R-:W-:Y:S02]  /*2d70*/  ISETP.GE.U32.AND P2, PT, R31, R76, PT ;  /* 0x0000004c1f00720c */ /* 0x000fe40003f46070 */
[----:B------:R-:W-:-:S02]  /*2d80*/  @P4 SEL R85, RZ, 0xffffffff, P3 ;  /* 0xffffffffff554807 */ /* 0x000fc40001800000 */
[----:B------:R-:W-:Y:S02]  /*2d90*/  ISETP.GT.AND P4, PT, R47, R14, PT ;  /* 0x0000000e2f00720c */ /* 0x000fe40003f84270 */
[----:B------:R-:W-:Y:S02]  /*2da0*/  LOP3.LUT R73, R73, 0x1, RZ, 0xc0, !PT ;  /* 0x0000000149497812 */ /* 0x000fe400078ec0ff */
[----:B-----5:R-:W-:Y:S02]  /*2db0*/  ISETP.NE.AND P3, PT, R65, R20, PT ;  /* 0x000000144100720c */ /* 0x020fe40003f65270 */
[----:B------:R-:W-:Y:S02]  /*2dc0*/  ISETP.GE.AND.EX P2, PT, R29, RZ, PT, P2 ;  /* 0x000000ff1d00720c */ /* 0x000fe40003f46320 */
[----:B------:R-:W-:Y:S02]  /*2dd0*/  @P0 SEL R86, RZ, 0xffffffff, P4 ;  /* 0xffffffffff560807 */ /* 0x000fe40002000000 */
[----:B------:R-:W-:-:S02]  /*2de0*/  ISETP.NE.U32.AND P1, PT, R73, 0x1, PT ;  /* 0x000000014900780c */ /* 0x000fc40003f25070 */
[----:B------:R-:W-:Y:S02]  /*2df0*/  ISETP.GT.AND P4, PT, R62, R15, PT ;  /* 0x0000000f3e00720c */ /* 0x000fe40003f84270 */
[----:B------:R-:W-:Y:S02]  /*2e00*/  SEL R73, RZ, 0xffffffff, !P2 ;  /* 0xffffffffff497807 */ /* 0x000fe40005000000 */
[----:B------:R-:W-:Y:S02]  /*2e10*/  ISETP.NE.AND P0, PT, R28, R21, PT ;  /* 0x000000151c00720c */ /* 0x000fe40003f05270 */
[----:B------:R-:W-:Y:S02]  /*2e20*/  ISETP.GE.U32.AND P2, PT, R27, R76, PT ;  /* 0x0000004c1b00720c */ /* 0x000fe40003f46070 */
[----:B------:R-:W-:Y:S02]  /*2e30*/  @P6 SEL R87, RZ, 0xffffffff, P4 ;  /* 0xffffffffff576807 */ /* 0x000fe40002000000 */
[----:B------:R-:W-:-:S02]  /*2e40*/  LOP3.LUT R78, R78, 0x1, RZ, 0xc0, !PT ;  /* 0x000000014e4e7812 */ /* 0x000fc400078ec0ff */
[----:B------:R-:W-:Y:S02]  /*2e50*/  ISETP.GT.AND P6, PT, R65, R20, PT ;  /* 0x000000144100720c */ /* 0x000fe40003fc4270 */
[----:B------:R-:W-:Y:S02]  /*2e60*/  ISETP.GE.AND.EX P2, PT, R26, RZ, PT, P2 ;  /* 0x000000ff1a00720c */ /* 0x000fe40003f46320 */
[----:B------:R-:W-:Y:S02]  /*2e70*/  ISETP.NE.U32.AND P4, PT, R78, 0x1, PT ;  /* 0x000000014e00780c */ /* 0x000fe40003f85070 */
[----:B------:R-:W-:Y:S02]  /*2e80*/  @P3 SEL R73, RZ, 0xffffffff, P6 ;  /* 0xffffffffff493807 */ /* 0x000fe40003000000 */
[----:B------:R-:W-:Y:S02]  /*2e90*/  SEL R78, RZ, 0xffffffff, !P2 ;  /* 0xffffffffff4e7807 */ /* 0x000fe40005000000 */
[----:B------:R-:W-:-:S02]  /*2ea0*/  ISETP.GT.AND P6, PT, R28, R21, PT ;  /* 0x000000151c00720c */ /* 0x000fc40003fc4270 */
[-C--:B------:R-:W-:Y:S02]  /*2eb0*/  ISETP.GE.U32.AND P2, PT, R25, R76.reuse, PT ;  /* 0x0000004c1900720c */ /* 0x080fe40003f46070 */
[----:B------:R-:W-:Y:S02]  /*2ec0*/  LOP3.LUT R79, R79, 0x1, RZ, 0xc0, !PT ;  /* 0x000000014f4f7812 */ /* 0x000fe400078ec0ff */
[----:B------:R-:W-:Y:S02]  /*2ed0*/  @P0 SEL R78, RZ, 0xffffffff, P6 ;  /* 0xffffffffff4e0807 */ /* 0x000fe40003000000 */
[----:B------:R-:W-:Y:S02]  /*2ee0*/  ISETP.GE.U32.AND P3, PT, R16, R76, PT ;  /* 0x0000004c1000720c */ /* 0x000fe40003f66070 */
[----:B------:R-:W-:Y:S02]  /*2ef0*/  ISETP.GE.AND.EX P2, PT, R3, RZ, PT, P2 ;  /* 0x000000ff0300720c */ /* 0x000fe40003f46320 */
[----:B------:R-:W-:-:S02]  /*2f00*/  ISETP.NE.AND P6, PT, R59, R22, PT ;  /* 0x000000163b00720c */ /* 0x000fc40003fc5270 */
[----:B------:R-:W-:Y:S02]  /*2f10*/  ISETP.NE.U32.AND P0, PT, R79, 0x1, PT ;  /* 0x000000014f00780c */ /* 0x000fe40003f05070 */
[----:B------:R-:W-:Y:S02]  /*2f20*/  ISETP.GE.AND.EX P3, PT, R0, RZ, PT, P3 ;  /* 0x000000ff0000720c */ /* 0x000fe40003f66330 */
[----:B------:R-:W-:Y:S02]  /*2f30*/  SEL R79, RZ, 0xffffffff, !P2 ;  /* 0xffffffffff4f7807 */ /* 0x000fe40005000000 */
[----:B------:R-:W-:Y:S02]  /*2f40*/  ISETP.NE.AND P2, PT, R24, R23, PT ;  /* 0x000000171800720c */ /* 0x000fe40003f45270 */
[C---:B------:R-:W-:Y:S02]  /*2f50*/  SEL R60, R75.reuse, R60, !P5 ;  /* 0x0000003c4b3c7207 */ /* 0x040fe40006800000 */
[----:B------:R-:W-:-:S02]  /*2f60*/  SEL R58, R75, R58, !P1 ;  /* 0x0000003a4b3a7207 */ /* 0x000fc40004800000 */
[C---:B------:R-:W-:Y:S02]  /*2f70*/  SEL R56, R75.reuse, R56, !P4 ;  /* 0x000000384b387207 */ /* 0x040fe40006000000 */
[----:B------:R-:W-:Y:S01]  /*2f80*/  SEL R54, R75, R54, !P0 ;  /* 0x000000364b367207 */ /* 0x000fe20004000000 */
[----:B------:R-:W-:Y:S01]  /*2f90*/  IMAD.IADD R75, R76, 0x1, R30 ;  /* 0x000000014c4b7824 */ /* 0x000fe200078e021e */
[----:B------:R-:W-:Y:S02]  /*2fa0*/  SEL R88, RZ, 0xffffffff, !P3 ;  /* 0xffffffffff587807 */ /* 0x000fe40005800000 */
[----:B------:R-:W-:Y:S01]  /*2fb0*/  ISETP.GT.AND P3, PT, R59, R22, PT ;  /* 0x000000163b00720c */ /* 0x000fe20003f64270 */
[----:B------:R-:W-:Y:S01]  /*2fc0*/  IMAD R90, R30, 0x3, R75 ;  /* 0x000000031e5a7824 */ /* 0x000fe200078e024b */
[----:B------:R-:W-:Y:S02]  /*2fd0*/  LOP3.LUT R80, R80, 0x1, RZ, 0xc0, !PT ;  /* 0x0000000150507812 */ /* 0x000fe400078ec0ff */
[----:B------:R-:W-:-:S02]  /*2fe0*/  @P6 SEL R79, RZ, 0xffffffff, P3 ;  /* 0xffffffffff4f6807 */ /* 0x000fc40001800000 */
[----:B------:R-:W-:Y:S02]  /*2ff0*/  ISETP.GT.AND P6, PT, R24, R23, PT ;  /* 0x000000171800720c */ /* 0x000fe40003fc4270 */
[----:B------:R-:W-:Y:S02]  /*3000*/  ISETP.GE.U32.AND P3, PT, R90, R77, PT ;  /* 0x0000004d5a00720c */ /* 0x000fe40003f66070 */
[----:B------:R-:W-:Y:S02]  /*3010*/  LOP3.LUT R81, R81, 0x1, RZ, 0xc0, !PT ;  /* 0x0000000151517812 */ /* 0x000fe400078ec0ff */
[----:B------:R-:W-:Y:S02]  /*3020*/  LOP3.LUT R82, R82, 0x1, RZ, 0xc0, !PT ;  /* 0x0000000152527812 */ /* 0x000fe400078ec0ff */
[----:B------:R-:W-:Y:S02]  /*3030*/  LOP3.LUT R83, R83, 0x1, RZ, 0xc0, !PT ;  /* 0x0000000153537812 */ /* 0x000fe400078ec0ff */
[----:B------:R-:W-:-:S02]  /*3040*/  LOP3.LUT R84, R84, 0x1, RZ, 0xc0, !PT ;  /* 0x0000000154547812 */ /* 0x000fc400078ec0ff */
[----:B------:R-:W-:Y:S02]  /*3050*/  LOP3.LUT R85, R85, 0x1, RZ, 0xc0, !PT ;  /* 0x0000000155557812 */ /* 0x000fe400078ec0ff */
[----:B------:R-:W-:Y:S02]  /*3060*/  @P2 SEL R88, RZ, 0xffffffff, P6 ;  /* 0xffffffffff582807 */ /* 0x000fe40003000000 */
        /* <DEDUP_REMOVED lines=64> */
.L_x_3080:
[----:B------:R-:W-:Y:S05]  /*3470*/  BSYNC.RECONVERGENT B0 ;  /* 0x0000000000007941 */ /* 0x000fea0003800200 */
.L_x_3079:
        /* <DEDUP_REMOVED lines=21> */
[----:B------:R-:W5:Y:S04]  /*35d0*/  LDG.E.128 R12, desc[UR36][R12.64] ;  /* 0x000000240c0c7981 */ /* 0x000f68000c1e1d00 */
[----:B------:R0:W5:Y:S02]  /*35e0*/  @!P1 LDG.E.128 R20, desc[UR36][R18.64] ;  /* 0x0000002412149981 */ /* 0x000164000c1e1d00 */
.L_x_3083:
[----:B------:R-:W-:Y:S05]  /*35f0*/  BSYNC.RECONVERGENT B0 ;  /* 0x0000000000007941 */ /* 0x000fea0003800200 */
.L_x_3082:
[----:B------:R-:W-:Y:S04]  /*3600*/  BSSY.RECONVERGENT B0, `(.L_x_3084) ;  /* 0x00000bb000007945 */ /* 0x000fe80003800200 */
[----:B------:R-:W-:Y:S05]  /*3610*/  @P0 BRA `(.L_x_3085) ;  /* 0x0000000800e40947 */ /* 0x000fea0003800000 */
[CC--:B-----5:R-:W-:Y:S02]  /*3620*/  ISETP.NE.AND P5, PT, R33.reuse, R4.reuse, PT ;  /* 0x000000042100720c */ /* 0x0e0fe40003fa5270 */
[----:B------:R-:W-:Y:S02]  /*3630*/  ISETP.GE.U32.AND P0, PT, R60, R75, PT ;  /* 0x0000004b3c00720c */ /* 0x000fe40003f06070 */
[----:B------:R-:W-:Y:S02]  /*3640*/  ISETP.GT.AND P3, PT, R33, R4, PT ;  /* 0x000000042100720c */ /* 0x000fe40003f64270 */
[----:B------:R-:W-:Y:S02]  /*3650*/  ISETP.GE.AND.EX P0, PT, R32, RZ, PT, P0 ;  /* 0x000000ff2000720c */ /* 0x000fe40003f06300 */
[----:B------:R-:W-:Y:S02]  /*3660*/  ISETP.NE.AND P4, PT, R63, R6, PT ;  /* 0x000000063f00720c */ /* 0x000fe40003f85270 */
[----:B0-----:R-:W-:-:S02]  /*3670*/  SEL R18, RZ, 0xffffffff, P3 ;  /* 0xffffffffff127807 */ /* 0x001fc40001800000 */
[----:B------:R-:W-:Y:S02]  /*3680*/  ISETP.GT.AND P6, PT, R63, R6, PT ;  /* 0x000000063f00720c */ /* 0x000fe40003fc4270 */
[----:B------:R-:W-:Y:S02]  /*3690*/  @!P5 SEL R18, RZ, 0xffffffff, !P0 ;  /* 0xffffffffff12d807 */ /* 0x000fe40004000000 */
[----:B------:R-:W-:Y:S02]  /*36a0*/  ISETP.GE.U32.AND P0, PT, R56, R75, PT ;  /* 0x0000004b3800720c */ /* 0x000fe40003f06070 */
[-C--:B------:R-:W-:Y:S02]  /*36b0*/  ISETP.GT.AND P1, PT, R72, R5.reuse, PT ;  /* 0x000000054800720c */ /* 0x080fe40003f24270 */
[----:B------:R-:W-:Y:S02]  /*36c0*/  ISETP.GE.AND.EX P0, PT, R42, RZ, PT, P0 ;  /* 0x000000ff2a00720c */ /* 0x000fe40003f06300 */
[----:B------:R-:W-:-:S02]  /*36d0*/  ISETP.NE.AND P3, PT, R72, R5, PT ;  /* 0x000000054800720c */ /* 0x000fc40003f65270 */
[----:B------:R-:W-:Y:S02]  /*36e0*/  ISETP.NE.AND P5, PT, R70, R7, PT ;  /* 0x000000074600720c */ /* 0x000fe40003fa5270 */
[----:B------:R-:W-:Y:S02]  /*36f0*/  LOP3.LUT R18, R18, 0x1, RZ, 0xc0, !PT ;  /* 0x0000000112127812 */ /* 0x000fe400078ec0ff */
[----:B------:R-:W-:Y:S02]  /*3700*/  SEL R71, RZ, 0xffffffff, P6 ;  /* 0xffffffffff477807 */ /* 0x000fe40003000000 */
[----:B------:R-:W-:Y:S02]  /*3710*/  @!P4 SEL R71, RZ, 0xffffffff, !P0 ;  /* 0xffffffffff47c807 */ /* 0x000fe40004000000 */
[----:B------:R-:W-:Y:S02]  /*3720*/  SEL R19, RZ, 0xffffffff, P1 ;  /* 0xffffffffff137807 */ /* 0x000fe40000800000 */
[----:B------:R-:W-:Y:S01]  /*3730*/  ISETP.NE.U32.AND P0, PT, R18, 0x1, PT ;  /* 0x000000011200780c */ /* 0x000fe20003f05070 */
[----:B------:R-:W-:Y:S01]  /*3740*/  IMAD.IADD R18, R75, 0x1, R30 ;  /* 0x000000014b127824 */ /* 0x000fe200078e021e */
[----:B------:R-:W-:-:S02]  /*3750*/  ISETP.GE.U32.AND P2, PT, R58, R75, PT ;  /* 0x0000004b3a00720c */ /* 0x000fc40003f46070 */
[----:B------:R-:W-:Y:S02]  /*3760*/  ISETP.GE.U32.AND P1, PT, R54, R75, PT ;  /* 0x0000004b3600720c */ /* 0x000fe40003f26070 */
[----:B------:R-:W-:Y:S02]  /*3770*/  ISETP.GT.AND P6, PT, R70, R7, PT ;  /* 0x000000074600720c */ /* 0x000fe40003fc4270 */
[----:B------:R-:W-:Y:S02]  /*3780*/  ISETP.GE.AND.EX P2, PT, R45, RZ, PT, P2 ;  /* 0x000000ff2d00720c */ /* 0x000fe40003f46320 */
[----:B------:R-:W-:Y:S02]  /*3790*/  ISETP.GE.AND.EX P1, PT, R43, RZ, PT, P1 ;  /* 0x000000ff2b00720c */ /* 0x000fe40003f26310 */
[----:B------:R-:W-:Y:S02]  /*37a0*/  ISETP.GE.U32.AND P4, PT, R18, R77, PT ;  /* 0x0000004d1200720c */ /* 0x000fe40003f86070 */
[----:B------:R-:W-:-:S02]  /*37b0*/  SEL R73, RZ, 0xffffffff, P6 ;  /* 0xffffffffff497807 */ /* 0x000fc40003000000 */
[----:B------:R-:W-:Y:S02]  /*37c0*/  @!P3 SEL R19, RZ, 0xffffffff, !P2 ;  /* 0xffffffffff13b807 */ /* 0x000fe40005000000 */
        /* <DEDUP_REMOVED lines=20> */
[----:B------:R-:W-:Y:S01]  /*3910*/  ISETP.NE.AND P5, PT, R61, R8, PT ;  /* 0x000000083d00720c */ /* 0x000fe20003fa5270 */
[----:B------:R-:W-:Y:S01]  /*3920*/  IMAD.IADD R19, R18, 0x1, R30 ;  /* 0x0000000112137824 */ /* 0x000fe200078e021e */
[----:B------:R-:W-:Y:S02]  /*3930*/  ISETP.GE.U32.AND P0, PT, R69, R18, PT ;  /* 0x000000124500720c */ /* 0x000fe40003f06070 */
[----:B------:R-:W-:Y:S02]  /*3940*/  ISETP.GT.AND P3, PT, R61, R8, PT ;  /* 0x000000083d00720c */ /* 0x000fe40003f64270 */
[----:B------:R-:W-:Y:S02]  /*3950*/  ISETP.GE.AND.EX P0, PT, R41, RZ, PT, P0 ;  /* 0x000000ff2900720c */ /* 0x000fe40003f06300 */
[----:B------:R-:W-:Y:S02]  /*3960*/  ISETP.NE.AND P4, PT, R57, R10, PT ;  /* 0x0000000a3900720c */ /* 0x000fe40003f85270 */
[----:B------:R-:W-:-:S02]  /*3970*/  SEL R4, RZ, 0xffffffff, P3 ;  /* 0xffffffffff047807 */ /* 0x000fc40001800000 */
[CC--:B------:R-:W-:Y:S02]  /*3980*/  ISETP.GT.AND P1, PT, R68.reuse, R9.reuse, PT ;  /* 0x000000094400720c */ /* 0x0c0fe40003f24270 */
[----:B------:R-:W-:Y:S02]  /*3990*/  @!P5 SEL R4, RZ, 0xffffffff, !P0 ;  /* 0xffffffffff04d807 */ /* 0x000fe40004000000 */
[----:B------:R-:W-:Y:S02]  /*39a0*/  ISETP.NE.AND P3, PT, R68, R9, PT ;  /* 0x000000094400720c */ /* 0x000fe40003f65270 */
[----:B------:R-:W-:Y:S02]  /*39b0*/  ISETP.NE.AND P5, PT, R66, R11, PT ;  /* 0x0000000b4200720c */ /* 0x000fe40003fa5270 */
[----:B------:R-:W-:Y:S02]  /*39c0*/  ISETP.GE.U32.AND P0, PT, R52, R18, PT ;  /* 0x000000123400720c */ /* 0x000fe40003f06070 */
[----:B------:R-:W-:-:S02]  /*39d0*/  ISETP.GT.AND P6, PT, R57, R10, PT ;  /* 0x0000000a3900720c */ /* 0x000fc40003fc4270 */
[----:B------:R-:W-:Y:S02]  /*39e0*/  SEL R5, RZ, 0xffffffff, P1 ;  /* 0xffffffffff057807 */ /* 0x000fe40000800000 */
[-C--:B------:R-:W-:Y:S02]  /*39f0*/  ISETP.GE.U32.AND P2, PT, R53, R18.reuse, PT ;  /* 0x000000123500720c */ /* 0x080fe40003f46070 */
[----:B------:R-:W-:Y:S02]  /*3a00*/  ISETP.GE.U32.AND P1, PT, R51, R18, PT ;  /* 0x000000123300720c */ /* 0x000fe40003f26070 */
[----:B------:R-:W-:Y:S02]  /*3a10*/  ISETP.GE.AND.EX P0, PT, R39, RZ, PT, P0 ;  /* 0x000000ff2700720c */ /* 0x000fe40003f06300 */
[----:B------:R-:W-:Y:S02]  /*3a20*/  SEL R6, RZ, 0xffffffff, P6 ;  /* 0xffffffffff067807 */ /* 0x000fe40003000000 */
[----:B------:R-:W-:-:S02]  /*3a30*/  ISETP.GT.AND P6, PT, R66, R11, PT ;  /* 0x0000000b4200720c */ /* 0x000fc40003fc4270 */
[----:B------:R-:W-:Y:S02]  /*3a40*/  ISETP.GE.AND.EX P2, PT, R40, RZ, PT, P2 ;  /* 0x000000ff2800720c */ /* 0x000fe40003f46320 */
[----:B------:R-:W-:Y:S02]  /*3a50*/  ISETP.GE.AND.EX P1, PT, R38, RZ, PT, P1 ;  /* 0x000000ff2600720c */ /* 0x000fe40003f26310 */
[----:B------:R-:W-:Y:S02]  /*3a60*/  @!P4 SEL R6, RZ, 0xffffffff, !P0 ;  /* 0xffffffffff06c807 */ /* 0x000fe40004000000 */
[----:B------:R-:W-:Y:S02]  /*3a70*/  ISETP.GE.U32.AND P4, PT, R19, R77, PT ;  /* 0x0000004d1300720c */ /* 0x000fe40003f86070 */
[----:B------:R-:W-:Y:S02]  /*3a80*/  SEL R7, RZ, 0xffffffff, P6 ;  /* 0xffffffffff077807 */ /* 0x000fe40003000000 */
[----:B------:R-:W-:-:S02]  /*3a90*/  @!P3 SEL R5, RZ, 0xffffffff, !P2 ;  /* 0xffffffffff05b807 */ /* 0x000fc40005000000 */
[----:B------:R-:W-:Y:S02]  /*3aa0*/  @!P5 SEL R7, RZ, 0xffffffff, !P1 ;  /* 0xffffffffff07d807 */ /* 0x000fe40004800000 */
[----:B------:R-:W-:Y:S02]  /*3ab0*/  LOP3.LUT R4, R4, 0x1, RZ, 0xc0, !PT ;  /* 0x0000000104047812 */ /* 0x000fe400078ec0ff */
[----:B------:R-:W-:Y:S02]  /*3ac0*/  LOP3.LUT R5, R5, 0x1, RZ, 0xc0, !PT ;  /* 0x0000000105057812 */ /* 0x000fe400078ec0ff */
[----:B------:R-:W-:Y:S02]  /*3ad0*/  LOP3.LUT R6, R6, 0x1, RZ, 0xc0, !PT ;  /* 0x0000000106067812 */ /* 0x000fe400078ec0ff */
[----:B------:R-:W-:Y:S02]  /*3ae0*/  LOP3.LUT R7, R7, 0x1, RZ, 0xc0, !PT ;  /* 0x0000000107077812 */ /* 0x000fe400078ec0ff */
[----:B------:R-:W-:-:S02]  /*3af0*/  ISETP.NE.U32.AND P0, PT, R4, 0x1, PT ;  /* 0x000000010400780c */ /* 0x000fc40003f05070 */
[----:B------:R-:W-:Y:S02]  /*3b00*/  ISETP.NE.U32.AND P1, PT, R5, 0x1, PT ;  /* 0x000000010500780c */ /* 0x000fe40003f25070 */
[----:B------:R-:W-:Y:S02]  /*3b10*/  ISETP.NE.U32.AND P2, PT, R6, 0x1, PT ;  /* 0x000000010600780c */ /* 0x000fe40003f45070 */
[----:B------:R-:W-:Y:S02]  /*3b20*/  ISETP.NE.U32.AND P3, PT, R7, 0x1, PT ;  /* 0x000000010700780c */ /* 0x000fe40003f65070 */
        /* <DEDUP_REMOVED lines=13> */
[-C--:B------:R-:W-:Y:S01]  /*3c00*/  ISETP.NE.AND P6, PT, R55, R12.reuse, PT ;  /* 0x0000000c3700720c */ /* 0x080fe20003fc5270 */
[----:B------:R-:W-:Y:S01]  /*3c10*/  IMAD.IADD R30, R19, 0x1, R30 ;  /* 0x00000001131e7824 */ /* 0x000fe200078e021e */
[----:B------:R-:W-:Y:S02]  /*3c20*/  ISETP.GE.U32.AND P5, PT, R67, R19, PT ;  /* 0x000000134300720c */ /* 0x000fe40003fa6070 */
[----:B------:R-:W-:Y:S02]  /*3c30*/  ISETP.GT.AND P2, PT, R55, R12, PT ;  /* 0x0000000c3700720c */ /* 0x000fe40003f44270 */
[----:B------:R-:W-:Y:S02]  /*3c40*/  ISETP.GE.AND.EX P5, PT, R37, RZ, PT, P5 ;  /* 0x000000ff2500720c */ /* 0x000fe40003fa6350 */
[----:B------:R-:W-:Y:S02]  /*3c50*/  SEL R4, RZ, 0xffffffff, P2 ;  /* 0xffffffffff047807 */ /* 0x000fe40001000000 */
[----:B------:R-:W-:-:S02]  /*3c60*/  ISETP.GT.AND P1, PT, R64, R13, PT ;  /* 0x0000000d4000720c */ /* 0x000fc40003f24270 */
[----:B------:R-:W-:Y:S02]  /*3c70*/  ISETP.NE.AND P3, PT, R64, R13, PT ;  /* 0x0000000d4000720c */ /* 0x000fe40003f65270 */
[----:B------:R-:W-:Y:S02]  /*3c80*/  @!P6 SEL R4, RZ, 0xffffffff, !P5 ;  /* 0xffffffffff04e807 */ /* 0x000fe40006800000 */
[CC--:B------:R-:W-:Y:S02]  /*3c90*/  ISETP.GT.AND P4, PT, R47.reuse, R14.reuse, PT ;  /* 0x0000000e2f00720c */ /* 0x0c0fe40003f84270 */
[----:B------:R-:W-:Y:S02]  /*3ca0*/  ISETP.NE.AND P6, PT, R47, R14, PT ;  /* 0x0000000e2f00720c */ /* 0x000fe40003fc5270 */
[----:B------:R-:W-:Y:S02]  /*3cb0*/  ISETP.NE.AND P5, PT, R62, R15, PT ;  /* 0x0000000f3e00720c */ /* 0x000fe40003fa5270 */
[----:B------:R-:W-:-:S02]  /*3cc0*/  SEL R5, RZ, 0xffffffff, P1 ;  /* 0xffffffffff057807 */ /* 0x000fc40000800000 */
[----:B------:R-:W-:Y:S02]  /*3cd0*/  SEL R6, RZ, 0xffffffff, P4 ;  /* 0xffffffffff067807 */ /* 0x000fe40002000000 */
[-C--:B------:R-:W-:Y:S02]  /*3ce0*/  ISETP.GE.U32.AND P0, PT, R50, R19.reuse, PT ;  /* 0x000000133200720c */ /* 0x080fe40003f06070 */
[-C--:B------:R-:W-:Y:S02]  /*3cf0*/  ISETP.GE.U32.AND P2, PT, R46, R19.reuse, PT ;  /* 0x000000132e00720c */ /* 0x080fe40003f46070 */
[----:B------:R-:W-:Y:S02]  /*3d00*/  ISETP.GE.U32.AND P1, PT, R44, R19, PT ;  /* 0x000000132c00720c */ /* 0x000fe40003f26070 */
[----:B------:R-:W-:Y:S02]  /*3d10*/  ISETP.GT.AND P4, PT, R62, R15, PT ;  /* 0x0000000f3e00720c */ /* 0x000fe40003f84270 */
[----:B------:R-:W-:-:S02]  /*3d20*/  ISETP.GE.AND.EX P0, PT, R36, RZ, PT, P0 ;  /* 0x000000ff2400720c */ /* 0x000fc40003f06300 */
[----:B------:R-:W-:Y:S02]  /*3d30*/  ISETP.GE.AND.EX P2, PT, R35, RZ, PT, P2 ;  /* 0x000000ff2300720c */ /* 0x000fe40003f46320 */
[----:B------:R-:W-:Y:S02]  /*3d40*/  ISETP.GE.AND.EX P1, PT, R34, RZ, PT, P1 ;  /* 0x000000ff2200720c */ /* 0x000fe40003f26310 */
[----:B------:R-:W-:Y:S02]  /*3d50*/  SEL R7, RZ, 0xffffffff, P4 ;  /* 0xffffffffff077807 */ /* 0x000fe40002000000 */
[----:B------:R-:W-:Y:S02]  /*3d60*/  ISETP.GE.U32.AND P4, PT, R30, R77, PT ;  /* 0x0000004d1e00720c */ /* 0x000fe40003f86070 */
[----:B------:R-:W-:Y:S02]  /*3d70*/  @!P3 SEL R5, RZ, 0xffffffff, !P0 ;  /* 0xffffffffff05b807 */ /* 0x000fe40004000000 */
        /* <DEDUP_REMOVED lines=23> */
[----:B------:R-:W-:Y:S02]  /*3ef0*/  ISETP.NE.AND P5, PT, R65, R20, PT ;  /* 0x000000144100720c */ /* 0x000fe40003fa5270 */
[----:B------:R-:W-:Y:S02]  /*3f00*/  ISETP.GE.U32.AND P0, PT, R31, R30, PT ;  /* 0x0000001e1f00720c */ /* 0x000fe40003f06070 */
[----:B------:R-:W-:Y:S02]  /*3f10*/  ISETP.GT.AND P3, PT, R65, R20, PT ;  /* 0x000000144100720c */ /* 0x000fe40003f64270 */
[----:B------:R-:W-:Y:S02]  /*3f20*/  ISETP.GE.AND.EX P0, PT, R29, RZ, PT, P0 ;  /* 0x000000ff1d00720c */ /* 0x000fe40003f06300 */
[----:B------:R-:W-:Y:S02]  /*3f30*/  SEL R4, RZ, 0xffffffff, P3 ;  /* 0xffffffffff047807 */ /* 0x000fe40001800000 */
[----:B------:R-:W-:-:S02]  /*3f40*/  ISETP.GT.AND P1, PT, R28, R21, PT ;  /* 0x000000151c00720c */ /* 0x000fc40003f24270 */
[----:B------:R-:W-:Y:S02]  /*3f50*/  ISETP.NE.AND P3, PT, R28, R21, PT ;  /* 0x000000151c00720c */ /* 0x000fe40003f65270 */
[----:B------:R-:W-:Y:S02]  /*3f60*/  @!P5 SEL R4, RZ, 0xffffffff, !P0 ;  /* 0xffffffffff04d807 */ /* 0x000fe40004000000 */
[CC--:B------:R-:W-:Y:S02]  /*3f70*/  ISETP.NE.AND P4, PT, R59.reuse, R22.reuse, PT ;  /* 0x000000163b00720c */ /* 0x0c0fe40003f85270 */
[----:B------:R-:W-:Y:S02]  /*3f80*/  ISETP.NE.AND P5, PT, R24, R23, PT ;  /* 0x000000171800720c */ /* 0x000fe40003fa5270 */
[----:B------:R-:W-:Y:S02]  /*3f90*/  ISETP.GT.AND P6, PT, R59, R22, PT ;  /* 0x000000163b00720c */ /* 0x000fe40003fc4270 */
[----:B------:R-:W-:-:S02]  /*3fa0*/  SEL R5, RZ, 0xffffffff, P1 ;  /* 0xffffffffff057807 */ /* 0x000fc40000800000 */
[-C--:B------:R-:W-:Y:S02]  /*3fb0*/  ISETP.GE.U32.AND P2, PT, R27, R30.reuse, PT ;  /* 0x0000001e1b00720c */ /* 0x080fe40003f46070 */
[-C--:B------:R-:W-:Y:S02]  /*3fc0*/  ISETP.GE.U32.AND P0, PT, R25, R30.reuse, PT ;  /* 0x0000001e1900720c */ /* 0x080fe40003f06070 */
[----:B------:R-:W-:Y:S02]  /*3fd0*/  ISETP.GE.U32.AND P1, PT, R16, R30, PT ;  /* 0x0000001e1000720c */ /* 0x000fe40003f26070 */
[----:B------:R-:W-:Y:S02]  /*3fe0*/  SEL R6, RZ, 0xffffffff, P6 ;  /* 0xffffffffff067807 */ /* 0x000fe40003000000 */
[----:B------:R-:W-:Y:S02]  /*3ff0*/  ISETP.GT.AND P6, PT, R24, R23, PT ;  /* 0x000000171800720c */ /* 0x000fe40003fc4270 */
[----:B------:R-:W-:-:S02]  /*4000*/  ISETP.GE.AND.EX P2, PT, R26, RZ, PT, P2 ;  /* 0x000000ff1a00720c */ /* 0x000fc40003f46320 */
[----:B------:R-:W-:Y:S02]  /*4010*/  ISETP.GE.AND.EX P0, PT, R3, RZ, PT, P0 ;  /* 0x000000ff0300720c */ /* 0x000fe40003f06300 */
[----:B------:R-:W-:Y:S02]  /*4020*/  ISETP.GE.AND.EX P1, PT, R0, RZ, PT, P1 ;  /* 0x000000ff0000720c */ /* 0x000fe40003f26310 */
        /* <DEDUP_REMOVED lines=24> */
.L_x_3085:
[----:B------:R-:W-:Y:S05]  /*41b0*/  BSYNC.RECONVERGENT B0 ;  /* 0x0000000000007941 */ /* 0x000fea0003800200 */
.L_x_3084:
[C---:B------:R-:W-:Y:S02]  /*41c0*/  ISETP.NE.AND P5, PT, R33.reuse, R61, PT ;  /* 0x0000003d2100720c */ /* 0x040fe40003fa5270 */
[----:B------:R-:W-:Y:S02]  /*41d0*/  ISETP.GE.U32.AND P0, PT, R60, R69, PT ;  /* 0x000000453c00720c */ /* 0x000fe40003f06070 */
[----:B------:R-:W-:Y:S02]  /*41e0*/  ISETP.GT.AND P3, PT, R33, R61, PT ;  /* 0x0000003d2100720c */ /* 0x000fe40003f64270 */
[----:B------:R-:W-:Y:S02]  /*41f0*/  ISETP.GE.AND.EX P0, PT, R32, R41, PT, P0 ;  /* 0x000000292000720c */ /* 0x000fe40003f06300 */
[----:B------:R-:W-:Y:S02]  /*4200*/  ISETP.NE.AND P4, PT, R63, R57, PT ;  /* 0x000000393f00720c */ /* 0x000fe40003f85270 */
[----:B-----5:R-:W-:-:S02]  /*4210*/  SEL R4, RZ, 0xffffffff, P3 ;  /* 0xffffffffff047807 */ /* 0x020fc40001800000 */
[----:B------:R-:W-:Y:S02]  /*4220*/  ISETP.GT.AND P1, PT, R72, R68, PT ;  /* 0x000000444800720c */ /* 0x000fe40003f24270 */
[----:B------:R-:W-:Y:S02]  /*4230*/  @!P5 SEL R4, RZ, 0xffffffff, !P0 ;  /* 0xffffffffff04d807 */ /* 0x000fe40004000000 */
[----:B------:R-:W-:Y:S02]  /*4240*/  ISETP.NE.AND P5, PT, R70, R66, PT ;  /* 0x000000424600720c */ /* 0x000fe40003fa5270 */
[----:B------:R-:W-:Y:S02]  /*4250*/  ISETP.GE.U32.AND P0, PT, R56, R52, PT ;  /* 0x000000343800720c */ /* 0x000fe40003f06070 */
[----:B------:R-:W-:Y:S02]  /*4260*/  ISETP.NE.AND P3, PT, R72, R68, PT ;  /* 0x000000444800720c */ /* 0x000fe40003f65270 */
[----:B------:R-:W-:-:S02]  /*4270*/  ISETP.GT.AND P6, PT, R63, R57, PT ;  /* 0x000000393f00720c */ /* 0x000fc40003fc4270 */
[----:B------:R-:W-:Y:S02]  /*4280*/  SEL R5, RZ, 0xffffffff, P1 ;  /* 0xffffffffff057807 */ /* 0x000fe40000800000 */
[----:B------:R-:W-:Y:S02]  /*4290*/  ISETP.GE.U32.AND P1, PT, R54, R51, PT ;  /* 0x000000333600720c */ /* 0x000fe40003f26070 */
[----:B------:R-:W-:Y:S02]  /*42a0*/  ISETP.GE.AND.EX P0, PT, R42, R39, PT, P0 ;  /* 0x000000272a00720c */ /* 0x000fe40003f06300 */
[----:B------:R-:W-:Y:S02]  /*42b0*/  LOP3.LUT R4, R4, 0x1, RZ, 0xc0, !PT ;  /* 0x0000000104047812 */ /* 0x000fe400078ec0ff */
[----:B------:R-:W-:Y:S02]  /*42c0*/  SEL R6, RZ, 0xffffffff, P6 ;  /* 0xffffffffff067807 */ /* 0x000fe40003000000 */
[----:B------:R-:W-:-:S02]  /*42d0*/  ISETP.GE.U32.AND P2, PT, R58, R53, PT ;  /* 0x000000353a00720c */ /* 0x000fc40003f46070 */
[----:B------:R-:W-:Y:S02]  /*42e0*/  ISETP.GT.AND P6, PT, R70, R66, PT ;  /* 0x000000424600720c */ /* 0x000fe40003fc4270 */
[----:B------:R-:W-:Y:S02]  /*42f0*/  ISETP.GE.AND.EX P1, PT, R43, R38, PT, P1 ;  /* 0x000000262b00720c */ /* 0x000fe40003f26310 */
[----:B------:R-:W-:Y:S02]  /*4300*/  @!P4 SEL R6, RZ, 0xffffffff, !P0 ;  /* 0xffffffffff06c807 */ /* 0x000fe40004000000 */
[----:B------:R-:W-:Y:S02]  /*4310*/  ISETP.NE.U32.AND P0, PT, R4, 0x1, PT ;  /* 0x000000010400780c */ /* 0x000fe40003f05070 */
[----:B------:R-:W-:Y:S02]  /*4320*/  ISETP.GE.AND.EX P2, PT, R45, R40, PT, P2 ;  /* 0x000000282d00720c */ /* 0x000fe40003f46320 */
[----:B------:R-:W-:-:S02]  /*4330*/  SEL R7, RZ, 0xffffffff, P6 ;  /* 0xffffffffff077807 */ /* 0x000fc40003000000 */
[----:B------:R-:W-:Y:S02]  /*4340*/  @!P5 SEL R7, RZ, 0xffffffff, !P1 ;  /* 0xffffffffff07d807 */ /* 0x000fe40004800000 */
[----:B------:R-:W-:Y:S02]  /*4350*/  SEL R4, R61, R33, !P0 ;  /* 0x000000213d047207 */ /* 0x000fe40004000000 */
[----:B------:R-:W-:Y:S02]  /*4360*/  @!P3 SEL R5, RZ, 0xffffffff, !P2 ;  /* 0xffffffffff05b807 */ /* 0x000fe40005000000 */
[----:B------:R-:W-:Y:S02]  /*4370*/  LOP3.LUT R6, R6, 0x1, RZ, 0xc0, !PT ;  /* 0x0000000106067812 */ /* 0x000fe400078ec0ff */
[----:B------:R-:W-:Y:S02]  /*4380*/  LOP3.LUT R7, R7, 0x1, RZ, 0xc0, !PT ;  /* 0x0000000107077812 */ /* 0x000fe400078ec0ff */
[----:B------:R-:W-:-:S02]  /*4390*/  ISETP.NE.AND P5, PT, R4, R55, PT ;  /* 0x000000370400720c */ /* 0x000fc40003fa5270 */
[----:B0-----:R-:W-:Y:S02]  /*43a0*/  SEL R18, R69, R60, !P0 ;  /* 0x0000003c45127207 */ /* 0x001fe40004000000 */
[----:B------:R-:W-:Y:S02]  /*43b0*/  LOP3.LUT R5, R5, 0x1, RZ, 0xc0, !PT ;  /* 0x0000000105057812 */ /* 0x000fe400078ec0ff */
[----:B------:R-:W-:Y:S02]  /*43c0*/  ISETP.NE.U32.AND P2, PT, R6, 0x1, PT ;  /* 0x000000010600780c */ /* 0x000fe40003f45070 */
[----:B------:R-:W-:Y:S02]  /*43d0*/  ISETP.NE.U32.AND P3, PT, R7, 0x1, PT ;  /* 0x000000010700780c */ /* 0x000fe40003f65070 */
[----:B------:R-:W-:Y:S02]  /*43e0*/  SEL R14, R41, R32, !P0 ;  /* 0x00000020290e7207 */ /* 0x000fe40004000000 */
[----:B------:R-:W-:-:S02]  /*43f0*/  ISETP.GE.U32.AND P0, PT, R18, R67, PT ;  /* 0x000000431200720c */ /* 0x000fc40003f06070 */
[----:B------:R-:W-:Y:S02]  /*4400*/  ISETP.NE.U32.AND P1, PT, R5, 0x1, PT ;  /* 0x000000010500780c */ /* 0x000fe40003f25070 */
[----:B------:R-:W-:Y:S02]  /*4410*/  SEL R6, R57, R63, !P2 ;  /* 0x0000003f39067207 */ /* 0x000fe40005000000 */
[----:B------:R-:W-:Y:S02]  /*4420*/  SEL R7, R66, R70, !P3 ;  /* 0x0000004642077207 */ /* 0x000fe40005800000 */
[----:B------:R-:W-:Y:S02]  /*4430*/  SEL R15, R51, R54, !P3 ;  /* 0x00000036330f7207 */ /* 0x000fe40005800000 */
[----:B------:R-:W-:Y:S02]  /*4440*/  SEL R23, R38, R43, !P3 ;  /* 0x0000002b26177207 */ /* 0x000fe40005800000 */
[----:B------:R-:W-:-:S02]  /*4450*/  ISETP.GT.AND P3, PT, R4, R55, PT ;  /* 0x000000370400720c */ /* 0x000fc40003f64270 */
[----:B------:R-:W-:Y:S02]  /*4460*/  ISETP.GE.AND.EX P0, PT, R14, R37, PT, P0 ;  /* 0x000000250e00720c */ /* 0x000fe40003f06300 */
[----:B------:R-:W-:Y:S02]  /*4470*/  SEL R5, R68, R72, !P1 ;  /* 0x0000004844057207 */ /* 0x000fe40004800000 */
[----:B------:R-:W-:Y:S02]  /*4480*/  ISETP.NE.AND P4, PT, R6, R47, PT ;  /* 0x0000002f0600720c */ /* 0x000fe40003f85270 */
[----:B------:R-:W-:Y:S02]  /*4490*/  SEL R13, R52, R56, !P2 ;  /* 0x00000038340d7207 */ /* 0x000fe40005000000 */
[----:B------:R-:W-:Y:S02]  /*44a0*/  SEL R8, RZ, 0xffffffff, P3 ;  /* 0xffffffffff087807 */ /* 0x000fe40001800000 */
[----:B------:R-:W-:-:S02]  /*44b0*/  SEL R53, R53, R58, !P1 ;  /* 0x0000003a35357207 */ /* 0x000fc40004800000 */
[----:B------:R-:W-:Y:S02]  /*44c0*/  SEL R45, R40, R45, !P1 ;  /* 0x0000002d282d7207 */ /* 0x000fe40004800000 */
[----:B------:R-:W-:Y:S02]  /*44d0*/  @!P5 SEL R8, RZ, 0xffffffff, !P0 ;  /* 0xffffffffff08d807 */ /* 0x000fe40004000000 */
[----:B------:R-:W-:Y:S02]  /*44e0*/  ISETP.GT.AND P1, PT, R5, R64, PT ;  /* 0x000000400500720c */ /* 0x000fe40003f24270 */
[----:B------:R-:W-:Y:S02]  /*44f0*/  ISETP.NE.AND P5, PT, R7, R62, PT ;  /* 0x0000003e0700720c */ /* 0x000fe40003fa5270 */
[----:B------:R-:W-:Y:S02]  /*4500*/  SEL R12, R39, R42, !P2 ;  /* 0x0000002a270c7207 */ /* 0x000fe40005000000 */
[----:B------:R-:W-:-:S02]  /*4510*/  ISETP.GE.U32.AND P0, PT, R13, R46, PT ;  /* 0x0000002e0d00720c */ /* 0x000fc40003f06070 */
[----:B------:R-:W-:Y:S02]  /*4520*/  ISETP.NE.AND P3, PT, R5, R64, PT ;  /* 0x000000400500720c */ /* 0x000fe40003f65270 */
[----:B------:R-:W-:Y:S02]  /*4530*/  ISETP.GT.AND P6, PT, R6, R47, PT ;  /* 0x0000002f0600720c */ /* 0x000fe40003fc4270 */
[----:B------:R-:W-:Y:S02]  /*4540*/  SEL R9, RZ, 0xffffffff, P1 ;  /* 0xffffffffff097807 */ /* 0x000fe40000800000 */
[----:B------:R-:W-:Y:S02]  /*4550*/  ISETP.GE.U32.AND P1, PT, R15, R44, PT ;  /* 0x0000002c0f00720c */ /* 0x000fe40003f26070 */
[----:B------:R-:W-:Y:S02]  /*4560*/  ISETP.GE.AND.EX P0, PT, R12, R35, PT, P0 ;  /* 0x000000230c00720c */ /* 0x000fe40003f06300 */
[----:B------:R-:W-:-:S02]  /*4570*/  LOP3.LUT R8, R8, 0x1, RZ, 0xc0, !PT ;  /* 0x0000000108087812 */ /* 0x000fc400078ec0ff */
[----:B------:R-:W-:Y:S02]  /*4580*/  SEL R10, RZ, 0xffffffff, P6 ;  /* 0xffffffffff0a7807 */ /* 0x000fe40003000000 */
[----:B------:R-:W-:Y:S02]  /*4590*/  ISETP.GE.U32.AND P2, PT, R53, R50, PT ;  /* 0x000000323500720c */ /* 0x000fe40003f46070 */
[----:B------:R-:W-:Y:S02]  /*45a0*/  ISETP.GT.AND P6, PT, R7, R62, PT ;  /* 0x0000003e0700720c */ /* 0x000fe40003fc4270 */
[----:B------:R-:W-:Y:S02]  /*45b0*/  ISETP.GE.AND.EX P1, PT, R23, R34, PT, P1 ;  /* 0x000000221700720c */ /* 0x000fe40003f26310 */
[----:B------:R-:W-:Y:S02]  /*45c0*/  @!P4 SEL R10, RZ, 0xffffffff, !P0 ;  /* 0xffffffffff0ac807 */ /* 0x000fe40004000000 */
[----:B------:R-:W-:-:S02]  /*45d0*/  ISETP.NE.U32.AND P0, PT, R8, 0x1, PT ;  /* 0x000000010800780c */ /* 0x000fc40003f05070 */
[----:B------:R-:W-:Y:S02]  /*45e0*/  ISETP.GE.AND.EX P2, PT, R45, R36, PT, P2 ;  /* 0x000000242d00720c */ /* 0x000fe40003f46320 */
[----:B------:R-:W-:Y:S02]  /*45f0*/  SEL R11, RZ, 0xffffffff, P6 ;  /* 0xffffffffff0b7807 */ /* 0x000fe40003000000 */
[----:B------:R-:W-:Y:S02]  /*4600*/  @!P5 SEL R11, RZ, 0xffffffff, !P1 ;  /* 0xffffffffff0bd807 */ /* 0x000fe40004800000 */
[----:B------:R-:W-:Y:S02]  /*4610*/  SEL R4, R55, R4, !P0 ;  /* 0x0000000437047207 */ /* 0x000fe40004000000 */
[----:B------:R-:W-:Y:S02]  /*4620*/  @!P3 SEL R9, RZ, 0xffffffff, !P2 ;  /* 0xffffffffff09b807 */ /* 0x000fe40005000000 */
[----:B------:R-:W-:-:S02]  /*4630*/  LOP3.LUT R10, R10, 0x1, RZ, 0xc0, !PT ;  /* 0x000000010a0a7812 */ /* 0x000fc400078ec0ff */
[----:B------:R-:W-:Y:S02]  /*4640*/  LOP3.LUT R11, R11, 0x1, RZ, 0xc0, !PT ;  /* 0x000000010b0b7812 */ /* 0x000fe400078ec0ff */
[----:B------:R-:W-:Y:S02]  /*4650*/  ISETP.NE.AND P5, PT, R4, R65, PT ;  /* 0x000000410400720c */ /* 0x000fe40003fa5270 */
[----:B------:R-:W-:Y:S02]  /*4660*/  SEL R18, R67, R18, !P0 ;  /* 0x0000001243127207 */ /* 0x000fe40004000000 */
[----:B------:R-:W-:Y:S02]  /*4670*/  LOP3.LUT R9, R9, 0x1, RZ, 0xc0, !PT ;  /* 0x0000000109097812 */ /* 0x000fe400078ec0ff */
[----:B------:R-:W-:Y:S02]  /*4680*/  ISETP.NE.U32.AND P2, PT, R10, 0x1, PT ;  /* 0x000000010a00780c */ /* 0x000fe40003f45070 */
[----:B------:R-:W-:-:S02]  /*4690*/  ISETP.NE.U32.AND P3, PT, R11, 0x1, PT ;  /* 0x000000010b00780c */ /* 0x000fc40003f65070 */
[----:B------:R-:W-:Y:S02]  /*46a0*/  SEL R14, R37, R14, !P0 ;  /* 0x0000000e250e7207 */ /* 0x000fe40004000000 */
[----:B------:R-:W-:Y:S02]  /*46b0*/  ISETP.GE.U32.AND P0, PT, R18, R31, PT ;  /* 0x0000001f1200720c */ /* 0x000fe40003f06070 */
[----:B------:R-:W-:Y:S02]  /*46c0*/  ISETP.NE.U32.AND P1, PT, R9, 0x1, PT ;  /* 0x000000010900780c */ /* 0x000fe40003f25070 */
[----:B------:R-:W-:Y:S02]  /*46d0*/  SEL R20, R46, R13, !P2 ;  /* 0x0000000d2e147207 */ /* 0x000fe40005000000 */
[----:B------:R-:W-:Y:S02]  /*46e0*/  SEL R13, R62, R7, !P3 ;  /* 0x000000073e0d7207 */ /* 0x000fe40005800000 */
[----:B------:R-:W-:-:S02]  /*46f0*/  SEL R15, R44, R15, !P3 ;  /* 0x0000000f2c0f7207 */ /* 0x000fc40005800000 */
[----:B------:R-:W-:Y:S02]  /*4700*/  SEL R23, R34, R23, !P3 ;  /* 0x0000001722177207 */ /* 0x000fe40005800000 */
[----:B------:R-:W-:Y:S02]  /*4710*/  ISETP.GT.AND P3, PT, R4, R65, PT ;  /* 0x000000410400720c */ /* 0x000fe40003f64270 */
[----:B------:R-:W-:Y:S02]  /*4720*/  SEL R8, R47, R6, !P2 ;  /* 0x000000062f087207 */ /* 0x000fe40005000000 */
[----:B------:R-:W-:Y:S02]  /*4730*/  ISETP.GE.AND.EX P0, PT, R14, R29, PT, P0 ;  /* 0x0000001d0e00720c */ /* 0x000fe40003f06300 */
[----:B------:R-:W-:Y:S02]  /*4740*/  SEL R5, R64, R5, !P1 ;  /* 0x0000000540057207 */ /* 0x000fe40004800000 */
[----:B------:R-:W-:-:S02]  /*4750*/  SEL R6, RZ, 0xffffffff, P3 ;  /* 0xffffffffff067807 */ /* 0x000fc40001800000 */
[----:B------:R-:W-:Y:S02]  /*4760*/  SEL R50, R50, R53, !P1 ;  /* 0x0000003532327207 */ /* 0x000fe40004800000 */
[----:B------:R-:W-:Y:S02]  /*4770*/  SEL R11, R36, R45, !P1 ;  /* 0x0000002d240b7207 */ /* 0x000fe40004800000 */
[----:B------:R-:W-:Y:S02]  /*4780*/  ISETP.NE.AND P4, PT, R8, R59, PT ;  /* 0x0000003b0800720c */ /* 0x000fe40003f85270 */
[----:B------:R-:W-:Y:S02]  /*4790*/  @!P5 SEL R6, RZ, 0xffffffff, !P0 ;  /* 0xffffffffff06d807 */ /* 0x000fe40004000000 */
[CC--:B------:R-:W-:Y:S02]  /*47a0*/  ISETP.GT.AND P1, PT, R5.reuse, R28.reuse, PT ;  /* 0x0000001c0500720c */ /* 0x0c0fe40003f24270 */
[----:B------:R-:W-:-:S02]  /*47b0*/  ISETP.NE.AND P3, PT, R5, R28, PT ;  /* 0x0000001c0500720c */ /* 0x000fc40003f65270 */
[----:B------:R-:W-:Y:S02]  /*47c0*/  ISETP.NE.AND P5, PT, R13, R24, PT ;  /* 0x000000180d00720c */ /* 0x000fe40003fa5270 */
[----:B------:R-:W-:Y:S02]  /*47d0*/  ISETP.GT.AND P6, PT, R8, R59, PT ;  /* 0x0000003b0800720c */ /* 0x000fe40003fc4270 */
[----:B------:R-:W-:Y:S02]  /*47e0*/  SEL R12, R35, R12, !P2 ;  /* 0x0000000c230c7207 */ /* 0x000fe40005000000 */
[----:B------:R-:W-:Y:S02]  /*47f0*/  ISETP.GE.U32.AND P0, PT, R20, R25, PT ;  /* 0x000000191400720c */ /* 0x000fe40003f06070 */
[----:B------:R-:W-:Y:S02]  /*4800*/  SEL R7, RZ, 0xffffffff, P1 ;  /* 0xffffffffff077807 */ /* 0x000fe40000800000 */
        /* <DEDUP_REMOVED lines=32> */
.L_x_3078:
        /* <DEDUP_REMOVED lines=13> */
[--C-:B------:R-:W-:Y:S01]  /*4ae0*/  IMAD.MOV.U32 R51, RZ, RZ, R28.reuse ;  /* 0x000000ffff337224 */ /* 0x100fe200078e001c */
[----:B--2---:R-:W-:Y:S01]  /*4af0*/  MOV R54, R25 ;  /* 0x0000001900367202 */ /* 0x004fe20000000f00 */
        /* <DEDUP_REMOVED lines=83> */
.L_x_3089:
[----:B------:R-:W-:-:S05]  /*5030*/  IMAD R4, R40, R75, RZ ;  /* 0x0000004b28047224 */ /* 0x000fca00078e02ff */
[----:B------:R-:W-:-:S05]  /*5040*/  SHF.R.U32.HI R5, RZ, 0x2, R4 ;  /* 0x00000002ff057819 */ /* 0x000fca0000011604 */
[----:B------:R-:W-:-:S06]  /*5050*/  IMAD.WIDE.U32 R4, R5, 0x10, R18 ;  /* 0x0000001005047825 */ /* 0x000fcc00078e0012 */
[----:B------:R-:W2:Y:S01]  /*5060*/  LDG.E.128 R4, desc[UR36][R4.64] ;  /* 0x0000002404047981 */ /* 0x000ea2000c1e1d00 */
[----:B------:R-:W-:-:S04]  /*5070*/  IMAD.IADD R70, R75, 0x1, R30 ;  /* 0x000000014b467824 */ /* 0x000fc800078e021e */
[----:B------:R-:W-:-:S05]  /*5080*/  IMAD R8, R40, R70, RZ ;  /* 0x0000004628087224 */ /* 0x000fca00078e02ff */
[----:B------:R-:W-:-:S05]  /*5090*/  SHF.R.U32.HI R9, RZ, 0x2, R8 ;  /* 0x00000002ff097819 */ /* 0x000fca0000011608 */
[----:B------:R-:W-:-:S06]  /*50a0*/  IMAD.WIDE.U32 R8, R9, 0x10, R18 ;  /* 0x0000001009087825 */ /* 0x000fcc00078e0012 */
[----:B------:R-:W3:Y:S01]  /*50b0*/  LDG.E.128 R8, desc[UR36][R8.64] ;  /* 0x0000002408087981 */ /* 0x000ee2000c1e1d00 */
[----:B------:R-:W-:-:S04]  /*50c0*/  IMAD.IADD R81, R70, 0x1, R30 ;  /* 0x0000000146517824 */ /* 0x000fc800078e021e */
[----:B------:R-:W-:Y:S02]  /*50d0*/  IMAD R12, R40, R81, RZ ;  /* 0x00000051280c7224 */ /* 0x000fe400078e02ff */
[----:B------:R-:W-:-:S03]  /*50e0*/  IMAD.IADD R72, R81, 0x1, R30 ;  /* 0x0000000151487824 */ /* 0x000fc600078e021e */
[----:B------:R-:W-:-:S05]  /*50f0*/  SHF.R.U32.HI R13, RZ, 0x2, R12 ;  /* 0x00000002ff0d7819 */ /* 0x000fca000001160c */
[----:B------:R-:W-:-:S06]  /*5100*/  IMAD.WIDE.U32 R12, R13, 0x10, R18 ;  /* 0x000000100d0c7825 */ /* 0x000fcc00078e0012 */
[----:B------:R-:W4:Y:S01]  /*5110*/  LDG.E.128 R12, desc[UR36][R12.64] ;  /* 0x000000240c0c7981 */ /* 0x000f22000c1e1d00 */
[----:B------:R-:W-:-:S05]  /*5120*/  IMAD R20, R40, R72, RZ ;  /* 0x0000004828147224 */ /* 0x000fca00078e02ff */
        /* <DEDUP_REMOVED lines=184> */
.L_x_3088:
[----:B------:R-:W-:Y:S05]  /*5cb0*/  BSYNC.RECONVERGENT B0 ;  /* 0x0000000000007941 */ /* 0x000fea0003800200 */
.L_x_3087:
        /* <DEDUP_REMOVED lines=27> */
.L_x_3091:
[----:B------:R-:W-:Y:S05]  /*5e70*/  BSYNC.RECONVERGENT B0 ;  /* 0x0000000000007941 */ /* 0x000fea0003800200 */
.L_x_3090:
        /* <DEDUP_REMOVED lines=11> */
[CC--:B------:R-:W-:Y:S02]  /*5f30*/  ISETP.GT.AND P1, PT, R60.reuse, R5.reuse, PT ;  /* 0x000000053c00720c */ /* 0x0c0fe40003f24270 */
        /* <DEDUP_REMOVED lines=175> */
.L_x_3093:
[----:B------:R-:W-:Y:S05]  /*6a30*/  BSYNC.RECONVERGENT B0 ;  /* 0x0000000000007941 */ /* 0x000fea0003800200 */
.L_x_3092:
        /* <DEDUP_REMOVED lines=30> */
[----:B------:R-:W-:Y:S02]  /*6c20*/  SEL R55, R55, R38, !P0 ;  /* 0x0000002637377207 */ /* 0x000fe40004000000 */
        /* <DEDUP_REMOVED lines=41> */
[----:B------:R-:W-:Y:S02]  /*6ec0*/  ISETP.NE.AND P5, PT, R4, R65, PT ;  /* 0x000000410400720c */ /* 0x000fe40003fa5270 */
[----:B------:R-:W-:Y:S02]  /*6ed0*/  LOP3.LUT R10, R10, 0x1, RZ, 0xc0, !PT ;  /* 0x000000010a0a7812 */ /* 0x000fe400078ec0ff */
[----:B0-----:R-:W-:Y:S02]  /*6ee0*/  SEL R18, R66, R55, !P0 ;  /* 0x0000003742127207 */ /* 0x001fe40004000000 */
[----:B------:R-:W-:Y:S02]  /*6ef0*/  LOP3.LUT R9, R9, 0x1, RZ, 0xc0, !PT ;  /* 0x0000000109097812 */ /* 0x000fe400078ec0ff */
[----:B------:R-:W-:Y:S02]  /*6f00*/  ISETP.NE.U32.AND P3, PT, R11, 0x1, PT ;  /* 0x000000010b00780c */ /* 0x000fe40003f65070 */
[----:B------:R-:W-:-:S02]  /*6f10*/  SEL R14, R39, R14, !P0 ;  /* 0x0000000e270e7207 */ /* 0x000fc40004000000 */
[----:B------:R-:W-:Y:S02]  /*6f20*/  ISETP.NE.U32.AND P2, PT, R10, 0x1, PT ;  /* 0x000000010a00780c */ /* 0x000fe40003f45070 */
[----:B------:R-:W-:Y:S02]  /*6f30*/  ISETP.GE.U32.AND P0, PT, R18, R31, PT ;  /* 0x0000001f1200720c */ /* 0x000fe40003f06070 */
[----:B------:R-:W-:Y:S02]  /*6f40*/  ISETP.NE.U32.AND P1, PT, R9, 0x1, PT ;  /* 0x000000010900780c */ /* 0x000fe40003f25070 */
[----:B------:R-:W-:Y:S02]  /*6f50*/  SEL R13, R58, R7, !P3 ;  /* 0x000000073a0d7207 */ /* 0x000fe40005800000 */
[----:B------:R-:W-:Y:S02]  /*6f60*/  SEL R15, R52, R15, !P3 ;  /* 0x0000000f340f7207 */ /* 0x000fe40005800000 */
[----:B------:R-:W-:-:S02]  /*6f70*/  SEL R23, R33, R46, !P3 ;  /* 0x0000002e21177207 */ /* 0x000fc40005800000 */
[----:B------:R-:W-:Y:S02]  /*6f80*/  ISETP.GT.AND P3, PT, R4, R65, PT ;  /* 0x000000410400720c */ /* 0x000fe40003f64270 */
[----:B------:R-:W-:Y:S02]  /*6f90*/  SEL R8, R51, R6, !P2 ;  /* 0x0000000633087207 */ /* 0x000fe40005000000 */
[----:B------:R-:W-:Y:S02]  /*6fa0*/  ISETP.GE.AND.EX P0, PT, R14, R29, PT, P0 ;  /* 0x0000001d0e00720c */ /* 0x000fe40003f06300 */
[----:B------:R-:W-:Y:S02]  /*6fb0*/  SEL R5, R62, R5, !P1 ;  /* 0x000000053e057207 */ /* 0x000fe40004800000 */
[----:B------:R-:W-:Y:S02]  /*6fc0*/  SEL R6, RZ, 0xffffffff, P3 ;  /* 0xffffffffff067807 */ /* 0x000fe40001800000 */
[----:B------:R-:W-:-:S02]  /*6fd0*/  SEL R54, R54, R63, !P1 ;  /* 0x0000003f36367207 */ /* 0x000fc40004800000 */
[----:B------:R-:W-:Y:S02]  /*6fe0*/  SEL R11, R37, R50, !P1 ;  /* 0x00000032250b7207 */ /* 0x000fe40004800000 */
[----:B------:R-:W-:Y:S02]  /*6ff0*/  ISETP.NE.AND P4, PT, R8, R59, PT ;  /* 0x0000003b0800720c */ /* 0x000fe40003f85270 */
[----:B------:R-:W-:Y:S02]  /*7000*/  @!P5 SEL R6, RZ, 0xffffffff, !P0 ;  /* 0xffffffffff06d807 */ /* 0x000fe40004000000 */
[----:B------:R-:W-:Y:S02]  /*7010*/  SEL R20, R53, R20, !P2 ;  /* 0x0000001435147207 */ /* 0x000fe40005000000 */
        /* <DEDUP_REMOVED lines=39> */
.L_x_3086:
[----:B------:R-:W0:Y:S01]  /*7290*/  LDCU UR4, c[0x0][0x3a4] ;  /* 0x00007480ff0477ac */ /* 0x000e220008000800 */
[----:B------:R-:W1:Y:S01]  /*72a0*/  LDC R59, c[0x0][0x388] ;  /* 0x0000e200ff3b7b82 */ /* 0x000e620000000800 */
[----:B------:R-:W-:Y:S07]  /*72b0*/  BSSY.RECONVERGENT B0, `(.L_x_3094) ;  /* 0x0000526000007945 */ /* 0x000fee0003800200 */
        /* <DEDUP_REMOVED lines=12> */
[--C-:B------:R-:W-:Y:S01]  /*7380*/  IMAD.MOV.U32 R67, RZ, RZ, R59.reuse ;  /* 0x000000ffff437224 */ /* 0x100fe200078e003b */
[----:B---3--:R-:W-:Y:S01]  /*7390*/  MOV R10, R3 ;  /* 0x00000003000a7202 */ /* 0x008fe20000000f00 */
        /* <DEDUP_REMOVED lines=37> */
[----:B------:R-:W-:-:S13]  /*75f0*/  ISETP.NE.AND P2, PT, R32, RZ, PT ;  /* 0x000000ff2000720c */ /* 0x000fda0003f45270 */
[----:B------:R0:W5:Y:S01]  /*7600*/  @!P2 LDG.E.128 R28, desc[UR36][R56.64] ;  /* 0x00000024381ca981 */ /* 0x000162000c1e1d00 */
        /* <DEDUP_REMOVED lines=48> */
.L_x_3101:
[----:B0-----:R-:W0:Y:S01]  /*7910*/  LDCU UR4, c[0x0][0x3a4] ;  /* 0x00007480ff0477ac */ /* 0x001e220008000800 */
        /* <DEDUP_REMOVED lines=302> */
.L_x_3097:
        /* <DEDUP_REMOVED lines=241> */
.L_x_3098:
        /* <DEDUP_REMOVED lines=241> */
.L_x_3099:
[----:B------:R-:W-:-:S04]  /*aa20*/  LOP3.LUT R37, R38, 0xfffffff0, RZ, 0xc0, !PT ;  /* 0xfffffff026257812 */ /* 0x000fc800078ec0ff */
[----:B------:R-:W-:-:S05]  /*aa30*/  IADD3 R36, P0, PT, R37, R56, RZ ;  /* 0x0000003825247210 */ /* 0x000fca0007f1e0ff */
[----:B------:R-:W-:-:S06]  /*aa40*/  IMAD.X R37, RZ, RZ, R57, P0 ;  /* 0x000000ffff257224 */ /* 0x000fcc00000e0639 */
[----:B------:R-:W5:Y:S01]  /*aa50*/  LDG.E.128 R36, desc[UR36][R36.64] ;  /* 0x0000002424247981 */ /* 0x000f62000c1e1d00 */
[----:B------:R-:W-:Y:S01]  /*aa60*/  IADD3 R33, PT, PT, R33, UR4, RZ ;  /* 0x0000000421217c10 */ /* 0x000fe2000fffe0ff */
        /* <DEDUP_REMOVED lines=236> */
.L_x_3100:
[----:B------:R-:W-:-:S04]  /*b930*/  LOP3.LUT R33, R76, 0xfffffff0, RZ, 0xc0, !PT ;  /* 0xfffffff04c217812 */ /* 0x000fc800078ec0ff */
[----:B------:R-:W-:-:S05]  /*b940*/  IADD3 R32, P0, PT, R33, R56, RZ ;  /* 0x0000003821207210 */ /* 0x000fca0007f1e0ff */
[----:B------:R-:W-:-:S06]  /*b950*/  IMAD.X R33, RZ, RZ, R57, P0 ;  /* 0x000000ffff217224 */ /* 0x000fcc00000e0639 */
[----:B------:R-:W5:Y:S02]  /*b960*/  LDG.E.128 R32, desc[UR36][R32.64] ;  /* 0x0000002420207981 */ /* 0x000f64000c1e1d00 */
.L_x_3096:
[CC--:B-----5:R-:W-:Y:S01]  /*b970*/  ISETP.NE.AND P6, PT, R61.reuse, R44.reuse, PT ;  /* 0x0000002c3d00720c */ /* 0x0e0fe20003fc5270 */
[----:B------:R-:W-:Y:S01]  /*b980*/  IMAD.U32 R76, RZ, RZ, UR4 ;  /* 0x00000004ff4c7e24 */ /* 0x000fe2000f8e00ff */
[----:B------:R-:W-:Y:S01]  /*b990*/  ISETP.GE.U32.AND P5, PT, R22, R75, PT ;  /* 0x0000004b1600720c */ /* 0x000fe20003fa6070 */
[----:B------:R-:W1:Y:S01]  /*b9a0*/  LDCU UR4, c[0x0][0x39c] ;  /* 0x00007380ff0477ac */ /* 0x000e620008000800 */
[----:B------:R-:W-:Y:S01]  /*b9b0*/  ISETP.GT.AND P0, PT, R61, R44, PT ;  /* 0x0000002c3d00720c */ /* 0x000fe20003f04270 */
[----:B------:R-:W-:Y:S01]  /*b9c0*/  IMAD.IADD R95, R75, 0x1, R76 ;  /* 0x000000014b5f7824 */ /* 0x000fe200078e024c */
[----:B------:R-:W-:Y:S02]  /*b9d0*/  ISETP.GE.AND.EX P5, PT, R5, RZ, PT, P5 ;  /* 0x000000ff0500720c */ /* 0x000fe40003fa6350 */
[----:B------:R-:W-:Y:S01]  /*b9e0*/  ISETP.NE.AND P4, PT, R62, R45, PT ;  /* 0x0000002d3e00720c */ /* 0x000fe20003f85270 */
[----:B------:R-:W-:Y:S01]  /*b9f0*/  IMAD.IADD R87, R76, 0x1, R95 ;  /* 0x000000014c577824 */ /* 0x000fe200078e025f */
[----:B------:R-:W-:-:S02]  /*ba00*/  SEL R77, RZ, 0xffffffff, P0 ;  /* 0xffffffffff4d7807 */ /* 0x000fc40000000000 */
[----:B------:R-:W-:Y:S01]  /*ba10*/  ISETP.GE.U32.AND P1, PT, R23, R75, PT ;  /* 0x0000004b1700720c */ /* 0x000fe20003f26070 */
[----:B------:R-:W-:Y:S01]  /*ba20*/  IMAD.IADD R93, R87, 0x1, R76 ;  /* 0x00000001575d7824 */ /* 0x000fe200078e024c */
[----:B------:R-:W-:Y:S02]  /*ba30*/  @!P6 SEL R77, RZ, 0xffffffff, !P5 ;  /* 0xffffffffff4de807 */ /* 0x000fe40006800000 */
[CC--:B------:R-:W-:Y:S02]  /*ba40*/  ISETP.NE.AND P5, PT, R63.reuse, R46.reuse, PT ;  /* 0x0000002e3f00720c */ /* 0x0c0fe40003fa5270 */
[----:B------:R-:W-:Y:S02]  /*ba50*/  ISETP.GT.AND P6, PT, R63, R46, PT ;  /* 0x0000002e3f00720c */ /* 0x000fe40003fc4270 */
[----:B------:R-:W-:Y:S02]  /*ba60*/  ISETP.GT.AND P3, PT, R62, R45, PT ;  /* 0x0000002d3e00720c */ /* 0x000fe40003f64270 */
[----:B------:R-:W-:-:S02]  /*ba70*/  SEL R81, RZ, 0xffffffff, P6 ;  /* 0xffffffffff517807 */ /* 0x000fc40003000000 */
[----:B------:R-:W-:Y:S02]  /*ba80*/  ISETP.GE.U32.AND P0, PT, R25, R75, PT ;  /* 0x0000004b1900720c */ /* 0x000fe40003f06070 */
[----:B------:R-:W-:Y:S02]  /*ba90*/  ISETP.GE.AND.EX P1, PT, R6, RZ, PT, P1 ;  /* 0x000000ff0600720c */ /* 0x000fe40003f26310 */
[----:B------:R-:W-:Y:S02]  /*baa0*/  ISETP.NE.AND P6, PT, R66, R47, PT ;  /* 0x0000002f4200720c */ /* 0x000fe40003fc5270 */
[----:B------:R-:W-:Y:S02]  /*bab0*/  SEL R79, RZ, 0xffffffff, P3 ;  /* 0xffffffffff4f7807 */ /* 0x000fe40001800000 */
[----:B------:R-:W-:Y:S02]  /*bac0*/  ISETP.GE.AND.EX P0, PT, R8, RZ, PT, P0 ;  /* 0x000000ff0800720c */ /* 0x000fe40003f06300 */
[----:B------:R-:W-:-:S02]  /*bad0*/  @!P4 SEL R79, RZ, 0xffffffff, !P1 ;  /* 0xffffffffff4fc807 */ /* 0x000fc40004800000 */
[----:B------:R-:W-:Y:S02]  /*bae0*/  ISETP.GE.U32.AND P3, PT, R26, R75, PT ;  /* 0x0000004b1a00720c */ /* 0x000fe40003f66070 */
[----:B------:R-:W-:Y:S02]  /*baf0*/  ISETP.GT.AND P1, PT, R66, R47, PT ;  /* 0x0000002f4200720c */ /* 0x000fe40003f24270 */
[CC--:B------:R-:W-:Y:S02]  /*bb00*/  ISETP.NE.AND P4, PT, R67.reuse, R40.reuse, PT ;  /* 0x000000284300720c */ /* 0x0c0fe40003f85270 */
[----:B------:R-:W-:Y:S02]  /*bb10*/  @!P5 SEL R81, RZ, 0xffffffff, !P0 ;  /* 0xffffffffff51d807 */ /* 0x000fe40004000000 */
[----:B------:R-:W-:Y:S02]  /*bb20*/  ISETP.GT.AND P5, PT, R67, R40, PT ;  /* 0x000000284300720c */ /* 0x000fe40003fa4270 */
[----:B------:R-:W-:-:S02]  /*bb30*/  SEL R82, RZ, 0xffffffff, P1 ;  /* 0xffffffffff527807 */ /* 0x000fc40000800000 */
[----:B------:R-:W-:Y:S02]  /*bb40*/  ISETP.GE.AND.EX P3, PT, R9, RZ, PT, P3 ;  /* 0x000000ff0900720c */ /* 0x000fe40003f66330 */
[----:B------:R-:W-:Y:S02]  /*bb50*/  ISETP.GE.U32.AND P1, PT, R51, R95, PT ;  /* 0x0000005f3300720c */ /* 0x000fe40003f26070 */
[----:B------:R-:W-:Y:S02]  /*bb60*/  SEL R83, RZ, 0xffffffff, P5 ;  /* 0xffffffffff537807 */ /* 0x000fe40002800000 */
[----:B------:R-:W-:Y:S02]  /*bb70*/  @!P6 SEL R82, RZ, 0xffffffff, !P3 ;  /* 0xffffffffff52e807 */ /* 0x000fe40005800000 */
[CC--:B------:R-:W-:Y:S02]  /*bb80*/  ISETP.GT.AND P0, PT, R68.reuse, R41.reuse, PT ;  /* 0x000000294400720c */ /* 0x0c0fe40003f04270 */
[----:B------:R-:W-:-:S02]  /*bb90*/  ISETP.NE.AND P5, PT, R68, R41, PT ;  /* 0x000000294400720c */ /* 0x000fc40003fa5270 */
[----:B------:R-:W-:Y:S02]  /*bba0*/  ISETP.GE.AND.EX P1, PT, R12, RZ, PT, P1 ;  /* 0x000000ff0c00720c */ /* 0x000fe40003f26310 */
[CC--:B------:R-:W-:Y:S02]  /*bbb0*/  ISETP.NE.AND P6, PT, R69.reuse, R42.reuse, PT ;  /* 0x0000002a4500720c */ /* 0x0c0fe40003fc5270 */
[----:B------:R-:W-:Y:S02]  /*bbc0*/  ISETP.GT.AND P3, PT, R69, R42, PT ;  /* 0x0000002a4500720c */ /* 0x000fe40003f64270 */
[----:B------:R-:W-:Y:S02]  /*bbd0*/  @!P4 SEL R83, RZ, 0xffffffff, !P1 ;  /* 0xffffffffff53c807 */ /* 0x000fe40004800000 */
[----:B------:R-:W-:Y:S02]  /*bbe0*/  SEL R84, RZ, 0xffffffff, P0 ;  /* 0xffffffffff547807 */ /* 0x000fe40000000000 */
[----:B------:R-:W-:-:S02]  /*bbf0*/  ISETP.GE.U32.AND P4, PT, R50, R95, PT ;  /* 0x0000005f3200720c */ /* 0x000fc40003f86070 */
[----:B------:R-:W-:Y:S02]  /*bc00*/  ISETP.GE.U32.AND P0, PT, R54, R95, PT ;  /* 0x0000005f3600720c */ /* 0x000fe40003f06070 */
[----:B------:R-:W-:Y:S02]  /*bc10*/  SEL R85, RZ, 0xffffffff, P3 ;  /* 0xffffffffff557807 */ /* 0x000fe40001800000 */
[----:B------:R-:W-:Y:S02]  /*bc20*/  ISETP.GE.AND.EX P4, PT, R11, RZ, PT, P4 ;  /* 0x000000ff0b00720c */ /* 0x000fe40003f86340 */
[----:B------:R-:W-:Y:S02]  /*bc30*/  ISETP.NE.AND P3, PT, R72, R43, PT ;  /* 0x0000002b4800720c */ /* 0x000fe40003f65270 */
[----:B------:R-:W-:Y:S02]  /*bc40*/  ISETP.GE.AND.EX P0, PT, R15, RZ, PT, P0 ;  /* 0x000000ff0f00720c */ /* 0x000fe40003f06300 */
[----:B------:R-:W-:-:S02]  /*bc50*/  @!P5 SEL R84, RZ, 0xffffffff, !P4 ;  /* 0xffffffffff54d807 */ /* 0x000fc40006000000 */
[----:B------:R-:W-:Y:S02]  /*bc60*/  @!P6 SEL R85, RZ, 0xffffffff, !P0 ;  /* 0xffffffffff55e807 */ /* 0x000fe40004000000 */
[-C--:B------:R-:W-:Y:S02]  /*bc70*/  ISETP.GT.AND P4, PT, R73, R36.reuse, PT ;  /* 0x000000244900720c */ /* 0x080fe40003f84270 */
[----:B------:R-:W-:Y:S02]  /*bc80*/  ISETP.GE.U32.AND P0, PT, R53, R95, PT ;  /* 0x0000005f3500720c */ /* 0x000fe40003f06070 */
[----:B------:R-:W-:Y:S02]  /*bc90*/  ISETP.GT.AND P1, PT, R72, R43, PT ;  /* 0x0000002b4800720c */ /* 0x000fe40003f24270 */
[----:B------:R-:W-:Y:S02]  /*bca0*/  ISETP.NE.AND P5, PT, R73, R36, PT ;  /* 0x000000244900720c */ /* 0x000fe40003fa5270 */
[----:B------:R-:W-:-:S02]  /*bcb0*/  ISETP.GE.AND.EX P0, PT, R14, RZ, PT, P0 ;  /* 0x000000ff0e00720c */ /* 0x000fc40003f06300 */
[----:B------:R-:W-:Y:S02]  /*bcc0*/  SEL R88, RZ, 0xffffffff, P4 ;  /* 0xffffffffff587807 */ /* 0x000fe40002000000 */
[CC--:B------:R-:W-:Y:S02]  /*bcd0*/  ISETP.GT.AND P6, PT, R74.reuse, R37.reuse, PT ;  /* 0x000000254a00720c */ /* 0x0c0fe40003fc4270 */
[----:B------:R-:W-:Y:S02]  /*bce0*/  ISETP.NE.AND P4, PT, R74, R37, PT ;  /* 0x000000254a00720c */ /* 0x000fe40003f85270 */
[----:B------:R-:W-:Y:S02]  /*bcf0*/  SEL R86, RZ, 0xffffffff, P1 ;  /* 0xffffffffff567807 */ /* 0x000fe40000800000 */
[----:B------:R-:W-:Y:S02]  /*bd00*/  @!P3 SEL R86, RZ, 0xffffffff, !P0 ;  /* 0xffffffffff56b807 */ /* 0x000fe40004000000 */
[----:B------:R-:W-:-:S02]  /*bd10*/  ISETP.GE.U32.AND P1, PT, R58, R87, PT ;  /* 0x000000573a00720c */ /* 0x000fc40003f26070 */
[-C--:B------:R-:W-:Y:S02]  /*bd20*/  ISETP.GT.AND P3, PT, R71, R38.reuse, PT ;  /* 0x000000264700720c */ /* 0x080fe40003f64270 */
[----:B------:R-:W-:Y:S02]  /*bd30*/  SEL R89, RZ, 0xffffffff, P6 ;  /* 0xffffffffff597807 */ /* 0x000fe40003000000 */
[----:B------:R-:W-:Y:S02]  /*bd40*/  ISETP.GE.U32.AND P6, PT, R55, R87, PT ;  /* 0x000000573700720c */ /* 0x000fe40003fc6070 */
[----:B------:R-:W-:Y:S02]  /*bd50*/  ISETP.GE.AND.EX P1, PT, R18, RZ, PT, P1 ;  /* 0x000000ff1200720c */ /* 0x000fe40003f26310 */
[----:B------:R-:W-:Y:S02]  /*bd60*/  SEL R90, RZ, 0xffffffff, P3 ;  /* 0xffffffffff5a7807 */ /* 0x000fe40001800000 */
[----:B------:R-:W-:-:S02]  /*bd70*/  ISETP.NE.AND P0, PT, R71, R38, PT ;  /* 0x000000264700720c */ /* 0x000fc40003f05270 */
[----:B------:R-:W-:Y:S02]  /*bd80*/  ISETP.GT.AND P3, PT, R65, R32, PT ;  /* 0x000000204100720c */ /* 0x000fe40003f64270 */
[----:B------:R-:W-:Y:S02]  /*bd90*/  ISETP.GE.AND.EX P6, PT, R16, RZ, PT, P6 ;  /* 0x000000ff1000720c */ /* 0x000fe40003fc6360 */
[----:B------:R-:W-:Y:S02]  /*bda0*/  @!P5 SEL R88, RZ, 0xffffffff, !P1 ;  /* 0xffffffffff58d807 */ /* 0x000fe40004800000 */
[----:B------:R-:W-:Y:S02]  /*bdb0*/  ISETP.GT.AND P5, PT, R70, R39, PT ;  /* 0x000000274600720c */ /* 0x000fe40003fa4270 */
[----:B------:R-:W-:Y:S02]  /*bdc0*/  SEL R92, RZ, 0xffffffff, P3 ;  /* 0xffffffffff5c7807 */ /* 0x000fe40001800000 */
[----:B------:R-:W-:-:S02]  /*bdd0*/  @!P4 SEL R89, RZ, 0xffffffff, !P6 ;  /* 0xffffffffff59c807 */ /* 0x000fc40007000000 */
[----:B------:R-:W-:Y:S02]  /*bde0*/  ISETP.NE.AND P1, PT, R70, R39, PT ;  /* 0x000000274600720c */ /* 0x000fe40003f25270 */
[----:B------:R-:W-:Y:S02]  /*bdf0*/  ISETP.GT.AND P3, PT, R64, R33, PT ;  /* 0x000000214000720c */ /* 0x000fe40003f64270 */
[----:B------:R-:W-:Y:S02]  /*be00*/  ISETP.GE.U32.AND P4, PT, R52, R87, PT ;  /* 0x000000573400720c */ /* 0x000fe40003f86070 */
[----:B------:R-:W-:Y:S02]  /*be10*/  SEL R91, RZ, 0xffffffff, P5 ;  /* 0xffffffffff5b7807 */ /* 0x000fe40002800000 */
[----:B------:R-:W-:Y:S02]  /*be20*/  ISETP.NE.AND P5, PT, R65, R32, PT ;  /* 0x000000204100720c */ /* 0x000fe40003fa5270 */
[----:B------:R-:W-:-:S02]  /*be30*/  SEL R94, RZ, 0xffffffff, P3 ;  /* 0xffffffffff5e7807 */ /* 0x000fc40001800000 */
[----:B------:R-:W-:Y:S02]  /*be40*/  ISETP.GE.AND.EX P4, PT, R13, RZ, PT, P4 ;  /* 0x000000ff0d00720c */ /* 0x000fe40003f86340 */
[----:B------:R-:W-:Y:S02]  /*be50*/  ISETP.GE.U32.AND P3, PT, R27, R87, PT ;  /* 0x000000571b00720c */ /* 0x000fe40003f66070 */
[----:B------:R-:W-:Y:S02]  /*be60*/  @!P0 SEL R90, RZ, 0xffffffff, !P4 ;  /* 0xffffffffff5a8807 */ /* 0x000fe40006000000 */
[----:B------:R-:W-:Y:S02]  /*be70*/  ISETP.NE.AND P6, PT, R64, R33, PT ;  /* 0x000000214000720c */ /* 0x000fe40003fc5270 */
[----:B------:R-:W-:Y:S02]  /*be80*/  ISETP.GE.AND.EX P3, PT, R10, RZ, PT, P3 ;  /* 0x000000ff0a00720c */ /* 0x000fe40003f66330 */
[----:B------:R-:W-:-:S02]  /*be90*/  ISETP.GE.U32.AND P0, PT, R24, R93, PT ;  /* 0x0000005d1800720c */ /* 0x000fc40003f06070 */
[----:B------:R-:W-:Y:S02]  /*bea0*/  @!P1 SEL R91, RZ, 0xffffffff, !P3 ;  /* 0xffffffffff5b9807 */ /* 0x000fe40005800000 */
[----:B------:R-:W-:Y:S02]  /*beb0*/  ISETP.GE.AND.EX P0, PT, R7, RZ, PT, P0 ;  /* 0x000000ff0700720c */ /* 0x000fe40003f06300 */
[----:B------:R-:W-:Y:S02]  /*bec0*/  ISETP.GE.U32.AND P1, PT, R21, R93, PT ;  /* 0x0000005d1500720c */ /* 0x000fe40003f26070 */
[----:B------:R-:W-:Y:S02]  /*bed0*/  LOP3.LUT R77, R77, 0x1, RZ, 0xc0, !PT ;  /* 0x000000014d4d7812 */ /* 0x000fe400078ec0ff */
[----:B------:R-:W-:Y:S02]  /*bee0*/  ISETP.NE.AND P3, PT, R59, R34, PT ;  /* 0x000000223b00720c */ /* 0x000fe40003f65270 */
[----:B------:R-:W-:-:S02]  /*bef0*/  @!P5 SEL R92, RZ, 0xffffffff, !P0 ;  /* 0xffffffffff5cd807 */ /* 0x000fc40004000000 */
[----:B------:R-:W-:Y:S02]  /*bf00*/  ISETP.GE.AND.EX P1, PT, R4, RZ, PT, P1 ;  /* 0x000000ff0400720c */ /* 0x000fe40003f26310 */
[----:B------:R-:W-:Y:S02]  /*bf10*/  ISETP.GT.AND P5, PT, R59, R34, PT ;  /* 0x000000223b00720c */ /* 0x000fe40003fa4270 */
[----:B------:R-:W-:Y:S02]  /*bf20*/  ISETP.NE.U32.AND P4, PT, R77, 0x1, PT ;  /* 0x000000014d00780c */ /* 0x000fe40003f85070 */
[----:B------:R-:W-:Y:S02]  /*bf30*/  LOP3.LUT R79, R79, 0x1, RZ, 0xc0, !PT ;  /* 0x000000014f4f7812 */ /* 0x000fe400078ec0ff */
[----:B------:R-:W-:Y:S02]  /*bf40*/  ISETP.GE.U32.AND P0, PT, R20, R93, PT ;  /* 0x0000005d1400720c */ /* 0x000fe40003f06070 */
[----:B------:R-:W-:-:S02]  /*bf50*/  @!P6 SEL R94, RZ, 0xffffffff, !P1 ;  /* 0xffffffffff5ee807 */ /* 0x000fc40004800000 */
[----:B------:R-:W-:Y:S02]  /*bf60*/  SEL R77, RZ, 0xffffffff, P5 ;  /* 0xffffffffff4d7807 */ /* 0x000fe40002800000 */
[CC--:B------:R-:W-:Y:S02]  /*bf70*/  ISETP.GT.AND P6, PT, R60.reuse, R35.reuse, PT ;  /* 0x000000233c00720c */ /* 0x0c0fe40003fc4270 */
[----:B------:R-:W-:Y:S02]  /*bf80*/  ISETP.NE.AND P5, PT, R60, R35, PT ;  /* 0x000000233c00720c */ /* 0x000fe40003fa5270 */
[----:B------:R-:W-:Y:S02]  /*bf90*/  ISETP.NE.U32.AND P1, PT, R79, 0x1, PT ;  /* 0x000000014f00780c */ /* 0x000fe40003f25070 */
[----:B------:R-:W-:Y:S02]  /*bfa0*/  ISETP.GE.AND.EX P0, PT, R3, RZ, PT, P0 ;  /* 0x000000ff0300720c */ /* 0x000fe40003f06300 */
[----:B------:R-:W-:-:S02]  /*bfb0*/  LOP3.LUT R81, R81, 0x1, RZ, 0xc0, !PT ;  /* 0x0000000151517812 */ /* 0x000fc400078ec0ff */
[----:B------:R-:W-:Y:S02]  /*bfc0*/  SEL R79, RZ, 0xffffffff, P6 ;  /* 0xffffffffff4f7807 */ /* 0x000fe40003000000 */
[----:B------:R-:W-:Y:S02]  /*bfd0*/  ISETP.GE.U32.AND P6, PT, R19, R93, PT ;  /* 0x0000005d1300720c */ /* 0x000fe40003fc6070 */
[----:B------:R-:W-:Y:S02]  /*bfe0*/  LOP3.LUT R82, R82, 0x1, RZ, 0xc0, !PT ;  /* 0x0000000152527812 */ /* 0x000fe400078ec0ff */
[----:B------:R-:W-:Y:S02]  /*bff0*/  @!P3 SEL R77, RZ, 0xffffffff, !P0 ;  /* 0xffffffffff4db807 */ /* 0x000fe40004000000 */
[----:B------:R-:W-:Y:S02]  /*c000*/  ISETP.NE.U32.AND P0, PT, R81, 0x1, PT ;  /* 0x000000015100780c */ /* 0x000fe40003f05070 */
[----:B------:R-:W-:-:S02]  /*c010*/  ISETP.GE.AND.EX P6, PT, R0, RZ, PT, P6 ;  /* 0x000000ff0000720c */ /* 0x000fc40003fc6360 */
[----:B------:R-:W-:Y:S02]  /*c020*/  LOP3.LUT R88, R88, 0x1, RZ, 0xc0, !PT ;  /* 0x0000000158587812 */ /* 0x000fe400078ec0ff */
[----:B------:R-:W-:Y:S02]  /*c030*/  ISETP.NE.U32.AND P3, PT, R82, 0x1, PT ;  /* 0x000000015200780c */ /* 0x000fe40003f65070 */
[----:B------:R-:W-:Y:S02]  /*c040*/  LOP3.LUT R83, R83, 0x1, RZ, 0xc0, !PT ;  /* 0x0000000153537812 */ /* 0x000fe400078ec0ff */
[----:B------:R-:W-:Y:S02]  /*c050*/  SEL R25, R75, R25, !P0 ;  /* 0x000000194b197207 */ /* 0x000fe40004000000 */
[----:B------:R-:W-:Y:S02]  /*c060*/  SEL R63, R46, R63, !P0 ;  /* 0x0000003f2e3f7207 */ /* 0x000fe40004000000 */
[----:B------:R-:W-:-:S02]  /*c070*/  SEL R8, R8, RZ, P0 ;  /* 0x000000ff08087207 */ /* 0x000fc40000000000 */
[----:B------:R-:W-:Y:S02]  /*c080*/  @!P5 SEL R79, RZ, 0xffffffff, !P6 ;  /* 0xffffffffff4fd807 */ /* 0x000fe40007000000 */
[----:B------:R-:W-:Y:S02]  /*c090*/  ISETP.NE.U32.AND P0, PT, R88, 0x1, PT ;  /* 0x000000015800780c */ /* 0x000fe40003f05070 */
[C---:B------:R-:W-:Y:S02]  /*c0a0*/  SEL R22, R75.reuse, R22, !P4 ;  /* 0x000000164b167207 */ /* 0x040fe40006000000 */
[C---:B------:R-:W-:Y:S02]  /*c0b0*/  SEL R23, R75.reuse, R23, !P1 ;  /* 0x000000174b177207 */ /* 0x040fe40004800000 */
[----:B------:R-:W-:Y:S01]  /*c0c0*/  SEL R26, R75, R26, !P3 ;  /* 0x0000001a4b1a7207 */ /* 0x000fe20005800000 */
[----:B------:R-:W-:Y:S01]  /*c0d0*/  IMAD.IADD R75, R93, 0x1, R76 ;  /* 0x000000015d4b7824 */ /* 0x000fe200078e024c */
[----:B------:R-:W-:-:S02]  /*c0e0*/  ISETP.NE.U32.AND P6, PT, R83, 0x1, PT ;  /* 0x000000015300780c */ /* 0x000fc40003fc5070 */
[----:B------:R-:W-:Y:S01]  /*c0f0*/  LOP3.LUT R77, R77, 0x1, RZ, 0xc0, !PT ;  /* 0x000000014d4d7812 */ /* 0x000fe200078ec0ff */
[----:B------:R-:W-:Y:S01]  /*c100*/  IMAD R82, R76, 0x3, R75 ;  /* 0x000000034c527824 */ /* 0x000fe200078e024b */
[----:B------:R-:W-:Y:S02]  /*c110*/  LOP3.LUT R90, R90, 0x1, RZ, 0xc0, !PT ;  /* 0x000000015a5a7812 */ /* 0x000fe400078ec0ff */
[----:B------:R-:W-:Y:S02]  /*c120*/  SEL R58, R87, R58, !P0 ;  /* 0x0000003a573a7207 */ /* 0x000fe40004000000 */
[----:B------:R-:W-:Y:S02]  /*c130*/  SEL R73, R36, R73, !P0 ;  /* 0x0000004924497207 */ /* 0x000fe40004000000 */
[----:B------:R-:W-:Y:S02]  /*c140*/  SEL R18, R18, RZ, P0 ;  /* 0x000000ff12127207 */ /* 0x000fe40000000000 */
[----:B------:R-:W-:-:S02]  /*c150*/  SEL R51, R95, R51, !P6 ;  /* 0x000000335f337207 */ /* 0x000fc40007000000 */
[----:B------:R-:W-:Y:S02]  /*c160*/  SEL R67, R40, R67, !P6 ;  /* 0x0000004328437207 */ /* 0x000fe40007000000 */
[----:B------:R-:W-:Y:S02]  /*c170*/  SEL R12, R12, RZ, P6 ;  /* 0x000000ff0c0c7207 */ /* 0x000fe40003000000 */
[----:B------:R-:W-:Y:S01]  /*c180*/  ISETP.NE.U32.AND P0, PT, R77, 0x1, PT ;  /* 0x000000014d00780c */ /* 0x000fe20003f05070 */
[----:B-1----:R-:W-:Y:S01]  /*c190*/  IMAD.U32 R77, RZ, RZ, UR4 ;  /* 0x00000004ff4d7e24 */ /* 0x002fe2000f8e00ff */
[----:B------:R-:W-:Y:S02]  /*c1a0*/  ISETP.NE.U32.AND P6, PT, R90, 0x1, PT ;  /* 0x000000015a00780c */ /* 0x000fe40003fc5070 */
[----:B------:R-:W-:Y:S02]  /*c1b0*/  LOP3.LUT R84, R84, 0x1, RZ, 0xc0, !PT ;  /* 0x0000000154547812 */ /* 0x000fe400078ec0ff */
[----:B------:R-:W-:-:S02]  /*c1c0*/  SEL R52, R87, R52, !P6 ;  /* 0x0000003457347207 */ /* 0x000fc40007000000 */
[----:B------:R-:W-:Y:S02]  /*c1d0*/  SEL R71, R38, R71, !P6 ;  /* 0x0000004726477207 */ /* 0x000fe40007000000 */
[----:B------:R-:W-:Y:S02]  /*c1e0*/  SEL R13, R13, RZ, P6 ;  /* 0x000000ff0d0d7207 */ /* 0x000fe40003000000 */
[----:B------:R-:W-:Y:S02]  /*c1f0*/  ISETP.GE.U32.AND P6, PT, R82, R77, PT ;  /* 0x0000004d5200720c */ /* 0x000fe40003fc6070 */
[----:B------:R-:W-:Y:S02]  /*c200*/  LOP3.LUT R85, R85, 0x1, RZ, 0xc0, !PT ;  /* 0x0000000155557812 */ /* 0x000fe400078ec0ff */
[----:B------:R-:W-:Y:S02]  /*c210*/  LOP3.LUT R86, R86, 0x1, RZ, 0xc0, !PT ;  /* 0x0000000156567812 */ /* 0x000fe400078ec0ff */
[----:B------:R-:W-:-:S02]  /*c220*/  LOP3.LUT R89, R89, 0x1, RZ, 0xc0, !PT ;  /* 0x0000000159597812 */ /* 0x000fc400078ec0ff */
[----:B------:R-:W-:Y:S02]  /*c230*/  SEL R61, R44, R61, !P4 ;  /* 0x0000003d2c3d7207 */ /* 0x000fe40006000000 */
[----:B------:R-:W-:Y:S02]  /*c240*/  SEL R5, R5, RZ, P4 ;  /* 0x000000ff05057207 */ /* 0x000fe40002000000 */
        /* <DEDUP_REMOVED lines=12> */
[C---:B------:R-:W-:Y:S02]  /*c310*/  SEL R50, R95.reuse, R50, !P5 ;  /* 0x000000325f327207 */ /* 0x040fe40006800000 */
[C---:B------:R-:W-:Y:S02]  /*c320*/  SEL R54, R95.reuse, R54, !P4 ;  /* 0x000000365f367207 */ /* 0x040fe40006000000 */
[----:B------:R-:W-:Y:S02]  /*c330*/  SEL R53, R95, R53, !P1 ;  /* 0x000000355f357207 */ /* 0x000fe40004800000 */
[----:B------:R-:W-:-:S02]  /*c340*/  SEL R68, R41, R68, !P5 ;  /* 0x0000004429447207 */ /* 0x000fc40006800000 */
[----:B------:R-:W-:Y:S02]  /*c350*/  SEL R11, R11, RZ, P5 ;  /* 0x000000ff0b0b7207 */ /* 0x000fe40002800000 */
[----:B------:R-:W-:Y:S02]  /*c360*/  SEL R55, R87, R55, !P3 ;  /* 0x0000003757377207 */ /* 0x000fe40005800000 */
[----:B------:R-:W-:Y:S02]  /*c370*/  SEL R69, R42, R69, !P4 ;  /* 0x000000452a457207 */ /* 0x000fe40006000000 */
[----:B------:R-:W-:Y:S02]  /*c380*/  SEL R15, R15, RZ, P4 ;  /* 0x000000ff0f0f7207 */ /* 0x000fe40002000000 */
[----:B------:R-:W-:Y:S02]  /*c390*/  SEL R72, R43, R72, !P1 ;  /* 0x000000482b487207 */ /* 0x000fe40004800000 */
[----:B------:R-:W-:-:S02]  /*c3a0*/  SEL R14, R14, RZ, P1 ;  /* 0x000000ff0e0e7207 */ /* 0x000fc40000800000 */
[----:B------:R-:W-:Y:S02]  /*c3b0*/  SEL R74, R37, R74, !P3 ;  /* 0x0000004a254a7207 */ /* 0x000fe40005800000 */
[----:B------:R-:W-:Y:S02]  /*c3c0*/  SEL R16, R16, RZ, P3 ;  /* 0x000000ff10107207 */ /* 0x000fe40001800000 */
[----:B------:R-:W-:Y:S02]  /*c3d0*/  ISETP.NE.U32.AND P5, PT, R91, 0x1, PT ;  /* 0x000000015b00780c */ /* 0x000fe40003fa5070 */
[----:B------:R-:W-:Y:S02]  /*c3e0*/  ISETP.NE.U32.AND P4, PT, R92, 0x1, PT ;  /* 0x000000015c00780c */ /* 0x000fe40003f85070 */
[----:B------:R-:W-:Y:S02]  /*c3f0*/  ISETP.NE.U32.AND P1, PT, R94, 0x1, PT ;  /* 0x000000015e00780c */ /* 0x000fe40003f25070 */
[----:B------:R-:W-:-:S02]  /*c400*/  ISETP.NE.U32.AND P3, PT, R79, 0x1, PT ;  /* 0x000000014f00780c */ /* 0x000fc40003f65070 */
[----:B------:R-:W-:Y:S02]  /*c410*/  SEL R27, R87, R27, !P5 ;  /* 0x0000001b571b7207 */ /* 0x000fe40006800000 */
[C---:B------:R-:W-:Y:S02]  /*c420*/  SEL R24, R93.reuse, R24, !P4 ;  /* 0x000000185d187207 */ /* 0x040fe40006000000 */
[C---:B------:R-:W-:Y:S02]  /*c430*/  SEL R21, R93.reuse, R21, !P1 ;  /* 0x000000155d157207 */ /* 0x040fe40004800000 */
[C---:B------:R-:W-:Y:S02]  /*c440*/  SEL R20, R93.reuse, R20, !P0 ;  /* 0x000000145d147207 */ /* 0x040fe40004000000 */
[----:B------:R-:W-:Y:S02]  /*c450*/  SEL R19, R93, R19, !P3 ;  /* 0x000000135d137207 */ /* 0x000fe40005800000 */
[----:B------:R-:W-:-:S02]  /*c460*/  SEL R70, R39, R70, !P5 ;  /* 0x0000004627467207 */ /* 0x000fc40006800000 */
[----:B------:R-:W-:Y:S02]  /*c470*/  SEL R10, R10, RZ, P5 ;  /* 0x000000ff0a0a7207 */ /* 0x000fe40002800000 */
[----:B------:R-:W-:Y:S02]  /*c480*/  SEL R65, R32, R65, !P4 ;  /* 0x0000004120417207 */ /* 0x000fe40006000000 */
[----:B------:R-:W-:Y:S02]  /*c490*/  SEL R7, R7, RZ, P4 ;  /* 0x000000ff07077207 */ /* 0x000fe40002000000 */
[----:B------:R-:W-:Y:S02]  /*c4a0*/  SEL R64, R33, R64, !P1 ;  /* 0x0000004021407207 */ /* 0x000fe40004800000 */
[----:B------:R-:W-:Y:S02]  /*c4b0*/  SEL R4, R4, RZ, P1 ;  /* 0x000000ff04047207 */ /* 0x000fe40000800000 */
[----:B------:R-:W-:-:S02]  /*c4c0*/  SEL R59, R34, R59, !P0 ;  /* 0x0000003b223b7207 */ /* 0x000fc40004000000 */
[----:B------:R-:W-:Y:S02]  /*c4d0*/  SEL R3, R3, RZ, P0 ;  /* 0x000000ff03037207 */ /* 0x000fe40000000000 */
[----:B------:R-:W-:Y:S02]  /*c4e0*/  SEL R60, R35, R60, !P3 ;  /* 0x0000003c233c7207 */ /* 0x000fe40005800000 */
[----:B------:R-:W-:Y:S01]  /*c4f0*/  SEL R0, R0, RZ, P3 ;  /* 0x000000ff00007207 */ /* 0x000fe20001800000 */
[----:B------:R-:W-:Y:S06]  /*c500*/  @!P6 BRA `(.L_x_3101) ;  /* 0xffffffb40000e947 */ /* 0x000fec000383ffff */
.L_x_3095:
[----:B0-----:R-:W-:Y:S05]  /*c510*/  BSYNC.RECONVERGENT B0 ;  /* 0x0000000000007941 */ /* 0x001fea0003800200 */
.L_x_3094:
[----:B------:R-:W-:Y:S01]  /*c520*/  ISETP.GE.U32.AND P0, PT, R75, R77, PT ;  /* 0x0000004d4b00720c */ /* 0x000fe20003f06070 */
[----:B------:R-:W-:-:S12]  /*c530*/  BSSY.RECONVERGENT B0, `(.L_x_3102) ;  /* 0x0000474000007945 */ /* 0x000fd80003800200 */
[----:B------:R-:W-:Y:S05]  /*c540*/  @P0 BRA `(.L_x_3103) ;  /* 0x0000004400c80947 */ /* 0x000fea0003800000 */
[----:B------:R-:W0:Y:S02]  /*c550*/  LDC R28, c[0x0][0x3d8] ;  /* 0x0000f600ff1c7b82 */ /* 0x000e240000000800 */
[C---:B0-----:R-:W-:Y:S01]  /*c560*/  ISETP.NE.AND P0, PT, R28.reuse, RZ, PT ;  /* 0x000000ff1c00720c */ /* 0x041fe20003f05270 */
[----:B------:R-:W-:Y:S01]  /*c570*/  VIADD R79, R28, 0xffffffff ;  /* 0xffffffff1c4f7836 */ /* 0x000fe20000000000 */
[----:B------:R-:W-:-:S04]  /*c580*/  CS2R R28, SRZ ;  /* 0x00000000001c7805 */ /* 0x000fc8000001ff00 */
        /* <DEDUP_REMOVED lines=277> */
.L_x_3105:
[----:B------:R-:W-:Y:S01]  /*d6e0*/  SHF.R.U32.HI R28, RZ, 0x4, R44 ;  /* 0x00000004ff1c7819 */ /* 0x000fe2000001162c */
[----:B------:R-:W-:-:S07]  /*d6f0*/  IMAD.MOV.U32 R29, RZ, RZ, RZ ;  /* 0x000000ffff1d7224 */ /* 0x000fce00078e00ff */
.L_x_3104:
        /* <DEDUP_REMOVED lines=284> */
.L_x_3107:
[----:B------:R-:W-:Y:S01]  /*e8c0*/  SHF.R.U32.HI R30, RZ, 0x4, R42 ;  /* 0x00000004ff1e7819 */ /* 0x000fe2000001162a */
[----:B------:R-:W-:-:S07]  /*e8d0*/  IMAD.MOV.U32 R31, RZ, RZ, RZ ;  /* 0x000000ffff1f7224 */ /* 0x000fce00078e00ff */
.L_x_3106:
        /* <DEDUP_REMOVED lines=281> */
.L_x_3109:
[----:B------:R-:W-:Y:S01]  /*fa70*/  SHF.R.U32.HI R30, RZ, 0x4, R38 ;  /* 0x00000004ff1e7819 */ /* 0x000fe20000011626 */
[----:B------:R-:W-:-:S07]  /*fa80*/  IMAD.MOV.U32 R31, RZ, RZ, RZ ;  /* 0x000000ffff1f7224 */ /* 0x000fce00078e00ff */
.L_x_3108:
        /* <DEDUP_REMOVED lines=281> */
.L_x_3111:
[----:B------:R-:W-:Y:S01]  /*10c20*/  SHF.R.U32.HI R30, RZ, 0x4, R32 ;  /* 0x00000004ff1e7819 */ /* 0x000fe20000011620 */
[----:B------:R-:W-:-:S07]  /*10c30*/  IMAD.MOV.U32 R31, RZ, RZ, RZ ;  /* 0x000000ffff1f7224 */ /* 0x000fce00078e00ff */
.L_x_3110:
[----:B------:R-:W-:-:S04]  /*10c40*/  LEA R32, P0, R30, R57, 0x4 ;  /* 0x000000391e207211 */ /* 0x000fc800078020ff */
[----:B------:R-:W-:-:S06]  /*10c50*/  LEA.HI.X R33, R30, R56, R31, 0x4, P0 ;  /* 0x000000381e217211 */ /* 0x000fcc00000f241f */
[----:B------:R-:W5:Y:S03]  /*10c60*/  LDG.E.128 R32, desc[UR36][R32.64] ;  /* 0x0000002420207981 */ /* 0x000f66000c1e1d00 */
.L_x_3103:
[----:B------:R-:W-:Y:S05]  /*10c70*/  BSYNC.RECONVERGENT B0 ;  /* 0x0000000000007941 */ /* 0x000fea0003800200 */
.L_x_3102:
[----:B------:R-:W-:Y:S01]  /*10c80*/  ISETP.GE.U32.AND P0, PT, R75, R77, PT ;  /* 0x0000004d4b00720c */ /* 0x000fe20003f06070 */
[----:B------:R-:W-:-:S12]  /*10c90*/  BSSY.RECONVERGENT B0, `(.L_x_3112) ;  /* 0x00000bb000007945 */ /* 0x000fd80003800200 */
[----:B------:R-:W-:Y:S05]  /*10ca0*/  @P0 BRA `(.L_x_3113) ;  /* 0x0000000800e40947 */ /* 0x000fea0003800000 */
[CC--:B-----5:R-:W-:Y:S02]  /*10cb0*/  ISETP.NE.AND P5, PT, R61.reuse, R44.reuse, PT ;  /* 0x0000002c3d00720c */ /* 0x0e0fe40003fa5270 */
[----:B------:R-:W-:Y:S02]  /*10cc0*/  ISETP.GE.U32.AND P0, PT, R22, R75, PT ;  /* 0x0000004b1600720c */ /* 0x000fe40003f06070 */
[----:B------:R-:W-:Y:S02]  /*10cd0*/  ISETP.GT.AND P3, PT, R61, R44, PT ;  /* 0x0000002c3d00720c */ /* 0x000fe40003f64270 */
[----:B------:R-:W-:Y:S02]  /*10ce0*/  ISETP.GE.AND.EX P0, PT, R5, RZ, PT, P0 ;  /* 0x000000ff0500720c */ /* 0x000fe40003f06300 */
[----:B------:R-:W-:Y:S02]  /*10cf0*/  ISETP.NE.AND P4, PT, R63, R46, PT ;  /* 0x0000002e3f00720c */ /* 0x000fe40003f85270 */
[----:B------:R-:W-:-:S02]  /*10d00*/  SEL R28, RZ, 0xffffffff, P3 ;  /* 0xffffffffff1c7807 */ /* 0x000fc40001800000 */
[----:B------:R-:W-:Y:S02]  /*10d10*/  ISETP.GT.AND P6, PT, R63, R46, PT ;  /* 0x0000002e3f00720c */ /* 0x000fe40003fc4270 */
[----:B------:R-:W-:Y:S02]  /*10d20*/  @!P5 SEL R28, RZ, 0xffffffff, !P0 ;  /* 0xffffffffff1cd807 */ /* 0x000fe40004000000 */
[----:B------:R-:W-:Y:S02]  /*10d30*/  ISETP.GE.U32.AND P0, PT, R25, R75, PT ;  /* 0x0000004b1900720c */ /* 0x000fe40003f06070 */
[----:B------:R-:W-:Y:S02]  /*10d40*/  LOP3.LUT R28, R28, 0x1, RZ, 0xc0, !PT ;  /* 0x000000011c1c7812 */ /* 0x000fe400078ec0ff */
[----:B------:R-:W-:Y:S02]  /*10d50*/  ISETP.GE.AND.EX P0, PT, R8, RZ, PT, P0 ;  /* 0x000000ff0800720c */ /* 0x000fe40003f06300 */
[----:B------:R-:W-:-:S02]  /*10d60*/  SEL R30, RZ, 0xffffffff, P6 ;  /* 0xffffffffff1e7807 */ /* 0x000fc40003000000 */
[----:B------:R-:W-:Y:S02]  /*10d70*/  @!P4 SEL R30, RZ, 0xffffffff, !P0 ;  /* 0xffffffffff1ec807 */ /* 0x000fe40004000000 */
[CC--:B------:R-:W-:Y:S02]  /*10d80*/  ISETP.GT.AND P1, PT, R62.reuse, R45.reuse, PT ;  /* 0x0000002d3e00720c */ /* 0x0c0fe40003f24270 */
[----:B------:R-:W-:Y:S02]  /*10d90*/  ISETP.NE.AND P3, PT, R62, R45, PT ;  /* 0x0000002d3e00720c */ /* 0x000fe40003f65270 */
[----:B------:R-:W-:Y:S02]  /*10da0*/  ISETP.NE.AND P5, PT, R66, R47, PT ;  /* 0x0000002f4200720c */ /* 0x000fe40003fa5270 */
[----:B------:R-:W-:Y:S02]  /*10db0*/  ISETP.NE.U32.AND P0, PT, R28, 0x1, PT ;  /* 0x000000011c00780c */ /* 0x000fe40003f05070 */
[----:B------:R-:W-:-:S02]  /*10dc0*/  SEL R29, RZ, 0xffffffff, P1 ;  /* 0xffffffffff1d7807 */ /* 0x000fc40000800000 */
[----:B------:R-:W-:Y:S01]  /*10dd0*/  SEL R61, R44, R61, !P0 ;  /* 0x0000003d2c3d7207 */ /* 0x000fe20004000000 */
[----:B------:R-:W-:Y:S01]  /*10de0*/  IMAD.IADD R44, R75, 0x1, R76 ;  /* 0x000000014b2c7824 */ /* 0x000fe200078e024c */
[-C--:B------:R-:W-:Y:S02]  /*10df0*/  ISETP.GE.U32.AND P2, PT, R23, R75.reuse, PT ;  /* 0x0000004b1700720c */ /* 0x080fe40003f46070 */
[----:B------:R-:W-:Y:S02]  /*10e00*/  ISETP.GE.U32.AND P1, PT, R26, R75, PT ;  /* 0x0000004b1a00720c */ /* 0x000fe40003f26070 */
[----:B------:R-:W-:Y:S02]  /*10e10*/  ISETP.GT.AND P6, PT, R66, R47, PT ;  /* 0x0000002f4200720c */ /* 0x000fe40003fc4270 */
[----:B------:R-:W-:Y:S02]  /*10e20*/  ISETP.GE.AND.EX P2, PT, R6, RZ, PT, P2 ;  /* 0x000000ff0600720c */ /* 0x000fe40003f46320 */
[----:B------:R-:W-:-:S02]  /*10e30*/  ISETP.GE.AND.EX P1, PT, R9, RZ, PT, P1 ;  /* 0x000000ff0900720c */ /* 0x000fc40003f26310 */
[----:B------:R-:W-:Y:S02]  /*10e40*/  ISETP.GE.U32.AND P4, PT, R44, R77, PT ;  /* 0x0000004d2c00720c */ /* 0x000fe40003f86070 */
        /* <DEDUP_REMOVED lines=68> */
[C---:B------:R-:W-:Y:S01]  /*11290*/  ISETP.NE.AND P6, PT, R73.reuse, R36, PT ;  /* 0x000000244900720c */ /* 0x040fe20003fc5270 */
        /* <DEDUP_REMOVED lines=46> */
[C---:B------:R-:W-:Y:S02]  /*11580*/  ISETP.NE.AND P5, PT, R65.reuse, R32, PT ;  /* 0x000000204100720c */ /* 0x040fe40003fa5270 */
        /* <DEDUP_REMOVED lines=43> */
.L_x_3113:
[----:B------:R-:W-:Y:S05]  /*11840*/  BSYNC.RECONVERGENT B0 ;  /* 0x0000000000007941 */ /* 0x000fea0003800200 */
.L_x_3112:
[C---:B------:R-:W-:Y:S02]  /*11850*/  ISETP.NE.AND P5, PT, R61.reuse, R67, PT ;  /* 0x000000433d00720c */ /* 0x040fe40003fa5270 */
[----:B------:R-:W-:Y:S02]  /*11860*/  ISETP.GE.U32.AND P0, PT, R22, R51, PT ;  /* 0x000000331600720c */ /* 0x000fe40003f06070 */
[----:B------:R-:W-:Y:S02]  /*11870*/  ISETP.GT.AND P3, PT, R61, R67, PT ;  /* 0x000000433d00720c */ /* 0x000fe40003f64270 */
[----:B------:R-:W-:Y:S02]  /*11880*/  ISETP.GE.AND.EX P0, PT, R5, R12, PT, P0 ;  /* 0x0000000c0500720c */ /* 0x000fe40003f06300 */
[----:B------:R-:W-:Y:S02]  /*11890*/  SEL R28, RZ, 0xffffffff, P3 ;  /* 0xffffffffff1c7807 */ /* 0x000fe40001800000 */
[----:B------:R-:W-:-:S02]  /*118a0*/  ISETP.NE.AND P4, PT, R63, R69, PT ;  /* 0x000000453f00720c */ /* 0x000fc40003f85270 */
[CC--:B------:R-:W-:Y:S02]  /*118b0*/  ISETP.NE.AND P3, PT, R62.reuse, R68.reuse, PT ;  /* 0x000000443e00720c */ /* 0x0c0fe40003f65270 */
[----:B------:R-:W-:Y:S02]  /*118c0*/  @!P5 SEL R28, RZ, 0xffffffff, !P0 ;  /* 0xffffffffff1cd807 */ /* 0x000fe40004000000 */
[----:B------:R-:W-:Y:S02]  /*118d0*/  ISETP.GT.AND P1, PT, R62, R68, PT ;  /* 0x000000443e00720c */ /* 0x000fe40003f24270 */
[----:B------:R-:W-:Y:S02]  /*118e0*/  ISETP.NE.AND P5, PT, R66, R72, PT ;  /* 0x000000484200720c */ /* 0x000fe40003fa5270 */
[----:B------:R-:W-:Y:S02]  /*118f0*/  ISETP.GE.U32.AND P0, PT, R25, R54, PT ;  /* 0x000000361900720c */ /* 0x000fe40003f06070 */
[----:B------:R-:W-:-:S02]  /*11900*/  ISETP.GE.U32.AND P2, PT, R23, R50, PT ;  /* 0x000000321700720c */ /* 0x000fc40003f46070 */
[----:B------:R-:W-:Y:S02]  /*11910*/  ISETP.GT.AND P6, PT, R63, R69, PT ;  /* 0x000000453f00720c */ /* 0x000fe40003fc4270 */
[----:B------:R-:W-:Y:S02]  /*11920*/  SEL R29, RZ, 0xffffffff, P1 ;  /* 0xffffffffff1d7807 */ /* 0x000fe40000800000 */
[----:B------:R-:W-:Y:S02]  /*11930*/  ISETP.GE.U32.AND P1, PT, R26, R53, PT ;  /* 0x000000351a00720c */ /* 0x000fe40003f26070 */
[----:B------:R-:W-:Y:S02]  /*11940*/  ISETP.GE.AND.EX P0, PT, R8, R15, PT, P0 ;  /* 0x0000000f0800720c */ /* 0x000fe40003f06300 */
[----:B------:R-:W-:Y:S02]  /*11950*/  ISETP.GE.AND.EX P2, PT, R6, R11, PT, P2 ;  /* 0x0000000b0600720c */ /* 0x000fe40003f46320 */
[----:B------:R-:W-:-:S02]  /*11960*/  LOP3.LUT R28, R28, 0x1, RZ, 0xc0, !PT ;  /* 0x000000011c1c7812 */ /* 0x000fc400078ec0ff */
[----:B------:R-:W-:Y:S02]  /*11970*/  SEL R30, RZ, 0xffffffff, P6 ;  /* 0xffffffffff1e7807 */ /* 0x000fe40003000000 */
[----:B------:R-:W-:Y:S02]  /*11980*/  ISETP.GT.AND P6, PT, R66, R72, PT ;  /* 0x000000484200720c */ /* 0x000fe40003fc4270 */
[----:B------:R-:W-:Y:S02]  /*11990*/  ISETP.GE.AND.EX P1, PT, R9, R14, PT, P1 ;  /* 0x0000000e0900720c */ /* 0x000fe40003f26310 */
[----:B------:R-:W-:Y:S02]  /*119a0*/  @!P4 SEL R30, RZ, 0xffffffff, !P0 ;  /* 0xffffffffff1ec807 */ /* 0x000fe40004000000 */
[----:B------:R-:W-:Y:S02]  /*119b0*/  @!P3 SEL R29, RZ, 0xffffffff, !P2 ;  /* 0xffffffffff1db807 */ /* 0x000fe40005000000 */
[----:B------:R-:W-:-:S02]  /*119c0*/  ISETP.NE.U32.AND P0, PT, R28, 0x1, PT ;  /* 0x000000011c00780c */ /* 0x000fc40003f05070 */
[----:B------:R-:W-:Y:S02]  /*119d0*/  SEL R31, RZ, 0xffffffff, P6 ;  /* 0xffffffffff1f7807 */ /* 0x000fe40003000000 */
[----:B------:R-:W-:Y:S02]  /*119e0*/  @!P5 SEL R31, RZ, 0xffffffff, !P1 ;  /* 0xffffffffff1fd807 */ /* 0x000fe40004800000 */
[----:B------:R-:W-:Y:S02]  /*119f0*/  LOP3.LUT R29, R29, 0x1, RZ, 0xc0, !PT ;  /* 0x000000011d1d7812 */ /* 0x000fe400078ec0ff */
[----:B------:R-:W-:Y:S02]  /*11a00*/  SEL R28, R67, R61, !P0 ;  /* 0x0000003d431c7207 */ /* 0x000fe40004000000 */
[----:B------:R-:W-:Y:S02]  /*11a10*/  LOP3.LUT R30, R30, 0x1, RZ, 0xc0, !PT ;  /* 0x000000011e1e7812 */ /* 0x000fe400078ec0ff */
[----:B------:R-:W-:-:S02]  /*11a20*/  LOP3.LUT R31, R31, 0x1, RZ, 0xc0, !PT ;  /* 0x000000011f1f7812 */ /* 0x000fc400078ec0ff */
[----:B------:R-:W-:Y:S02]  /*11a30*/  ISETP.NE.U32.AND P1, PT, R29, 0x1, PT ;  /* 0x000000011d00780c */ /* 0x000fe40003f25070 */
[----:B------:R-:W-:Y:S02]  /*11a40*/  ISETP.NE.AND P5, PT, R28, R73, PT ;  /* 0x000000491c00720c */ /* 0x000fe40003fa5270 */
[----:B------:R-:W-:Y:S02]  /*11a50*/  SEL R29, R51, R22, !P0 ;  /* 0x00000016331d7207 */ /* 0x000fe40004000000 */
[----:B------:R-:W-:Y:S02]  /*11a60*/  ISETP.NE.U32.AND P2, PT, R30, 0x1, PT ;  /* 0x000000011e00780c */ /* 0x000fe40003f45070 */
[----:B------:R-:W-:Y:S02]  /*11a70*/  ISETP.NE.U32.AND P3, PT, R31, 0x1, PT ;  /* 0x000000011f00780c */ /* 0x000fe40003f65070 */
[----:B-----5:R-:W-:-:S02]  /*11a80*/  SEL R35, R12, R5, !P0 ;  /* 0x000000050c237207 */ /* 0x020fc40004000000 */
[----:B------:R-:W-:Y:S02]  /*11a90*/  ISETP.GE.U32.AND P0, PT, R29, R58, PT ;  /* 0x0000003a1d00720c */ /* 0x000fe40003f06070 */
[----:B------:R-:W-:Y:S02]  /*11aa0*/  SEL R50, R50, R23, !P1 ;  /* 0x0000001732327207 */ /* 0x000fe40004800000 */
[----:B------:R-:W-:Y:S02]  /*11ab0*/  SEL R33, R11, R6, !P1 ;  /* 0x000000060b217207 */ /* 0x000fe40004800000 */
        /* <DEDUP_REMOVED lines=8> */
[----:B------:R-:W-:-:S02]  /*11b40*/  ISETP.NE.AND P4, PT, R6, R71, PT ;  /* 0x000000470600720c */ /* 0x000fc40003f85270 */
[----:B------:R-:W-:Y:S02]  /*11b50*/  SEL R31, R54, R25, !P2 ;  /* 0x00000019361f7207 */ /* 0x000fe40005000000 */
[----:B------:R-:W-:Y:S02]  /*11b60*/  SEL R8, RZ, 0xffffffff, P3 ;  /* 0xffffffffff087807 */ /* 0x000fe40001800000 */
[CC--:B------:R-:W-:Y:S02]  /*11b70*/  ISETP.NE.AND P3, PT, R5.reuse, R74.reuse, PT ;  /* 0x0000004a0500720c */ /* 0x0c0fe40003f65270 */
[----:B------:R-:W-:Y:S02]  /*11b80*/  @!P5 SEL R8, RZ, 0xffffffff, !P0 ;  /* 0xffffffffff08d807 */ /* 0x000fe40004000000 */
[----:B------:R-:W-:Y:S02]  /*11b90*/  ISETP.GT.AND P1, PT, R5, R74, PT ;  /* 0x0000004a0500720c */ /* 0x000fe40003f24270 */
[----:B------:R-:W-:-:S02]  /*11ba0*/  ISETP.NE.AND P5, PT, R11, R70, PT ;  /* 0x000000460b00720c */ /* 0x000fc40003fa5270 */
[----:B------:R-:W-:Y:S02]  /*11bb0*/  ISETP.GE.U32.AND P0, PT, R31, R52, PT ;  /* 0x000000341f00720c */ /* 0x000fe40003f06070 */
[----:B------:R-:W-:Y:S02]  /*11bc0*/  ISETP.GT.AND P6, PT, R6, R71, PT ;  /* 0x000000470600720c */ /* 0x000fe40003fc4270 */
[----:B------:R-:W-:Y:S02]  /*11bd0*/  ISETP.GE.U32.AND P2, PT, R50, R55, PT ;  /* 0x000000373200720c */ /* 0x000fe40003f46070 */
[----:B------:R-:W-:Y:S02]  /*11be0*/  SEL R9, RZ, 0xffffffff, P1 ;  /* 0xffffffffff097807 */ /* 0x000fe40000800000 */
[----:B------:R-:W-:Y:S02]  /*11bf0*/  ISETP.GE.U32.AND P1, PT, R26, R27, PT ;  /* 0x0000001b1a00720c */ /* 0x000fe40003f26070 */
[----:B------:R-:W-:-:S02]  /*11c00*/  ISETP.GE.AND.EX P0, PT, R30, R13, PT, P0 ;  /* 0x0000000d1e00720c */ /* 0x000fc40003f06300 */
[----:B------:R-:W-:Y:S02]  /*11c10*/  SEL R12, RZ, 0xffffffff, P6 ;  /* 0xffffffffff0c7807 */ /* 0x000fe40003000000 */
[----:B------:R-:W-:Y:S02]  /*11c20*/  LOP3.LUT R8, R8, 0x1, RZ, 0xc0, !PT ;  /* 0x0000000108087812 */ /* 0x000fe400078ec0ff */
[----:B------:R-:W-:Y:S02]  /*11c30*/  ISETP.GT.AND P6, PT, R11, R70, PT ;  /* 0x000000460b00720c */ /* 0x000fe40003fc4270 */
[----:B------:R-:W-:Y:S02]  /*11c40*/  ISETP.GE.AND.EX P2, PT, R33, R16, PT, P2 ;  /* 0x000000102100720c */ /* 0x000fe40003f46320 */
[----:B------:R-:W-:Y:S02]  /*11c50*/  ISETP.GE.AND.EX P1, PT, R23, R10, PT, P1 ;  /* 0x0000000a1700720c */ /* 0x000fe40003f26310 */
[----:B------:R-:W-:-:S02]  /*11c60*/  @!P4 SEL R12, RZ, 0xffffffff, !P0 ;  /* 0xffffffffff0cc807 */ /* 0x000fc40004000000 */
[----:B------:R-:W-:Y:S02]  /*11c70*/  ISETP.NE.U32.AND P0, PT, R8, 0x1, PT ;  /* 0x000000010800780c */ /* 0x000fe40003f05070 */
[----:B------:R-:W-:Y:S02]  /*11c80*/  SEL R14, RZ, 0xffffffff, P6 ;  /* 0xffffffffff0e7807 */ /* 0x000fe40003000000 */
[----:B------:R-:W-:Y:S02]  /*11c90*/  @!P3 SEL R9, RZ, 0xffffffff, !P2 ;  /* 0xffffffffff09b807 */ /* 0x000fe40005000000 */
[----:B------:R-:W-:Y:S02]  /*11ca0*/  @!P5 SEL R14, RZ, 0xffffffff, !P1 ;  /* 0xffffffffff0ed807 */ /* 0x000fe40004800000 */
[----:B------:R-:W-:Y:S02]  /*11cb0*/  SEL R28, R73, R28, !P0 ;  /* 0x0000001c491c7207 */ /* 0x000fe40004000000 */
[----:B------:R-:W-:-:S02]  /*11cc0*/  LOP3.LUT R9, R9, 0x1, RZ, 0xc0, !PT ;  /* 0x0000000109097812 */ /* 0x000fc400078ec0ff */
[----:B------:R-:W-:Y:S02]  /*11cd0*/  LOP3.LUT R12, R12, 0x1, RZ, 0xc0, !PT ;  /* 0x000000010c0c7812 */ /* 0x000fe400078ec0ff */
[----:B------:R-:W-:Y:S02]  /*11ce0*/  LOP3.LUT R14, R14, 0x1, RZ, 0xc0, !PT ;  /* 0x000000010e0e7812 */ /* 0x000fe400078ec0ff */
[----:B------:R-:W-:Y:S02]  /*11cf0*/  ISETP.NE.AND P5, PT, R28, R65, PT ;  /* 0x000000411c00720c */ /* 0x000fe40003fa5270 */
[----:B------:R-:W-:Y:S02]  /*11d00*/  ISETP.NE.U32.AND P1, PT, R9, 0x1, PT ;  /* 0x000000010900780c */ /* 0x000fe40003f25070 */
[----:B------:R-:W-:Y:S02]  /*11d10*/  ISETP.NE.U32.AND P2, PT, R12, 0x1, PT ;  /* 0x000000010c00780c */ /* 0x000fe40003f45070 */
[----:B------:R-:W-:-:S02]  /*11d20*/  SEL R29, R58, R29, !P0 ;  /* 0x0000001d3a1d7207 */ /* 0x000fc40004000000 */
[----:B------:R-:W-:Y:S02]  /*11d30*/  ISETP.NE.U32.AND P3, PT, R14, 0x1, PT ;  /* 0x000000010e00780c */ /* 0x000fe40003f65070 */
[----:B------:R-:W-:Y:S02]  /*11d40*/  SEL R22, R18, R35, !P0 ;  /* 0x0000002312167207 */ /* 0x000fe40004000000 */
[----:B------:R-:W-:Y:S02]  /*11d50*/  SEL R25, R16, R33, !P1 ;  /* 0x0000002110197207 */ /* 0x000fe40004800000 */
[----:B------:R-:W-:Y:S02]  /*11d60*/  SEL R12, R13, R30, !P2 ;  /* 0x0000001e0d0c7207 */ /* 0x000fe40005000000 */
[----:B------:R-:W-:Y:S02]  /*11d70*/  ISETP.GE.U32.AND P0, PT, R29, R24, PT ;  /* 0x000000181d00720c */ /* 0x000fe40003f06070 */
[----:B------:R-:W-:-:S02]  /*11d80*/  SEL R13, R70, R11, !P3 ;  /* 0x0000000b460d7207 */ /* 0x000fc40005800000 */
[----:B------:R-:W-:Y:S02]  /*11d90*/  SEL R16, R27, R26, !P3 ;  /* 0x0000001a1b107207 */ /* 0x000fe40005800000 */
[----:B------:R-:W-:Y:S02]  /*11da0*/  SEL R23, R10, R23, !P3 ;  /* 0x000000170a177207 */ /* 0x000fe40005800000 */
[----:B------:R-:W-:Y:S02]  /*11db0*/  ISETP.GT.AND P3, PT, R28, R65, PT ;  /* 0x000000411c00720c */ /* 0x000fe40003f64270 */
[----:B------:R-:W-:Y:S02]  /*11dc0*/  SEL R5, R74, R5, !P1 ;  /* 0x000000054a057207 */ /* 0x000fe40004800000 */
[----:B------:R-:W-:Y:S02]  /*11dd0*/  SEL R8, R71, R6, !P2 ;  /* 0x0000000647087207 */ /* 0x000fe40005000000 */
[----:B------:R-:W-:-:S02]  /*11de0*/  ISETP.GE.AND.EX P0, PT, R22, R7, PT, P0 ;  /* 0x000000071600720c */ /* 0x000fc40003f06300 */
[----:B------:R-:W-:Y:S02]  /*11df0*/  SEL R6, RZ, 0xffffffff, P3 ;  /* 0xffffffffff067807 */ /* 0x000fe40001800000 */
[----:B------:R-:W-:Y:S02]  /*11e00*/  ISETP.NE.AND P3, PT, R5, R64, PT ;  /* 0x000000400500720c */ /* 0x000fe40003f65270 */
[----:B------:R-:W-:Y:S02]  /*11e10*/  SEL R14, R55, R50, !P1 ;  /* 0x00000032370e7207 */ /* 0x000fe40004800000 */
[----:B------:R-:W-:Y:S02]  /*11e20*/  ISETP.NE.AND P4, PT, R8, R59, PT ;  /* 0x0000003b0800720c */ /* 0x000fe40003f85270 */
[----:B------:R-:W-:Y:S02]  /*11e30*/  @!P5 SEL R6, RZ, 0xffffffff, !P0 ;  /* 0xffffffffff06d807 */ /* 0x000fe40004000000 */
[----:B------:R-:W-:-:S02]  /*11e40*/  SEL R15, R52, R31, !P2 ;  /* 0x0000001f340f7207 */ /* 0x000fc40005000000 */
[----:B------:R-:W-:Y:S02]  /*11e50*/  ISETP.GT.AND P1, PT, R5, R64, PT ;  /* 0x000000400500720c */ /* 0x000fe40003f24270 */
[----:B------:R-:W-:Y:S02]  /*11e60*/  ISETP.NE.AND P5, PT, R13, R60, PT ;  /* 0x0000003c0d00720c */ /* 0x000fe40003fa5270 */
[----:B------:R-:W-:Y:S02]  /*11e70*/  ISETP.GE.U32.AND P2, PT, R14, R21, PT ;  /* 0x000000150e00720c */ /* 0x000fe40003f46070 */
[----:B------:R-:W-:Y:S02]  /*11e80*/  ISETP.GT.AND P6, PT, R8, R59, PT ;  /* 0x0000003b0800720c */ /* 0x000fe40003fc4270 */
[----:B------:R-:W-:Y:S02]  /*11e90*/  ISETP.GE.U32.AND P0, PT, R15, R20, PT ;  /* 0x000000140f00720c */ /* 0x000fe40003f06070 */
[----:B------:R-:W-:-:S02]  /*11ea0*/  SEL R9, RZ, 0xffffffff, P1 ;  /* 0xffffffffff097807 */ /* 0x000fc40000800000 */
[----:B------:R-:W-:Y:S02]  /*11eb0*/  ISETP.GE.U32.AND P1, PT, R16, R19, PT ;  /* 0x000000131000720c */ /* 0x000fe40003f26070 */
[----:B------:R-:W-:Y:S02]  /*11ec0*/  SEL R10, RZ, 0xffffffff, P6 ;  /* 0xffffffffff0a7807 */ /* 0x000fe40003000000 */
[----:B------:R-:W-:Y:S02]  /*11ed0*/  ISETP.GE.AND.EX P2, PT, R25, R4, PT, P2 ;  /* 0x000000041900720c */ /* 0x000fe40003f46320 */
[----:B------:R-:W-:Y:S02]  /*11ee0*/  ISETP.GT.AND P6, PT, R13, R60, PT ;  /* 0x0000003c0d00720c */ /* 0x000fe40003fc4270 */
[----:B------:R-:W-:Y:S02]  /*11ef0*/  ISETP.GE.AND.EX P0, PT, R12, R3, PT, P0 ;  /* 0x000000030c00720c */ /* 0x000fe40003f06300 */
[----:B------:R-:W-:-:S02]  /*11f00*/  ISETP.GE.AND.EX P1, PT, R23, R0, PT, P1 ;  /* 0x000000001700720c */ /* 0x000fc40003f26310 */
[----:B------:R-:W-:Y:S02]  /*11f10*/  @!P3 SEL R9, RZ, 0xffffffff, !P2 ;  /* 0xffffffffff09b807 */ /* 0x000fe40005000000 */
[----:B------:R-:W-:Y:S02]  /*11f20*/  SEL R11, RZ, 0xffffffff, P6 ;  /* 0xffffffffff0b7807 */ /* 0x000fe40003000000 */
        /* <DEDUP_REMOVED lines=22> */
.L_x_3066:
[----:B------:R-:W-:Y:S05]  /*12090*/  BSYNC.RECONVERGENT B6 ;  /* 0x0000000000067941 */ /* 0x000fea0003800200 */
.L_x_3065:
[----:B------:R-:W0:Y:S02]  /*120a0*/  LDCU UR4, c[0x0][0x3b4] ;  /* 0x00007680ff0477ac */ /* 0x000e240008000800 */
[----:B0-----:R-:W-:-:S09]  /*120b0*/  UISETP.NE.AND UP0, UPT, UR4, URZ, UPT ;  /* 0x000000ff0400728c */ /* 0x001fd2000bf05270 */
[----:B------:R-:W-:Y:S05]  /*120c0*/  BRA.U !UP0, `(.L_x_3114) ;  /* 0x00000005088c7547 */ /* 0x000fea000b800000 */
[----:B------:R-:W0:Y:S01]  /*120d0*/  S2R R27, SR_CgaCtaId ;  /* 0x00000000001b7919 */ /* 0x000e220000008800 */
[----:B------:R-:W1:Y:S01]  /*120e0*/  LDC R30, c[0x0][0x360] ;  /* 0x0000d800ff1e7b82 */ /* 0x000e620000000800 */
[----:B------:R-:W-:Y:S01]  /*120f0*/  MOV R0, 0x400 ;  /* 0x0000040000007802 */ /* 0x000fe20000000f00 */
[----:B------:R-:W-:Y:S02]  /*12100*/  IMAD.MOV.U32 R19, RZ, RZ, R7 ;  /* 0x000000ffff137224 */ /* 0x000fe400078e0007 */
[----:B------:R-:W-:Y:S02]  /*12110*/  IMAD.MOV.U32 R10, RZ, RZ, R6 ;  /* 0x000000ffff0a7224 */ /* 0x000fe400078e0006 */
[----:B------:R-:W-:Y:S02]  /*12120*/  VIADD R4, R0, 0x10 ;  /* 0x0000001000047836 */ /* 0x000fe40000000000 */
[----:B------:R-:W2:Y:S01]  /*12130*/  LDC R31, c[0x0][0x364] ;  /* 0x0000d900ff1f7b82 */ /* 0x000ea20000000800 */
[----:B------:R-:W-:-:S02]  /*12140*/  IMAD.MOV.U32 R22, RZ, RZ, R16 ;  /* 0x000000ffff167224 */ /* 0x000fc400078e0010 */
[----:B-1----:R-:W-:Y:S01]  /*12150*/  IMAD R0, R2, R30, R17 ;  /* 0x0000001e02007224 */ /* 0x002fe200078e0211 */
[----:B0-----:R-:W-:Y:S02]  /*12160*/  LEA R27, R27, R4, 0x18 ;  /* 0x000000041b1b7211 */ /* 0x001fe400078ec0ff */
[----:B--2---:R-:W-:-:S03]  /*12170*/  ISETP.GE.U32.AND P0, PT, R31, 0x2, PT ;  /* 0x000000021f00780c */ /* 0x004fc60003f06070 */
        /* <DEDUP_REMOVED lines=11> */
.L_x_3117:
        /* <DEDUP_REMOVED lines=9> */
[----:B------:R-:W-:-:S04]  /*122c0*/  IMAD R4, R8, R30, R17 ;  /* 0x0000001e08047224 */ /* 0x000fc800078e0211 */
[----:B------:R-:W-:-:S05]  /*122d0*/  IMAD R8, R4, 0x40, R27 ;  /* 0x0000004004087824 */ /* 0x000fca00078e021b */
[----:B0-----:R-:W0:Y:S04]  /*122e0*/  LDS R22, [R8+0x10] ;  /* 0x0000100008167984 */ /* 0x001e280000000800 */
[----:B------:R-:W1:Y:S04]  /*122f0*/  LDS R10, [R8] ;  /* 0x00000000080a7984 */ /* 0x000e680000000800 */
[----:B------:R-:W2:Y:S04]  /*12300*/  LDS.64 R12, [R8+0x18] ;  /* 0x00001800080c7984 */ /* 0x000ea80000000a00 */
[----:B------:R-:W3:Y:S04]  /*12310*/  LDS.64 R4, [R8+0x8] ;  /* 0x0000080008047984 */ /* 0x000ee80000000a00 */
[----:B------:R-:W4:Y:S04]  /*12320*/  LDS R28, [R8+0x30] ;  /* 0x00003000081c7984 */ /* 0x000f280000000800 */
[----:B------:R-:W5:Y:S04]  /*12330*/  LDS R26, [R8+0x20] ;  /* 0x00002000081a7984 */ /* 0x000f680000000800 */
[----:B------:R-:W5:Y:S04]  /*12340*/  LDS.64 R24, [R8+0x38] ;  /* 0x0000380008187984 */ /* 0x000f680000000a00 */
[----:B------:R-:W5:Y:S01]  /*12350*/  LDS.64 R14, [R8+0x28] ;  /* 0x00002800080e7984 */ /* 0x000f620000000a00 */
[----:B0-----:R-:W-:-:S02]  /*12360*/  ISETP.NE.AND P4, PT, R9, R22, PT ;  /* 0x000000160900720c */ /* 0x001fc40003f85270 */
[----:B------:R-:W-:Y:S02]  /*12370*/  ISETP.GT.AND P5, PT, R9, R22, PT ;  /* 0x000000160900720c */ /* 0x000fe40003fa4270 */
[CC--:B-1----:R-:W-:Y:S02]  /*12380*/  ISETP.NE.AND P6, PT, R65.reuse, R10.reuse, PT ;  /* 0x0000000a4100720c */ /* 0x0c2fe40003fc5270 */
[----:B------:R-:W-:Y:S02]  /*12390*/  ISETP.GT.AND P0, PT, R65, R10, PT ;  /* 0x0000000a4100720c */ /* 0x000fe40003f04270 */
[----:B--2---:R-:W-:Y:S02]  /*123a0*/  ISETP.GE.U32.AND P1, PT, R6, R12, PT ;  /* 0x0000000c0600720c */ /* 0x004fe40003f26070 */
[----:B------:R-:W-:Y:S02]  /*123b0*/  SEL R29, RZ, 0xffffffff, P5 ;  /* 0xffffffffff1d7807 */ /* 0x000fe40002800000 */
[----:B---3--:R-:W-:-:S02]  /*123c0*/  ISETP.GE.U32.AND P2, PT, R18, R4, PT ;  /* 0x000000041200720c */ /* 0x008fc40003f46070 */
[----:B------:R-:W-:Y:S02]  /*123d0*/  ISETP.GE.AND.EX P1, PT, R11, R13, PT, P1 ;  /* 0x0000000d0b00720c */ /* 0x000fe40003f26310 */
[----:B------:R-:W-:Y:S02]  /*123e0*/  ISETP.GE.AND.EX P2, PT, R7, R5, PT, P2 ;  /* 0x000000050700720c */ /* 0x000fe40003f46320 */
[----:B------:R-:W-:Y:S02]  /*123f0*/  @!P4 SEL R29, RZ, 0xffffffff, !P1 ;  /* 0xffffffffff1dc807 */ /* 0x000fe40004800000 */
[----:B----4-:R-:W-:Y:S02]  /*12400*/  ISETP.NE.AND P4, PT, R3, R28, PT ;  /* 0x0000001c0300720c */ /* 0x010fe40003f85270 */
[----:B------:R-:W-:Y:S02]  /*12410*/  SEL R19, RZ, 0xffffffff, P0 ;  /* 0xffffffffff137807 */ /* 0x000fe40000000000 */
[----:B-----5:R-:W-:-:S02]  /*12420*/  ISETP.NE.AND P5, PT, R59, R26, PT ;  /* 0x0000001a3b00720c */ /* 0x020fc40003fa5270 */
[----:B------:R-:W-:Y:S02]  /*12430*/  @!P6 SEL R19, RZ, 0xffffffff, !P2 ;  /* 0xffffffffff13e807 */ /* 0x000fe40005000000 */
[----:B------:R-:W-:Y:S02]  /*12440*/  ISETP.GE.U32.AND P1, PT, R16, R24, PT ;  /* 0x000000181000720c */ /* 0x000fe40003f26070 */
[----:B------:R-:W-:Y:S02]  /*12450*/  ISETP.GT.AND P6, PT, R59, R26, PT ;  /* 0x0000001a3b00720c */ /* 0x000fe40003fc4270 */
[----:B------:R-:W-:Y:S02]  /*12460*/  ISETP.GE.U32.AND P0, PT, R20, R14, PT ;  /* 0x0000000e1400720c */ /* 0x000fe40003f06070 */
[----:B------:R-:W-:Y:S02]  /*12470*/  LOP3.LUT R19, R19, 0x1, RZ, 0xc0, !PT ;  /* 0x0000000113137812 */ /* 0x000fe400078ec0ff */
[----:B------:R-:W-:-:S02]  /*12480*/  ISETP.GT.AND P2, PT, R3, R28, PT ;  /* 0x0000001c0300720c */ /* 0x000fc40003f44270 */
[----:B------:R-:W-:Y:S02]  /*12490*/  ISETP.GE.AND.EX P1, PT, R23, R25, PT, P1 ;  /* 0x000000191700720c */ /* 0x000fe40003f26310 */
[----:B------:R-:W-:Y:S02]  /*124a0*/  SEL R8, RZ, 0xffffffff, P6 ;  /* 0xffffffffff087807 */ /* 0x000fe40003000000 */
        /* <DEDUP_REMOVED lines=8> */
[----:B------:R-:W-:Y:S02]  /*12530*/  SEL R6, R12, R6, !P0 ;  /* 0x000000060c067207 */ /* 0x000fe40004000000 */
[----:B------:R-:W-:-:S02]  /*12540*/  SEL R11, R13, R11, !P0 ;  /* 0x0000000b0d0b7207 */ /* 0x000fc40004000000 */
[----:B------:R-:W-:Y:S02]  /*12550*/  SEL R9, R22, R9, !P0 ;  /* 0x0000000916097207 */ /* 0x000fe40004000000 */
[----:B------:R-:W-:Y:S02]  /*12560*/  ISETP.NE.U32.AND P0, PT, R19, 0x1, PT ;  /* 0x000000011300780c */ /* 0x000fe40003f05070 */
[----:B------:R-:W-:Y:S01]  /*12570*/  LOP3.LUT R8, R8, 0x1, RZ, 0xc0, !PT ;  /* 0x0000000108087812 */ /* 0x000fe200078ec0ff */
[----:B------:R1:W-:Y:S01]  /*12580*/  STS [R0+0x10], R9 ;  /* 0x0000100900007388 */ /* 0x0003e20000000800 */
[----:B------:R-:W-:Y:S02]  /*12590*/  SEL R7, R5, R7, !P6 ;  /* 0x0000000705077207 */ /* 0x000fe40007000000 */
[----:B------:R-:W-:Y:S02]  /*125a0*/  SEL R16, R24, R16, !P0 ;  /* 0x0000001018107207 */ /* 0x000fe40004000000 */
[----:B------:R-:W-:Y:S01]  /*125b0*/  ISETP.NE.U32.AND P1, PT, R8, 0x1, PT ;  /* 0x000000010800780c */ /* 0x000fe20003f25070 */
[----:B------:R-:W-:Y:S01]  /*125c0*/  IMAD.MOV.U32 R19, RZ, RZ, R7 ;  /* 0x000000ffff137224 */ /* 0x000fe200078e0007 */
[----:B------:R-:W-:Y:S01]  /*125d0*/  SEL R65, R10, R65, !P6 ;  /* 0x000000410a417207 */ /* 0x000fe20007000000 */
[----:B------:R-:W-:Y:S01]  /*125e0*/  IMAD.MOV.U32 R10, RZ, RZ, R6 ;  /* 0x000000ffff0a7224 */ /* 0x000fe200078e0006 */
[----:B------:R-:W-:Y:S01]  /*125f0*/  SEL R18, R4, R18, !P6 ;  /* 0x0000001204127207 */ /* 0x000fe20007000000 */
[----:B------:R-:W-:Y:S01]  /*12600*/  IMAD.MOV.U32 R22, RZ, RZ, R16 ;  /* 0x000000ffff167224 */ /* 0x000fe200078e0010 */
[----:B------:R-:W-:Y:S01]  /*12610*/  SEL R20, R14, R20, !P1 ;  /* 0x000000140e147207 */ /* 0x000fe20004800000 */
[----:B------:R1:W-:Y:S01]  /*12620*/  STS [R0], R65 ;  /* 0x0000004100007388 */ /* 0x0003e20000000800 */
[----:B------:R-:W-:-:S02]  /*12630*/  SEL R21, R15, R21, !P1 ;  /* 0x000000150f157207 */ /* 0x000fc40004800000 */
[----:B------:R-:W-:Y:S01]  /*12640*/  SEL R59, R26, R59, !P1 ;  /* 0x0000003b1a3b7207 */ /* 0x000fe20004800000 */
[----:B------:R1:W-:Y:S01]  /*12650*/  STS.64 [R0+0x8], R18 ;  /* 0x0000081200007388 */ /* 0x0003e20000000a00 */
[----:B------:R-:W-:Y:S02]  /*12660*/  SEL R23, R25, R23, !P0 ;  /* 0x0000001719177207 */ /* 0x000fe40004000000 */
[----:B------:R-:W-:Y:S01]  /*12670*/  SEL R3, R28, R3, !P0 ;  /* 0x000000031c037207 */ /* 0x000fe20004000000 */
[----:B------:R1:W-:Y:S04]  /*12680*/  STS.64 [R0+0x18], R10 ;  /* 0x0000180a00007388 */ /* 0x0003e80000000a00 */
[----:B------:R1:W-:Y:S04]  /*12690*/  STS.64 [R0+0x28], R20 ;  /* 0x0000281400007388 */ /* 0x0003e80000000a00 */
[----:B------:R1:W-:Y:S04]  /*126a0*/  STS.64 [R0+0x38], R22 ;  /* 0x0000381600007388 */ /* 0x0003e80000000a00 */
[----:B------:R1:W-:Y:S04]  /*126b0*/  STS [R0+0x20], R59 ;  /* 0x0000203b00007388 */ /* 0x0003e80000000800 */
[----:B------:R1:W-:Y:S02]  /*126c0*/  STS [R0+0x30], R3 ;  /* 0x0000300300007388 */ /* 0x0003e40000000800 */
.L_x_3116:
[----:B------:R-:W-:Y:S05]  /*126d0*/  BSYNC.RECONVERGENT B0 ;  /* 0x0000000000007941 */ /* 0x000fea0003800200 */
.L_x_3115:
[----:B------:R-:W-:Y:S01]  /*126e0*/  IMAD.MOV.U32 R4, RZ, RZ, R33 ;  /* 0x000000ffff047224 */ /* 0x000fe200078e0021 */
[----:B------:R-:W-:Y:S06]  /*126f0*/  @P3 BRA `(.L_x_3117) ;  /* 0xfffffff800cc3947 */ /* 0x000fec000383ffff */
.L_x_3114:
[----:B------:R-:W2:Y:S02]  /*12700*/  LDCU UR4, c[0x0][0x3b0] ;  /* 0x00007600ff0477ac */ /* 0x000ea40008000800 */
[----:B--2---:R-:W-:-:S09]  /*12710*/  UISETP.NE.AND UP0, UPT, UR4, URZ, UPT ;  /* 0x000000ff0400728c */ /* 0x004fd2000bf05270 */
[----:B------:R-:W-:Y:S05]  /*12720*/  BRA.U !UP0, `(.L_x_3118) ;  /* 0x0000000908947547 */ /* 0x000fea000b800000 */
[----:B------:R-:W2:Y:S02]  /*12730*/  LDC R32, c[0x0][0x360] ;  /* 0x0000d800ff207b82 */ /* 0x000ea40000000800 */
[----:B--2---:R-:W-:Y:S01]  /*12740*/  ISETP.GE.U32.AND P0, PT, R32, 0x21, PT ;  /* 0x000000212000780c */ /* 0x004fe20003f06070 */
[----:B01----:R-:W-:-:S12]  /*12750*/  IMAD.MOV.U32 R0, RZ, RZ, R32 ;  /* 0x000000ffff007224 */ /* 0x003fd800078e0020 */
[----:B------:R-:W-:Y:S05]  /*12760*/  @!P0 BRA `(.L_x_3119) ;  /* 0x0000000400848947 */ /* 0x000fea0003800000 */
[----:B------:R-:W0:Y:S01]  /*12770*/  S2UR UR5, SR_CgaCtaId ;  /* 0x00000000000579c3 */ /* 0x000e220000008800 */
[----:B------:R-:W-:Y:S01]  /*12780*/  UMOV UR4, 0x400 ;  /* 0x0000040000047882 */ /* 0x000fe20000000000 */
[----:B------:R-:W-:Y:S01]  /*12790*/  IMAD R0, R2, R32, R17 ;  /* 0x0000002002007224 */ /* 0x000fe200078e0211 */
[----:B------:R-:W-:Y:S01]  /*127a0*/  UIADD3 UR4, UPT, UPT, UR4, 0x10, URZ ;  /* 0x0000001004047890 */ /* 0x000fe2000fffe0ff */
[----:B------:R-:W-:Y:S01]  /*127b0*/  IMAD.MOV.U32 R19, RZ, RZ, R7 ;  /* 0x000000ffff137224 */ /* 0x000fe200078e0007 */
[----:B------:R-:W-:Y:S01]  /*127c0*/  ISETP.GE.U32.AND P0, PT, R32, 0x40, PT ;  /* 0x000000402000780c */ /* 0x000fe20003f06070 */
[----:B------:R-:W-:Y:S02]  /*127d0*/  IMAD.MOV.U32 R10, RZ, RZ, R6 ;  /* 0x000000ffff0a7224 */ /* 0x000fe400078e0006 */
[----:B------:R-:W-:Y:S01]  /*127e0*/  IMAD.MOV.U32 R22, RZ, RZ, R16 ;  /* 0x000000ffff167224 */ /* 0x000fe200078e0010 */
[----:B0-----:R-:W-:-:S06]  /*127f0*/  ULEA UR4, UR5, UR4, 0x18 ;  /* 0x0000000405047291 */ /* 0x001fcc000f8ec0ff */
        /* <DEDUP_REMOVED lines=12> */
.L_x_3122:
        /* <DEDUP_REMOVED lines=9> */
[----:B0-----:R-:W-:-:S05]  /*12950*/  IMAD R10, R34, 0x40, R8 ;  /* 0x00000040220a7824 */ /* 0x001fca00078e0208 */
[----:B------:R-:W0:Y:S04]  /*12960*/  LDS R26, [R10+0x10] ;  /* 0x000010000a1a7984 */ /* 0x000e280000000800 */
        /* <DEDUP_REMOVED lines=62> */
.L_x_3121:
[----:B------:R-:W-:Y:S05]  /*12d50*/  BSYNC.RECONVERGENT B0 ;  /* 0x0000000000007941 */ /* 0x000fea0003800200 */
.L_x_3120:
[----:B------:R-:W-:Y:S01]  /*12d60*/  IMAD.MOV.U32 R4, RZ, RZ, R34 ;  /* 0x000000ffff047224 */ /* 0x000fe200078e0022 */
[----:B------:R-:W-:Y:S06]  /*12d70*/  @P3 BRA `(.L_x_3122) ;  /* 0xfffffff800d03947 */ /* 0x000fec000383ffff */
.L_x_3119:
[----:B------:R-:W-:Y:S01]  /*12d80*/  ISETP.GE.U32.AND P0, PT, R0, 0x2, PT ;  /* 0x000000020000780c */ /* 0x000fe20003f06070 */
[----:B------:R-:W-:Y:S05]  /*12d90*/  WARPSYNC.ALL ;  /* 0x0000000000007948 */ /* 0x000fea0003800000 */
[----:B------:R-:W-:Y:S07]  /*12da0*/  BAR.SYNC.DEFER_BLOCKING 0x0 ;  /* 0x0000000000007b1d */ /* 0x000fee0000010000 */
[----:B------:R-:W-:Y:S05]  /*12db0*/  @!P0 BRA `(.L_x_3118) ;  /* 0x0000000000f08947 */ /* 0x000fea0003800000 */
[----:B------:R-:W-:-:S07]  /*12dc0*/  IMAD.MOV.U32 R4, RZ, RZ, 0x1 ;  /* 0x00000001ff047424 */ /* 0x000fce00078e00ff */
.L_x_3123:
[----:B01----:R-:W0:Y:S04]  /*12dd0*/  SHFL.DOWN PT, R8, R65, R4, 0x1f ;  /* 0x08001f0441087589 */ /* 0x003e2800000e0000 */
[----:B------:R-:W1:Y:S04]  /*12de0*/  SHFL.DOWN PT, R5, R18, R4, 0x1f ;  /* 0x08001f0412057589 */ /* 0x000e6800000e0000 */
[----:B------:R-:W2:Y:S04]  /*12df0*/  SHFL.DOWN PT, R13, R6, R4, 0x1f ;  /* 0x08001f04060d7589 */ /* 0x000ea800000e0000 */
[----:B------:R-:W3:Y:S04]  /*12e00*/  SHFL.DOWN PT, R24, R59, R4, 0x1f ;  /* 0x08001f043b187589 */ /* 0x000ee800000e0000 */
[----:B------:R-:W4:Y:S04]  /*12e10*/  SHFL.DOWN PT, R10, R7, R4, 0x1f ;  /* 0x08001f04070a7589 */ /* 0x000f2800000e0000 */
[----:B------:R-:W5:Y:S04]  /*12e20*/  SHFL.DOWN PT, R19, R20, R4, 0x1f ;  /* 0x08001f0414137589 */ /* 0x000f6800000e0000 */
[----:B------:R-:W5:Y:S01]  /*12e30*/  SHFL.DOWN PT, R22, R11, R4, 0x1f ;  /* 0x08001f040b167589 */ /* 0x000f6200000e0000 */
[----:B0-----:R-:W-:-:S02]  /*12e40*/  ISETP.NE.AND P3, PT, R65, R8, PT ;  /* 0x000000084100720c */ /* 0x001fc40003f65270 */
[----:B------:R-:W-:Y:S01]  /*12e50*/  ISETP.GT.AND P5, PT, R65, R8, PT ;  /* 0x000000084100720c */ /* 0x000fe20003fa4270 */
[----:B------:R-:W0:Y:S01]  /*12e60*/  SHFL.DOWN PT, R26, R21, R4, 0x1f ;  /* 0x08001f04151a7589 */ /* 0x000e2200000e0000 */
[----:B-1----:R-:W-:-:S03]  /*12e70*/  ISETP.GE.U32.AND P1, PT, R18, R5, PT ;  /* 0x000000051200720c */ /* 0x002fc60003f26070 */
[----:B------:R-:W1:Y:S01]  /*12e80*/  SHFL.DOWN PT, R14, R9, R4, 0x1f ;  /* 0x08001f04090e7589 */ /* 0x000e6200000e0000 */
[----:B--2---:R-:W-:-:S03]  /*12e90*/  ISETP.GE.U32.AND P0, PT, R6, R13, PT ;  /* 0x0000000d0600720c */ /* 0x004fc60003f06070 */
[----:B------:R-:W2:Y:S01]  /*12ea0*/  SHFL.DOWN PT, R28, R3, R4, 0x1f ;  /* 0x08001f04031c7589 */ /* 0x000ea200000e0000 */
[----:B---3--:R-:W-:-:S03]  /*12eb0*/  ISETP.NE.AND P4, PT, R59, R24, PT ;  /* 0x000000183b00720c */ /* 0x008fc60003f85270 */
[----:B------:R-:W3:Y:S01]  /*12ec0*/  SHFL.DOWN PT, R27, R16, R4, 0x1f ;  /* 0x08001f04101b7589 */ /* 0x000ee200000e0000 */
[----:B----4-:R-:W-:-:S03]  /*12ed0*/  ISETP.GE.AND.EX P1, PT, R7, R10, PT, P1 ;  /* 0x0000000a0700720c */ /* 0x010fc60003f26310 */
[----:B------:R4:W3:Y:S01]  /*12ee0*/  SHFL.DOWN PT, R30, R23, R4, 0x1f ;  /* 0x08001f04171e7589 */ /* 0x0008e200000e0000 */
[----:B-----5:R-:W-:Y:S02]  /*12ef0*/  ISETP.GE.U32.AND P2, PT, R20, R19, PT ;  /* 0x000000131400720c */ /* 0x020fe40003f46070 */
[----:B------:R-:W-:Y:S02]  /*12f00*/  SEL R12, RZ, 0xffffffff, !P1 ;  /* 0xffffffffff0c7807 */ /* 0x000fe40004800000 */
[----:B------:R-:W-:Y:S02]  /*12f10*/  ISETP.GE.AND.EX P0, PT, R11, R22, PT, P0 ;  /* 0x000000160b00720c */ /* 0x000fe40003f06300 */
[----:B------:R-:W-:Y:S02]  /*12f20*/  @P3 SEL R12, RZ, 0xffffffff, P5 ;  /* 0xffffffffff0c3807 */ /* 0x000fe40002800000 */
[----:B0-----:R-:W-:Y:S01]  /*12f30*/  ISETP.GE.AND.EX P2, PT, R21, R26, PT, P2 ;  /* 0x0000001a1500720c */ /* 0x001fe20003f46320 */
[----:B----4-:R-:W-:Y:S01]  /*12f40*/  IMAD.SHL.U32 R4, R4, 0x2, RZ ;  /* 0x0000000204047824 */ /* 0x010fe200078e00ff */
[----:B------:R-:W-:-:S02]  /*12f50*/  SEL R15, RZ, 0xffffffff, !P0 ;  /* 0xffffffffff0f7807 */ /* 0x000fc40004000000 */
[----:B-1----:R-:W-:Y:S02]  /*12f60*/  ISETP.NE.AND P6, PT, R9, R14, PT ;  /* 0x0000000e0900720c */ /* 0x002fe40003fc5270 */
[----:B------:R-:W-:Y:S02]  /*12f70*/  ISETP.GT.AND P0, PT, R59, R24, PT ;  /* 0x000000183b00720c */ /* 0x000fe40003f04270 */
[----:B--2---:R-:W-:Y:S02]  /*12f80*/  ISETP.NE.AND P3, PT, R3, R28, PT ;  /* 0x0000001c0300720c */ /* 0x004fe40003f65270 */
[----:B------:R-:W-:Y:S02]  /*12f90*/  LOP3.LUT R12, R12, 0x1, RZ, 0xc0, !PT ;  /* 0x000000010c0c7812 */ /* 0x000fe400078ec0ff */
[----:B------:R-:W-:Y:S02]  /*12fa0*/  SEL R25, RZ, 0xffffffff, !P2 ;  /* 0xffffffffff197807 */ /* 0x000fe40005000000 */
[----:B---3--:R-:W-:-:S02]  /*12fb0*/  ISETP.GE.U32.AND P1, PT, R16, R27, PT ;  /* 0x0000001b1000720c */ /* 0x008fc40003f26070 */
[----:B------:R-:W-:Y:S02]  /*12fc0*/  @P4 SEL R25, RZ, 0xffffffff, P0 ;  /* 0xffffffffff194807 */ /* 0x000fe40000000000 */
[----:B------:R-:W-:Y:S02]  /*12fd0*/  ISETP.NE.U32.AND P0, PT, R12, 0x1, PT ;  /* 0x000000010c00780c */ /* 0x000fe40003f05070 */
[----:B------:R-:W-:Y:S02]  /*12fe0*/  ISETP.GE.AND.EX P1, PT, R23, R30, PT, P1 ;  /* 0x0000001e1700720c */ /* 0x000fe40003f26310 */
[----:B------:R-:W-:Y:S02]  /*12ff0*/  ISETP.GT.AND P5, PT, R9, R14, PT ;  /* 0x0000000e0900720c */ /* 0x000fe40003fa4270 */
[----:B------:R-:W-:Y:S02]  /*13000*/  ISETP.GT.AND P2, PT, R3, R28, PT ;  /* 0x0000001c0300720c */ /* 0x000fe40003f44270 */
[----:B------:R-:W-:-:S02]  /*13010*/  SEL R65, R8, R65, !P0 ;  /* 0x0000004108417207 */ /* 0x000fc40004000000 */
[----:B------:R-:W-:Y:S02]  /*13020*/  SEL R18, R5, R18, !P0 ;  /* 0x0000001205127207 */ /* 0x000fe40004000000 */
[----:B------:R-:W-:Y:S02]  /*13030*/  SEL R7, R10, R7, !P0 ;  /* 0x000000070a077207 */ /* 0x000fe40004000000 */
[----:B------:R-:W-:Y:S02]  /*13040*/  ISETP.GE.AND P0, PT, R4, R0, PT ;  /* 0x000000000400720c */ /* 0x000fe40003f06270 */
[----:B------:R-:W-:Y:S02]  /*13050*/  SEL R29, RZ, 0xffffffff, !P1 ;  /* 0xffffffffff1d7807 */ /* 0x000fe40004800000 */
[----:B------:R-:W-:Y:S02]  /*13060*/  @P6 SEL R15, RZ, 0xffffffff, P5 ;  /* 0xffffffffff0f6807 */ /* 0x000fe40002800000 */
[----:B------:R-:W-:-:S02]  /*13070*/  @P3 SEL R29, RZ, 0xffffffff, P2 ;  /* 0xffffffffff1d3807 */ /* 0x000fc40001000000 */
        /* <DEDUP_REMOVED lines=16> */
.L_x_3118:
        /* <DEDUP_REMOVED lines=281> */
.L_x_3124:
        /* <DEDUP_REMOVED lines=276> */
.L_x_3125:
        /* <DEDUP_REMOVED lines=276> */
.L_x_3126:
        /* <DEDUP_REMOVED lines=276> */
.L_x_3127:
        /* <DEDUP_REMOVED lines=9> */
.L_x_3130:
        /* <DEDUP_REMOVED lines=22> */
.L_x_3129:
        /* <DEDUP_REMOVED lines=43> */
.L_x_3132:
[----:B------:R-:W-:-:S07]  /*17b70*/  MOV R22, 0x17b90 ;  /* 0x00017b9000167802 */ /* 0x000fce0000000f00 */
[----:B------:R-:W-:Y:S05]  /*17b80*/  CALL.REL.NOINC `($__internal_14_$__cuda_sm20_div_u64) ;  /* 0x0000009400647944 */ /* 0x000fea0003c00000 */
[----:B------:R-:W-:Y:S02]  /*17b90*/  IMAD.MOV.U32 R4, RZ, RZ, R8 ;  /* 0x000000ffff047224 */ /* 0x000fe400078e0008 */
[----:B------:R-:W-:-:S07]  /*17ba0*/  IMAD.MOV.U32 R5, RZ, RZ, R13 ;  /* 0x000000ffff057224 */ /* 0x000fce00078e000d */
.L_x_3133:
[----:B------:R-:W-:Y:S05]  /*17bb0*/  BSYNC.RECONVERGENT B0 ;  /* 0x0000000000007941 */ /* 0x000fea0003800200 */
.L_x_3131:
[----:B------:R-:W0:Y:S02]  /*17bc0*/  LDCU.64 UR4, c[0x0][0x780] ;  /* 0x0000f000ff0477ac */ /* 0x000e240008000a00 */
[----:B0-----:R-:W-:Y:S02]  /*17bd0*/  UISETP.NE.U32.AND UP0, UPT, UR4, URZ, UPT ;  /* 0x000000ff0400728c */ /* 0x001fe4000bf05070 */
[----:B------:R-:W-:Y:S02]  /*17be0*/  IADD3 R4, P1, PT, R4, UR4, RZ ;  /* 0x0000000404047c10 */ /* 0x000fe4000ff3e0ff */
[----:B------:R-:W-:Y:S02]  /*17bf0*/  UISETP.NE.AND.EX UP0, UPT, UR5, URZ, UPT, UP0 ;  /* 0x000000ff0500728c */ /* 0x000fe4000bf05300 */
[----:B------:R-:W-:-:S04]  /*17c00*/  IADD3.X R5, PT, PT, R5, UR5, RZ, P1, !PT ;  /* 0x0000000505057c10 */ /* 0x000fc80008ffe4ff */
[----:B------:R-:W-:-:S04]  /*17c10*/  PLOP3.LUT P0, PT, PT, PT, UP0, 0x80, 0x8 ;  /* 0x000000000008781c */ /* 0x000fc80003f0f008 */
[----:B------:R-:W-:-:S13]  /*17c20*/  PLOP3.LUT P0, PT, P0, PT, PT, 0x8, 0x80 ;  /* 0x000000000080781c */ /* 0x000fda000070e170 */
.L_x_3128:
        /* <DEDUP_REMOVED lines=288> */
.L_x_3135:
        /* <DEDUP_REMOVED lines=276> */
.L_x_3136:
        /* <DEDUP_REMOVED lines=276> */
.L_x_3137:
        /* <DEDUP_REMOVED lines=276> */
.L_x_3138:
        /* <DEDUP_REMOVED lines=20> */
[----:B------:R-:W-:Y:S02]  /*1c330*/  IMAD.MOV.U32 R22, RZ, RZ, R16 ;  /* 0x000000ffff167224 */ /* 0x000fe400078e0010 */
[----:B0-----:R-:W-:-:S06]  /*1c340*/  IMAD R0, R8, UR4, R15 ;  /* 0x0000000408007c24 */ /* 0x001fcc000f8e020f */
[----:B--2---:R-:W-:Y:S01]  /*1c350*/  @!P1 IMAD R0, R0, UR5, R17 ;  /* 0x0000000500009c24 */ /* 0x004fe2000f8e0211 */
[----:B------:R-:W-:-:S03]  /*1c360*/  PLOP3.LUT P1, PT, PT, PT, PT, 0x80, 0x8 ;  /* 0x000000000008781c */ /* 0x000fc60003f2f070 */
[----:B-1----:R-:W-:-:S05]  /*1c370*/  IMAD.WIDE.U32 R12, R0, 0x40, R12 ;  /* 0x00000040000c7825 */ /* 0x002fca00078e000c */
        /* <DEDUP_REMOVED lines=8> */
.L_x_3140:
[----:B------:R-:W-:Y:S05]  /*1c400*/  BSYNC.RECONVERGENT B0 ;  /* 0x0000000000007941 */ /* 0x000fea0003800200 */
.L_x_3139:
        /* <DEDUP_REMOVED lines=35> */
.L_x_3142:
[----:B------:R-:W-:Y:S05]  /*1c640*/  BSYNC.RECONVERGENT B0 ;  /* 0x0000000000007941 */ /* 0x000fea0003800200 */
.L_x_3141:
        /* <DEDUP_REMOVED lines=54> */
.L_x_3147:
[----:B------:R-:W-:-:S04]  /*1c9b0*/  IMAD.IADD R23, R39, 0x1, R10 ;  /* 0x0000000127177824 */ /* 0x000fc800078e020a */
[----:B--2---:R-:W-:-:S05]  /*1c9c0*/  IMAD.WIDE.U32 R22, R23, 0x40, R36 ;  /* 0x0000004017167825 */ /* 0x004fca00078e0024 */
[----:B------:R-:W2:Y:S04]  /*1c9d0*/  LDG.E R8, desc[UR36][R22.64] ;  /* 0x0000002416087981 */ /* 0x000ea8000c1e1900 */
[----:B------:R-:W3:Y:S04]  /*1c9e0*/  LDG.E R12, desc[UR36][R22.64+0x10] ;  /* 0x00001024160c7981 */ /* 0x000ee8000c1e1900 */
[----:B------:R-:W4:Y:S04]  /*1c9f0*/  LDG.E.64 R28, desc[UR36][R22.64+0x8] ;  /* 0x00000824161c7981 */ /* 0x000f28000c1e1b00 */
[----:B------:R-:W5:Y:S04]  /*1ca00*/  LDG.E.64 R30, desc[UR36][R22.64+0x18] ;  /* 0x00001824161e7981 */ /* 0x000f68000c1e1b00 */
[----:B------:R-:W5:Y:S04]  /*1ca10*/  LDG.E R14, desc[UR36][R22.64+0x20] ;  /* 0x00002024160e7981 */ /* 0x000f68000c1e1900 */
[----:B------:R-:W5:Y:S04]  /*1ca20*/  LDG.E R16, desc[UR36][R22.64+0x30] ;  /* 0x0000302416107981 */ /* 0x000f68000c1e1900 */
[----:B------:R-:W5:Y:S04]  /*1ca30*/  LDG.E.64 R32, desc[UR36][R22.64+0x28] ;  /* 0x0000282416207981 */ /* 0x000f68000c1e1b00 */
[----:B------:R0:W5:Y:S01]  /*1ca40*/  LDG.E.64 R34, desc[UR36][R22.64+0x38] ;  /* 0x0000382416227981 */ /* 0x000162000c1e1b00 */
[----:B------:R-:W-:Y:S01]  /*1ca50*/  IMAD.IADD R10, R41, 0x1, R10 ;  /* 0x00000001290a7824 */ /* 0x000fe200078e020a */
[----:B--2---:R-:W-:-:S02]  /*1ca60*/  ISETP.NE.AND P6, PT, R9, R8, PT ;  /* 0x000000080900720c */ /* 0x004fc40003fc5270 */
[----:B------:R-:W-:Y:S02]  /*1ca70*/  ISETP.GT.AND P3, PT, R9, R8, PT ;  /* 0x000000080900720c */ /* 0x000fe40003f64270 */
[----:B---3--:R-:W-:Y:S02]  /*1ca80*/  ISETP.NE.AND P5, PT, R7, R12, PT ;  /* 0x0000000c0700720c */ /* 0x008fe40003fa5270 */
[----:B----4-:R-:W-:Y:S02]  /*1ca90*/  ISETP.GE.U32.AND P4, PT, R20, R28, PT ;  /* 0x0000001c1400720c */ /* 0x010fe40003f86070 */
[----:B------:R-:W-:Y:S02]  /*1caa0*/  SEL R38, RZ, 0xffffffff, P3 ;  /* 0xffffffffff267807 */ /* 0x000fe40001800000 */
[----:B-----5:R-:W-:Y:S02]  /*1cab0*/  ISETP.GE.U32.AND P3, PT, R6, R30, PT ;  /* 0x0000001e0600720c */ /* 0x020fe40003f66070 */
[----:B------:R-:W-:-:S02]  /*1cac0*/  ISETP.GE.AND.EX P4, PT, R21, R29, PT, P4 ;  /* 0x0000001d1500720c */ /* 0x000fc40003f86340 */
[----:B------:R-:W-:Y:S02]  /*1cad0*/  ISETP.GT.AND P2, PT, R7, R12, PT ;  /* 0x0000000c0700720c */ /* 0x000fe40003f44270 */
[----:B------:R-:W-:Y:S02]  /*1cae0*/  ISETP.GE.AND.EX P3, PT, R15, R31, PT, P3 ;  /* 0x0000001f0f00720c */ /* 0x000fe40003f66330 */
[----:B------:R-:W-:Y:S02]  /*1caf0*/  @!P6 SEL R38, RZ, 0xffffffff, !P4 ;  /* 0xffffffffff26e807 */ /* 0x000fe40006000000 */
[----:B------:R-:W-:Y:S02]  /*1cb00*/  ISETP.NE.AND P4, PT, R11, R14, PT ;  /* 0x0000000e0b00720c */ /* 0x000fe40003f85270 */
[----:B------:R-:W-:Y:S02]  /*1cb10*/  SEL R40, RZ, 0xffffffff, P2 ;  /* 0xffffffffff287807 */ /* 0x000fe40001000000 */
[----:B------:R-:W-:-:S02]  /*1cb20*/  @!P5 SEL R40, RZ, 0xffffffff, !P3 ;  /* 0xffffffffff28d807 */ /* 0x000fc40005800000 */
[CC--:B------:R-:W-:Y:S02]  /*1cb30*/  ISETP.GT.AND P5, PT, R13.reuse, R16.reuse, PT ;  /* 0x000000100d00720c */ /* 0x0c0fe40003fa4270 */
[----:B------:R-:W-:Y:S02]  /*1cb40*/  ISETP.NE.AND P3, PT, R13, R16, PT ;  /* 0x000000100d00720c */ /* 0x000fe40003f65270 */
[----:B------:R-:W-:Y:S02]  /*1cb50*/  ISETP.GE.U32.AND P2, PT, R18, R32, PT ;  /* 0x000000201200720c */ /* 0x000fe40003f46070 */
[----:B------:R-:W-:Y:S02]  /*1cb60*/  ISETP.GT.AND P6, PT, R11, R14, PT ;  /* 0x0000000e0b00720c */ /* 0x000fe40003fc4270 */
[----:B0-----:R-:W-:Y:S02]  /*1cb70*/  SEL R23, RZ, 0xffffffff, P5 ;  /* 0xffffffffff177807 */ /* 0x001fe40002800000 */
[----:B------:R-:W-:-:S02]  /*1cb80*/  ISETP.GE.U32.AND P5, PT, R0, R34, PT ;  /* 0x000000220000720c */ /* 0x000fc40003fa6070 */
[----:B------:R-:W-:Y:S02]  /*1cb90*/  ISETP.GE.AND.EX P2, PT, R19, R33, PT, P2 ;  /* 0x000000211300720c */ /* 0x000fe40003f46320 */
[----:B------:R-:W-:Y:S02]  /*1cba0*/  SEL R22, RZ, 0xffffffff, P6 ;  /* 0xffffffffff167807 */ /* 0x000fe40003000000 */
[----:B------:R-:W-:Y:S02]  /*1cbb0*/  ISETP.GE.AND.EX P5, PT, R3, R35, PT, P5 ;  /* 0x000000230300720c */ /* 0x000fe40003fa6350 */
[----:B------:R-:W-:Y:S02]  /*1cbc0*/  @!P4 SEL R22, RZ, 0xffffffff, !P2 ;  /* 0xffffffffff16c807 */ /* 0x000fe40005000000 */
[----:B------:R-:W-:Y:S02]  /*1cbd0*/  ISETP.GE.U32.AND P4, PT, R10, UR8, PT ;  /* 0x000000080a007c0c */ /* 0x000fe4000bf86070 */
[----:B------:R-:W-:-:S02]  /*1cbe0*/  LOP3.LUT R40, R40, 0x1, RZ, 0xc0, !PT ;  /* 0x0000000128287812 */ /* 0x000fc400078ec0ff */
[----:B------:R-:W-:Y:S02]  /*1cbf0*/  @!P3 SEL R23, RZ, 0xffffffff, !P5 ;  /* 0xffffffffff17b807 */ /* 0x000fe40006800000 */
[----:B------:R-:W-:Y:S02]  /*1cc00*/  ISETP.NE.U32.AND P2, PT, R40, 0x1, PT ;  /* 0x000000012800780c */ /* 0x000fe40003f45070 */
[----:B------:R-:W-:Y:S02]  /*1cc10*/  LOP3.LUT R38, R38, 0x1, RZ, 0xc0, !PT ;  /* 0x0000000126267812 */ /* 0x000fe400078ec0ff */
[----:B------:R-:W-:Y:S02]  /*1cc20*/  LOP3.LUT R22, R22, 0x1, RZ, 0xc0, !PT ;  /* 0x0000000116167812 */ /* 0x000fe400078ec0ff */
[----:B------:R-:W-:Y:S02]  /*1cc30*/  LOP3.LUT R23, R23, 0x1, RZ, 0xc0, !PT ;  /* 0x0000000117177812 */ /* 0x000fe400078ec0ff */
[----:B------:R-:W-:-:S02]  /*1cc40*/  SEL R6, R30, R6, !P2 ;  /* 0x000000061e067207 */ /* 0x000fc40005000000 */
[----:B------:R-:W-:Y:S02]  /*1cc50*/  SEL R15, R31, R15, !P2 ;  /* 0x0000000f1f0f7207 */ /* 0x000fe40005000000 */
[----:B------:R-:W-:Y:S02]  /*1cc60*/  SEL R7, R12, R7, !P2 ;  /* 0x000000070c077207 */ /* 0x000fe40005000000 */
        /* <DEDUP_REMOVED lines=14> */
.L_x_3146:
[----:B------:R-:W-:Y:S05]  /*1cd50*/  BRA `(.L_x_3145) ;  /* 0x0000000400547947 */ /* 0x000fea0003800000 */
.L_x_3144:
[----:B------:R-:W0:Y:S01]  /*1cd60*/  LDCU UR7, c[0x0][0x3ac] ;  /* 0x00007580ff0777ac */ /* 0x000e220008000800 */
[----:B------:R-:W-:Y:S01]  /*1cd70*/  IMAD.U32 R7, RZ, RZ, UR9 ;  /* 0x00000009ff077e24 */ /* 0x000fe2000f8e00ff */
[----:B------:R-:W-:Y:S01]  /*1cd80*/  MOV R18, UR10 ;  /* 0x0000000a00127c02 */ /* 0x000fe20008000f00 */
[----:B------:R-:W-:Y:S02]  /*1cd90*/  IMAD.U32 R6, RZ, RZ, UR10 ;  /* 0x0000000aff067e24 */ /* 0x000fe4000f8e00ff */
[----:B------:R-:W-:Y:S02]  /*1cda0*/  IMAD.U32 R15, RZ, RZ, UR11 ;  /* 0x0000000bff0f7e24 */ /* 0x000fe4000f8e00ff */
[----:B------:R-:W-:Y:S02]  /*1cdb0*/  IMAD.U32 R11, RZ, RZ, UR9 ;  /* 0x00000009ff0b7e24 */ /* 0x000fe4000f8e00ff */
[----:B------:R-:W-:Y:S02]  /*1cdc0*/  IMAD.U32 R19, RZ, RZ, UR11 ;  /* 0x0000000bff137e24 */ /* 0x000fe4000f8e00ff */
[----:B------:R-:W-:-:S02]  /*1cdd0*/  IMAD.U32 R13, RZ, RZ, UR9 ;  /* 0x00000009ff0d7e24 */ /* 0x000fc4000f8e00ff */
        /* <DEDUP_REMOVED lines=19> */
.L_x_3148:
[----:B------:R-:W-:-:S04]  /*1cf10*/  IMAD.IADD R10, R8, 0x1, R39 ;  /* 0x00000001080a7824 */ /* 0x000fc800078e0227 */
[----:B-1----:R-:W-:-:S04]  /*1cf20*/  IMAD R23, R10, R41, R17 ;  /* 0x000000290a177224 */ /* 0x002fc800078e0211 */
[----:B--2---:R-:W-:-:S05]  /*1cf30*/  IMAD.WIDE.U32 R22, R23, 0x40, R36 ;  /* 0x0000004017167825 */ /* 0x004fca00078e0024 */
[----:B------:R-:W2:Y:S04]  /*1cf40*/  LDG.E R10, desc[UR36][R22.64] ;  /* 0x00000024160a7981 */ /* 0x000ea8000c1e1900 */
[----:B------:R-:W4:Y:S04]  /*1cf50*/  LDG.E.64 R28, desc[UR36][R22.64+0x8] ;  /* 0x00000824161c7981 */ /* 0x000f28000c1e1b00 */
[----:B------:R-:W5:Y:S04]  /*1cf60*/  LDG.E R12, desc[UR36][R22.64+0x10] ;  /* 0x00001024160c7981 */ /* 0x000f68000c1e1900 */
[----:B------:R-:W5:Y:S04]  /*1cf70*/  LDG.E.64 R30, desc[UR36][R22.64+0x18] ;  /* 0x00001824161e7981 */ /* 0x000f68000c1e1b00 */
[----:B------:R-:W5:Y:S04]  /*1cf80*/  LDG.E R14, desc[UR36][R22.64+0x20] ;  /* 0x00002024160e7981 */ /* 0x000f68000c1e1900 */
[----:B------:R-:W5:Y:S04]  /*1cf90*/  LDG.E.64 R32, desc[UR36][R22.64+0x28] ;  /* 0x0000282416207981 */ /* 0x000f68000c1e1b00 */
[----:B------:R-:W5:Y:S04]  /*1cfa0*/  LDG.E R16, desc[UR36][R22.64+0x30] ;  /* 0x0000302416107981 */ /* 0x000f68000c1e1900 */
[----:B------:R0:W5:Y:S01]  /*1cfb0*/  LDG.E.64 R34, desc[UR36][R22.64+0x38] ;  /* 0x0000382416227981 */ /* 0x000162000c1e1b00 */
        /* <DEDUP_REMOVED lines=10> */
[----:B------:R-:W-:Y:S02]  /*1d060*/  ISETP.NE.AND P4, PT, R11, R14, PT ;  /* 0x0000000e0b00720c */ /* 0x000fe40003f85270 */
[----:B------:R-:W-:Y:S02]  /*1d070*/  ISETP.GE.AND.EX P3, PT, R15, R31, PT, P3 ;  /* 0x0000001f0f00720c */ /* 0x000fe40003f66330 */
[----:B------:R-:W-:Y:S02]  /*1d080*/  SEL R40, RZ, 0xffffffff, P2 ;  /* 0xffffffffff287807 */ /* 0x000fe40001000000 */
[----:B------:R-:W-:-:S02]  /*1d090*/  ISETP.GE.U32.AND P2, PT, R18, R32, PT ;  /* 0x000000201200720c */ /* 0x000fc40003f46070 */
[----:B------:R-:W-:Y:S02]  /*1d0a0*/  @!P5 SEL R40, RZ, 0xffffffff, !P3 ;  /* 0xffffffffff28d807 */ /* 0x000fe40005800000 */
[----:B------:R-:W-:Y:S02]  /*1d0b0*/  ISETP.GT.AND P6, PT, R11, R14, PT ;  /* 0x0000000e0b00720c */ /* 0x000fe40003fc4270 */
[----:B------:R-:W-:Y:S02]  /*1d0c0*/  ISETP.NE.AND P3, PT, R13, R16, PT ;  /* 0x000000100d00720c */ /* 0x000fe40003f65270 */
[----:B------:R-:W-:Y:S02]  /*1d0d0*/  ISETP.GE.AND.EX P2, PT, R19, R33, PT, P2 ;  /* 0x000000211300720c */ /* 0x000fe40003f46320 */
[----:B0-----:R-:W-:Y:S02]  /*1d0e0*/  SEL R22, RZ, 0xffffffff, P6 ;  /* 0xffffffffff167807 */ /* 0x001fe40003000000 */
        /* <DEDUP_REMOVED lines=15> */
[----:B------:R-:W-:Y:S02]  /*1d1e0*/  LOP3.LUT R23, R23, 0x1, RZ, 0xc0, !PT ;  /* 0x0000000117177812 */ /* 0x000fe400078ec0ff */
        /* <DEDUP_REMOVED lines=10> */
[----:B------:R-:W-:Y:S01]  /*1d290*/  SEL R13, R16, R13, !P2 ;  /* 0x0000000d100d7207 */ /* 0x000fe20005000000 */
[----:B------:R-:W-:Y:S06]  /*1d2a0*/  @!P3 BRA `(.L_x_3148) ;  /* 0xfffffffc0018b947 */ /* 0x000fec000383ffff */
.L_x_3145:
[----:B------:R-:W-:Y:S05]  /*1d2b0*/  BSYNC.RECONVERGENT B0 ;  /* 0x0000000000007941 */ /* 0x000fea0003800200 */
.L_x_3143:
[----:B------:R-:W0:Y:S01]  /*1d2c0*/  LDCU UR5, c[0x0][0x360] ;  /* 0x00006c00ff0577ac */ /* 0x000e220008000800 */
[----:B------:R-:W-:Y:S02]  /*1d2d0*/  IMAD.MOV.U32 R14, RZ, RZ, R6 ;  /* 0x000000ffff0e7224 */ /* 0x000fe400078e0006 */
[----:B------:R-:W-:Y:S01]  /*1d2e0*/  IMAD.MOV.U32 R22, RZ, RZ, R0 ;  /* 0x000000ffff167224 */ /* 0x000fe200078e0000 */
[----:B------:R-:W-:Y:S01]  /*1d2f0*/  UIADD3 UR4, UPT, UPT, UR4, 0x10, URZ ;  /* 0x0000001004047890 */ /* 0x000fe2000fffe0ff */
[----:B------:R-:W-:-:S03]  /*1d300*/  IMAD.MOV.U32 R23, RZ, RZ, R3 ;  /* 0x000000ffff177224 */ /* 0x000fc600078e0003 */
        /* <DEDUP_REMOVED lines=9> */
[----:B------:R0:W-:Y:S04]  /*1d3a0*/  STS [R8], R9 ;  /* 0x0000000908007388 */ /* 0x0001e80000000800 */
[----:B------:R0:W-:Y:S04]  /*1d3b0*/  STS [R8+0x10], R7 ;  /* 0x0000100708007388 */ /* 0x0001e80000000800 */
[----:B------:R0:W-:Y:S04]  /*1d3c0*/  STS [R8+0x20], R11 ;  /* 0x0000200b08007388 */ /* 0x0001e80000000800 */
[----:B------:R0:W-:Y:S01]  /*1d3d0*/  STS [R8+0x30], R13 ;  /* 0x0000300d08007388 */ /* 0x0001e20000000800 */
[----:B------:R-:W-:Y:S05]  /*1d3e0*/  BRA.U !UP0, `(.L_x_3149) ;  /* 0x0000000508347547 */ /* 0x000fea000b800000 */
[----:B------:R-:W-:-:S05]  /*1d3f0*/  UMOV UR4, UR6 ;  /* 0x0000000600047c82 */ /* 0x000fca0008000000 */
.L_x_3152:
        /* <DEDUP_REMOVED lines=10> */
[----:B0-----:R-:W0:Y:S04]  /*1d4a0*/  LDS R14, [R10+0x10] ;  /* 0x000010000a0e7984 */ /* 0x001e280000000800 */
[----:B------:R-:W2:Y:S04]  /*1d4b0*/  LDS.64 R22, [R10+0x8] ;  /* 0x000008000a167984 */ /* 0x000ea80000000a00 */
[----:B------:R-:W3:Y:S04]  /*1d4c0*/  LDS.64 R28, [R10+0x18] ;  /* 0x000018000a1c7984 */ /* 0x000ee80000000a00 */
[----:B------:R-:W4:Y:S04]  /*1d4d0*/  LDS R16, [R10+0x20] ;  /* 0x000020000a107984 */ /* 0x000f280000000800 */
[----:B------:R-:W5:Y:S04]  /*1d4e0*/  LDS R34, [R10+0x30] ;  /* 0x000030000a227984 */ /* 0x000f680000000800 */
[----:B------:R-:W5:Y:S04]  /*1d4f0*/  LDS.64 R32, [R10+0x38] ;  /* 0x000038000a207984 */ /* 0x000f680000000a00 */
[----:B------:R5:W5:Y:S01]  /*1d500*/  LDS.64 R30, [R10+0x28] ;  /* 0x000028000a1e7984 */ /* 0x000b620000000a00 */
[----:B-1----:R-:W-:-:S02]  /*1d510*/  ISETP.NE.AND P6, PT, R9, R12, PT ;  /* 0x0000000c0900720c */ /* 0x002fc40003fc5270 */
[----:B------:R-:W-:Y:S02]  /*1d520*/  ISETP.GT.AND P2, PT, R9, R12, PT ;  /* 0x0000000c0900720c */ /* 0x000fe40003f44270 */
[C---:B0-----:R-:W-:Y:S02]  /*1d530*/  ISETP.NE.AND P5, PT, R7.reuse, R14, PT ;  /* 0x0000000e0700720c */ /* 0x041fe40003fa5270 */
[----:B------:R-:W-:Y:S02]  /*1d540*/  SEL R35, RZ, 0xffffffff, P2 ;  /* 0xffffffffff237807 */ /* 0x000fe40001000000 */
[----:B--2---:R-:W-:Y:S02]  /*1d550*/  ISETP.GE.U32.AND P3, PT, R20, R22, PT ;  /* 0x000000161400720c */ /* 0x004fe40003f66070 */
[----:B------:R-:W-:Y:S02]  /*1d560*/  ISETP.GT.AND P4, PT, R7, R14, PT ;  /* 0x0000000e0700720c */ /* 0x000fe40003f84270 */
[----:B---3--:R-:W-:-:S02]  /*1d570*/  ISETP.GE.U32.AND P2, PT, R6, R28, PT ;  /* 0x0000001c0600720c */ /* 0x008fc40003f46070 */
[----:B------:R-:W-:Y:S02]  /*1d580*/  ISETP.GE.AND.EX P3, PT, R21, R23, PT, P3 ;  /* 0x000000171500720c */ /* 0x000fe40003f66330 */
[----:B------:R-:W-:Y:S02]  /*1d590*/  ISETP.GE.AND.EX P2, PT, R15, R29, PT, P2 ;  /* 0x0000001d0f00720c */ /* 0x000fe40003f46320 */
[----:B------:R-:W-:Y:S02]  /*1d5a0*/  SEL R36, RZ, 0xffffffff, P4 ;  /* 0xffffffffff247807 */ /* 0x000fe40002000000 */
[----:B------:R-:W-:Y:S02]  /*1d5b0*/  @!P6 SEL R35, RZ, 0xffffffff, !P3 ;  /* 0xffffffffff23e807 */ /* 0x000fe40005800000 */
[----:B------:R-:W-:Y:S02]  /*1d5c0*/  @!P5 SEL R36, RZ, 0xffffffff, !P2 ;  /* 0xffffffffff24d807 */ /* 0x000fe40005000000 */
[----:B----4-:R-:W-:-:S02]  /*1d5d0*/  ISETP.GT.AND P6, PT, R11, R16, PT ;  /* 0x000000100b00720c */ /* 0x010fc40003fc4270 */
[----:B-----5:R-:W-:Y:S02]  /*1d5e0*/  ISETP.NE.AND P2, PT, R13, R34, PT ;  /* 0x000000220d00720c */ /* 0x020fe40003f45270 */
[----:B------:R-:W-:Y:S02]  /*1d5f0*/  SEL R10, RZ, 0xffffffff, P6 ;  /* 0xffffffffff0a7807 */ /* 0x000fe40003000000 */
[----:B------:R-:W-:Y:S02]  /*1d600*/  ISETP.NE.AND P4, PT, R11, R16, PT ;  /* 0x000000100b00720c */ /* 0x000fe40003f85270 */
[----:B------:R-:W-:Y:S02]  /*1d610*/  ISETP.GE.U32.AND P6, PT, R0, R32, PT ;  /* 0x000000200000720c */ /* 0x000fe40003fc6070 */
[----:B------:R-:W-:Y:S02]  /*1d620*/  ISETP.GT.AND P5, PT, R13, R34, PT ;  /* 0x000000220d00720c */ /* 0x000fe40003fa4270 */
[----:B------:R-:W-:-:S02]  /*1d630*/  ISETP.GE.AND.EX P6, PT, R3, R33, PT, P6 ;  /* 0x000000210300720c */ /* 0x000fc40003fc6360 */
[----:B------:R-:W-:Y:S02]  /*1d640*/  ISETP.GE.U32.AND P3, PT, R18, R30, PT ;  /* 0x0000001e1200720c */ /* 0x000fe40003f66070 */
        /* <DEDUP_REMOVED lines=9> */
[----:B------:R-:W-:Y:S01]  /*1d6e0*/  SEL R7, R14, R7, !P2 ;  /* 0x000000070e077207 */ /* 0x000fe20005000000 */
[----:B------:R-:W-:Y:S01]  /*1d6f0*/  IMAD.MOV.U32 R14, RZ, RZ, R6 ;  /* 0x000000ffff0e7224 */ /* 0x000fe200078e0006 */
[----:B------:R-:W-:-:S02]  /*1d700*/  LOP3.LUT R35, R35, 0x1, RZ, 0xc0, !PT ;  /* 0x0000000123237812 */ /* 0x000fc400078ec0ff */
[----:B------:R-:W-:Y:S01]  /*1d710*/  ISETP.NE.U32.AND P2, PT, R37, 0x1, PT ;  /* 0x000000012500780c */ /* 0x000fe20003f45070 */
[----:B------:R1:W-:Y:S01]  /*1d720*/  STS [R8+0x10], R7 ;  /* 0x0000100708007388 */ /* 0x0003e20000000800 */
[----:B------:R-:W-:Y:S02]  /*1d730*/  LOP3.LUT R10, R10, 0x1, RZ, 0xc0, !PT ;  /* 0x000000010a0a7812 */ /* 0x000fe400078ec0ff */
[----:B------:R-:W-:Y:S01]  /*1d740*/  ISETP.NE.U32.AND P5, PT, R35, 0x1, PT ;  /* 0x000000012300780c */ /* 0x000fe20003fa5070 */
[----:B------:R1:W-:Y:S01]  /*1d750*/  STS.64 [R8+0x18], R14 ;  /* 0x0000180e08007388 */ /* 0x0003e20000000a00 */
[----:B------:R-:W-:Y:S02]  /*1d760*/  SEL R0, R32, R0, !P2 ;  /* 0x0000000020007207 */ /* 0x000fe40005000000 */
[----:B------:R-:W-:Y:S02]  /*1d770*/  SEL R3, R33, R3, !P2 ;  /* 0x0000000321037207 */ /* 0x000fe40005000000 */
[----:B------:R-:W-:-:S02]  /*1d780*/  ISETP.NE.U32.AND P3, PT, R10, 0x1, PT ;  /* 0x000000010a00780c */ /* 0x000fc40003f65070 */
[----:B------:R-:W-:Y:S01]  /*1d790*/  SEL R20, R22, R20, !P5 ;  /* 0x0000001416147207 */ /* 0x000fe20006800000 */
[----:B------:R-:W-:Y:S01]  /*1d7a0*/  IMAD.MOV.U32 R22, RZ, RZ, R0 ;  /* 0x000000ffff167224 */ /* 0x000fe200078e0000 */
[----:B------:R-:W-:Y:S01]  /*1d7b0*/  SEL R21, R23, R21, !P5 ;  /* 0x0000001517157207 */ /* 0x000fe20006800000 */
[----:B------:R-:W-:Y:S01]  /*1d7c0*/  IMAD.MOV.U32 R23, RZ, RZ, R3 ;  /* 0x000000ffff177224 */ /* 0x000fe200078e0003 */
[----:B------:R-:W-:Y:S02]  /*1d7d0*/  SEL R9, R12, R9, !P5 ;  /* 0x000000090c097207 */ /* 0x000fe40006800000 */
[----:B------:R-:W-:Y:S01]  /*1d7e0*/  SEL R18, R30, R18, !P3 ;  /* 0x000000121e127207 */ /* 0x000fe20005800000 */
[----:B------:R1:W-:Y:S01]  /*1d7f0*/  STS.64 [R8+0x8], R20 ;  /* 0x0000081408007388 */ /* 0x0003e20000000a00 */
[----:B------:R-:W-:Y:S02]  /*1d800*/  SEL R19, R31, R19, !P3 ;  /* 0x000000131f137207 */ /* 0x000fe40005800000 */
[----:B------:R-:W-:Y:S01]  /*1d810*/  SEL R11, R16, R11, !P3 ;  /* 0x0000000b100b7207 */ /* 0x000fe20005800000 */
[----:B------:R1:W-:Y:S01]  /*1d820*/  STS.64 [R8+0x38], R22 ;  /* 0x0000381608007388 */ /* 0x0003e20000000a00 */
[----:B------:R-:W-:-:S03]  /*1d830*/  SEL R13, R34, R13, !P2 ;  /* 0x0000000d220d7207 */ /* 0x000fc60005000000 */
[----:B------:R1:W-:Y:S04]  /*1d840*/  STS.64 [R8+0x28], R18 ;  /* 0x0000281208007388 */ /* 0x0003e80000000a00 */
[----:B------:R1:W-:Y:S04]  /*1d850*/  STS [R8], R9 ;  /* 0x0000000908007388 */ /* 0x0003e80000000800 */
[----:B------:R1:W-:Y:S04]  /*1d860*/  STS [R8+0x20], R11 ;  /* 0x0000200b08007388 */ /* 0x0003e80000000800 */
[----:B------:R1:W-:Y:S02]  /*1d870*/  STS [R8+0x30], R13 ;  /* 0x0000300d08007388 */ /* 0x0003e40000000800 */
.L_x_3151:
[----:B------:R-:W-:Y:S05]  /*1d880*/  BSYNC.RECONVERGENT B0 ;  /* 0x0000000000007941 */ /* 0x000fea0003800200 */
.L_x_3150:
[----:B------:R-:W-:-:S03]  /*1d890*/  UISETP.GT.U32.AND UP0, UPT, UR4, 0x3, UPT ;  /* 0x000000030400788c */ /* 0x000fc6000bf04070 */
[----:B------:R-:W-:-:S06]  /*1d8a0*/  UMOV UR4, UR7 ;  /* 0x0000000700047c82 */ /* 0x000fcc0008000000 */
[----:B------:R-:W-:Y:S05]  /*1d8b0*/  BRA.U UP0, `(.L_x_3152) ;  /* 0xfffffff900d07547 */ /* 0x000fea000b83ffff */
.L_x_3149:
[----:B------:R-:W2:Y:S02]  /*1d8c0*/  LDCU UR4, c[0x0][0x3b0] ;  /* 0x00007600ff0477ac */ /* 0x000ea40008000800 */
[----:B--2---:R-:W-:-:S09]  /*1d8d0*/  UISETP.NE.AND UP0, UPT, UR4, URZ, UPT ;  /* 0x000000ff0400728c */ /* 0x004fd2000bf05270 */
[----:B------:R-:W-:Y:S05]  /*1d8e0*/  BRA.U !UP0, `(.L_x_3153) ;  /* 0x0000000908687547 */ /* 0x000fea000b800000 */
[----:B------:R-:W-:Y:S02]  /*1d8f0*/  UISETP.GE.U32.AND UP0, UPT, UR5, 0x21, UPT ;  /* 0x000000210500788c */ /* 0x000fe4000bf06070 */
[----:B------:R-:W-:-:S07]  /*1d900*/  UMOV UR4, UR5 ;  /* 0x0000000500047c82 */ /* 0x000fce0008000000 */
[----:B------:R-:W-:Y:S05]  /*1d910*/  BRA.U !UP0, `(.L_x_3154) ;  /* 0x0000000508607547 */ /* 0x000fea000b800000 */
[----:B01----:R-:W-:Y:S01]  /*1d920*/  IMAD.MOV.U32 R14, RZ, RZ, R6 ;  /* 0x000000ffff0e7224 */ /* 0x003fe200078e0006 */
[----:B------:R2:W-:Y:S01]  /*1d930*/  STS.64 [R8+0x8], R20 ;  /* 0x0000081408007388 */ /* 0x0005e20000000a00 */
[----:B------:R-:W-:Y:S01]  /*1d940*/  IMAD.MOV.U32 R2, RZ, RZ, R0 ;  /* 0x000000ffff027224 */ /* 0x000fe200078e0000 */
[----:B------:R-:W-:Y:S02]  /*1d950*/  UISETP.GE.U32.AND UP0, UPT, UR5, 0x40, UPT ;  /* 0x000000400500788c */ /* 0x000fe4000bf06070 */
[----:B------:R2:W-:Y:S01]  /*1d960*/  STS.64 [R8+0x18], R14 ;  /* 0x0000180e08007388 */ /* 0x0005e20000000a00 */
[----:B------:R-:W-:-:S03]  /*1d970*/  UMOV UR4, 0x20 ;  /* 0x0000002000047882 */ /* 0x000fc60000000000 */
[----:B------:R2:W-:Y:S04]  /*1d980*/  STS.64 [R8+0x28], R18 ;  /* 0x0000281208007388 */ /* 0x0005e80000000a00 */
[----:B------:R2:W-:Y:S04]  /*1d990*/  STS.64 [R8+0x38], R2 ;  /* 0x0000380208007388 */ /* 0x0005e80000000a00 */
[----:B------:R2:W-:Y:S04]  /*1d9a0*/  STS [R8], R9 ;  /* 0x0000000908007388 */ /* 0x0005e80000000800 */
[----:B------:R2:W-:Y:S04]  /*1d9b0*/  STS [R8+0x10], R7 ;  /* 0x0000100708007388 */ /* 0x0005e80000000800 */
[----:B------:R2:W-:Y:S04]  /*1d9c0*/  STS [R8+0x20], R11 ;  /* 0x0000200b08007388 */ /* 0x0005e80000000800 */
[----:B------:R2:W-:Y:S01]  /*1d9d0*/  STS [R8+0x30], R13 ;  /* 0x0000300d08007388 */ /* 0x0005e20000000800 */
[----:B------:R-:W-:Y:S05]  /*1d9e0*/  BRA.U !UP0, `(.L_x_3154) ;  /* 0x00000005082c7547 */ /* 0x000fea000b800000 */
[----:B--2---:R-:W-:-:S07]  /*1d9f0*/  IMAD.U32 R2, RZ, RZ, UR5 ;  /* 0x00000005ff027e24 */ /* 0x004fce000f8e00ff */
.L_x_3157:
        /* <DEDUP_REMOVED lines=8> */
[----:B------:R-:W-:-:S05]  /*1da80*/  IMAD R2, R36, 0x40, R8 ;  /* 0x0000004024027824 */ /* 0x000fca00078e0208 */
[----:B------:R-:W0:Y:S04]  /*1da90*/  LDS R10, [R2] ;  /* 0x00000000020a7984 */ /* 0x000e280000000800 */
[----:B------:R-:W1:Y:S04]  /*1daa0*/  LDS.64 R22, [R2+0x8] ;  /* 0x0000080002167984 */ /* 0x000e680000000a00 */
[----:B------:R-:W2:Y:S04]  /*1dab0*/  LDS R12, [R2+0x10] ;  /* 0x00001000020c7984 */ /* 0x000ea80000000800 */
[----:B------:R-:W3:Y:S04]  /*1dac0*/  LDS R14, [R2+0x20] ;  /* 0x00002000020e7984 */ /* 0x000ee80000000800 */
[----:B------:R-:W4:Y:S04]  /*1dad0*/  LDS.64 R28, [R2+0x18] ;  /* 0x00001800021c7984 */ /* 0x000f280000000a00 */
[----:B------:R-:W5:Y:S04]  /*1dae0*/  LDS.64 R30, [R2+0x28] ;  /* 0x00002800021e7984 */ /* 0x000f680000000a00 */
[----:B------:R-:W5:Y:S04]  /*1daf0*/  LDS R16, [R2+0x30] ;  /* 0x0000300002107984 */ /* 0x000f680000000800 */
[----:B------:R2:W5:Y:S01]  /*1db00*/  LDS.64 R32, [R2+0x38] ;  /* 0x0000380002207984 */ /* 0x0005620000000a00 */
[----:B0-----:R-:W-:-:S02]  /*1db10*/  ISETP.NE.AND P5, PT, R9, R10, PT ;  /* 0x0000000a0900720c */ /* 0x001fc40003fa5270 */
[----:B------:R-:W-:Y:S02]  /*1db20*/  ISETP.GT.AND P3, PT, R9, R10, PT ;  /* 0x0000000a0900720c */ /* 0x000fe40003f64270 */
[----:B-1----:R-:W-:Y:S02]  /*1db30*/  ISETP.GE.U32.AND P2, PT, R20, R22, PT ;  /* 0x000000161400720c */ /* 0x002fe40003f46070 */
[----:B------:R-:W-:Y:S02]  /*1db40*/  SEL R34, RZ, 0xffffffff, P3 ;  /* 0xffffffffff227807 */ /* 0x000fe40001800000 */
[----:B------:R-:W-:Y:S02]  /*1db50*/  ISETP.GE.AND.EX P2, PT, R21, R23, PT, P2 ;  /* 0x000000171500720c */ /* 0x000fe40003f46320 */
[CC--:B--2---:R-:W-:Y:S02]  /*1db60*/  ISETP.GT.AND P3, PT, R7.reuse, R12.reuse, PT ;  /* 0x0000000c0700720c */ /* 0x0c4fe40003f64270 */
[----:B------:R-:W-:-:S02]  /*1db70*/  ISETP.NE.AND P6, PT, R7, R12, PT ;  /* 0x0000000c0700720c */ /* 0x000fc40003fc5270 */
[----:B------:R-:W-:Y:S02]  /*1db80*/  @!P5 SEL R34, RZ, 0xffffffff, !P2 ;  /* 0xffffffffff22d807 */ /* 0x000fe40005000000 */
[----:B------:R-:W-:Y:S02]  /*1db90*/  SEL R2, RZ, 0xffffffff, P3 ;  /* 0xffffffffff027807 */ /* 0x000fe40001800000 */
[CC--:B---3--:R-:W-:Y:S02]  /*1dba0*/  ISETP.GT.AND P2, PT, R11.reuse, R14.reuse, PT ;  /* 0x0000000e0b00720c */ /* 0x0c8fe40003f44270 */
[----:B------:R-:W-:Y:S02]  /*1dbb0*/  ISETP.NE.AND P5, PT, R11, R14, PT ;  /* 0x0000000e0b00720c */ /* 0x000fe40003fa5270 */
[----:B----4-:R-:W-:Y:S02]  /*1dbc0*/  ISETP.GE.U32.AND P3, PT, R6, R28, PT ;  /* 0x0000001c0600720c */ /* 0x010fe40003f66070 */
[----:B------:R-:W-:-:S02]  /*1dbd0*/  SEL R35, RZ, 0xffffffff, P2 ;  /* 0xffffffffff237807 */ /* 0x000fc40001000000 */
[----:B------:R-:W-:Y:S02]  /*1dbe0*/  ISETP.GE.AND.EX P3, PT, R15, R29, PT, P3 ;  /* 0x0000001d0f00720c */ /* 0x000fe40003f66330 */
        /* <DEDUP_REMOVED lines=9> */
[----:B------:R-:W-:Y:S02]  /*1dc80*/  ISETP.NE.U32.AND P5, PT, R34, 0x1, PT ;  /* 0x000000012200780c */ /* 0x000fe40003fa5070 */
[----:B------:R-:W-:-:S02]  /*1dc90*/  SEL R34, RZ, 0xffffffff, P6 ;  /* 0xffffffffff227807 */ /* 0x000fc40003000000 */
[----:B------:R-:W-:Y:S02]  /*1dca0*/  LOP3.LUT R2, R2, 0x1, RZ, 0xc0, !PT ;  /* 0x0000000102027812 */ /* 0x000fe400078ec0ff */
[----:B------:R-:W-:Y:S02]  /*1dcb0*/  @!P3 SEL R34, RZ, 0xffffffff, !P2 ;  /* 0xffffffffff22b807 */ /* 0x000fe40005000000 */
[----:B------:R-:W-:Y:S02]  /*1dcc0*/  ISETP.NE.U32.AND P2, PT, R2, 0x1, PT ;  /* 0x000000010200780c */ /* 0x000fe40003f45070 */
[----:B------:R-:W-:Y:S02]  /*1dcd0*/  LOP3.LUT R34, R34, 0x1, RZ, 0xc0, !PT ;  /* 0x0000000122227812 */ /* 0x000fe400078ec0ff */
[----:B------:R-:W-:Y:S02]  /*1dce0*/  SEL R6, R28, R6, !P2 ;  /* 0x000000061c067207 */ /* 0x000fe40005000000 */
[----:B------:R-:W-:-:S02]  /*1dcf0*/  SEL R15, R29, R15, !P2 ;  /* 0x0000000f1d0f7207 */ /* 0x000fc40005000000 */
[----:B------:R-:W-:Y:S02]  /*1dd00*/  SEL R7, R12, R7, !P2 ;  /* 0x000000070c077207 */ /* 0x000fe40005000000 */
[----:B------:R-:W-:Y:S02]  /*1dd10*/  LOP3.LUT R35, R35, 0x1, RZ, 0xc0, !PT ;  /* 0x0000000123237812 */ /* 0x000fe400078ec0ff */
[----:B------:R-:W-:Y:S01]  /*1dd20*/  ISETP.NE.U32.AND P2, PT, R34, 0x1, PT ;  /* 0x000000012200780c */ /* 0x000fe20003f45070 */
[----:B------:R0:W-:Y:S01]  /*1dd30*/  STS [R8+0x10], R7 ;  /* 0x0000100708007388 */ /* 0x0001e20000000800 */
[----:B------:R-:W-:Y:S02]  /*1dd40*/  ISETP.NE.U32.AND P3, PT, R35, 0x1, PT ;  /* 0x000000012300780c */ /* 0x000fe40003f65070 */
[----:B------:R-:W-:Y:S02]  /*1dd50*/  SEL R0, R32, R0, !P2 ;  /* 0x0000000020007207 */ /* 0x000fe40005000000 */
[----:B------:R-:W-:Y:S01]  /*1dd60*/  SEL R11, R14, R11, !P3 ;  /* 0x0000000b0e0b7207 */ /* 0x000fe20005800000 */
[----:B------:R-:W-:Y:S01]  /*1dd70*/  IMAD.MOV.U32 R14, RZ, RZ, R6 ;  /* 0x000000ffff0e7224 */ /* 0x000fe200078e0006 */
[----:B------:R-:W-:Y:S01]  /*1dd80*/  SEL R20, R22, R20, !P5 ;  /* 0x0000001416147207 */ /* 0x000fe20006800000 */
[----:B------:R-:W-:Y:S01]  /*1dd90*/  IMAD.MOV.U32 R2, RZ, RZ, R0 ;  /* 0x000000ffff027224 */ /* 0x000fe200078e0000 */
[----:B------:R-:W-:Y:S01]  /*1dda0*/  SEL R21, R23, R21, !P5 ;  /* 0x0000001517157207 */ /* 0x000fe20006800000 */
[----:B------:R0:W-:Y:S01]  /*1ddb0*/  STS [R8+0x20], R11 ;  /* 0x0000200b08007388 */ /* 0x0001e20000000800 */
[----:B------:R-:W-:-:S02]  /*1ddc0*/  SEL R9, R10, R9, !P5 ;  /* 0x000000090a097207 */ /* 0x000fc40006800000 */
[----:B------:R-:W-:Y:S01]  /*1ddd0*/  SEL R18, R30, R18, !P3 ;  /* 0x000000121e127207 */ /* 0x000fe20005800000 */
[----:B------:R0:W-:Y:S01]  /*1dde0*/  STS.64 [R8+0x8], R20 ;  /* 0x0000081408007388 */ /* 0x0001e20000000a00 */
[----:B------:R-:W-:Y:S02]  /*1ddf0*/  SEL R19, R31, R19, !P3 ;  /* 0x000000131f137207 */ /* 0x000fe40005800000 */
[----:B------:R-:W-:Y:S01]  /*1de00*/  SEL R3, R33, R3, !P2 ;  /* 0x0000000321037207 */ /* 0x000fe20005000000 */
[----:B------:R0:W-:Y:S01]  /*1de10*/  STS.64 [R8+0x18], R14 ;  /* 0x0000180e08007388 */ /* 0x0001e20000000a00 */
[----:B------:R-:W-:-:S03]  /*1de20*/  SEL R13, R16, R13, !P2 ;  /* 0x0000000d100d7207 */ /* 0x000fc60005000000 */
[----:B------:R0:W-:Y:S04]  /*1de30*/  STS.64 [R8+0x28], R18 ;  /* 0x0000281208007388 */ /* 0x0001e80000000a00 */
[----:B------:R0:W-:Y:S04]  /*1de40*/  STS.64 [R8+0x38], R2 ;  /* 0x0000380208007388 */ /* 0x0001e80000000a00 */
[----:B------:R0:W-:Y:S04]  /*1de50*/  STS [R8], R9 ;  /* 0x0000000908007388 */ /* 0x0001e80000000800 */
[----:B------:R0:W-:Y:S02]  /*1de60*/  STS [R8+0x30], R13 ;  /* 0x0000300d08007388 */ /* 0x0001e40000000800 */
.L_x_3156:
[----:B------:R-:W-:Y:S05]  /*1de70*/  BSYNC.RECONVERGENT B0 ;  /* 0x0000000000007941 */ /* 0x000fea0003800200 */
.L_x_3155:
[----:B0-----:R-:W-:Y:S01]  /*1de80*/  IMAD.MOV.U32 R2, RZ, RZ, R36 ;  /* 0x000000ffff027224 */ /* 0x001fe200078e0024 */
[----:B------:R-:W-:Y:S06]  /*1de90*/  @P4 BRA `(.L_x_3157) ;  /* 0xfffffff800d84947 */ /* 0x000fec000383ffff */
.L_x_3154:
[----:B------:R-:W-:Y:S01]  /*1dea0*/  BAR.SYNC.DEFER_BLOCKING 0x0 ;  /* 0x0000000000007b1d */ /* 0x000fe20000010000 */
[----:B------:R-:W-:-:S09]  /*1deb0*/  UISETP.GE.U32.AND UP0, UPT, UR4, 0x2, UPT ;  /* 0x000000020400788c */ /* 0x000fd2000bf06070 */
[----:B------:R-:W-:Y:S05]  /*1dec0*/  BRA.U !UP0, `(.L_x_3153) ;  /* 0x0000000108f07547 */ /* 0x000fea000b800000 */
[----:B--2---:R-:W-:-:S07]  /*1ded0*/  IMAD.MOV.U32 R2, RZ, RZ, 0x1 ;  /* 0x00000001ff027424 */ /* 0x004fce00078e00ff */
.L_x_3158:
        /* <DEDUP_REMOVED lines=12> */
[----:B--2---:R-:W-:-:S03]  /*1dfa0*/  ISETP.NE.AND P4, PT, R7, R14, PT ;  /* 0x0000000e0700720c */ /* 0x004fc60003f85270 */
[----:B------:R-:W2:Y:S01]  /*1dfb0*/  SHFL.DOWN PT, R30, R19, R2, 0x1f ;  /* 0x08001f02131e7589 */ /* 0x000ea200000e0000 */
[----:B---3--:R-:W-:-:S03]  /*1dfc0*/  ISETP.GE.U32.AND P2, PT, R6, R23, PT ;  /* 0x000000170600720c */ /* 0x008fc60003f46070 */
[----:B------:R-:W3:Y:S01]  /*1dfd0*/  SHFL.DOWN PT, R34, R3, R2, 0x1f ;  /* 0x08001f0203227589 */ /* 0x000ee200000e0000 */
[----:B----4-:R-:W-:-:S03]  /*1dfe0*/  ISETP.GE.AND.EX P3, PT, R21, R10, PT, P3 ;  /* 0x0000000a1500720c */ /* 0x010fc60003f66330 */
[----:B------:R4:W3:Y:S01]  /*1dff0*/  SHFL.DOWN PT, R28, R11, R2, 0x1f ;  /* 0x08001f020b1c7589 */ /* 0x0008e200000e0000 */
[----:B-----5:R-:W-:Y:S02]  /*1e000*/  ISETP.GE.AND.EX P2, PT, R15, R16, PT, P2 ;  /* 0x000000100f00720c */ /* 0x020fe40003f46320 */
[----:B------:R-:W-:Y:S02]  /*1e010*/  SEL R12, RZ, 0xffffffff, !P3 ;  /* 0xffffffffff0c7807 */ /* 0x000fe40005800000 */
[----:B------:R-:W-:Y:S02]  /*1e020*/  ISETP.GT.AND P3, PT, R7, R14, PT ;  /* 0x0000000e0700720c */ /* 0x000fe40003f64270 */
[----:B------:R-:W-:Y:S02]  /*1e030*/  SEL R22, RZ, 0xffffffff, !P2 ;  /* 0xffffffffff167807 */ /* 0x000fe40005000000 */
[----:B------:R-:W-:Y:S01]  /*1e040*/  @P6 SEL R12, RZ, 0xffffffff, P5 ;  /* 0xffffffffff0c6807 */ /* 0x000fe20002800000 */
[----:B----4-:R-:W-:Y:S01]  /*1e050*/  IMAD.SHL.U32 R2, R2, 0x2, RZ ;  /* 0x0000000202027824 */ /* 0x010fe200078e00ff */
[----:B------:R-:W-:-:S02]  /*1e060*/  ISETP.GE.U32.AND P2, PT, R18, R29, PT ;  /* 0x0000001d1200720c */ /* 0x000fc40003f46070 */
[----:B0-----:R-:W-:Y:S02]  /*1e070*/  ISETP.NE.AND P6, PT, R13, R32, PT ;  /* 0x000000200d00720c */ /* 0x001fe40003fc5270 */
[----:B------:R-:W-:Y:S02]  /*1e080*/  @P4 SEL R22, RZ, 0xffffffff, P3 ;  /* 0xffffffffff164807 */ /* 0x000fe40001800000 */
[----:B-1----:R-:W-:Y:S02]  /*1e090*/  ISETP.GE.U32.AND P3, PT, R0, R33, PT ;  /* 0x000000210000720c */ /* 0x002fe40003f66070 */
[----:B--2---:R-:W-:Y:S02]  /*1e0a0*/  ISETP.GE.AND.EX P2, PT, R19, R30, PT, P2 ;  /* 0x0000001e1300720c */ /* 0x004fe40003f46320 */
[----:B---3--:R-:W-:Y:S02]  /*1e0b0*/  ISETP.GE.AND.EX P3, PT, R3, R34, PT, P3 ;  /* 0x000000220300720c */ /* 0x008fe40003f66330 */
[----:B------:R-:W-:-:S02]  /*1e0c0*/  SEL R31, RZ, 0xffffffff, !P2 ;  /* 0xffffffffff1f7807 */ /* 0x000fc40005000000 */
[----:B------:R-:W-:Y:S02]  /*1e0d0*/  ISETP.NE.AND P5, PT, R11, R28, PT ;  /* 0x0000001c0b00720c */ /* 0x000fe40003fa5270 */
[----:B------:R-:W-:Y:S02]  /*1e0e0*/  ISETP.GT.AND P2, PT, R13, R32, PT ;  /* 0x000000200d00720c */ /* 0x000fe40003f44270 */
[----:B------:R-:W-:Y:S02]  /*1e0f0*/  LOP3.LUT R12, R12, 0x1, RZ, 0xc0, !PT ;  /* 0x000000010c0c7812 */ /* 0x000fe400078ec0ff */
[----:B------:R-:W-:Y:S02]  /*1e100*/  SEL R35, RZ, 0xffffffff, !P3 ;  /* 0xffffffffff237807 */ /* 0x000fe40005800000 */
[----:B------:R-:W-:Y:S02]  /*1e110*/  @P6 SEL R35, RZ, 0xffffffff, P2 ;  /* 0xffffffffff236807 */ /* 0x000fe40001000000 */
[----:B------:R-:W-:-:S02]  /*1e120*/  ISETP.NE.U32.AND P2, PT, R12, 0x1, PT ;  /* 0x000000010c00780c */ /* 0x000fc40003f45070 */
[----:B------:R-:W-:Y:S02]  /*1e130*/  ISETP.GT.AND P4, PT, R11, R28, PT ;  /* 0x0000001c0b00720c */ /* 0x000fe40003f84270 */
[----:B------:R-:W-:Y:S02]  /*1e140*/  SEL R9, R8, R9, !P2 ;  /* 0x0000000908097207 */ /* 0x000fe40005000000 */
[----:B------:R-:W-:Y:S02]  /*1e150*/  SEL R20, R17, R20, !P2 ;  /* 0x0000001411147207 */ /* 0x000fe40005000000 */
[----:B------:R-:W-:Y:S02]  /*1e160*/  SEL R21, R10, R21, !P2 ;  /* 0x000000150a157207 */ /* 0x000fe40005000000 */
[----:B------:R-:W-:Y:S02]  /*1e170*/  ISETP.GE.AND P2, PT, R2, UR4, PT ;  /* 0x0000000402007c0c */ /* 0x000fe4000bf46270 */
        /* <DEDUP_REMOVED lines=17> */
.L_x_3153:
        /* <DEDUP_REMOVED lines=13> */
.L_x_3159:
        /* <DEDUP_REMOVED lines=18> */
.L_x_3162:
[----:B------:R-:W-:Y:S01]  /*1e480*/  CS2R R20, SRZ ;  /* 0x0000000000147805 */ /* 0x000fe2000001ff00 */
[----:B------:R-:W-:Y:S01]  /*1e490*/  IMAD.MOV.U32 R6, RZ, RZ, RZ ;  /* 0x000000ffff067224 */ /* 0x000fe200078e00ff */
[----:B------:R-:W-:Y:S01]  /*1e4a0*/  CS2R R18, SRZ ;  /* 0x0000000000127805 */ /* 0x000fe2000001ff00 */
[----:B------:R-:W-:Y:S02]  /*1e4b0*/  IMAD.MOV.U32 R15, RZ, RZ, RZ ;  /* 0x000000ffff0f7224 */ /* 0x000fe400078e00ff */
[----:B------:R-:W-:Y:S02]  /*1e4c0*/  IMAD.MOV.U32 R0, RZ, RZ, RZ ;  /* 0x000000ffff007224 */ /* 0x000fe400078e00ff */
[----:B------:R-:W-:-:S07]  /*1e4d0*/  IMAD.MOV.U32 R3, RZ, RZ, RZ ;  /* 0x000000ffff037224 */ /* 0x000fce00078e00ff */
.L_x_3161:
[----:B------:R-:W3:Y:S01]  /*1e4e0*/  LDCU.U8 UR4, c[0x0][0x7a1] ;  /* 0x0000f420ff0477ac */ /* 0x000ee20008000000 */
[----:B------:R-:W-:Y:S02]  /*1e4f0*/  IMAD.MOV.U32 R16, RZ, RZ, R20 ;  /* 0x000000ffff107224 */ /* 0x000fe400078e0014 */
[----:B------:R-:W-:Y:S02]  /*1e500*/  IMAD.MOV.U32 R17, RZ, RZ, R21 ;  /* 0x000000ffff117224 */ /* 0x000fe400078e0015 */
[----:B------:R-:W-:Y:S02]  /*1e510*/  IMAD.MOV.U32 R28, RZ, RZ, R6 ;  /* 0x000000ffff1c7224 */ /* 0x000fe400078e0006 */
[----:B------:R-:W-:Y:S02]  /*1e520*/  IMAD.MOV.U32 R29, RZ, RZ, R15 ;  /* 0x000000ffff1d7224 */ /* 0x000fe400078e000f */
[----:B------:R-:W-:Y:S02]  /*1e530*/  IMAD.MOV.U32 R30, RZ, RZ, R0 ;  /* 0x000000ffff1e7224 */ /* 0x000fe400078e0000 */
[----:B------:R-:W-:Y:S01]  /*1e540*/  IMAD.MOV.U32 R31, RZ, RZ, R3 ;  /* 0x000000ffff1f7224 */ /* 0x000fe200078e0003 */
[----:B---3--:R-:W-:-:S09]  /*1e550*/  UISETP.NE.AND UP0, UPT, UR4, URZ, UPT ;  /* 0x000000ff0400728c */ /* 0x008fd2000bf05270 */
[----:B------:R-:W-:Y:S05]  /*1e560*/  BRA.U !UP0, `(.L_x_3163) ;  /* 0x0000000508787547 */ /* 0x000fea000b800000 */
[----:B------:R-:W3:Y:S02]  /*1e570*/  LDCU UR4, c[0x0][0x7a4] ;  /* 0x0000f480ff0477ac */ /* 0x000ee40008000800 */
[----:B---3--:R-:W-:-:S09]  /*1e580*/  UISETP.NE.AND UP0, UPT, UR4, 0x1, UPT ;  /* 0x000000010400788c */ /* 0x008fd2000bf05270 */
[----:B------:R-:W-:Y:S05]  /*1e590*/  BRA.U !UP0, `(.L_x_3164) ;  /* 0x0000000108907547 */ /* 0x000fea000b800000 */
[----:B01----:R-:W-:Y:S01]  /*1e5a0*/  MOV R22, 0x0 ;  /* 0x0000000000167802 */ /* 0x003fe20000000f00 */
        /* <DEDUP_REMOVED lines=15> */
.L_x_3165:
        /* <DEDUP_REMOVED lines=19> */
.L_x_3166:
[----:B------:R-:W-:Y:S05]  /*1e7d0*/  BRA `(.L_x_3167) ;  /* 0x0000000000107947 */ /* 0x000fea0003800000 */
.L_x_3164:
[----:B------:R-:W2:Y:S02]  /*1e7e0*/  LDCU.64 UR4, c[0x0][0x770] ;  /* 0x0000ee00ff0477ac */ /* 0x000ea40008000a00 */
[----:B--2---:R-:W-:-:S05]  /*1e7f0*/  IADD3 R2, P0, PT, R27, UR4, RZ ;  /* 0x000000041b027c10 */ /* 0x004fca000ff1e0ff */
[----:B------:R-:W-:-:S05]  /*1e800*/  IMAD.X R3, RZ, RZ, UR5, P0 ;  /* 0x00000005ff037e24 */ /* 0x000fca00080e06ff */
[----:B------:R2:W-:Y:S03]  /*1e810*/  STG.E.64 desc[UR36][R2.64], R16 ;  /* 0x0000001002007986 */ /* 0x0005e6000c101b24 */
.L_x_3167:
[----:B------:R-:W3:Y:S01]  /*1e820*/  LDCU.64 UR6, c[0x0][0x770] ;  /* 0x0000ee00ff0677ac */ /* 0x000ee20008000a00 */
[----:B------:R-:W4:Y:S01]  /*1e830*/  LDCU UR4, c[0x0][0x7a4] ;  /* 0x0000f480ff0477ac */ /* 0x000f220008000800 */
[----:B---3--:R-:W-:Y:S01]  /*1e840*/  IADD3 R26, P0, PT, R26, UR6, RZ ;  /* 0x000000061a1a7c10 */ /* 0x008fe2000ff1e0ff */
[----:B----4-:R-:W-:-:S04]  /*1e850*/  UISETP.NE.AND UP0, UPT, UR4, 0x1, UPT ;  /* 0x000000010400788c */ /* 0x010fc8000bf05270 */
[----:B------:R-:W-:-:S05]  /*1e860*/  IMAD.X R27, RZ, RZ, UR7, P0 ;  /* 0x00000007ff1b7e24 */ /* 0x000fca00080e06ff */
[----:B------:R3:W-:Y:S01]  /*1e870*/  STG.E.64 desc[UR36][R26.64], R28 ;  /* 0x0000001c1a007986 */ /* 0x0007e2000c101b24 */
[----:B------:R-:W-:Y:S05]  /*1e880*/  BRA.U !UP0, `(.L_x_3168) ;  /* 0x0000000108907547 */ /* 0x000fea000b800000 */
[----:B--2---:R-:W-:Y:S01]  /*1e890*/  MOV R16, 0x0 ;  /* 0x0000000000107802 */ /* 0x004fe20000000f00 */
[----:B------:R-:W2:Y:S01]  /*1e8a0*/  LDCU.64 UR4, c[0x4][0x3d8] ;  /* 0x01007b00ff0477ac */ /* 0x000ea20008000a00 */
[----:B01----:R-:W-:Y:S02]  /*1e8b0*/  IMAD.MOV.U32 R8, RZ, RZ, 0x2ef ;  /* 0x000002efff087424 */ /* 0x003fe400078e00ff */
[----:B------:R0:W1:Y:S01]  /*1e8c0*/  LDC.64 R2, c[0x4][R16] ;  /* 0x0100000010027b82 */ /* 0x0000620000000a00 */
[----:B------:R-:W4:Y:S01]  /*1e8d0*/  LDCU.64 UR6, c[0x4][0x3c0] ;  /* 0x01007800ff0677ac */ /* 0x000f220008000a00 */
[----:B------:R-:W-:Y:S02]  /*1e8e0*/  IMAD.MOV.U32 R12, RZ, RZ, 0x1 ;  /* 0x00000001ff0c7424 */ /* 0x000fe400078e00ff */
[----:B------:R-:W-:Y:S01]  /*1e8f0*/  IMAD.MOV.U32 R13, RZ, RZ, RZ ;  /* 0x000000ffff0d7224 */ /* 0x000fe200078e00ff */
[----:B------:R-:W5:Y:S01]  /*1e900*/  LDCU.64 UR8, c[0x4][0x160] ;  /* 0x01002c00ff0877ac */ /* 0x000f620008000a00 */
[----:B--2---:R-:W-:-:S02]  /*1e910*/  IMAD.U32 R4, RZ, RZ, UR4 ;  /* 0x00000004ff047e24 */ /* 0x004fc4000f8e00ff */
[----:B------:R-:W-:Y:S02]  /*1e920*/  IMAD.U32 R5, RZ, RZ, UR5 ;  /* 0x00000005ff057e24 */ /* 0x000fe4000f8e00ff */
[----:B----4-:R-:W-:Y:S02]  /*1e930*/  IMAD.U32 R6, RZ, RZ, UR6 ;  /* 0x00000006ff067e24 */ /* 0x010fe4000f8e00ff */
[----:B------:R-:W-:Y:S02]  /*1e940*/  IMAD.U32 R7, RZ, RZ, UR7 ;  /* 0x00000007ff077e24 */ /* 0x000fe4000f8e00ff */
[----:B-----5:R-:W-:Y:S02]  /*1e950*/  IMAD.U32 R10, RZ, RZ, UR8 ;  /* 0x00000008ff0a7e24 */ /* 0x020fe4000f8e00ff */
[----:B0-----:R-:W-:-:S07]  /*1e960*/  IMAD.U32 R11, RZ, RZ, UR9 ;  /* 0x00000009ff0b7e24 */ /* 0x001fce000f8e00ff */
[----:B------:R-:W-:-:S07]  /*1e970*/  LEPC R20, `(.L_x_3169) ;  /* 0x000000001014794e */ /* 0x000fce0000000000 */
[----:B-1-3--:R-:W-:Y:S05]  /*1e980*/  CALL.ABS.NOINC R2 ;  /* 0x0000000002007343 */ /* 0x00afea0003c00000 */
.L_x_3169:
        /* <DEDUP_REMOVED lines=19> */
.L_x_3170:
[----:B------:R-:W-:Y:S05]  /*1eac0*/  BRA `(.L_x_3171) ;  /* 0x00000000000c7947 */ /* 0x000fea0003800000 */
.L_x_3168:
[----:B--2---:R-:W-:-:S05]  /*1ead0*/  IADD3 R2, P0, PT, R25, UR6, RZ ;  /* 0x0000000619027c10 */ /* 0x004fca000ff1e0ff */
[----:B------:R-:W-:-:S05]  /*1eae0*/  IMAD.X R3, RZ, RZ, UR7, P0 ;  /* 0x00000007ff037e24 */ /* 0x000fca00080e06ff */
[----:B------:R2:W-:Y:S03]  /*1eaf0*/  STG.E.64 desc[UR36][R2.64], R18 ;  /* 0x0000001202007986 */ /* 0x0005e6000c101b24 */
.L_x_3171:
[----:B------:R-:W4:Y:S02]  /*1eb00*/  LDCU.64 UR4, c[0x0][0x770] ;  /* 0x0000ee00ff0477ac */ /* 0x000f240008000a00 */
[----:B----4-:R-:W-:-:S05]  /*1eb10*/  IADD3 R24, P0, PT, R24, UR4, RZ ;  /* 0x0000000418187c10 */ /* 0x010fca000ff1e0ff */
[----:B------:R-:W-:-:S05]  /*1eb20*/  IMAD.X R25, RZ, RZ, UR5, P0 ;  /* 0x00000005ff197e24 */ /* 0x000fca00080e06ff */
[----:B------:R-:W-:Y:S01]  /*1eb30*/  STG.E.64 desc[UR36][R24.64], R30 ;  /* 0x0000001e18007986 */ /* 0x000fe2000c101b24 */
[----:B------:R-:W-:Y:S05]  /*1eb40*/  EXIT ;  /* 0x000000000000794d */ /* 0x000fea0003800000 */
.L_x_3163:
[----:B--2---:R-:W-:Y:S01]  /*1eb50*/  MOV R2, 0x0 ;  /* 0x0000000000027802 */ /* 0x004fe20000000f00 */
[----:B------:R-:W2:Y:S01]  /*1eb60*/  LDCU.64 UR6, c[0x4][0x3c8] ;  /* 0x01007900ff0677ac */ /* 0x000ea20008000a00 */
[----:B01----:R-:W-:Y:S02]  /*1eb70*/  IMAD.MOV.U32 R8, RZ, RZ, 0x2e9 ;  /* 0x000002e9ff087424 */ /* 0x003fe400078e00ff */
[----:B------:R0:W1:Y:S01]  /*1eb80*/  LDC.64 R14, c[0x4][R2] ;  /* 0x01000000020e7b82 */ /* 0x0000620000000a00 */
[----:B------:R-:W3:Y:S01]  /*1eb90*/  LDCU.64 UR8, c[0x4][0x3c0] ;  /* 0x01007800ff0877ac */ /* 0x000ee20008000a00 */
[----:B------:R-:W-:Y:S02]  /*1eba0*/  IMAD.MOV.U32 R12, RZ, RZ, 0x1 ;  /* 0x00000001ff0c7424 */ /* 0x000fe400078e00ff */
[----:B------:R-:W-:Y:S01]  /*1ebb0*/  IMAD.MOV.U32 R13, RZ, RZ, RZ ;  /* 0x000000ffff0d7224 */ /* 0x000fe200078e00ff */
[----:B------:R-:W4:Y:S01]  /*1ebc0*/  LDCU.64 UR4, c[0x4][0x168] ;  /* 0x01002d00ff0477ac */ /* 0x000f220008000a00 */
[----:B--2---:R-:W-:-:S02]  /*1ebd0*/  IMAD.U32 R4, RZ, RZ, UR6 ;  /* 0x00000006ff047e24 */ /* 0x004fc4000f8e00ff */
[----:B------:R-:W-:Y:S02]  /*1ebe0*/  IMAD.U32 R5, RZ, RZ, UR7 ;  /* 0x00000007ff057e24 */ /* 0x000fe4000f8e00ff */
[----:B---3--:R-:W-:Y:S02]  /*1ebf0*/  IMAD.U32 R6, RZ, RZ, UR8 ;  /* 0x00000008ff067e24 */ /* 0x008fe4000f8e00ff */
[----:B------:R-:W-:Y:S02]  /*1ec00*/  IMAD.U32 R7, RZ, RZ, UR9 ;  /* 0x00000009ff077e24 */ /* 0x000fe4000f8e00ff */
[----:B----4-:R-:W-:Y:S02]  /*1ec10*/  IMAD.U32 R10, RZ, RZ, UR4 ;  /* 0x00000004ff0a7e24 */ /* 0x010fe4000f8e00ff */
[----:B0-----:R-:W-:-:S07]  /*1ec20*/  IMAD.U32 R11, RZ, RZ, UR5 ;  /* 0x00000005ff0b7e24 */ /* 0x001fce000f8e00ff */
[----:B------:R-:W-:-:S07]  /*1ec30*/  LEPC R20, `(.L_x_3172) ;  /* 0x000000001014794e */ /* 0x000fce0000000000 */
[----:B-1----:R-:W-:Y:S05]  /*1ec40*/  CALL.ABS.NOINC R14 ;  /* 0x000000000e007343 */ /* 0x002fea0003c00000 */
.L_x_3172:
        /* <DEDUP_REMOVED lines=15> */
.L_x_3173:
[----:B------:R0:W1:Y:S01]  /*1ed40*/  LDC.64 R14, c[0x4][R2] ;  /* 0x01000000020e7b82 */ /* 0x0000620000000a00 */
[----:B------:R-:W2:Y:S01]  /*1ed50*/  LDCU.64 UR4, c[0x4][0x3c8] ;  /* 0x01007900ff0477ac */ /* 0x000ea20008000a00 */
[----:B------:R-:W-:Y:S02]  /*1ed60*/  IMAD.MOV.U32 R8, RZ, RZ, 0x2e9 ;  /* 0x000002e9ff087424 */ /* 0x000fe400078e00ff */
[----:B------:R-:W-:Y:S01]  /*1ed70*/  IMAD.MOV.U32 R12, RZ, RZ, 0x1 ;  /* 0x00000001ff0c7424 */ /* 0x000fe200078e00ff */
[----:B------:R-:W3:Y:S01]  /*1ed80*/  LDCU.64 UR6, c[0x4][0x3c0] ;  /* 0x01007800ff0677ac */ /* 0x000ee20008000a00 */
[----:B------:R-:W-:Y:S01]  /*1ed90*/  IMAD.MOV.U32 R13, RZ, RZ, RZ ;  /* 0x000000ffff0d7224 */ /* 0x000fe200078e00ff */
[----:B------:R-:W4:Y:S01]  /*1eda0*/  LDCU.64 UR8, c[0x4][0x168] ;  /* 0x01002d00ff0877ac */ /* 0x000f220008000a00 */
[----:B--2---:R-:W-:Y:S01]  /*1edb0*/  IMAD.U32 R4, RZ, RZ, UR4 ;  /* 0x00000004ff047e24 */ /* 0x004fe2000f8e00ff */
[----:B------:R-:W-:Y:S01]  /*1edc0*/  MOV R5, UR5 ;  /* 0x0000000500057c02 */ /* 0x000fe20008000f00 */
[----:B---3--:R-:W-:-:S02]  /*1edd0*/  IMAD.U32 R6, RZ, RZ, UR6 ;  /* 0x00000006ff067e24 */ /* 0x008fc4000f8e00ff */
[----:B------:R-:W-:Y:S02]  /*1ede0*/  IMAD.U32 R7, RZ, RZ, UR7 ;  /* 0x00000007ff077e24 */ /* 0x000fe4000f8e00ff */
[----:B----4-:R-:W-:Y:S02]  /*1edf0*/  IMAD.U32 R10, RZ, RZ, UR8 ;  /* 0x00000008ff0a7e24 */ /* 0x010fe4000f8e00ff */
[----:B0-----:R-:W-:-:S07]  /*1ee00*/  IMAD.U32 R11, RZ, RZ, UR9 ;  /* 0x00000009ff0b7e24 */ /* 0x001fce000f8e00ff */
[----:B------:R-:W-:-:S07]  /*1ee10*/  LEPC R20, `(.L_x_3174) ;  /* 0x000000001014794e */ /* 0x000fce0000000000 */
[----:B-1----:R-:W-:Y:S05]  /*1ee20*/  CALL.ABS.NOINC R14 ;  /* 0x000000000e007343 */ /* 0x002fea0003c00000 */
.L_x_3174:
        /* <DEDUP_REMOVED lines=15> */
.L_x_3175:
[----:B------:R-:W-:Y:S05]  /*1ef20*/  EXIT ;  /* 0x000000000000794d */ /* 0x000fea0003800000 */
.L_x_3160:
[----:B------:R-:W3:Y:S02]  /*1ef30*/  LDCU.U8 UR4, c[0x0][0x7a1] ;  /* 0x0000f420ff0477ac */ /* 0x000ee40008000000 */
[----:B---3--:R-:W-:Y:S01]  /*1ef40*/  UISETP.NE.AND UP1, UPT, UR4, URZ, UPT ;  /* 0x000000ff0400728c */ /* 0x008fe2000bf25270 */
[----:B------:R-:W-:Y:S10]  /*1ef50*/  BRA.U !UP0, `(.L_x_3176) ;  /* 0x0000000108d07547 */ /* 0x000ff4000b800000 */
[----:B--2---:R-:W2:Y:S04]  /*1ef60*/  LDG.E R2, desc[UR36][R4.64] ;  /* 0x0000002404027981 */ /* 0x004ea8000c1e1900 */
[----:B------:R-:W3:Y:S04]  /*1ef70*/  LDG.E.64 R16, desc[UR36][R4.64+0x8] ;  /* 0x0000082404107981 */ /* 0x000ee8000c1e1b00 */
[----:B------:R-:W4:Y:S04]  /*1ef80*/  LDG.E R10, desc[UR36][R4.64+0x10] ;  /* 0x00001024040a7981 */ /* 0x000f28000c1e1900 */
[----:B01----:R-:W5:Y:S04]  /*1ef90*/  LDG.E.64 R22, desc[UR36][R4.64+0x18] ;  /* 0x0000182404167981 */ /* 0x003f68000c1e1b00 */
[----:B------:R-:W5:Y:S04]  /*1efa0*/  LDG.E R14, desc[UR36][R4.64+0x20] ;  /* 0x00002024040e7981 */ /* 0x000f68000c1e1900 */
[----:B------:R-:W5:Y:S04]  /*1efb0*/  LDG.E R34, desc[UR36][R4.64+0x30] ;  /* 0x0000302404227981 */ /* 0x000f68000c1e1900 */
[----:B------:R-:W5:Y:S04]  /*1efc0*/  LDG.E.64 R28, desc[UR36][R4.64+0x28] ;  /* 0x00002824041c7981 */ /* 0x000f68000c1e1b00 */
[----:B------:R-:W5:Y:S01]  /*1efd0*/  LDG.E.64 R30, desc[UR36][R4.64+0x38] ;  /* 0x00003824041e7981 */ /* 0x000f62000c1e1b00 */
[----:B--2---:R-:W-:-:S02]  /*1efe0*/  ISETP.NE.AND P5, PT, R2, R9, PT ;  /* 0x000000090200720c */ /* 0x004fc40003fa5270 */
[----:B---3--:R-:W-:Y:S02]  /*1eff0*/  ISETP.GE.U32.AND P1, PT, R16, R20, PT ;  /* 0x000000141000720c */ /* 0x008fe40003f26070 */
[----:B------:R-:W-:Y:S02]  /*1f000*/  ISETP.GT.AND P0, PT, R2, R9, PT ;  /* 0x000000090200720c */ /* 0x000fe40003f04270 */
[C---:B----4-:R-:W-:Y:S02]  /*1f010*/  ISETP.GT.AND P6, PT, R10.reuse, R7, PT ;  /* 0x000000070a00720c */ /* 0x050fe40003fc4270 */
[----:B------:R-:W-:Y:S02]  /*1f020*/  ISETP.GE.AND.EX P1, PT, R17, R21, PT, P1 ;  /* 0x000000151100720c */ /* 0x000fe40003f26310 */
[----:B------:R-:W-:Y:S02]  /*1f030*/  ISETP.NE.AND P3, PT, R10, R7, PT ;  /* 0x000000070a00720c */ /* 0x000fe40003f65270 */
[----:B------:R-:W-:-:S02]  /*1f040*/  SEL R8, RZ, 0xffffffff, P0 ;  /* 0xffffffffff087807 */ /* 0x000fc40000000000 */
[----:B------:R-:W-:Y:S02]  /*1f050*/  @!P5 SEL R8, RZ, 0xffffffff, !P1 ;  /* 0xffffffffff08d807 */ /* 0x000fe40004800000 */
[----:B------:R-:W-:Y:S02]  /*1f060*/  SEL R12, RZ, 0xffffffff, P6 ;  /* 0xffffffffff0c7807 */ /* 0x000fe40003000000 */
[----:B-----5:R-:W-:Y:S02]  /*1f070*/  ISETP.GE.U32.AND P2, PT, R22, R6, PT ;  /* 0x000000061600720c */ /* 0x020fe40003f46070 */
[----:B------:R-:W-:Y:S02]  /*1f080*/  ISETP.NE.AND P5, PT, R14, R11, PT ;  /* 0x0000000b0e00720c */ /* 0x000fe40003fa5270 */
[----:B------:R-:W-:Y:S02]  /*1f090*/  ISETP.NE.AND P6, PT, R34, R13, PT ;  /* 0x0000000d2200720c */ /* 0x000fe40003fc5270 */
[----:B------:R-:W-:-:S02]  /*1f0a0*/  ISETP.GT.AND P4, PT, R14, R11, PT ;  /* 0x0000000b0e00720c */ /* 0x000fc40003f84270 */
[----:B------:R-:W-:Y:S02]  /*1f0b0*/  ISETP.GE.AND.EX P2, PT, R23, R15, PT, P2 ;  /* 0x0000000f1700720c */ /* 0x000fe40003f46320 */
[----:B------:R-:W-:Y:S02]  /*1f0c0*/  ISETP.GE.U32.AND P0, PT, R28, R18, PT ;  /* 0x000000121c00720c */ /* 0x000fe40003f06070 */
[----:B------:R-:W-:Y:S02]  /*1f0d0*/  ISETP.GE.U32.AND P1, PT, R30, R0, PT ;  /* 0x000000001e00720c */ /* 0x000fe40003f26070 */
[----:B------:R-:W-:Y:S02]  /*1f0e0*/  SEL R32, RZ, 0xffffffff, P4 ;  /* 0xffffffffff207807 */ /* 0x000fe40002000000 */
[----:B------:R-:W-:Y:S02]  /*1f0f0*/  LOP3.LUT R8, R8, 0x1, RZ, 0xc0, !PT ;  /* 0x0000000108087812 */ /* 0x000fe400078ec0ff */
[----:B------:R-:W-:-:S02]  /*1f100*/  ISETP.GT.AND P4, PT, R34, R13, PT ;  /* 0x0000000d2200720c */ /* 0x000fc40003f84270 */
        /* <DEDUP_REMOVED lines=25> */
.L_x_3176:
        /* <DEDUP_REMOVED lines=26> */
.L_x_3179:
        /* <DEDUP_REMOVED lines=19> */
.L_x_3180:
[----:B------:R-:W-:Y:S05]  /*1f570*/  BRA `(.L_x_3181) ;  /* 0x0000000000107947 */ /* 0x000fea0003800000 */
.L_x_3178:
[----:B------:R-:W2:Y:S02]  /*1f580*/  LDCU.64 UR4, c[0x0][0x770] ;  /* 0x0000ee00ff0477ac */ /* 0x000ea40008000a00 */
[----:B--2---:R-:W-:-:S05]  /*1f590*/  IADD3 R2, P0, PT, R27, UR4, RZ ;  /* 0x000000041b027c10 */ /* 0x004fca000ff1e0ff */
[----:B------:R-:W-:-:S05]  /*1f5a0*/  IMAD.X R3, RZ, RZ, UR5, P0 ;  /* 0x00000005ff037e24 */ /* 0x000fca00080e06ff */
[----:B------:R0:W-:Y:S03]  /*1f5b0*/  STG.E.64 desc[UR36][R2.64], R16 ;  /* 0x0000001002007986 */ /* 0x0001e6000c101b24 */
.L_x_3181:
        /* <DEDUP_REMOVED lines=23> */
.L_x_3183:
        /* <DEDUP_REMOVED lines=19> */
.L_x_3184:
[----:B------:R-:W-:Y:S05]  /*1f860*/  BRA `(.L_x_3185) ;  /* 0x00000000000c7947 */ /* 0x000fea0003800000 */
.L_x_3182:
[----:B0-----:R-:W-:-:S05]  /*1f870*/  IADD3 R2, P0, PT, R25, UR6, RZ ;  /* 0x0000000619027c10 */ /* 0x001fca000ff1e0ff */
[----:B------:R-:W-:-:S05]  /*1f880*/  IMAD.X R3, RZ, RZ, UR7, P0 ;  /* 0x00000007ff037e24 */ /* 0x000fca00080e06ff */
[----:B------:R0:W-:Y:S03]  /*1f890*/  STG.E.64 desc[UR36][R2.64], R18 ;  /* 0x0000001202007986 */ /* 0x0001e6000c101b24 */
.L_x_3185:
[----:B------:R-:W2:Y:S02]  /*1f8a0*/  LDCU.64 UR4, c[0x0][0x770] ;  /* 0x0000ee00ff0477ac */ /* 0x000ea40008000a00 */
[----:B--2---:R-:W-:-:S05]  /*1f8b0*/  IADD3 R24, P0, PT, R24, UR4, RZ ;  /* 0x0000000418187c10 */ /* 0x004fca000ff1e0ff */
[----:B------:R-:W-:-:S05]  /*1f8c0*/  IMAD.X R25, RZ, RZ, UR5, P0 ;  /* 0x00000005ff197e24 */ /* 0x000fca00080e06ff */
[----:B------:R-:W-:Y:S01]  /*1f8d0*/  STG.E.64 desc[UR36][R24.64], R28 ;  /* 0x0000001c18007986 */ /* 0x000fe2000c101b24 */
[----:B------:R-:W-:Y:S05]  /*1f8e0*/  EXIT ;  /* 0x000000000000794d */ /* 0x000fea0003800000 */
.L_x_3177:
        /* <DEDUP_REMOVED lines=9> */
.L_x_3134:
        /* <DEDUP_REMOVED lines=23> */
.L_x_3186:
        /* <DEDUP_REMOVED lines=18> */
.L_x_3189:
[----:B------:R-:W-:Y:S01]  /*1fc10*/  IMAD.MOV.U32 R16, RZ, RZ, RZ ;  /* 0x000000ffff107224 */ /* 0x000fe200078e00ff */
[----:B------:R-:W-:Y:S01]  /*1fc20*/  CS2R R20, SRZ ;  /* 0x0000000000147805 */ /* 0x000fe2000001ff00 */
[----:B------:R-:W-:Y:S01]  /*1fc30*/  IMAD.MOV.U32 R23, RZ, RZ, RZ ;  /* 0x000000ffff177224 */ /* 0x000fe200078e00ff */
[----:B------:R-:W-:Y:S01]  /*1fc40*/  CS2R R6, SRZ ;  /* 0x0000000000067805 */ /* 0x000fe2000001ff00 */
[----:B------:R-:W-:Y:S02]  /*1fc50*/  IMAD.MOV.U32 R11, RZ, RZ, RZ ;  /* 0x000000ffff0b7224 */ /* 0x000fe400078e00ff */
[----:B------:R-:W-:-:S07]  /*1fc60*/  IMAD.MOV.U32 R18, RZ, RZ, RZ ;  /* 0x000000ffff127224 */ /* 0x000fce00078e00ff */
.L_x_3188:
        /* <DEDUP_REMOVED lines=29> */
.L_x_3192:
        /* <DEDUP_REMOVED lines=19> */
.L_x_3193:
[----:B------:R-:W-:Y:S05]  /*1ff70*/  BRA `(.L_x_3194) ;  /* 0x0000000000107947 */ /* 0x000fea0003800000 */
.L_x_3191:
[----:B------:R-:W0:Y:S02]  /*1ff80*/  LDCU.64 UR4, c[0x0][0x770] ;  /* 0x0000ee00ff0477ac */ /* 0x000e240008000a00 */
[----:B0-----:R-:W-:-:S05]  /*1ff90*/  IADD3 R2, P0, PT, R25, UR4, RZ ;  /* 0x0000000419027c10 */ /* 0x001fca000ff1e0ff */
[----:B------:R-:W-:-:S05]  /*1ffa0*/  IMAD.X R3, RZ, RZ, UR5, P0 ;  /* 0x00000005ff037e24 */ /* 0x000fca00080e06ff */
[----:B------:R0:W-:Y:S03]  /*1ffb0*/  STG.E.64 desc[UR36][R2.64], R18 ;  /* 0x0000001202007986 */ /* 0x0001e6000c101b24 */
.L_x_3194:
        /* <DEDUP_REMOVED lines=9> */
[----:B------:R-:W-:Y:S02]  /*20050*/  HFMA2 R13, -RZ, RZ, 0, 0 ;  /* 0x00000000ff0d7431 */ /* 0x000fe400000001ff */
[----:B------:R-:W-:Y:S01]  /*20060*/  IMAD.MOV.U32 R8, RZ, RZ, 0x2ef ;  /* 0x000002efff087424 */ /* 0x000fe200078e00ff */
[----:B0-----:R0:W2:Y:S01]  /*20070*/  LDC.64 R2, c[0x4][R18] ;  /* 0x0100000012027b82 */ /* 0x0010a20000000a00 */
[----:B------:R-:W3:Y:S01]  /*20080*/  LDCU.64 UR6, c[0x4][0x3c0] ;  /* 0x01007800ff0677ac */ /* 0x000ee20008000a00 */
[----:B------:R-:W-:Y:S01]  /*20090*/  IMAD.MOV.U32 R12, RZ, RZ, 0x1 ;  /* 0x00000001ff0c7424 */ /* 0x000fe200078e00ff */
[----:B------:R-:W4:Y:S01]  /*200a0*/  LDCU.64 UR8, c[0x4][0x160] ;  /* 0x01002c00ff0877ac */ /* 0x000f220008000a00 */
[----:B-1----:R-:W-:Y:S02]  /*200b0*/  IMAD.U32 R4, RZ, RZ, UR4 ;  /* 0x00000004ff047e24 */ /* 0x002fe4000f8e00ff */
[----:B------:R-:W-:-:S02]  /*200c0*/  IMAD.U32 R5, RZ, RZ, UR5 ;  /* 0x00000005ff057e24 */ /* 0x000fc4000f8e00ff */
[----:B---3--:R-:W-:Y:S02]  /*200d0*/  IMAD.U32 R6, RZ, RZ, UR6 ;  /* 0x00000006ff067e24 */ /* 0x008fe4000f8e00ff */
[----:B------:R-:W-:Y:S02]  /*200e0*/  IMAD.U32 R7, RZ, RZ, UR7 ;  /* 0x00000007ff077e24 */ /* 0x000fe4000f8e00ff */
[----:B----4-:R-:W-:Y:S02]  /*200f0*/  IMAD.U32 R10, RZ, RZ, UR8 ;  /* 0x00000008ff0a7e24 */ /* 0x010fe4000f8e00ff */
[----:B0-----:R-:W-:-:S07]  /*20100*/  IMAD.U32 R11, RZ, RZ, UR9 ;  /* 0x00000009ff0b7e24 */ /* 0x001fce000f8e00ff */
[----:B------:R-:W-:-:S07]  /*20110*/  LEPC R20, `(.L_x_3196) ;  /* 0x000000001014794e */ /* 0x000fce0000000000 */
[----:B--2---:R-:W-:Y:S05]  /*20120*/  CALL.ABS.NOINC R2 ;  /* 0x0000000002007343 */ /* 0x004fea0003c00000 */
.L_x_3196:
        /* <DEDUP_REMOVED lines=19> */
.L_x_3197:
[----:B------:R-:W-:Y:S05]  /*20260*/  BRA `(.L_x_3198) ;  /* 0x00000000000c7947 */ /* 0x000fea0003800000 */
.L_x_3195:
[----:B0-----:R-:W-:-:S05]  /*20270*/  IADD3 R2, P0, PT, R27, UR6, RZ ;  /* 0x000000061b027c10 */ /* 0x001fca000ff1e0ff */
[----:B------:R-:W-:-:S05]  /*20280*/  IMAD.X R3, RZ, RZ, UR7, P0 ;  /* 0x00000007ff037e24 */ /* 0x000fca00080e06ff */
[----:B------:R0:W-:Y:S03]  /*20290*/  STG.E.64 desc[UR36][R2.64], R16 ;  /* 0x0000001002007986 */ /* 0x0001e6000c101b24 */
.L_x_3198:
[----:B------:R-:W1:Y:S02]  /*202a0*/  LDCU.64 UR4, c[0x0][0x770] ;  /* 0x0000ee00ff0477ac */ /* 0x000e640008000a00 */
[----:B-1----:R-:W-:-:S05]  /*202b0*/  IADD3 R24, P0, PT, R24, UR4, RZ ;  /* 0x0000000418187c10 */ /* 0x002fca000ff1e0ff */
[----:B------:R-:W-:-:S05]  /*202c0*/  IMAD.X R25, RZ, RZ, UR5, P0 ;  /* 0x00000005ff197e24 */ /* 0x000fca00080e06ff */
[----:B------:R-:W-:Y:S01]  /*202d0*/  STG.E.64 desc[UR36][R24.64], R28 ;  /* 0x0000001c18007986 */ /* 0x000fe2000c101b24 */
[----:B------:R-:W-:Y:S05]  /*202e0*/  EXIT ;  /* 0x000000000000794d */ /* 0x000fea0003800000 */
.L_x_3190:
        /* <DEDUP_REMOVED lines=16> */
.L_x_3199:
        /* <DEDUP_REMOVED lines=15> */
.L_x_3200:
        /* <DEDUP_REMOVED lines=15> */
.L_x_3201:
        /* <DEDUP_REMOVED lines=15> */
.L_x_3202:
[----:B------:R-:W-:Y:S05]  /*206c0*/  EXIT ;  /* 0x000000000000794d */ /* 0x000fea0003800000 */
.L_x_3187:
[----:B------:R-:W0:Y:S02]  /*206d0*/  LDCU.U8 UR4, c[0x0][0x7a1] ;  /* 0x0000f420ff0477ac */ /* 0x000e240008000000 */
[----:B0-----:R-:W-:Y:S01]  /*206e0*/  UISETP.NE.AND UP1, UPT, UR4, URZ, UPT ;  /* 0x000000ff0400728c */ /* 0x001fe2000bf25270 */
[----:B------:R-:W-:Y:S10]  /*206f0*/  BRA.U !UP0, `(.L_x_3203) ;  /* 0x0000000108d07547 */ /* 0x000ff4000b800000 */
[----:B------:R-:W2:Y:S04]  /*20700*/  LDG.E R0, desc[UR36][R4.64] ;  /* 0x0000002404007981 */ /* 0x000ea8000c1e1900 */
[----:B------:R-:W3:Y:S04]  /*20710*/  LDG.E.64 R12, desc[UR36][R4.64+0x8] ;  /* 0x00000824040c7981 */ /* 0x000ee8000c1e1b00 */
[----:B------:R-:W4:Y:S04]  /*20720*/  LDG.E R8, desc[UR36][R4.64+0x10] ;  /* 0x0000102404087981 */ /* 0x000f28000c1e1900 */
[----:B------:R-:W5:Y:S04]  /*20730*/  LDG.E.64 R14, desc[UR36][R4.64+0x18] ;  /* 0x00001824040e7981 */ /* 0x000f68000c1e1b00 */
        /* <DEDUP_REMOVED lines=48> */
.L_x_3203:
[----:B------:R-:W-:Y:S02]  /*20a40*/  IMAD.MOV.U32 R22, RZ, RZ, R16 ;  /* 0x000000ffff167224 */ /* 0x000fe400078e0010 */
[----:B------:R-:W-:Y:S02]  /*20a50*/  IMAD.MOV.U32 R16, RZ, RZ, R20 ;  /* 0x000000ffff107224 */ /* 0x000fe400078e0014 */
        /* <DEDUP_REMOVED lines=24> */
.L_x_3206:
        /* <DEDUP_REMOVED lines=19> */
.L_x_3207:
[----:B------:R-:W-:Y:S05]  /*20d10*/  BRA `(.L_x_3208) ;  /* 0x0000000000107947 */ /* 0x000fea0003800000 */
.L_x_3205:
[----:B------:R-:W0:Y:S02]  /*20d20*/  LDCU.64 UR4, c[0x0][0x770] ;  /* 0x0000ee00ff0477ac */ /* 0x000e240008000a00 */
[----:B0-----:R-:W-:-:S05]  /*20d30*/  IADD3 R2, P0, PT, R25, UR4, RZ ;  /* 0x0000000419027c10 */ /* 0x001fca000ff1e0ff */
[----:B------:R-:W-:-:S05]  /*20d40*/  IMAD.X R3, RZ, RZ, UR5, P0 ;  /* 0x00000005ff037e24 */ /* 0x000fca00080e06ff */
[----:B------:R0:W-:Y:S03]  /*20d50*/  STG.E.64 desc[UR36][R2.64], R18 ;  /* 0x0000001202007986 */ /* 0x0001e6000c101b24 */
.L_x_3208:
        /* <DEDUP_REMOVED lines=23> */
.L_x_3210:
        /* <DEDUP_REMOVED lines=19> */
.L_x_3211:
[----:B------:R-:W-:Y:S05]  /*21000*/  BRA `(.L_x_3212) ;  /* 0x00000000000c7947 */ /* 0x000fea0003800000 */
.L_x_3209:
[----:B0-----:R-:W-:-:S05]  /*21010*/  IADD3 R2, P0, PT, R27, UR6, RZ ;  /* 0x000000061b027c10 */ /* 0x001fca000ff1e0ff */
[----:B------:R-:W-:-:S05]  /*21020*/  IMAD.X R3, RZ, RZ, UR7, P0 ;  /* 0x00000007ff037e24 */ /* 0x000fca00080e06ff */
[----:B------:R0:W-:Y:S03]  /*21030*/  STG.E.64 desc[UR36][R2.64], R16 ;  /* 0x0000001002007986 */ /* 0x0001e6000c101b24 */
.L_x_3212:
[----:B------:R-:W1:Y:S02]  /*21040*/  LDCU.64 UR4, c[0x0][0x770] ;  /* 0x0000ee00ff0477ac */ /* 0x000e640008000a00 */
[----:B-1----:R-:W-:-:S05]  /*21050*/  IADD3 R24, P0, PT, R24, UR4, RZ ;  /* 0x0000000418187c10 */ /* 0x002fca000ff1e0ff */
[----:B------:R-:W-:-:S05]  /*21060*/  IMAD.X R25, RZ, RZ, UR5, P0 ;  /* 0x00000005ff197e24 */ /* 0x000fca00080e06ff */
[----:B------:R-:W-:Y:S01]  /*21070*/  STG.E.64 desc[UR36][R24.64], R22 ;  /* 0x0000001618007986 */ /* 0x000fe2000c101b24 */
[----:B------:R-:W-:Y:S05]  /*21080*/  EXIT ;  /* 0x000000000000794d */ /* 0x000fea0003800000 */
.L_x_3204:
        /* <DEDUP_REMOVED lines=9> */
        .weak           $__internal_14_$__cuda_sm20_div_u64
        .type           $__internal_14_$__cuda_sm20_div_u64,@function
        .size           $__internal_14_$__cuda_sm20_div_u64,(.L_x_6066 - $__internal_14_$__cuda_sm20_div_u64)
$__internal_14_$__cuda_sm20_div_u64:
        /* <DEDUP_REMOVED lines=69> */
[----:B------:R-:W-:Y:S06]  /*21570*/  RET.REL.NODEC R4 `(_ZN2at6native13reduce_kernelILi128ELi4ENS0_8ReduceOpIiNS0_9ArgMaxOpsIiEEjlLi4ELi4EEEEEvT1_) ;  /* 0xfffffde804a07950 */ /* 0x000fec0003c3ffff */
.L_x_3213:
        /* <DEDUP_REMOVED lines=16> */
.L_x_6066:


//--------------------- .text._ZN2at6native13reduce_kernelILi512ELi1ENS0_8ReduceOpIaNS0_9ArgMaxOpsIaEEjlLi4ELi4EEEEEvT1_ --------------------------
	.section	.text._ZN2at6native13reduce_kernelILi512ELi1ENS0_8ReduceOpIaNS0_9ArgMaxOpsIaEEjlLi4ELi4EEEEEvT1_,"ax",@progbits
	.align	128
        .global         _ZN2at6native13reduce_kernelILi512ELi1ENS0_8ReduceOpIaNS0_9ArgMaxOpsIaEEjlLi4ELi4EEEEEvT1_
        .type           _ZN2at6native13reduce_kernelILi512ELi1ENS0_8ReduceOpIaNS0_9ArgMaxOpsIaEEjlLi4ELi4EEEEEvT1_,@function
        .size           _ZN2at6native13reduce_kernelILi512ELi1ENS0_8ReduceOpIaNS0_9ArgMaxOpsIaEEjlLi4ELi4EEEEEvT1_,(.L_x_6067 - _ZN2at6native13reduce_kernelILi512ELi1ENS0_8ReduceOpIaNS0_9ArgMaxOpsIaEEjlLi4ELi4EEEEEvT1_)
        .other          _ZN2at6native13reduce_kernelILi512ELi1ENS0_8ReduceOpIaNS0_9ArgMaxOpsIaEEjlLi4ELi4EEEEEvT1_,@"STO_CUDA_ENTRY STV_DEFAULT"
_ZN2at6native13reduce_kernelILi512ELi1ENS0_8ReduceOpIaNS0_9ArgMaxOpsIaEEjlLi4ELi4EEEEEvT1_:
.text._ZN2at6native13reduce_kernelILi512ELi1ENS0_8ReduceOpIaNS0_9ArgMaxOpsIaEEjlLi4ELi4EEEEEvT1_:
        /* <DEDUP_REMOVED lines=40> */
[----:B------:R-:W-:-:S03]  /*0280*/  UISETP.NE.AND UP0, UPT, UR4, 0x2, UPT ;  /* 0x000000020400788c */ /* 0x000fc6000bf05270 */
[----:B------:R-:W-:-:S05]  /*0290*/  IADD3 R2, PT, PT, -R5, RZ, RZ ;  /* 0x000000ff05027210 */ /* 0x000fca0007ffe1ff */
        /* <DEDUP_REMOVED lines=254> */
.L_x_3214:
[----:B------:R-:W0:Y:S01]  /*1280*/  LDCU UR5, c[0x0][0x39c] ;  /* 0x00007380ff0577ac */ /* 0x000e220008000800 */
[----:B------:R-:W-:Y:S01]  /*1290*/  BSSY.RECONVERGENT B0, `(.L_x_3215) ;  /* 0x0000c6a000007945 */ /* 0x000fe20003800200 */
[----:B------:R-:W-:Y:S01]  /*12a0*/  HFMA2 R0, -RZ, RZ, 0, 0 ;  /* 0x00000000ff007431 */ /* 0x000fe200000001ff */
[----:B------:R-:W-:Y:S01]  /*12b0*/  PRMT R7, RZ, 0x7610, R7 ;  /* 0x00007610ff077816 */ /* 0x000fe20000000007 */
[----:B------:R-:W1:Y:S01]  /*12c0*/  LDCU UR4, c[0x0][0x3a0] ;  /* 0x00007400ff0477ac */ /* 0x000e620008000800 */
[----:B------:R-:W-:Y:S01]  /*12d0*/  IMAD.MOV.U32 R27, RZ, RZ, RZ ;  /* 0x000000ffff1b7224 */ /* 0x000fe200078e00ff */
        /* <DEDUP_REMOVED lines=13> */
[----:B------:R-:W0:Y:S01]  /*13b0*/  LDC.U8 R15, c[0x0][0x388] ;  /* 0x0000e200ff0f7b82 */ /* 0x000e220000000000 */
[----:B------:R-:W1:Y:S01]  /*13c0*/  LDCU UR4, c[0x0][0x39c] ;  /* 0x00007380ff0477ac */ /* 0x000e620008000800 */
[----:B------:R-:W-:Y:S01]  /*13d0*/  LOP3.LUT P0, R14, R14, 0x3, RZ, 0xc0, !PT ;  /* 0x000000030e0e7812 */ /* 0x000fe2000780c0ff */
[----:B------:R-:W-:Y:S01]  /*13e0*/  BSSY.RECONVERGENT B1, `(.L_x_3218) ;  /* 0x0000035000017945 */ /* 0x000fe20003800200 */
[----:B------:R-:W-:-:S04]  /*13f0*/  IMAD.MOV.U32 R10, RZ, RZ, RZ ;  /* 0x000000ffff0a7224 */ /* 0x000fc800078e00ff */
[----:B------:R-:W2:Y:S08]  /*1400*/  LDC R5, c[0x0][0x390] ;  /* 0x0000e400ff057b82 */ /* 0x000eb00000000800 */
[----:B------:R-:W3:Y:S01]  /*1410*/  LDC R4, c[0x0][0x394] ;  /* 0x0000e500ff047b82 */ /* 0x000ee20000000800 */
[----:B-1----:R-:W-:Y:S02]  /*1420*/  MOV R11, UR4 ;  /* 0x00000004000b7c02 */ /* 0x002fe40008000f00 */
[----:B0-----:R-:W-:-:S04]  /*1430*/  PRMT R3, R15, 0x8880, RZ ;  /* 0x000088800f037816 */ /* 0x001fc800000000ff */
[----:B------:R-:W-:Y:S01]  /*1440*/  PRMT R3, R3, 0x7710, RZ ;  /* 0x0000771003037816 */ /* 0x000fe200000000ff */
[----:B--2---:R-:W-:Y:S02]  /*1450*/  IMAD.MOV.U32 R6, RZ, RZ, R5 ;  /* 0x000000ffff067224 */ /* 0x004fe400078e0005 */
[----:B---3--:R-:W-:Y:S01]  /*1460*/  IMAD.MOV.U32 R7, RZ, RZ, R4 ;  /* 0x000000ffff077224 */ /* 0x008fe200078e0004 */
[----:B------:R-:W-:Y:S06]  /*1470*/  @!P0 BRA `(.L_x_3219) ;  /* 0x0000000000ac8947 */ /* 0x000fec0003800000 */
[C---:B------:R-:W-:Y:S01]  /*1480*/  ISETP.GT.U32.AND P0, PT, R13.reuse, 0x3, PT ;  /* 0x000000030d00780c */ /* 0x040fe20003f04070 */
[----:B------:R-:W-:Y:S01]  /*1490*/  IMAD.MOV R7, RZ, RZ, -R14 ;  /* 0x000000ffff077224 */ /* 0x000fe200078e0a0e */
[----:B------:R-:W-:Y:S01]  /*14a0*/  BSSY.RECONVERGENT B2, `(.L_x_3220) ;  /* 0x0000024000027945 */ /* 0x000fe20003800200 */
[----:B------:R-:W-:Y:S01]  /*14b0*/  IMAD.MOV.U32 R6, RZ, RZ, R5 ;  /* 0x000000ffff067224 */ /* 0x000fe200078e0005 */
[----:B------:R-:W-:Y:S02]  /*14c0*/  ISETP.LT.U32.OR P0, PT, R13, R14, P0 ;  /* 0x0000000e0d00720c */ /* 0x000fe40000701470 */
[----:B------:R-:W-:-:S04]  /*14d0*/  IADD3 R2, P1, PT, R7, R2, RZ ;  /* 0x0000000207027210 */ /* 0x000fc80007f3e0ff */
[----:B------:R-:W-:Y:S01]  /*14e0*/  LEA.HI.X.SX32 R0, R7, R0, 0x1, P1 ;  /* 0x0000000007007211 */ /* 0x000fe200008f0eff */
[----:B------:R-:W-:-:S06]  /*14f0*/  IMAD.MOV.U32 R7, RZ, RZ, R4 ;  /* 0x000000ffff077224 */ /* 0x000fcc00078e0004 */
[----:B------:R-:W-:Y:S05]  /*1500*/  @P0 BRA `(.L_x_3221) ;  /* 0x0000000000740947 */ /* 0x000fea0003800000 */
[----:B------:R-:W-:Y:S01]  /*1510*/  ISETP.NE.AND P0, PT, RZ, UR21, PT ;  /* 0x00000015ff007c0c */ /* 0x000fe2000bf05270 */
[----:B------:R-:W-:Y:S01]  /*1520*/  IMAD.MOV.U32 R7, RZ, RZ, R4 ;  /* 0x000000ffff077224 */ /* 0x000fe200078e0004 */
[----:B------:R-:W-:Y:S02]  /*1530*/  ISETP.NE.AND P1, PT, R9, RZ, PT ;  /* 0x000000ff0900720c */ /* 0x000fe40003f25270 */
[----:B------:R-:W-:-:S11]  /*1540*/  MOV R6, R5 ;  /* 0x0000000500067202 */ /* 0x000fd60000000f00 */
[----:B------:R-:W-:Y:S05]  /*1550*/  @P0 BRA P1, `(.L_x_3221) ;  /* 0x0000000000600947 */ /* 0x000fea0000800000 */
[----:B------:R-:W-:Y:S01]  /*1560*/  ISETP.NE.AND P0, PT, RZ, UR22, PT ;  /* 0x00000016ff007c0c */ /* 0x000fe2000bf05270 */
[----:B------:R-:W-:Y:S01]  /*1570*/  IMAD.MOV.U32 R6, RZ, RZ, R5 ;  /* 0x000000ffff067224 */ /* 0x000fe200078e0005 */
[----:B------:R-:W-:Y:S01]  /*1580*/  ISETP.NE.AND P1, PT, R8, RZ, PT ;  /* 0x000000ff0800720c */ /* 0x000fe20003f25270 */
[----:B------:R-:W-:-:S12]  /*1590*/  IMAD.MOV.U32 R7, RZ, RZ, R4 ;  /* 0x000000ffff077224 */ /* 0x000fd800078e0004 */
[----:B------:R-:W-:Y:S05]  /*15a0*/  @P0 BRA P1, `(.L_x_3221) ;  /* 0x00000000004c0947 */ /* 0x000fea0000800000 */
[----:B------:R-:W-:Y:S01]  /*15b0*/  IADD3 R10, P0, PT, R13, R2, RZ ;  /* 0x000000020d0a7210 */ /* 0x000fe20007f1e0ff */
[----:B------:R-:W0:Y:S04]  /*15c0*/  LDC.64 R6, c[0x0][0x390] ;  /* 0x0000e400ff067b82 */ /* 0x000e280000000a00 */
[----:B------:R-:W-:-:S05]  /*15d0*/  IMAD.X R11, RZ, RZ, R0, P0 ;  /* 0x000000ffff0b7224 */ /* 0x000fca00000e0600 */
[----:B------:R-:W2:Y:S01]  /*15e0*/  LDG.E.S8 R10, desc[UR36][R10.64] ;  /* 0x000000240a0a7981 */ /* 0x000ea2000c1e1300 */
[----:B------:R-:W-:Y:S01]  /*15f0*/  IMAD.IADD R17, R13, 0x1, -R14 ;  /* 0x000000010d117824 */ /* 0x000fe200078e0a0e */
[C---:B------:R-:W-:Y:S02]  /*1600*/  LOP3.LUT R16, R3.reuse, 0xff, RZ, 0xc0, !PT ;  /* 0x000000ff03107812 */ /* 0x040fe400078ec0ff */
[----:B------:R-:W-:Y:S02]  /*1610*/  PRMT R19, R3, 0x9910, RZ ;  /* 0x0000991003137816 */ /* 0x000fe400000000ff */
[----:B0-----:R-:W-:-:S04]  /*1620*/  ISETP.GT.U32.AND P0, PT, R17, R6, PT ;  /* 0x000000061100720c */ /* 0x001fc80003f04070 */
[----:B------:R-:W-:Y:S02]  /*1630*/  ISETP.GT.AND.EX P0, PT, RZ, R7, PT, P0 ;  /* 0x00000007ff00720c */ /* 0x000fe40003f04300 */
[----:B--2---:R-:W-:-:S04]  /*1640*/  LOP3.LUT R13, R10, 0xff, RZ, 0xc0, !PT ;  /* 0x000000ff0a0d7812 */ /* 0x004fc800078ec0ff */
[----:B------:R-:W-:Y:S02]  /*1650*/  ISETP.NE.AND P1, PT, R16, R13, PT ;  /* 0x0000000d1000720c */ /* 0x000fe40003f25270 */
[----:B------:R-:W-:Y:S02]  /*1660*/  SEL R13, RZ, 0xffffffff, P0 ;  /* 0xffffffffff0d7807 */ /* 0x000fe40000000000 */
[----:B------:R-:W-:-:S09]  /*1670*/  ISETP.GT.AND P0, PT, R19, R10, PT ;  /* 0x0000000a1300720c */ /* 0x000fd20003f04270 */
[----:B------:R-:W-:-:S04]  /*1680*/  @P1 SEL R13, RZ, 0xffffffff, P0 ;  /* 0xffffffffff0d1807 */ /* 0x000fc80000000000 */
[----:B------:R-:W-:-:S04]  /*1690*/  LOP3.LUT R13, R13, 0x1, RZ, 0xc0, !PT ;  /* 0x000000010d0d7812 */ /* 0x000fc800078ec0ff */
[----:B------:R-:W-:-:S04]  /*16a0*/  ISETP.NE.U32.AND P0, PT, R13, 0x1, PT ;  /* 0x000000010d00780c */ /* 0x000fc80003f05070 */
[----:B------:R-:W-:Y:S02]  /*16b0*/  SEL R3, R10, R3, !P0 ;  /* 0x000000030a037207 */ /* 0x000fe40004000000 */
[----:B------:R-:W-:Y:S02]  /*16c0*/  SEL R6, R17, R6, !P0 ;  /* 0x0000000611067207 */ /* 0x000fe40004000000 */
[----:B------:R-:W-:-:S07]  /*16d0*/  SEL R7, R7, RZ, P0 ;  /* 0x000000ff07077207 */ /* 0x000fce0000000000 */
.L_x_3221:
[----:B------:R-:W-:Y:S05]  /*16e0*/  BSYNC.RECONVERGENT B2 ;  /* 0x0000000000027941 */ /* 0x000fea0003800200 */
.L_x_3220:
[----:B------:R-:W-:Y:S02]  /*16f0*/  IADD3 R2, P0, PT, R2, 0x4, RZ ;  /* 0x0000000402027810 */ /* 0x000fe40007f1e0ff */
[C---:B------:R-:W-:Y:S02]  /*1700*/  IADD3 R11, PT, PT, R14.reuse, -0x4, R12 ;  /* 0xfffffffc0e0b7810 */ /* 0x040fe40007ffe00c */
[----:B------:R-:W-:Y:S02]  /*1710*/  IADD3 R10, PT, PT, -R14, 0x4, RZ ;  /* 0x000000040e0a7810 */ /* 0x000fe40007ffe1ff */
[----:B------:R-:W-:-:S07]  /*1720*/  IADD3.X R0, PT, PT, RZ, R0, RZ, P0, !PT ;  /* 0x00000000ff007210 */ /* 0x000fce00007fe4ff */
.L_x_3219:
[----:B------:R-:W-:Y:S05]  /*1730*/  BSYNC.RECONVERGENT B1 ;  /* 0x0000000000017941 */ /* 0x000fea0003800200 */
.L_x_3218:
        /* <DEDUP_REMOVED lines=8> */
[----:B------:R-:W-:Y:S01]  /*17c0*/  IMAD.MOV.U32 R17, RZ, RZ, R4 ;  /* 0x000000ffff117224 */ /* 0x000fe200078e0004 */
[----:B------:R-:W-:Y:S02]  /*17d0*/  ISETP.GE.U32.AND P2, PT, R12, R11, PT ;  /* 0x0000000b0c00720c */ /* 0x000fe40003f46070 */
[----:B------:R-:W-:-:S02]  /*17e0*/  PRMT R13, R15, 0x7610, R13 ;  /* 0x000076100f0d7816 */ /* 0x000fc4000000000d */
[C---:B------:R-:W-:Y:S02]  /*17f0*/  PRMT R12, R15.reuse, 0x7610, R12 ;  /* 0x000076100f0c7816 */ /* 0x040fe4000000000c */
[----:B------:R-:W-:Y:S01]  /*1800*/  PRMT R14, R15, 0x7610, R14 ;  /* 0x000076100f0e7816 */ /* 0x000fe2000000000e */
[----:B------:R-:W-:Y:S01]  /*1810*/  IMAD.MOV.U32 R15, RZ, RZ, R5 ;  /* 0x000000ffff0f7224 */ /* 0x000fe200078e0005 */
[----:B------:R-:W-:Y:S02]  /*1820*/  PLOP3.LUT P0, PT, P0, P1, PT, 0xf8, 0x8f ;  /* 0x00000000008f781c */ /* 0x000fe40000703f70 */
[----:B------:R-:W-:-:S03]  /*1830*/  MOV R20, R4 ;  /* 0x0000000400147202 */ /* 0x000fc60000000f00 */
[----:B------:R-:W-:Y:S08]  /*1840*/  @P2 BRA `(.L_x_3223) ;  /* 0x0000000400642947 */ /* 0x000ff00003800000 */
[--C-:B------:R-:W-:Y:S01]  /*1850*/  IMAD.MOV.U32 R16, RZ, RZ, R5.reuse ;  /* 0x000000ffff107224 */ /* 0x100fe200078e0005 */
[C---:B------:R-:W-:Y:S01]  /*1860*/  PRMT R12, R13.reuse, 0x7610, R12 ;  /* 0x000076100d0c7816 */ /* 0x040fe2000000000c */
[----:B------:R-:W-:Y:S01]  /*1870*/  IMAD.MOV.U32 R15, RZ, RZ, R5 ;  /* 0x000000ffff0f7224 */ /* 0x000fe200078e0005 */
[----:B------:R-:W-:Y:S01]  /*1880*/  PRMT R14, R13, 0x7610, R14 ;  /* 0x000076100d0e7816 */ /* 0x000fe2000000000e */
[--C-:B------:R-:W-:Y:S02]  /*1890*/  IMAD.MOV.U32 R17, RZ, RZ, R4.reuse ;  /* 0x000000ffff117224 */ /* 0x100fe400078e0004 */
[----:B------:R-:W-:-:S07]  /*18a0*/  IMAD.MOV.U32 R20, RZ, RZ, R4 ;  /* 0x000000ffff147224 */ /* 0x000fce00078e0004 */
.L_x_3224:
[----:B------:R-:W-:Y:S01]  /*18b0*/  MOV R9, R0 ;  /* 0x0000000000097202 */ /* 0x000fe20000000f00 */
[----:B------:R-:W-:Y:S01]  /*18c0*/  IMAD.MOV.U32 R8, RZ, RZ, R2 ;  /* 0x000000ffff087224 */ /* 0x000fe200078e0002 */
[----:B------:R-:W-:Y:S01]  /*18d0*/  LOP3.LUT R22, R3, 0xff, RZ, 0xc0, !PT ;  /* 0x000000ff03167812 */ /* 0x000fe200078ec0ff */
[----:B------:R-:W-:Y:S01]  /*18e0*/  IMAD.IADD R19, R19, 0x1, R10 ;  /* 0x0000000113137824 */ /* 0x000fe200078e020a */
[----:B------:R-:W-:Y:S01]  /*18f0*/  PRMT R24, R3, 0x8880, RZ ;  /* 0x0000888003187816 */ /* 0x000fe200000000ff */
[----:B------:R-:W-:Y:S01]  /*1900*/  IMAD.WIDE.U32 R8, R18, 0x4, R8 ;  /* 0x0000000412087825 */ /* 0x000fe200078e0008 */
[----:B------:R-:W0:Y:S05]  /*1910*/  LDCU UR4, c[0x0][0x3a4] ;  /* 0x00007480ff0477ac */ /* 0x000e2a0008000800 */
[----:B------:R-:W2:Y:S01]  /*1920*/  LDG.E R8, desc[UR36][R8.64] ;  /* 0x0000002408087981 */ /* 0x000ea2000c1e1900 */
[----:B------:R-:W-:-:S02]  /*1930*/  ISETP.GE.U32.AND P3, PT, R6, R19, PT ;  /* 0x000000130600720c */ /* 0x000fc40003f66070 */
[----:B------:R-:W-:Y:S02]  /*1940*/  PRMT R26, R13, 0x8880, RZ ;  /* 0x000088800d1a7816 */ /* 0x000fe400000000ff */
[----:B------:R-:W-:Y:S02]  /*1950*/  ISETP.GE.AND.EX P3, PT, R7, RZ, PT, P3 ;  /* 0x000000ff0700720c */ /* 0x000fe40003f66330 */
[----:B0-----:R-:W-:Y:S02]  /*1960*/  IADD3 R18, PT, PT, R18, UR4, RZ ;  /* 0x0000000412127c10 */ /* 0x001fe4000fffe0ff */
[C---:B--2---:R-:W-:Y:S02]  /*1970*/  LOP3.LUT R23, R8.reuse, 0xff, RZ, 0xc0, !PT ;  /* 0x000000ff08177812 */ /* 0x044fe400078ec0ff */
[----:B------:R-:W-:Y:S02]  /*1980*/  SHF.R.S32.HI R9, RZ, 0x8, R8 ;  /* 0x00000008ff097819 */ /* 0x000fe40000011408 */
[----:B------:R-:W-:-:S02]  /*1990*/  SGXT R21, R8, 0x8 ;  /* 0x000000080815781a */ /* 0x000fc40000000200 */
[----:B------:R-:W-:Y:S02]  /*19a0*/  PRMT R25, R8, 0x7771, RZ ;  /* 0x0000777108197816 */ /* 0x000fe400000000ff */
[----:B------:R-:W-:Y:S02]  /*19b0*/  ISETP.NE.AND P4, PT, R22, R23, PT ;  /* 0x000000171600720c */ /* 0x000fe40003f85270 */
[----:B------:R-:W-:Y:S02]  /*19c0*/  PRMT R22, R14, 0x8880, RZ ;  /* 0x000088800e167816 */ /* 0x000fe400000000ff */
[----:B------:R-:W-:Y:S02]  /*19d0*/  SGXT R9, R9, 0x8 ;  /* 0x000000080909781a */ /* 0x000fe40000000200 */
[----:B------:R-:W-:Y:S01]  /*19e0*/  ISETP.GT.AND P6, PT, R24, R21, PT ;  /* 0x000000151800720c */ /* 0x000fe20003fc4270 */
[----:B------:R-:W-:Y:S01]  /*19f0*/  IMAD.MOV.U32 R24, RZ, RZ, R25 ;  /* 0x000000ffff187224 */ /* 0x000fe200078e0019 */
[----:B------:R-:W-:Y:S01]  /*1a00*/  ISETP.GT.AND P5, PT, R22, R9, PT ;  /* 0x000000091600720c */ /* 0x000fe20003fa4270 */
[----:B------:R-:W-:Y:S01]  /*1a10*/  VIADD R22, R19, 0x1 ;  /* 0x0000000113167836 */ /* 0x000fe20000000000 */
[----:B------:R-:W-:-:S02]  /*1a20*/  LOP3.LUT R21, R14, 0xff, RZ, 0xc0, !PT ;  /* 0x000000ff0e157812 */ /* 0x000fc400078ec0ff */
[----:B------:R-:W-:Y:S02]  /*1a30*/  SEL R23, RZ, 0xffffffff, !P3 ;  /* 0xffffffffff177807 */ /* 0x000fe40005800000 */
[----:B------:R-:W-:Y:S02]  /*1a40*/  ISETP.NE.AND P1, PT, R21, R24, PT ;  /* 0x000000181500720c */ /* 0x000fe40003f25270 */
[----:B------:R-:W-:Y:S02]  /*1a50*/  PRMT R24, R8, 0x7772, RZ ;  /* 0x0000777208187816 */ /* 0x000fe400000000ff */
[----:B------:R-:W-:Y:S02]  /*1a60*/  LOP3.LUT R21, R12, 0xff, RZ, 0xc0, !PT ;  /* 0x000000ff0c157812 */ /* 0x000fe400078ec0ff */
[----:B------:R-:W-:Y:S02]  /*1a70*/  ISETP.GE.U32.AND P3, PT, R15, R22, PT ;  /* 0x000000160f00720c */ /* 0x000fe40003f66070 */
[----:B------:R-:W-:-:S02]  /*1a80*/  SHF.R.S32.HI R9, RZ, 0x10, R8 ;  /* 0x00000010ff097819 */ /* 0x000fc40000011408 */
[----:B------:R-:W-:Y:S02]  /*1a90*/  ISETP.NE.AND P2, PT, R21, R24, PT ;  /* 0x000000181500720c */ /* 0x000fe40003f45270 */
[----:B------:R-:W-:Y:S02]  /*1aa0*/  ISETP.GE.AND.EX P3, PT, R20, RZ, PT, P3 ;  /* 0x000000ff1400720c */ /* 0x000fe40003f66330 */
[----:B------:R-:W-:Y:S02]  /*1ab0*/  PRMT R24, R12, 0x8880, RZ ;  /* 0x000088800c187816 */ /* 0x000fe400000000ff */
[----:B------:R-:W-:Y:S02]  /*1ac0*/  SGXT R9, R9, 0x8 ;  /* 0x000000080909781a */ /* 0x000fe40000000200 */
[----:B------:R-:W-:Y:S02]  /*1ad0*/  SEL R21, RZ, 0xffffffff, !P3 ;  /* 0xffffffffff157807 */ /* 0x000fe40005800000 */
[----:B------:R-:W-:-:S02]  /*1ae0*/  ISETP.GT.AND P3, PT, R24, R9, PT ;  /* 0x000000091800720c */ /* 0x000fc40003f64270 */
[----:B------:R-:W-:Y:S02]  /*1af0*/  PRMT R24, R8, 0x7773, RZ ;  /* 0x0000777308187816 */ /* 0x000fe400000000ff */
[----:B------:R-:W-:Y:S02]  /*1b00*/  LOP3.LUT R9, R13, 0xff, RZ, 0xc0, !PT ;  /* 0x000000ff0d097812 */ /* 0x000fe400078ec0ff */
[----:B------:R-:W-:Y:S02]  /*1b10*/  @P4 SEL R23, RZ, 0xffffffff, P6 ;  /* 0xffffffffff174807 */ /* 0x000fe40003000000 */
[----:B------:R-:W-:Y:S01]  /*1b20*/  ISETP.NE.AND P4, PT, R9, R24, PT ;  /* 0x000000180900720c */ /* 0x000fe20003f85270 */
[----:B------:R-:W-:Y:S01]  /*1b30*/  VIADD R9, R19, 0x2 ;  /* 0x0000000213097836 */ /* 0x000fe20000000000 */
[----:B------:R-:W-:Y:S01]  /*1b40*/  LOP3.LUT R23, R23, 0x1, RZ, 0xc0, !PT ;  /* 0x0000000117177812 */ /* 0x000fe200078ec0ff */
[----:B------:R-:W-:Y:S01]  /*1b50*/  VIADD R24, R19, 0x3 ;  /* 0x0000000313187836 */ /* 0x000fe20000000000 */
[----:B------:R-:W-:-:S02]  /*1b60*/  @P1 SEL R21, RZ, 0xffffffff, P5 ;  /* 0xffffffffff151807 */ /* 0x000fc40002800000 */
[----:B------:R-:W-:Y:S02]  /*1b70*/  ISETP.GE.U32.AND P1, PT, R16, R9, PT ;  /* 0x000000091000720c */ /* 0x000fe40003f26070 */
[----:B------:R-:W-:Y:S02]  /*1b80*/  ISETP.NE.U32.AND P6, PT, R23, 0x1, PT ;  /* 0x000000011700780c */ /* 0x000fe40003fc5070 */
[----:B------:R-:W-:Y:S02]  /*1b90*/  LOP3.LUT R21, R21, 0x1, RZ, 0xc0, !PT ;  /* 0x0000000115157812 */ /* 0x000fe400078ec0ff */
[----:B------:R-:W-:Y:S02]  /*1ba0*/  ISETP.GE.AND.EX P1, PT, R17, RZ, PT, P1 ;  /* 0x000000ff1100720c */ /* 0x000fe40003f26310 */
[----:B------:R-:W-:Y:S02]  /*1bb0*/  SEL R6, R19, R6, !P6 ;  /* 0x0000000613067207 */ /* 0x000fe40007000000 */
[----:B------:R-:W-:-:S02]  /*1bc0*/  SHF.R.S32.HI R19, RZ, 0x18, R8 ;  /* 0x00000018ff137819 */ /* 0x000fc40000011408 */
[----:B------:R-:W-:Y:S02]  /*1bd0*/  ISETP.NE.U32.AND P5, PT, R21, 0x1, PT ;  /* 0x000000011500780c */ /* 0x000fe40003fa5070 */
[----:B------:R-:W-:Y:S02]  /*1be0*/  SEL R21, RZ, 0xffffffff, !P1 ;  /* 0xffffffffff157807 */ /* 0x000fe40004800000 */
[----:B------:R-:W-:Y:S02]  /*1bf0*/  ISETP.GE.U32.AND P1, PT, R5, R24, PT ;  /* 0x000000180500720c */ /* 0x000fe40003f26070 */
[----:B------:R-:W-:Y:S02]  /*1c00*/  SGXT R19, R19, 0x8 ;  /* 0x000000081313781a */ /* 0x000fe40000000200 */
[----:B------:R-:W-:Y:S02]  /*1c10*/  @P2 SEL R21, RZ, 0xffffffff, P3 ;  /* 0xffffffffff152807 */ /* 0x000fe40001800000 */
[----:B------:R-:W-:-:S02]  /*1c20*/  ISETP.GE.AND.EX P1, PT, R4, RZ, PT, P1 ;  /* 0x000000ff0400720c */ /* 0x000fc40003f26310 */
[----:B------:R-:W-:Y:S01]  /*1c30*/  ISETP.GT.AND P2, PT, R26, R19, PT ;  /* 0x000000131a00720c */ /* 0x000fe20003f44270 */
[----:B------:R-:W-:Y:S01]  /*1c40*/  IMAD.SHL.U32 R19, R18, 0x4, RZ ;  /* 0x0000000412137824 */ /* 0x000fe200078e00ff */
[----:B------:R-:W-:Y:S02]  /*1c50*/  LOP3.LUT R21, R21, 0x1, RZ, 0xc0, !PT ;  /* 0x0000000115157812 */ /* 0x000fe400078ec0ff */
[----:B------:R-:W-:Y:S02]  /*1c60*/  SEL R23, RZ, 0xffffffff, !P1 ;  /* 0xffffffffff177807 */ /* 0x000fe40004800000 */
[----:B------:R-:W-:Y:S01]  /*1c70*/  ISETP.NE.U32.AND P1, PT, R21, 0x1, PT ;  /* 0x000000011500780c */ /* 0x000fe20003f25070 */
[----:B------:R-:W-:Y:S01]  /*1c80*/  VIADD R21, R19, 0x3 ;  /* 0x0000000313157836 */ /* 0x000fe20000000000 */
[----:B------:R-:W-:Y:S02]  /*1c90*/  @P4 SEL R23, RZ, 0xffffffff, P2 ;  /* 0xffffffffff174807 */ /* 0x000fe40001000000 */
[----:B------:R-:W-:-:S02]  /*1ca0*/  PRMT R26, R8, 0x7770, RZ ;  /* 0x00007770081a7816 */ /* 0x000fc400000000ff */
[----:B------:R-:W-:Y:S02]  /*1cb0*/  ISETP.GE.U32.AND P3, PT, R21, R11, PT ;  /* 0x0000000b1500720c */ /* 0x000fe40003f66070 */
[----:B------:R-:W-:Y:S02]  /*1cc0*/  LOP3.LUT R23, R23, 0x1, RZ, 0xc0, !PT ;  /* 0x0000000117177812 */ /* 0x000fe400078ec0ff */
[C---:B------:R-:W-:Y:S02]  /*1cd0*/  PRMT R21, R8.reuse, 0x7771, RZ ;  /* 0x0000777108157816 */ /* 0x040fe400000000ff */
[----:B------:R-:W-:Y:S02]  /*1ce0*/  ISETP.NE.U32.AND P2, PT, R23, 0x1, PT ;  /* 0x000000011700780c */ /* 0x000fe40003f45070 */
[C---:B------:R-:W-:Y:S02]  /*1cf0*/  PRMT R23, R8.reuse, 0x7772, RZ ;  /* 0x0000777208177816 */ /* 0x040fe400000000ff */
[----:B------:R-:W-:-:S02]  /*1d00*/  PRMT R8, R8, 0x7773, RZ ;  /* 0x0000777308087816 */ /* 0x000fc400000000ff */
[----:B------:R-:W-:Y:S02]  /*1d10*/  SEL R3, R26, R3, !P6 ;  /* 0x000000031a037207 */ /* 0x000fe40007000000 */
[----:B------:R-:W-:Y:S02]  /*1d20*/  SEL R8, R8, R13, !P2 ;  /* 0x0000000d08087207 */ /* 0x000fe40005000000 */
[----:B------:R-:W-:Y:S02]  /*1d30*/  SEL R15, R22, R15, !P5 ;  /* 0x0000000f160f7207 */ /* 0x000fe40006800000 */
[----:B------:R-:W-:Y:S02]  /*1d40*/  SEL R14, R21, R14, !P5 ;  /* 0x0000000e150e7207 */ /* 0x000fe40006800000 */
[----:B------:R-:W-:Y:S02]  /*1d50*/  SEL R16, R9, R16, !P1 ;  /* 0x0000001009107207 */ /* 0x000fe40004800000 */
[----:B------:R-:W-:-:S02]  /*1d60*/  SEL R12, R23, R12, !P1 ;  /* 0x0000000c170c7207 */ /* 0x000fc40004800000 */
[----:B------:R-:W-:Y:S02]  /*1d70*/  SEL R5, R24, R5, !P2 ;  /* 0x0000000518057207 */ /* 0x000fe40005000000 */
[----:B------:R-:W-:Y:S02]  /*1d80*/  SEL R7, R7, RZ, P6 ;  /* 0x000000ff07077207 */ /* 0x000fe40003000000 */
[----:B------:R-:W-:Y:S02]  /*1d90*/  SEL R20, R20, RZ, P5 ;  /* 0x000000ff14147207 */ /* 0x000fe40002800000 */
[----:B------:R-:W-:Y:S02]  /*1da0*/  SEL R17, R17, RZ, P1 ;  /* 0x000000ff11117207 */ /* 0x000fe40000800000 */
[----:B------:R-:W-:Y:S02]  /*1db0*/  SEL R4, R4, RZ, P2 ;  /* 0x000000ff04047207 */ /* 0x000fe40001000000 */
[----:B------:R-:W-:Y:S01]  /*1dc0*/  PRMT R13, R8, 0x7610, R13 ;  /* 0x00007610080d7816 */ /* 0x000fe2000000000d */
[----:B------:R-:W-:Y:S06]  /*1dd0*/  @!P3 BRA `(.L_x_3224) ;  /* 0xfffffff800b4b947 */ /* 0x000fec000383ffff */
.L_x_3223:
[----:B------:R-:W-:Y:S05]  /*1de0*/  BSYNC.RECONVERGENT B1 ;  /* 0x0000000000017941 */ /* 0x000fea0003800200 */
.L_x_3222:
[----:B------:R-:W-:Y:S04]  /*1df0*/  BSSY.RECONVERGENT B1, `(.L_x_3225) ;  /* 0x000001a000017945 */ /* 0x000fe80003800200 */
[----:B------:R-:W-:Y:S05]  /*1e00*/  @P0 BRA `(.L_x_3226) ;  /* 0x0000000000600947 */ /* 0x000fea0003800000 */
[----:B------:R-:W0:Y:S01]  /*1e10*/  S2R R19, SR_TID.X ;  /* 0x0000000000137919 */ /* 0x000e220000002100 */
[----:B------:R-:W-:-:S05]  /*1e20*/  LOP3.LUT R8, R11, 0xfffffffc, RZ, 0xc0, !PT ;  /* 0xfffffffc0b087812 */ /* 0x000fca00078ec0ff */
[----:B0-----:R-:W-:-:S05]  /*1e30*/  IMAD.IADD R19, R8, 0x1, R19 ;  /* 0x0000000108137824 */ /* 0x001fca00078e0213 */
[----:B------:R-:W-:-:S13]  /*1e40*/  ISETP.GE.U32.AND P0, PT, R19, R11, PT ;  /* 0x0000000b1300720c */ /* 0x000fda0003f06070 */
[----:B------:R-:W-:Y:S05]  /*1e50*/  @P0 BRA `(.L_x_3226) ;  /* 0x00000000004c0947 */ /* 0x000fea0003800000 */
[----:B------:R-:W-:-:S04]  /*1e60*/  IADD3 R8, P0, PT, R19, R2, RZ ;  /* 0x0000000213087210 */ /* 0x000fc80007f1e0ff */
[----:B------:R-:W-:-:S05]  /*1e70*/  LEA.HI.X.SX32 R9, R19, R0, 0x1, P0 ;  /* 0x0000000013097211 */ /* 0x000fca00000f0eff */
[----:B------:R-:W2:Y:S01]  /*1e80*/  LDG.E.S8 R8, desc[UR36][R8.64] ;  /* 0x0000002408087981 */ /* 0x000ea2000c1e1300 */
[----:B------:R-:W-:Y:S01]  /*1e90*/  IMAD.IADD R11, R19, 0x1, R10 ;  /* 0x00000001130b7824 */ /* 0x000fe200078e020a */
[----:B------:R-:W-:-:S04]  /*1ea0*/  LOP3.LUT R19, R3, 0xff, RZ, 0xc0, !PT ;  /* 0x000000ff03137812 */ /* 0x000fc800078ec0ff */
[----:B------:R-:W-:Y:S02]  /*1eb0*/  ISETP.GE.U32.AND P0, PT, R6, R11, PT ;  /* 0x0000000b0600720c */ /* 0x000fe40003f06070 */
[----:B------:R-:W-:-:S04]  /*1ec0*/  SHF.R.S32.HI R2, RZ, 0x1f, R11 ;  /* 0x0000001fff027819 */ /* 0x000fc8000001140b */
[----:B------:R-:W-:Y:S02]  /*1ed0*/  ISETP.GE.AND.EX P0, PT, R7, R2, PT, P0 ;  /* 0x000000020700720c */ /* 0x000fe40003f06300 */
[----:B--2---:R-:W-:-:S04]  /*1ee0*/  LOP3.LUT R0, R8, 0xff, RZ, 0xc0, !PT ;  /* 0x000000ff08007812 */ /* 0x004fc800078ec0ff */
[----:B------:R-:W-:Y:S02]  /*1ef0*/  ISETP.NE.AND P1, PT, R19, R0, PT ;  /* 0x000000001300720c */ /* 0x000fe40003f25270 */
[----:B------:R-:W-:Y:S02]  /*1f00*/  PRMT R19, R3, 0x8880, RZ ;  /* 0x0000888003137816 */ /* 0x000fe400000000ff */
[----:B------:R-:W-:Y:S02]  /*1f10*/  SEL R0, RZ, 0xffffffff, !P0 ;  /* 0xffffffffff007807 */ /* 0x000fe40004000000 */
[----:B------:R-:W-:-:S07]  /*1f20*/  ISETP.GT.AND P0, PT, R19, R8, PT ;  /* 0x000000081300720c */ /* 0x000fce0003f04270 */
[----:B------:R-:W-:-:S04]  /*1f30*/  @P1 SEL R0, RZ, 0xffffffff, P0 ;  /* 0xffffffffff001807 */ /* 0x000fc80000000000 */
[----:B------:R-:W-:-:S04]  /*1f40*/  LOP3.LUT R0, R0, 0x1, RZ, 0xc0, !PT ;  /* 0x0000000100007812 */ /* 0x000fc800078ec0ff */
[----:B------:R-:W-:-:S04]  /*1f50*/  ISETP.NE.U32.AND P0, PT, R0, 0x1, PT ;  /* 0x000000010000780c */ /* 0x000fc80003f05070 */
[----:B------:R-:W-:Y:S02]  /*1f60*/  SEL R3, R8, R3, !P0 ;  /* 0x0000000308037207 */ /* 0x000fe40004000000 */
[----:B------:R-:W-:Y:S02]  /*1f70*/  SEL R6, R11, R6, !P0 ;  /* 0x000000060b067207 */ /* 0x000fe40004000000 */
[----:B------:R-:W-:-:S07]  /*1f80*/  SEL R7, R2, R7, !P0 ;  /* 0x0000000702077207 */ /* 0x000fce0004000000 */
.L_x_3226:
[----:B------:R-:W-:Y:S05]  /*1f90*/  BSYNC.RECONVERGENT B1 ;  /* 0x0000000000017941 */ /* 0x000fea0003800200 */
.L_x_3225:
[C---:B------:R-:W-:Y:S02]  /*1fa0*/  LOP3.LUT R0, R14.reuse, 0xff, RZ, 0xc0, !PT ;  /* 0x000000ff0e007812 */ /* 0x040fe400078ec0ff */
[----:B------:R-:W-:Y:S02]  /*1fb0*/  LOP3.LUT R9, R3, 0xff, RZ, 0xc0, !PT ;  /* 0x000000ff03097812 */ /* 0x000fe400078ec0ff */
[----:B------:R-:W-:Y:S02]  /*1fc0*/  PRMT R2, R14, 0x8880, RZ ;  /* 0x000088800e027816 */ /* 0x000fe400000000ff */
[----:B------:R-:W-:Y:S02]  /*1fd0*/  ISETP.NE.AND P1, PT, R9, R0, PT ;  /* 0x000000000900720c */ /* 0x000fe40003f25270 */
[----:B------:R-:W-:Y:S01]  /*1fe0*/  PRMT R8, R3, 0x8880, RZ ;  /* 0x0000888003087816 */ /* 0x000fe200000000ff */
[----:B------:R-:W-:Y:S01]  /*1ff0*/  IMAD.MOV.U32 R0, RZ, RZ, R2 ;  /* 0x000000ffff007224 */ /* 0x000fe200078e0002 */
[----:B------:R-:W-:-:S02]  /*2000*/  ISETP.GE.U32.AND P0, PT, R6, R15, PT ;  /* 0x0000000f0600720c */ /* 0x000fc40003f06070 */
[----:B------:R-:W-:Y:S02]  /*2010*/  MOV R9, R8 ;  /* 0x0000000800097202 */ /* 0x000fe40000000f00 */
[----:B------:R-:W-:Y:S02]  /*2020*/  ISETP.GE.AND.EX P0, PT, R7, R20, PT, P0 ;  /* 0x000000140700720c */ /* 0x000fe40003f06300 */
[----:B------:R-:W-:Y:S02]  /*2030*/  ISETP.GT.AND P2, PT, R9, R0, PT ;  /* 0x000000000900720c */ /* 0x000fe40003f44270 */
[----:B------:R-:W-:Y:S02]  /*2040*/  SEL R0, RZ, 0xffffffff, !P0 ;  /* 0xffffffffff007807 */ /* 0x000fe40004000000 */
[----:B------:R-:W-:Y:S02]  /*2050*/  @P1 SEL R0, RZ, 0xffffffff, P2 ;  /* 0xffffffffff001807 */ /* 0x000fe40001000000 */
[----:B------:R-:W-:-:S02]  /*2060*/  LOP3.LUT R9, R12, 0xff, RZ, 0xc0, !PT ;  /* 0x000000ff0c097812 */ /* 0x000fc400078ec0ff */
[----:B------:R-:W-:-:S04]  /*2070*/  LOP3.LUT R0, R0, 0x1, RZ, 0xc0, !PT ;  /* 0x0000000100007812 */ /* 0x000fc800078ec0ff */
[----:B------:R-:W-:-:S04]  /*2080*/  ISETP.NE.U32.AND P0, PT, R0, 0x1, PT ;  /* 0x000000010000780c */ /* 0x000fc80003f05070 */
[----:B------:R-:W-:Y:S02]  /*2090*/  SEL R3, R14, R3, !P0 ;  /* 0x000000030e037207 */ /* 0x000fe40004000000 */
[----:B------:R-:W-:Y:S02]  /*20a0*/  SEL R15, R15, R6, !P0 ;  /* 0x000000060f0f7207 */ /* 0x000fe40004000000 */
[----:B------:R-:W-:Y:S02]  /*20b0*/  LOP3.LUT R0, R3, 0xff, RZ, 0xc0, !PT ;  /* 0x000000ff03007812 */ /* 0x000fe400078ec0ff */
[----:B------:R-:W-:Y:S02]  /*20c0*/  SEL R20, R20, R7, !P0 ;  /* 0x0000000714147207 */ /* 0x000fe40004000000 */
[----:B------:R-:W-:Y:S02]  /*20d0*/  ISETP.NE.AND P1, PT, R0, R9, PT ;  /* 0x000000090000720c */ /* 0x000fe40003f25270 */
[----:B------:R-:W-:-:S02]  /*20e0*/  ISETP.GE.U32.AND P0, PT, R15, R16, PT ;  /* 0x000000100f00720c */ /* 0x000fc40003f06070 */
[----:B------:R-:W-:Y:S02]  /*20f0*/  PRMT R0, R12, 0x8880, RZ ;  /* 0x000088800c007816 */ /* 0x000fe400000000ff */
[----:B------:R-:W-:Y:S02]  /*2100*/  PRMT R7, R3, 0x8880, RZ ;  /* 0x0000888003077816 */ /* 0x000fe400000000ff */
[----:B------:R-:W-:Y:S02]  /*2110*/  ISETP.GE.AND.EX P0, PT, R20, R17, PT, P0 ;  /* 0x000000111400720c */ /* 0x000fe40003f06300 */
[----:B------:R-:W-:Y:S02]  /*2120*/  ISETP.GT.AND P2, PT, R7, R0, PT ;  /* 0x000000000700720c */ /* 0x000fe40003f44270 */
[----:B------:R-:W-:Y:S02]  /*2130*/  SEL R0, RZ, 0xffffffff, !P0 ;  /* 0xffffffffff007807 */ /* 0x000fe40004000000 */
[----:B------:R-:W-:-:S04]  /*2140*/  @P1 SEL R0, RZ, 0xffffffff, P2 ;  /* 0xffffffffff001807 */ /* 0x000fc80001000000 */
[----:B------:R-:W-:-:S04]  /*2150*/  LOP3.LUT R0, R0, 0x1, RZ, 0xc0, !PT ;  /* 0x0000000100007812 */ /* 0x000fc800078ec0ff */
[----:B------:R-:W-:-:S04]  /*2160*/  ISETP.NE.U32.AND P0, PT, R0, 0x1, PT ;  /* 0x000000010000780c */ /* 0x000fc80003f05070 */
[----:B------:R-:W-:Y:S02]  /*2170*/  SEL R12, R12, R3, !P0 ;  /* 0x000000030c0c7207 */ /* 0x000fe40004000000 */
[----:B------:R-:W-:Y:S02]  /*2180*/  LOP3.LUT R3, R13, 0xff, RZ, 0xc0, !PT ;  /* 0x000000ff0d037812 */ /* 0x000fe400078ec0ff */
[----:B------:R-:W-:Y:S02]  /*2190*/  LOP3.LUT R0, R12, 0xff, RZ, 0xc0, !PT ;  /* 0x000000ff0c007812 */ /* 0x000fe400078ec0ff */
[----:B------:R-:W-:Y:S02]  /*21a0*/  SEL R16, R16, R15, !P0 ;  /* 0x0000000f10107207 */ /* 0x000fe40004000000 */
[----:B------:R-:W-:Y:S02]  /*21b0*/  ISETP.NE.AND P1, PT, R0, R3, PT ;  /* 0x000000030000720c */ /* 0x000fe40003f25270 */
[----:B------:R-:W-:-:S02]  /*21c0*/  SEL R17, R17, R20, !P0 ;  /* 0x0000001411117207 */ /* 0x000fc40004000000 */
[----:B------:R-:W-:Y:S02]  /*21d0*/  ISETP.GE.U32.AND P0, PT, R16, R5, PT ;  /* 0x000000051000720c */ /* 0x000fe40003f06070 */
[----:B------:R-:W-:Y:S02]  /*21e0*/  PRMT R0, R13, 0x8880, RZ ;  /* 0x000088800d007816 */ /* 0x000fe400000000ff */
[----:B------:R-:W-:Y:S02]  /*21f0*/  PRMT R3, R12, 0x8880, RZ ;  /* 0x000088800c037816 */ /* 0x000fe400000000ff */
[----:B------:R-:W-:Y:S02]  /*2200*/  ISETP.GE.AND.EX P0, PT, R17, R4, PT, P0 ;  /* 0x000000041100720c */ /* 0x000fe40003f06300 */
[----:B------:R-:W-:Y:S02]  /*2210*/  ISETP.GT.AND P2, PT, R3, R0, PT ;  /* 0x000000000300720c */ /* 0x000fe40003f44270 */
[----:B------:R-:W-:-:S02]  /*2220*/  SEL R0, RZ, 0xffffffff, !P0 ;  /* 0xffffffffff007807 */ /* 0x000fc40004000000 */
[----:B------:R-:W-:-:S04]  /*2230*/  @P1 SEL R0, RZ, 0xffffffff, P2 ;  /* 0xffffffffff001807 */ /* 0x000fc80001000000 */
[----:B------:R-:W-:-:S04]  /*2240*/  LOP3.LUT R0, R0, 0x1, RZ, 0xc0, !PT ;  /* 0x0000000100007812 */ /* 0x000fc800078ec0ff */
[----:B------:R-:W-:-:S04]  /*2250*/  ISETP.NE.U32.AND P0, PT, R0, 0x1, PT ;  /* 0x000000010000780c */ /* 0x000fc80003f05070 */
[----:B------:R-:W-:Y:S02]  /*2260*/  SEL R7, R13, R12, !P0 ;  /* 0x0000000c0d077207 */ /* 0x000fe40004000000 */
[----:B------:R-:W-:Y:S02]  /*2270*/  SEL R0, R5, R16, !P0 ;  /* 0x0000001005007207 */ /* 0x000fe40004000000 */
[----:B------:R-:W-:Y:S01]  /*2280*/  SEL R27, R4, R17, !P0 ;  /* 0x00000011041b7207 */ /* 0x000fe20004000000 */
[----:B------:R-:W-:Y:S06]  /*2290*/  BRA `(.L_x_3216) ;  /* 0x000000b400a47947 */ /* 0x000fec0003800000 */
.L_x_3217:
[----:B------:R-:W0:Y:S08]  /*22a0*/  LDC R20, c[0x0][0x508] ;  /* 0x00014200ff147b82 */ /* 0x000e300000000800 */
[----:B------:R-:W1:Y:S01]  /*22b0*/  LDC R8, c[0x0][0x3d8] ;  /* 0x0000f600ff087b82 */ /* 0x000e620000000800 */
[----:B0-----:R-:W-:-:S04]  /*22c0*/  ISETP.NE.AND P0, PT, R20, 0x1, PT ;  /* 0x000000011400780c */ /* 0x001fc80003f05270 */
[----:B-1----:R-:W-:-:S13]  /*22d0*/  ISETP.NE.OR P0, PT, R8, 0x1, P0 ;  /* 0x000000010800780c */ /* 0x002fda0000705670 */
[----:B------:R-:W-:Y:S05]  /*22e0*/  @P0 BRA `(.L_x_3227) ;  /* 0x0000001000200947 */ /* 0x000fea0003800000 */
[----:B------:R-:W0:Y:S01]  /*22f0*/  LDC R21, c[0x0][0x3a4] ;  /* 0x0000e900ff157b82 */ /* 0x000e220000000800 */
[----:B------:R-:W1:Y:S01]  /*2300*/  LDCU.U8 UR4, c[0x0][0x388] ;  /* 0x00007100ff0477ac */ /* 0x000e620008000000 */
[----:B------:R-:W-:Y:S06]  /*2310*/  BSSY.RECONVERGENT B1, `(.L_x_3228) ;  /* 0x000006d000017945 */ /* 0x000fec0003800200 */
[----:B------:R-:W2:Y:S08]  /*2320*/  LDC R5, c[0x0][0x390] ;  /* 0x0000e400ff057b82 */ /* 0x000eb00000000800 */
[----:B------:R-:W3:Y:S01]  /*2330*/  LDC R9, c[0x0][0x394] ;  /* 0x0000e500ff097b82 */ /* 0x000ee20000000800 */
[----:B-1----:R-:W-:-:S02]  /*2340*/  IMAD.U32 R13, RZ, RZ, UR4 ;  /* 0x00000004ff0d7e24 */ /* 0x002fc4000f8e00ff */
[----:B------:R-:W-:Y:S02]  /*2350*/  IMAD.U32 R19, RZ, RZ, UR4 ;  /* 0x00000004ff137e24 */ /* 0x000fe4000f8e00ff */
[----:B------:R-:W-:Y:S02]  /*2360*/  IMAD.U32 R20, RZ, RZ, UR4 ;  /* 0x00000004ff147e24 */ /* 0x000fe4000f8e00ff */
[----:B0-----:R-:W-:-:S05]  /*2370*/  IMAD R3, R21, 0x3, R18 ;  /* 0x0000000315037824 */ /* 0x001fca00078e0212 */
[----:B------:R-:W-:Y:S01]  /*2380*/  ISETP.GE.U32.AND P0, PT, R3, R12, PT ;  /* 0x0000000c0300720c */ /* 0x000fe20003f06070 */
[----:B------:R-:W-:Y:S01]  /*2390*/  IMAD.MOV.U32 R3, RZ, RZ, R18 ;  /* 0x000000ffff037224 */ /* 0x000fe200078e0012 */
[----:B--2---:R-:W-:Y:S01]  /*23a0*/  MOV R4, R5 ;  /* 0x0000000500047202 */ /* 0x004fe20000000f00 */
[----:B------:R-:W-:Y:S02]  /*23b0*/  IMAD.U32 R18, RZ, RZ, UR4 ;  /* 0x00000004ff127e24 */ /* 0x000fe4000f8e00ff */
[--C-:B------:R-:W-:Y:S02]  /*23c0*/  IMAD.MOV.U32 R6, RZ, RZ, R5.reuse ;  /* 0x000000ffff067224 */ /* 0x100fe400078e0005 */
[----:B------:R-:W-:Y:S02]  /*23d0*/  IMAD.MOV.U32 R7, RZ, RZ, R5 ;  /* 0x000000ffff077224 */ /* 0x000fe400078e0005 */
[--C-:B---3--:R-:W-:Y:S02]  /*23e0*/  IMAD.MOV.U32 R8, RZ, RZ, R9.reuse ;  /* 0x000000ffff087224 */ /* 0x108fe400078e0009 */
[----:B------:R-:W-:-:S02]  /*23f0*/  IMAD.MOV.U32 R10, RZ, RZ, R9 ;  /* 0x000000ffff0a7224 */ /* 0x000fc400078e0009 */
[----:B------:R-:W-:Y:S01]  /*2400*/  IMAD.MOV.U32 R11, RZ, RZ, R9 ;  /* 0x000000ffff0b7224 */ /* 0x000fe200078e0009 */
[----:B------:R-:W-:Y:S06]  /*2410*/  @P0 BRA `(.L_x_3229) ;  /* 0x0000000400700947 */ /* 0x000fec0003800000 */
[----:B------:R-:W-:Y:S01]  /*2420*/  BSSY.RECONVERGENT B2, `(.L_x_3230) ;  /* 0x0000053000027945 */ /* 0x000fe20003800200 */
[----:B------:R-:W-:Y:S01]  /*2430*/  MOV R6, R5 ;  /* 0x0000000500067202 */ /* 0x000fe20000000f00 */
[----:B------:R-:W-:Y:S01]  /*2440*/  IMAD.MOV.U32 R7, RZ, RZ, R5 ;  /* 0x000000ffff077224 */ /* 0x000fe200078e0005 */
[C---:B------:R-:W-:Y:S01]  /*2450*/  PRMT R18, R13.reuse, 0x7610, R18 ;  /* 0x000076100d127816 */ /* 0x040fe20000000012 */
[----:B------:R-:W-:Y:S01]  /*2460*/  IMAD.MOV.U32 R10, RZ, RZ, R9 ;  /* 0x000000ffff0a7224 */ /* 0x000fe200078e0009 */
[C---:B------:R-:W-:Y:S01]  /*2470*/  PRMT R19, R13.reuse, 0x7610, R19 ;  /* 0x000076100d137816 */ /* 0x040fe20000000013 */
[----:B------:R-:W-:Y:S01]  /*2480*/  IMAD.MOV.U32 R11, RZ, RZ, R9 ;  /* 0x000000ffff0b7224 */ /* 0x000fe200078e0009 */
[----:B------:R-:W-:-:S07]  /*2490*/  PRMT R20, R13, 0x7610, R20 ;  /* 0x000076100d147816 */ /* 0x000fce0000000014 */
.L_x_3231:
[C---:B------:R-:W-:Y:S01]  /*24a0*/  IADD3 R14, P0, PT, R3.reuse, R2, RZ ;  /* 0x00000002030e7210 */ /* 0x040fe20007f1e0ff */
[----:B------:R-:W-:-:S04]  /*24b0*/  IMAD.IADD R23, R3, 0x1, R21 ;  /* 0x0000000103177824 */ /* 0x000fc800078e0215 */
[----:B------:R-:W-:Y:S01]  /*24c0*/  IMAD.X R15, RZ, RZ, R0, P0 ;  /* 0x000000ffff0f7224 */ /* 0x000fe200000e0600 */
[C---:B------:R-:W-:Y:S01]  /*24d0*/  IADD3 R16, P0, PT, R23.reuse, R2, RZ ;  /* 0x0000000217107210 */ /* 0x040fe20007f1e0ff */
[----:B------:R-:W-:-:S03]  /*24e0*/  IMAD.IADD R22, R23, 0x1, R21 ;  /* 0x0000000117167824 */ /* 0x000fc600078e0215 */
[----:B------:R0:W2:Y:S01]  /*24f0*/  LDG.E.U8 R25, desc[UR36][R14.64] ;  /* 0x000000240e197981 */ /* 0x0000a2000c1e1100 */
[----:B------:R-:W-:-:S05]  /*2500*/  IADD3.X R17, PT, PT, RZ, R0, RZ, P0, !PT ;  /* 0x00000000ff117210 */ /* 0x000fca00007fe4ff */
[----:B------:R-:W3:Y:S01]  /*2510*/  LDG.E.U8 R16, desc[UR36][R16.64] ;  /* 0x0000002410107981 */ /* 0x000ee2000c1e1100 */
[----:B0-----:R-:W-:-:S05]  /*2520*/  IADD3 R14, P0, PT, R22, R2, RZ ;  /* 0x00000002160e7210 */ /* 0x001fca0007f1e0ff */
[----:B------:R-:W-:-:S05]  /*2530*/  IMAD.X R15, RZ, RZ, R0, P0 ;  /* 0x000000ffff0f7224 */ /* 0x000fca00000e0600 */
[----:B------:R0:W4:Y:S01]  /*2540*/  LDG.E.U8 R27, desc[UR36][R14.64] ;  /* 0x000000240e1b7981 */ /* 0x000122000c1e1100 */
[----:B------:R-:W-:Y:S02]  /*2550*/  ISETP.GE.U32.AND P0, PT, R7, R3, PT ;  /* 0x000000030700720c */ /* 0x000fe40003f06070 */
[C---:B------:R-:W-:Y:S02]  /*2560*/  PRMT R26, R20.reuse, 0x8880, RZ ;  /* 0x00008880141a7816 */ /* 0x040fe400000000ff */
[----:B------:R-:W-:Y:S02]  /*2570*/  ISETP.GE.AND.EX P0, PT, R11, RZ, PT, P0 ;  /* 0x000000ff0b00720c */ /* 0x000fe40003f06300 */
[----:B0-----:R-:W-:Y:S02]  /*2580*/  LOP3.LUT R14, R20, 0xff, RZ, 0xc0, !PT ;  /* 0x000000ff140e7812 */ /* 0x001fe400078ec0ff */
[----:B------:R-:W-:Y:S02]  /*2590*/  PRMT R15, R18, 0x8880, RZ ;  /* 0x00008880120f7816 */ /* 0x000fe400000000ff */
[----:B--2---:R-:W-:-:S02]  /*25a0*/  ISETP.NE.AND P1, PT, R14, R25, PT ;  /* 0x000000190e00720c */ /* 0x004fc40003f25270 */
[----:B------:R-:W-:-:S04]  /*25b0*/  PRMT R24, R25, 0x8880, RZ ;  /* 0x0000888019187816 */ /* 0x000fc800000000ff */
[----:B------:R-:W-:Y:S02]  /*25c0*/  ISETP.GT.AND P4, PT, R26, R24, PT ;  /* 0x000000181a00720c */ /* 0x000fe40003f84270 */
[----:B------:R-:W-:Y:S02]  /*25d0*/  PRMT R24, R19, 0x8880, RZ ;  /* 0x0000888013187816 */ /* 0x000fe400000000ff */
[----:B---3--:R-:W-:-:S04]  /*25e0*/  PRMT R17, R16, 0x8880, RZ ;  /* 0x0000888010117816 */ /* 0x008fc800000000ff */
[----:B------:R-:W-:Y:S01]  /*25f0*/  ISETP.GT.AND P3, PT, R24, R17, PT ;  /* 0x000000111800720c */ /* 0x000fe20003f64270 */
[----:B------:R-:W-:Y:S01]  /*2600*/  IMAD.IADD R17, R22, 0x1, R21 ;  /* 0x0000000116117824 */ /* 0x000fe200078e0215 */
[----:B----4-:R-:W-:-:S04]  /*2610*/  PRMT R14, R27, 0x8880, RZ ;  /* 0x000088801b0e7816 */ /* 0x010fc800000000ff */
[----:B------:R-:W-:Y:S02]  /*2620*/  ISETP.GT.AND P2, PT, R15, R14, PT ;  /* 0x0000000e0f00720c */ /* 0x000fe40003f44270 */
[----:B------:R-:W-:Y:S02]  /*2630*/  SEL R14, RZ, 0xffffffff, !P0 ;  /* 0xffffffffff0e7807 */ /* 0x000fe40004000000 */
[----:B------:R-:W-:Y:S02]  /*2640*/  @P1 SEL R14, RZ, 0xffffffff, P4 ;  /* 0xffffffffff0e1807 */ /* 0x000fe40002000000 */
[----:B------:R-:W-:Y:S02]  /*2650*/  LOP3.LUT R15, R19, 0xff, RZ, 0xc0, !PT ;  /* 0x000000ff130f7812 */ /* 0x000fe400078ec0ff */
[----:B------:R-:W-:Y:S02]  /*2660*/  LOP3.LUT R14, R14, 0x1, RZ, 0xc0, !PT ;  /* 0x000000010e0e7812 */ /* 0x000fe400078ec0ff */
[----:B------:R-:W-:-:S02]  /*2670*/  ISETP.NE.AND P4, PT, R15, R16, PT ;  /* 0x000000100f00720c */ /* 0x000fc40003f85270 */
[----:B------:R-:W-:Y:S02]  /*2680*/  ISETP.NE.U32.AND P1, PT, R14, 0x1, PT ;  /* 0x000000010e00780c */ /* 0x000fe40003f25070 */
[----:B------:R-:W-:-:S05]  /*2690*/  IADD3 R14, P0, PT, R17, R2, RZ ;  /* 0x00000002110e7210 */ /* 0x000fca0007f1e0ff */
[----:B------:R-:W-:-:S05]  /*26a0*/  IMAD.X R15, RZ, RZ, R0, P0 ;  /* 0x000000ffff0f7224 */ /* 0x000fca00000e0600 */
[----:B------:R-:W2:Y:S01]  /*26b0*/  LDG.E.U8 R14, desc[UR36][R14.64] ;  /* 0x000000240e0e7981 */ /* 0x000ea2000c1e1100 */
[----:B------:R-:W-:Y:S02]  /*26c0*/  ISETP.GE.U32.AND P0, PT, R6, R23, PT ;  /* 0x000000170600720c */ /* 0x000fe40003f06070 */
[----:B------:R-:W-:Y:S02]  /*26d0*/  SEL R7, R3, R7, !P1 ;  /* 0x0000000703077207 */ /* 0x000fe40004800000 */
[----:B------:R-:W-:Y:S02]  /*26e0*/  ISETP.GE.AND.EX P0, PT, R10, RZ, PT, P0 ;  /* 0x000000ff0a00720c */ /* 0x000fe40003f06300 */
[----:B------:R-:W-:Y:S02]  /*26f0*/  LOP3.LUT R24, R18, 0xff, RZ, 0xc0, !PT ;  /* 0x000000ff12187812 */ /* 0x000fe400078ec0ff */
[----:B------:R-:W-:Y:S02]  /*2700*/  SEL R3, RZ, 0xffffffff, !P0 ;  /* 0xffffffffff037807 */ /* 0x000fe40004000000 */
[----:B------:R-:W-:-:S02]  /*2710*/  @P4 SEL R3, RZ, 0xffffffff, P3 ;  /* 0xffffffffff034807 */ /* 0x000fc40001800000 */
[----:B------:R-:W-:Y:S02]  /*2720*/  ISETP.NE.AND P6, PT, R24, R27, PT ;  /* 0x0000001b1800720c */ /* 0x000fe40003fc5270 */
[----:B------:R-:W-:Y:S02]  /*2730*/  LOP3.LUT R3, R3, 0x1, RZ, 0xc0, !PT ;  /* 0x0000000103037812 */ /* 0x000fe400078ec0ff */
[----:B------:R-:W-:Y:S02]  /*2740*/  PRMT R24, R13, 0x8880, RZ ;  /* 0x000088800d187816 */ /* 0x000fe400000000ff */
[----:B------:R-:W-:Y:S02]  /*2750*/  ISETP.NE.U32.AND P3, PT, R3, 0x1, PT ;  /* 0x000000010300780c */ /* 0x000fe40003f65070 */
[----:B------:R-:W-:Y:S02]  /*2760*/  ISETP.GE.U32.AND P0, PT, R5, R22, PT ;  /* 0x000000160500720c */ /* 0x000fe40003f06070 */
[----:B------:R-:W-:-:S02]  /*2770*/  SEL R6, R23, R6, !P3 ;  /* 0x0000000617067207 */ /* 0x000fc40005800000 */
[----:B------:R-:W-:Y:S02]  /*2780*/  ISETP.GE.AND.EX P0, PT, R9, RZ, PT, P0 ;  /* 0x000000ff0900720c */ /* 0x000fe40003f06300 */
[----:B------:R-:W-:Y:S02]  /*2790*/  SEL R20, R25, R20, !P1 ;  /* 0x0000001419147207 */ /* 0x000fe40004800000 */
[----:B------:R-:W-:Y:S02]  /*27a0*/  SEL R11, R11, RZ, P1 ;  /* 0x000000ff0b0b7207 */ /* 0x000fe40000800000 */
[----:B------:R-:W-:Y:S02]  /*27b0*/  SEL R19, R16, R19, !P3 ;  /* 0x0000001310137207 */ /* 0x000fe40005800000 */
[----:B------:R-:W-:Y:S02]  /*27c0*/  SEL R10, R10, RZ, P3 ;  /* 0x000000ff0a0a7207 */ /* 0x000fe40001800000 */
[----:B--2---:R-:W-:-:S04]  /*27d0*/  PRMT R3, R14, 0x8880, RZ ;  /* 0x000088800e037816 */ /* 0x004fc800000000ff */
[----:B------:R-:W-:Y:S02]  /*27e0*/  ISETP.GT.AND P4, PT, R24, R3, PT ;  /* 0x000000031800720c */ /* 0x000fe40003f84270 */
[----:B------:R-:W-:-:S04]  /*27f0*/  LOP3.LUT R3, R13, 0xff, RZ, 0xc0, !PT ;  /* 0x000000ff0d037812 */ /* 0x000fc800078ec0ff */
[----:B------:R-:W-:Y:S02]  /*2800*/  ISETP.NE.AND P5, PT, R3, R14, PT ;  /* 0x0000000e0300720c */ /* 0x000fe40003fa5270 */
[----:B------:R-:W-:Y:S02]  /*2810*/  SEL R3, RZ, 0xffffffff, !P0 ;  /* 0xffffffffff037807 */ /* 0x000fe40004000000 */
[----:B------:R-:W-:Y:S02]  /*2820*/  ISETP.GE.U32.AND P0, PT, R4, R17, PT ;  /* 0x000000110400720c */ /* 0x000fe40003f06070 */
[----:B------:R-:W-:Y:S02]  /*2830*/  @P6 SEL R3, RZ, 0xffffffff, P2 ;  /* 0xffffffffff036807 */ /* 0x000fe40001000000 */
[----:B------:R-:W-:Y:S02]  /*2840*/  ISETP.GE.AND.EX P0, PT, R8, RZ, PT, P0 ;  /* 0x000000ff0800720c */ /* 0x000fe40003f06300 */
[----:B------:R-:W-:-:S02]  /*2850*/  LOP3.LUT R3, R3, 0x1, RZ, 0xc0, !PT ;  /* 0x0000000103037812 */ /* 0x000fc400078ec0ff */
[----:B------:R-:W-:Y:S02]  /*2860*/  SEL R15, RZ, 0xffffffff, !P0 ;  /* 0xffffffffff0f7807 */ /* 0x000fe40004000000 */
[----:B------:R-:W-:Y:S01]  /*2870*/  ISETP.NE.U32.AND P0, PT, R3, 0x1, PT ;  /* 0x000000010300780c */ /* 0x000fe20003f05070 */
[----:B------:R-:W-:Y:S01]  /*2880*/  IMAD.IADD R3, R17, 0x1, R21 ;  /* 0x0000000111037824 */ /* 0x000fe200078e0215 */
[----:B------:R-:W-:Y:S02]  /*2890*/  @P5 SEL R15, RZ, 0xffffffff, P4 ;  /* 0xffffffffff0f5807 */ /* 0x000fe40002000000 */
[----:B------:R-:W-:Y:S01]  /*28a0*/  SEL R5, R22, R5, !P0 ;  /* 0x0000000516057207 */ /* 0x000fe20004000000 */
[----:B------:R-:W-:Y:S01]  /*28b0*/  IMAD R23, R21, 0x3, R3 ;  /* 0x0000000315177824 */ /* 0x000fe200078e0203 */
[----:B------:R-:W-:Y:S02]  /*28c0*/  LOP3.LUT R15, R15, 0x1, RZ, 0xc0, !PT ;  /* 0x000000010f0f7812 */ /* 0x000fe400078ec0ff */
[----:B------:R-:W-:-:S02]  /*28d0*/  SEL R18, R27, R18, !P0 ;  /* 0x000000121b127207 */ /* 0x000fc40004000000 */
[----:B------:R-:W-:Y:S02]  /*28e0*/  ISETP.GE.U32.AND P4, PT, R23, R12, PT ;  /* 0x0000000c1700720c */ /* 0x000fe40003f86070 */
[----:B------:R-:W-:Y:S02]  /*28f0*/  ISETP.NE.U32.AND P2, PT, R15, 0x1, PT ;  /* 0x000000010f00780c */ /* 0x000fe40003f45070 */
[----:B------:R-:W-:Y:S02]  /*2900*/  SEL R9, R9, RZ, P0 ;  /* 0x000000ff09097207 */ /* 0x000fe40000000000 */
[----:B------:R-:W-:Y:S02]  /*2910*/  SEL R4, R17, R4, !P2 ;  /* 0x0000000411047207 */ /* 0x000fe40005000000 */
[----:B------:R-:W-:Y:S02]  /*2920*/  SEL R13, R14, R13, !P2 ;  /* 0x0000000d0e0d7207 */ /* 0x000fe40005000000 */
[----:B------:R-:W-:-:S03]  /*2930*/  SEL R8, R8, RZ, P2 ;  /* 0x000000ff08087207 */ /* 0x000fc60001000000 */
[----:B------:R-:W-:Y:S05]  /*2940*/  @!P4 BRA `(.L_x_3231) ;  /* 0xfffffff800d4c947 */ /* 0x000fea000383ffff */
[----:B------:R-:W-:Y:S05]  /*2950*/  BSYNC.RECONVERGENT B2 ;  /* 0x0000000000027941 */ /* 0x000fea0003800200 */
.L_x_3230:
[----:B------:R-:W-:Y:S02]  /*2960*/  PRMT R23, R25, 0x8880, RZ ;  /* 0x0000888019177816 */ /* 0x000fe400000000ff */
[----:B------:R-:W-:Y:S02]  /*2970*/  PRMT R24, R16, 0x8880, RZ ;  /* 0x0000888010187816 */ /* 0x000fe400000000ff */
[----:B------:R-:W-:Y:S02]  /*2980*/  PRMT R17, R27, 0x8880, RZ ;  /* 0x000088801b117816 */ /* 0x000fe400000000ff */
[----:B------:R-:W-:Y:S02]  /*2990*/  PRMT R22, R14, 0x8880, RZ ;  /* 0x000088800e167816 */ /* 0x000fe400000000ff */
[----:B------:R-:W-:Y:S02]  /*29a0*/  PRMT R23, R23, 0x7710, RZ ;  /* 0x0000771017177816 */ /* 0x000fe400000000ff */
[----:B------:R-:W-:-:S02]  /*29b0*/  PRMT R24, R24, 0x7710, RZ ;  /* 0x0000771018187816 */ /* 0x000fc400000000ff */
[----:B------:R-:W-:Y:S02]  /*29c0*/  PRMT R17, R17, 0x7710, RZ ;  /* 0x0000771011117816 */ /* 0x000fe400000000ff */
[----:B------:R-:W-:-:S07]  /*29d0*/  PRMT R22, R22, 0x7710, RZ ;  /* 0x0000771016167816 */ /* 0x000fce00000000ff */
.L_x_3229:
[----:B------:R-:W-:Y:S05]  /*29e0*/  BSYNC.RECONVERGENT B1 ;  /* 0x0000000000017941 */ /* 0x000fea0003800200 */
.L_x_3228:
[----:B------:R-:W-:Y:S01]  /*29f0*/  ISETP.GE.U32.AND P0, PT, R3, R12, PT ;  /* 0x0000000c0300720c */ /* 0x000fe20003f06070 */
[----:B------:R-:W-:-:S12]  /*2a00*/  BSSY.RECONVERGENT B1, `(.L_x_3232) ;  /* 0x0000016000017945 */ /* 0x000fd80003800200 */
[----:B------:R-:W-:Y:S05]  /*2a10*/  @P0 BRA `(.L_x_3233) ;  /* 0x0000000000500947 */ /* 0x000fea0003800000 */
[----:B------:R-:W-:-:S04]  /*2a20*/  IADD3 R14, P1, PT, R3, R2, RZ ;  /* 0x00000002030e7210 */ /* 0x000fc80007f3e0ff */
[----:B------:R-:W-:-:S05]  /*2a30*/  IADD3.X R15, PT, PT, RZ, R0, RZ, P1, !PT ;  /* 0x00000000ff0f7210 */ /* 0x000fca0000ffe4ff */
[----:B------:R0:W5:Y:S01]  /*2a40*/  LDG.E.U8 R23, desc[UR36][R14.64] ;  /* 0x000000240e177981 */ /* 0x000162000c1e1100 */
[----:B------:R-:W-:-:S05]  /*2a50*/  IMAD.IADD R25, R3, 0x1, R21 ;  /* 0x0000000103197824 */ /* 0x000fca00078e0215 */
[----:B------:R-:W-:-:S13]  /*2a60*/  ISETP.GE.U32.AND P1, PT, R25, R12, PT ;  /* 0x0000000c1900720c */ /* 0x000fda0003f26070 */
[----:B0-----:R-:W-:Y:S05]  /*2a70*/  @P1 BRA `(.L_x_3233) ;  /* 0x0000000000381947 */ /* 0x001fea0003800000 */
[----:B------:R-:W-:-:S05]  /*2a80*/  IADD3 R14, P1, PT, R25, R2, RZ ;  /* 0x00000002190e7210 */ /* 0x000fca0007f3e0ff */
[----:B------:R-:W-:-:S05]  /*2a90*/  IMAD.X R15, RZ, RZ, R0, P1 ;  /* 0x000000ffff0f7224 */ /* 0x000fca00008e0600 */
[----:B------:R0:W5:Y:S01]  /*2aa0*/  LDG.E.U8 R24, desc[UR36][R14.64] ;  /* 0x000000240e187981 */ /* 0x000162000c1e1100 */
[----:B------:R-:W-:-:S05]  /*2ab0*/  IMAD.IADD R25, R25, 0x1, R21 ;  /* 0x0000000119197824 */ /* 0x000fca00078e0215 */
[----:B------:R-:W-:-:S13]  /*2ac0*/  ISETP.GE.U32.AND P1, PT, R25, R12, PT ;  /* 0x0000000c1900720c */ /* 0x000fda0003f26070 */
[----:B0-----:R-:W-:Y:S05]  /*2ad0*/  @P1 BRA `(.L_x_3233) ;  /* 0x0000000000201947 */ /* 0x001fea0003800000 */
[C---:B------:R-:W-:Y:S01]  /*2ae0*/  IMAD.IADD R15, R25.reuse, 0x1, R21 ;  /* 0x00000001190f7824 */ /* 0x040fe200078e0215 */
[----:B------:R-:W-:-:S04]  /*2af0*/  IADD3 R16, P2, PT, R25, R2, RZ ;  /* 0x0000000219107210 */ /* 0x000fc80007f5e0ff */
[----:B------:R-:W-:Y:S01]  /*2b00*/  ISETP.GE.U32.AND P1, PT, R15, R12, PT ;  /* 0x0000000c0f00720c */ /* 0x000fe20003f26070 */
[----:B------:R-:W-:-:S06]  /*2b10*/  IMAD.X R17, RZ, RZ, R0, P2 ;  /* 0x000000ffff117224 */ /* 0x000fcc00010e0600 */
[----:B------:R0:W5:Y:S06]  /*2b20*/  LDG.E.U8 R17, desc[UR36][R16.64] ;  /* 0x0000002410117981 */ /* 0x00016c000c1e1100 */
[----:B------:R-:W-:-:S04]  /*2b30*/  @!P1 IADD3 R14, P3, PT, R15, R2, RZ ;  /* 0x000000020f0e9210 */ /* 0x000fc80007f7e0ff */
[----:B------:R-:W-:-:S05]  /*2b40*/  @!P1 IADD3.X R15, PT, PT, RZ, R0, RZ, P3, !PT ;  /* 0x00000000ff0f9210 */ /* 0x000fca0001ffe4ff */
[----:B------:R0:W5:Y:S04]  /*2b50*/  @!P1 LDG.E.U8 R22, desc[UR36][R14.64] ;  /* 0x000000240e169981 */ /* 0x000168000c1e1100 */
.L_x_3233:
[----:B------:R-:W-:Y:S05]  /*2b60*/  BSYNC.RECONVERGENT B1 ;  /* 0x0000000000017941 */ /* 0x000fea0003800200 */
.L_x_3232:
[----:B------:R-:W-:Y:S04]  /*2b70*/  BSSY.RECONVERGENT B1, `(.L_x_3234) ;  /* 0x000004f000017945 */ /* 0x000fe80003800200 */
[----:B------:R-:W-:Y:S05]  /*2b80*/  @P0 BRA `(.L_x_3235) ;  /* 0x0000000400340947 */ /* 0x000fea0003800000 */
[C---:B-----5:R-:W-:Y:S02]  /*2b90*/  LOP3.LUT R0, R23.reuse, 0xff, RZ, 0xc0, !PT ;  /* 0x000000ff17007812 */ /* 0x060fe400078ec0ff */
[C---:B0-----:R-:W-:Y:S02]  /*2ba0*/  LOP3.LUT R15, R20.reuse, 0xff, RZ, 0xc0, !PT ;  /* 0x000000ff140f7812 */ /* 0x041fe400078ec0ff */
[----:B------:R-:W-:Y:S02]  /*2bb0*/  PRMT R2, R23, 0x8880, RZ ;  /* 0x0000888017027816 */ /* 0x000fe400000000ff */
[----:B------:R-:W-:Y:S02]  /*2bc0*/  PRMT R14, R20, 0x8880, RZ ;  /* 0x00008880140e7816 */ /* 0x000fe400000000ff */
[----:B------:R-:W-:Y:S01]  /*2bd0*/  ISETP.NE.AND P1, PT, R15, R0, PT ;  /* 0x000000000f00720c */ /* 0x000fe20003f25270 */
[----:B------:R-:W-:Y:S01]  /*2be0*/  IMAD.MOV.U32 R0, RZ, RZ, R2 ;  /* 0x000000ffff007224 */ /* 0x000fe200078e0002 */
[----:B------:R-:W-:Y:S01]  /*2bf0*/  ISETP.GE.U32.AND P0, PT, R7, R3, PT ;  /* 0x000000030700720c */ /* 0x000fe20003f06070 */
[----:B------:R-:W-:-:S03]  /*2c00*/  IMAD.MOV.U32 R15, RZ, RZ, R14 ;  /* 0x000000ffff0f7224 */ /* 0x000fc600078e000e */
[----:B------:R-:W-:Y:S02]  /*2c10*/  ISETP.GE.AND.EX P0, PT, R11, RZ, PT, P0 ;  /* 0x000000ff0b00720c */ /* 0x000fe40003f06300 */
[----:B------:R-:W-:Y:S01]  /*2c20*/  ISETP.GT.AND P2, PT, R15, R0, PT ;  /* 0x000000000f00720c */ /* 0x000fe20003f44270 */
[----:B------:R-:W-:-:S03]  /*2c30*/  IMAD.IADD R15, R3, 0x1, R21 ;  /* 0x00000001030f7824 */ /* 0x000fc600078e0215 */
[----:B------:R-:W-:Y:S02]  /*2c40*/  SEL R0, RZ, 0xffffffff, P2 ;  /* 0xffffffffff007807 */ /* 0x000fe40001000000 */
        /* <DEDUP_REMOVED lines=8> */
[C---:B------:R-:W-:Y:S02]  /*2cd0*/  LOP3.LUT R0, R24.reuse, 0xff, RZ, 0xc0, !PT ;  /* 0x000000ff18007812 */ /* 0x040fe400078ec0ff */
[C---:B------:R-:W-:Y:S02]  /*2ce0*/  LOP3.LUT R3, R19.reuse, 0xff, RZ, 0xc0, !PT ;  /* 0x000000ff13037812 */ /* 0x040fe400078ec0ff */
[----:B------:R-:W-:Y:S02]  /*2cf0*/  PRMT R2, R24, 0x8880, RZ ;  /* 0x0000888018027816 */ /* 0x000fe400000000ff */
[----:B------:R-:W-:Y:S02]  /*2d00*/  PRMT R14, R19, 0x8880, RZ ;  /* 0x00008880130e7816 */ /* 0x000fe400000000ff */
[----:B------:R-:W-:Y:S01]  /*2d10*/  ISETP.NE.AND P1, PT, R3, R0, PT ;  /* 0x000000000300720c */ /* 0x000fe20003f25270 */
[----:B------:R-:W-:Y:S01]  /*2d20*/  IMAD.MOV.U32 R0, RZ, RZ, R2 ;  /* 0x000000ffff007224 */ /* 0x000fe200078e0002 */
[----:B------:R-:W-:Y:S01]  /*2d30*/  ISETP.GE.U32.AND P0, PT, R6, R15, PT ;  /* 0x0000000f0600720c */ /* 0x000fe20003f06070 */
[----:B------:R-:W-:-:S03]  /*2d40*/  IMAD.MOV.U32 R3, RZ, RZ, R14 ;  /* 0x000000ffff037224 */ /* 0x000fc600078e000e */
[----:B------:R-:W-:Y:S02]  /*2d50*/  ISETP.GE.AND.EX P0, PT, R10, RZ, PT, P0 ;  /* 0x000000ff0a00720c */ /* 0x000fe40003f06300 */
[----:B------:R-:W-:-:S04]  /*2d60*/  ISETP.GT.AND P2, PT, R3, R0, PT ;  /* 0x000000000300720c */ /* 0x000fc80003f44270 */
[----:B------:R-:W-:Y:S02]  /*2d70*/  SEL R0, RZ, 0xffffffff, P2 ;  /* 0xffffffffff007807 */ /* 0x000fe40001000000 */
[----:B------:R-:W-:-:S04]  /*2d80*/  @!P1 SEL R0, RZ, 0xffffffff, !P0 ;  /* 0xffffffffff009807 */ /* 0x000fc80004000000 */
[----:B------:R-:W-:Y:S02]  /*2d90*/  LOP3.LUT R2, R0, 0x1, RZ, 0xc0, !PT ;  /* 0x0000000100027812 */ /* 0x000fe400078ec0ff */
[C---:B------:R-:W-:Y:S02]  /*2da0*/  IADD3 R0, PT, PT, R15.reuse, R21, RZ ;  /* 0x000000150f007210 */ /* 0x040fe40007ffe0ff */
[----:B------:R-:W-:Y:S02]  /*2db0*/  ISETP.NE.U32.AND P0, PT, R2, 0x1, PT ;  /* 0x000000010200780c */ /* 0x000fe40003f05070 */
[----:B------:R-:W-:Y:S02]  /*2dc0*/  ISETP.GE.U32.AND P1, PT, R0, R12, PT ;  /* 0x0000000c0000720c */ /* 0x000fe40003f26070 */
[----:B------:R-:W-:Y:S02]  /*2dd0*/  SEL R19, R24, R19, !P0 ;  /* 0x0000001318137207 */ /* 0x000fe40004000000 */
[----:B------:R-:W-:-:S02]  /*2de0*/  SEL R6, R15, R6, !P0 ;  /* 0x000000060f067207 */ /* 0x000fc40004000000 */
[----:B------:R-:W-:-:S07]  /*2df0*/  SEL R10, R10, RZ, P0 ;  /* 0x000000ff0a0a7207 */ /* 0x000fce0000000000 */
[----:B------:R-:W-:Y:S05]  /*2e00*/  @P1 BRA `(.L_x_3235) ;  /* 0x0000000000941947 */ /* 0x000fea0003800000 */
[C---:B------:R-:W-:Y:S01]  /*2e10*/  LOP3.LUT R2, R17.reuse, 0xff, RZ, 0xc0, !PT ;  /* 0x000000ff11027812 */ /* 0x040fe200078ec0ff */
[----:B------:R-:W-:Y:S01]  /*2e20*/  IMAD.IADD R21, R0, 0x1, R21 ;  /* 0x0000000100157824 */ /* 0x000fe200078e0215 */
        /* <DEDUP_REMOVED lines=30> */
[----:B------:R-:W-:-:S04]  /*3010*/  LOP3.LUT R0, R0, 0x1, RZ, 0xc0, !PT ;  /* 0x0000000100007812 */ /* 0x000fc800078ec0ff */
[----:B------:R-:W-:-:S04]  /*3020*/  ISETP.NE.U32.AND P0, PT, R0, 0x1, PT ;  /* 0x000000010000780c */ /* 0x000fc80003f05070 */
[----:B------:R-:W-:Y:S02]  /*3030*/  SEL R13, R22, R13, !P0 ;  /* 0x0000000d160d7207 */ /* 0x000fe40004000000 */
[----:B------:R-:W-:Y:S02]  /*3040*/  SEL R4, R21, R4, !P0 ;  /* 0x0000000415047207 */ /* 0x000fe40004000000 */
[----:B------:R-:W-:-:S07]  /*3050*/  SEL R8, R8, RZ, P0 ;  /* 0x000000ff08087207 */ /* 0x000fce0000000000 */
.L_x_3235:
[----:B------:R-:W-:Y:S05]  /*3060*/  BSYNC.RECONVERGENT B1 ;  /* 0x0000000000017941 */ /* 0x000fea0003800200 */
.L_x_3234:
[----:B------:R-:W-:Y:S02]  /*3070*/  LOP3.LUT R0, R19, 0xff, RZ, 0xc0, !PT ;  /* 0x000000ff13007812 */ /* 0x000fe400078ec0ff */
[C---:B------:R-:W-:Y:S02]  /*3080*/  LOP3.LUT R3, R20.reuse, 0xff, RZ, 0xc0, !PT ;  /* 0x000000ff14037812 */ /* 0x040fe400078ec0ff */
        /* <DEDUP_REMOVED lines=24> */
[----:B------:R-:W-:-:S02]  /*3210*/  @P1 SEL R0, RZ, 0xffffffff, P2 ;  /* 0xffffffffff001807 */ /* 0x000fc40001000000 */
[----:B------:R-:W-:Y:S02]  /*3220*/  LOP3.LUT R3, R13, 0xff, RZ, 0xc0, !PT ;  /* 0x000000ff0d037812 */ /* 0x000fe400078ec0ff */
        /* <DEDUP_REMOVED lines=17> */
[----:B------:R-:W-:Y:S02]  /*3340*/  SEL R0, R4, R5, !P0 ;  /* 0x0000000504007207 */ /* 0x000fe40004000000 */
[----:B------:R-:W-:Y:S01]  /*3350*/  SEL R27, R8, R9, !P0 ;  /* 0x00000009081b7207 */ /* 0x000fe20004000000 */
[----:B------:R-:W-:Y:S06]  /*3360*/  BRA `(.L_x_3216) ;  /* 0x000000a400707947 */ /* 0x000fec0003800000 */
.L_x_3227:
[----:B------:R-:W-:-:S13]  /*3370*/  ISETP.NE.AND P0, PT, R8, 0x1, PT ;  /* 0x000000010800780c */ /* 0x000fda0003f05270 */
        /* <DEDUP_REMOVED lines=9> */
[----:B0-----:R-:W-:Y:S02]  /*3410*/  IMAD R3, R19, 0x3, R18 ;  /* 0x0000000313037824 */ /* 0x001fe400078e0212 */
[----:B------:R-:W-:-:S03]  /*3420*/  IMAD.U32 R17, RZ, RZ, UR4 ;  /* 0x00000004ff117e24 */ /* 0x000fc6000f8e00ff */
[----:B------:R-:W-:Y:S02]  /*3430*/  ISETP.GE.U32.AND P0, PT, R3, R12, PT ;  /* 0x0000000c0300720c */ /* 0x000fe40003f06070 */
[----:B--2---:R-:W-:Y:S01]  /*3440*/  MOV R3, R4 ;  /* 0x0000000400037202 */ /* 0x004fe20000000f00 */
[--C-:B------:R-:W-:Y:S02]  /*3450*/  IMAD.MOV.U32 R5, RZ, RZ, R4.reuse ;  /* 0x000000ffff057224 */ /* 0x100fe400078e0004 */
[----:B------:R-:W-:Y:S02]  /*3460*/  IMAD.MOV.U32 R6, RZ, RZ, R4 ;  /* 0x000000ffff067224 */ /* 0x000fe400078e0004 */
[--C-:B---3--:R-:W-:Y:S02]  /*3470*/  IMAD.MOV.U32 R7, RZ, RZ, R8.reuse ;  /* 0x000000ffff077224 */ /* 0x108fe400078e0008 */
[--C-:B------:R-:W-:Y:S02]  /*3480*/  IMAD.MOV.U32 R9, RZ, RZ, R8.reuse ;  /* 0x000000ffff097224 */ /* 0x100fe400078e0008 */
[----:B------:R-:W-:-:S02]  /*3490*/  IMAD.MOV.U32 R10, RZ, RZ, R8 ;  /* 0x000000ffff0a7224 */ /* 0x000fc400078e0008 */
[----:B------:R-:W-:Y:S05]  /*34a0*/  @P0 BRA `(.L_x_3238) ;  /* 0x0000000400800947 */ /* 0x000fea0003800000 */
        /* <DEDUP_REMOVED lines=8> */
.L_x_3240:
[C---:B------:R-:W-:Y:S02]  /*3530*/  IMAD R15, R18.reuse, R20, RZ ;  /* 0x00000014120f7224 */ /* 0x040fe400078e02ff */
[----:B------:R-:W-:-:S03]  /*3540*/  IMAD.IADD R22, R18, 0x1, R19 ;  /* 0x0000000112167824 */ /* 0x000fc600078e0213 */
[----:B------:R-:W-:Y:S01]  /*3550*/  IADD3 R14, P0, PT, R15, R2, RZ ;  /* 0x000000020f0e7210 */ /* 0x000fe20007f1e0ff */
[----:B------:R-:W-:-:S04]  /*3560*/  IMAD R21, R22, R20, RZ ;  /* 0x0000001416157224 */ /* 0x000fc800078e02ff */
[----:B------:R-:W-:-:S05]  /*3570*/  IMAD.X R15, RZ, RZ, R0, P0 ;  /* 0x000000ffff0f7224 */ /* 0x000fca00000e0600 */
[----:B------:R0:W2:Y:S02]  /*3580*/  LDG.E.U8 R24, desc[UR36][R14.64] ;  /* 0x000000240e187981 */ /* 0x0000a4000c1e1100 */
[----:B0-----:R-:W-:-:S04]  /*3590*/  IADD3 R14, P0, PT, R21, R2, RZ ;  /* 0x00000002150e7210 */ /* 0x001fc80007f1e0ff */
[----:B------:R-:W-:-:S05]  /*35a0*/  IADD3.X R15, PT, PT, RZ, R0, RZ, P0, !PT ;  /* 0x00000000ff0f7210 */ /* 0x000fca00007fe4ff */
[----:B------:R0:W3:Y:S01]  /*35b0*/  LDG.E.U8 R23, desc[UR36][R14.64] ;  /* 0x000000240e177981 */ /* 0x0000e2000c1e1100 */
[----:B------:R-:W-:Y:S02]  /*35c0*/  PRMT R26, R17, 0x8880, RZ ;  /* 0x00008880111a7816 */ /* 0x000fe400000000ff */
[----:B--2---:R-:W-:-:S04]  /*35d0*/  PRMT R21, R24, 0x8880, RZ ;  /* 0x0000888018157816 */ /* 0x004fc800000000ff */
[----:B------:R-:W-:Y:S01]  /*35e0*/  ISETP.GT.AND P2, PT, R26, R21, PT ;  /* 0x000000151a00720c */ /* 0x000fe20003f44270 */
[----:B------:R-:W-:Y:S01]  /*35f0*/  IMAD.IADD R21, R22, 0x1, R19 ;  /* 0x0000000116157824 */ /* 0x000fe200078e0213 */
[----:B------:R-:W-:-:S03]  /*3600*/  PRMT R26, R16, 0x8880, RZ ;  /* 0x00008880101a7816 */ /* 0x000fc600000000ff */
[----:B0-----:R-:W-:-:S05]  /*3610*/  IMAD R15, R21, R20, RZ ;  /* 0x00000014150f7224 */ /* 0x001fca00078e02ff */
[----:B------:R-:W-:Y:S02]  /*3620*/  IADD3 R14, P0, PT, R15, R2, RZ ;  /* 0x000000020f0e7210 */ /* 0x000fe40007f1e0ff */
[----:B---3--:R-:W-:-:S03]  /*3630*/  PRMT R25, R23, 0x8880, RZ ;  /* 0x0000888017197816 */ /* 0x008fc600000000ff */
[----:B------:R-:W-:Y:S01]  /*3640*/  IMAD.X R15, RZ, RZ, R0, P0 ;  /* 0x000000ffff0f7224 */ /* 0x000fe200000e0600 */
[----:B------:R-:W-:-:S04]  /*3650*/  ISETP.GT.AND P3, PT, R26, R25, PT ;  /* 0x000000191a00720c */ /* 0x000fc80003f64270 */
[----:B------:R0:W2:Y:S01]  /*3660*/  LDG.E.U8 R26, desc[UR36][R14.64] ;  /* 0x000000240e1a7981 */ /* 0x0000a2000c1e1100 */
[----:B------:R-:W-:Y:S02]  /*3670*/  LOP3.LUT R25, R17, 0xff, RZ, 0xc0, !PT ;  /* 0x000000ff11197812 */ /* 0x000fe400078ec0ff */
[----:B------:R-:W-:Y:S02]  /*3680*/  ISETP.GE.U32.AND P0, PT, R6, R18, PT ;  /* 0x000000120600720c */ /* 0x000fe40003f06070 */
[----:B------:R-:W-:Y:S02]  /*3690*/  ISETP.NE.AND P1, PT, R25, R24, PT ;  /* 0x000000181900720c */ /* 0x000fe40003f25270 */
[----:B------:R-:W-:Y:S02]  /*36a0*/  ISETP.GE.AND.EX P0, PT, R10, RZ, PT, P0 ;  /* 0x000000ff0a00720c */ /* 0x000fe40003f06300 */
[----:B0-----:R-:W-:Y:S02]  /*36b0*/  PRMT R15, R13, 0x8880, RZ ;  /* 0x000088800d0f7816 */ /* 0x001fe400000000ff */
[----:B------:R-:W-:-:S02]  /*36c0*/  SEL R25, RZ, 0xffffffff, !P0 ;  /* 0xffffffffff197807 */ /* 0x000fc40004000000 */
[----:B------:R-:W-:-:S05]  /*36d0*/  ISETP.GE.U32.AND P0, PT, R5, R22, PT ;  /* 0x000000160500720c */ /* 0x000fca0003f06070 */
[----:B------:R-:W-:Y:S02]  /*36e0*/  @P1 SEL R25, RZ, 0xffffffff, P2 ;  /* 0xffffffffff191807 */ /* 0x000fe40001000000 */
[----:B------:R-:W-:Y:S02]  /*36f0*/  ISETP.GE.AND.EX P0, PT, R9, RZ, PT, P0 ;  /* 0x000000ff0900720c */ /* 0x000fe40003f06300 */
[----:B------:R-:W-:-:S04]  /*3700*/  LOP3.LUT R25, R25, 0x1, RZ, 0xc0, !PT ;  /* 0x0000000119197812 */ /* 0x000fc800078ec0ff */
[----:B------:R-:W-:Y:S02]  /*3710*/  ISETP.NE.U32.AND P1, PT, R25, 0x1, PT ;  /* 0x000000011900780c */ /* 0x000fe40003f25070 */
[----:B------:R-:W-:Y:S02]  /*3720*/  LOP3.LUT R25, R16, 0xff, RZ, 0xc0, !PT ;  /* 0x000000ff10197812 */ /* 0x000fe400078ec0ff */
[----:B------:R-:W-:Y:S02]  /*3730*/  SEL R6, R18, R6, !P1 ;  /* 0x0000000612067207 */ /* 0x000fe40004800000 */
[----:B------:R-:W-:Y:S01]  /*3740*/  ISETP.NE.AND P4, PT, R25, R23, PT ;  /* 0x000000171900720c */ /* 0x000fe20003f85270 */
[----:B------:R-:W-:Y:S01]  /*3750*/  IMAD.IADD R25, R21, 0x1, R19 ;  /* 0x0000000115197824 */ /* 0x000fe200078e0213 */
[----:B--2---:R-:W-:-:S04]  /*3760*/  PRMT R14, R26, 0x8880, RZ ;  /* 0x000088801a0e7816 */ /* 0x004fc800000000ff */
[----:B------:R-:W-:Y:S01]  /*3770*/  ISETP.GT.AND P2, PT, R15, R14, PT ;  /* 0x0000000e0f00720c */ /* 0x000fe20003f44270 */
[----:B------:R-:W-:Y:S01]  /*3780*/  IMAD R15, R25, R20, RZ ;  /* 0x00000014190f7224 */ /* 0x000fe200078e02ff */
[----:B------:R-:W-:-:S05]  /*3790*/  SEL R14, RZ, 0xffffffff, !P0 ;  /* 0xffffffffff0e7807 */ /* 0x000fca0004000000 */
[----:B------:R-:W-:-:S04]  /*37a0*/  @P4 SEL R14, RZ, 0xffffffff, P3 ;  /* 0xffffffffff0e4807 */ /* 0x000fc80001800000 */
[----:B------:R-:W-:-:S04]  /*37b0*/  LOP3.LUT R14, R14, 0x1, RZ, 0xc0, !PT ;  /* 0x000000010e0e7812 */ /* 0x000fc800078ec0ff */
[----:B------:R-:W-:Y:S02]  /*37c0*/  ISETP.NE.U32.AND P3, PT, R14, 0x1, PT ;  /* 0x000000010e00780c */ /* 0x000fe40003f65070 */
[----:B------:R-:W-:Y:S02]  /*37d0*/  IADD3 R14, P0, PT, R15, R2, RZ ;  /* 0x000000020f0e7210 */ /* 0x000fe40007f1e0ff */
[----:B------:R-:W-:-:S04]  /*37e0*/  LOP3.LUT R15, R13, 0xff, RZ, 0xc0, !PT ;  /* 0x000000ff0d0f7812 */ /* 0x000fc800078ec0ff */
[----:B------:R-:W-:Y:S01]  /*37f0*/  ISETP.NE.AND P4, PT, R15, R26, PT ;  /* 0x0000001a0f00720c */ /* 0x000fe20003f85270 */
[----:B------:R-:W-:-:S05]  /*3800*/  IMAD.X R15, RZ, RZ, R0, P0 ;  /* 0x000000ffff0f7224 */ /* 0x000fca00000e0600 */
[----:B------:R-:W2:Y:S01]  /*3810*/  LDG.E.U8 R14, desc[UR36][R14.64] ;  /* 0x000000240e0e7981 */ /* 0x000ea2000c1e1100 */
        /* <DEDUP_REMOVED lines=18> */
[----:B------:R-:W-:Y:S01]  /*3940*/  ISETP.GT.AND P5, PT, R18, R15, PT ;  /* 0x0000000f1200720c */ /* 0x000fe20003fa4270 */
[----:B------:R-:W-:Y:S01]  /*3950*/  IMAD.IADD R18, R25, 0x1, R19 ;  /* 0x0000000119127824 */ /* 0x000fe200078e0213 */
[----:B------:R-:W-:-:S04]  /*3960*/  LOP3.LUT R15, R11, 0xff, RZ, 0xc0, !PT ;  /* 0x000000ff0b0f7812 */ /* 0x000fc800078ec0ff */
[----:B------:R-:W-:Y:S02]  /*3970*/  ISETP.NE.AND P4, PT, R15, R14, PT ;  /* 0x0000000e0f00720c */ /* 0x000fe40003f85270 */
[----:B------:R-:W-:-:S11]  /*3980*/  SEL R15, RZ, 0xffffffff, !P0 ;  /* 0xffffffffff0f7807 */ /* 0x000fd60004000000 */
        /* <DEDUP_REMOVED lines=10> */
.L_x_3239:
        /* <DEDUP_REMOVED lines=8> */
.L_x_3238:
[----:B------:R-:W-:Y:S05]  /*3ab0*/  BSYNC.RECONVERGENT B1 ;  /* 0x0000000000017941 */ /* 0x000fea0003800200 */
.L_x_3237:
[----:B------:R-:W-:Y:S01]  /*3ac0*/  ISETP.GE.U32.AND P0, PT, R18, R12, PT ;  /* 0x0000000c1200720c */ /* 0x000fe20003f06070 */
[----:B------:R-:W-:-:S12]  /*3ad0*/  BSSY.RECONVERGENT B1, `(.L_x_3241) ;  /* 0x000001a000017945 */ /* 0x000fd80003800200 */
[----:B------:R-:W-:Y:S05]  /*3ae0*/  @P0 BRA `(.L_x_3242) ;  /* 0x0000000000600947 */ /* 0x000fea0003800000 */
[----:B------:R-:W-:-:S05]  /*3af0*/  IMAD R15, R18, R20, RZ ;  /* 0x00000014120f7224 */ /* 0x000fca00078e02ff */
[----:B------:R-:W-:-:S04]  /*3b00*/  IADD3 R14, P1, PT, R15, R2, RZ ;  /* 0x000000020f0e7210 */ /* 0x000fc80007f3e0ff */
[----:B------:R-:W-:-:S05]  /*3b10*/  IADD3.X R15, PT, PT, RZ, R0, RZ, P1, !PT ;  /* 0x00000000ff0f7210 */ /* 0x000fca0000ffe4ff */
[----:B------:R0:W5:Y:S01]  /*3b20*/  LDG.E.U8 R23, desc[UR36][R14.64] ;  /* 0x000000240e177981 */ /* 0x000162000c1e1100 */
[----:B------:R-:W-:-:S05]  /*3b30*/  IMAD.IADD R25, R18, 0x1, R19 ;  /* 0x0000000112197824 */ /* 0x000fca00078e0213 */
[----:B------:R-:W-:-:S13]  /*3b40*/  ISETP.GE.U32.AND P1, PT, R25, R12, PT ;  /* 0x0000000c1900720c */ /* 0x000fda0003f26070 */
[----:B0-----:R-:W-:Y:S05]  /*3b50*/  @P1 BRA `(.L_x_3242) ;  /* 0x0000000000441947 */ /* 0x001fea0003800000 */
[----:B------:R-:W-:-:S05]  /*3b60*/  IMAD R15, R25, R20, RZ ;  /* 0x00000014190f7224 */ /* 0x000fca00078e02ff */
[----:B------:R-:W-:-:S05]  /*3b70*/  IADD3 R14, P1, PT, R15, R2, RZ ;  /* 0x000000020f0e7210 */ /* 0x000fca0007f3e0ff */
[----:B------:R-:W-:-:S05]  /*3b80*/  IMAD.X R15, RZ, RZ, R0, P1 ;  /* 0x000000ffff0f7224 */ /* 0x000fca00008e0600 */
[----:B------:R0:W5:Y:S01]  /*3b90*/  LDG.E.U8 R24, desc[UR36][R14.64] ;  /* 0x000000240e187981 */ /* 0x000162000c1e1100 */
[----:B------:R-:W-:-:S05]  /*3ba0*/  IMAD.IADD R25, R25, 0x1, R19 ;  /* 0x0000000119197824 */ /* 0x000fca00078e0213 */
[----:B------:R-:W-:-:S13]  /*3bb0*/  ISETP.GE.U32.AND P1, PT, R25, R12, PT ;  /* 0x0000000c1900720c */ /* 0x000fda0003f26070 */
[----:B0-----:R-:W-:Y:S05]  /*3bc0*/  @P1 BRA `(.L_x_3242) ;  /* 0x0000000000281947 */ /* 0x001fea0003800000 */
[C---:B------:R-:W-:Y:S02]  /*3bd0*/  IMAD.IADD R15, R25.reuse, 0x1, R19 ;  /* 0x00000001190f7824 */ /* 0x040fe400078e0213 */
[----:B------:R-:W-:-:S03]  /*3be0*/  IMAD R21, R25, R20, RZ ;  /* 0x0000001419157224 */ /* 0x000fc600078e02ff */
[----:B------:R-:W-:-:S13]  /*3bf0*/  ISETP.GE.U32.AND P1, PT, R15, R12, PT ;  /* 0x0000000c0f00720c */ /* 0x000fda0003f26070 */
[----:B------:R-:W-:Y:S01]  /*3c00*/  @!P1 IMAD R15, R15, R20, RZ ;  /* 0x000000140f0f9224 */ /* 0x000fe200078e02ff */
[----:B------:R-:W-:-:S04]  /*3c10*/  IADD3 R20, P2, PT, R21, R2, RZ ;  /* 0x0000000215147210 */ /* 0x000fc80007f5e0ff */
[----:B------:R-:W-:Y:S01]  /*3c20*/  @!P1 IADD3 R14, P3, PT, R15, R2, RZ ;  /* 0x000000020f0e9210 */ /* 0x000fe20007f7e0ff */
[----:B------:R-:W-:-:S03]  /*3c30*/  IMAD.X R21, RZ, RZ, R0, P2 ;  /* 0x000000ffff157224 */ /* 0x000fc600010e0600 */
[----:B------:R-:W-:-:S03]  /*3c40*/  @!P1 IADD3.X R15, PT, PT, RZ, R0, RZ, P3, !PT ;  /* 0x00000000ff0f9210 */ /* 0x000fc60001ffe4ff */
[----:B------:R0:W5:Y:S04]  /*3c50*/  LDG.E.U8 R21, desc[UR36][R20.64] ;  /* 0x0000002414157981 */ /* 0x000168000c1e1100 */
[----:B------:R0:W5:Y:S02]  /*3c60*/  @!P1 LDG.E.U8 R22, desc[UR36][R14.64] ;  /* 0x000000240e169981 */ /* 0x000164000c1e1100 */
.L_x_3242:
[----:B------:R-:W-:Y:S05]  /*3c70*/  BSYNC.RECONVERGENT B1 ;  /* 0x0000000000017941 */ /* 0x000fea0003800200 */
.L_x_3241:
[----:B------:R-:W-:Y:S04]  /*3c80*/  BSSY.RECONVERGENT B1, `(.L_x_3243) ;  /* 0x000004f000017945 */ /* 0x000fe80003800200 */
[----:B------:R-:W-:Y:S05]  /*3c90*/  @P0 BRA `(.L_x_3244) ;  /* 0x0000000400340947 */ /* 0x000fea0003800000 */
[----:B-----5:R-:W-:Y:S02]  /*3ca0*/  LOP3.LUT R0, R23, 0xff, RZ, 0xc0, !PT ;  /* 0x000000ff17007812 */ /* 0x020fe400078ec0ff */
[----:B0-----:R-:W-:Y:S02]  /*3cb0*/  LOP3.LUT R15, R17, 0xff, RZ, 0xc0, !PT ;  /* 0x000000ff110f7812 */ /* 0x001fe400078ec0ff */
        /* <DEDUP_REMOVED lines=18> */
[----:B------:R-:W-:Y:S02]  /*3de0*/  LOP3.LUT R2, R24, 0xff, RZ, 0xc0, !PT ;  /* 0x000000ff18027812 */ /* 0x000fe400078ec0ff */
[----:B------:R-:W-:Y:S02]  /*3df0*/  LOP3.LUT R15, R16, 0xff, RZ, 0xc0, !PT ;  /* 0x000000ff100f7812 */ /* 0x000fe400078ec0ff */
[----:B------:R-:W-:Y:S02]  /*3e00*/  PRMT R14, R24, 0x8880, RZ ;  /* 0x00008880180e7816 */ /* 0x000fe400000000ff */
[----:B------:R-:W-:Y:S02]  /*3e10*/  PRMT R18, R16, 0x8880, RZ ;  /* 0x0000888010127816 */ /* 0x000fe400000000ff */
[----:B------:R-:W-:Y:S01]  /*3e20*/  ISETP.NE.AND P1, PT, R15, R2, PT ;  /* 0x000000020f00720c */ /* 0x000fe20003f25270 */
[----:B------:R-:W-:Y:S01]  /*3e30*/  IMAD.MOV.U32 R2, RZ, RZ, R14 ;  /* 0x000000ffff027224 */ /* 0x000fe200078e000e */
[----:B------:R-:W-:Y:S01]  /*3e40*/  ISETP.GE.U32.AND P0, PT, R5, R0, PT ;  /* 0x000000000500720c */ /* 0x000fe20003f06070 */
[----:B------:R-:W-:-:S03]  /*3e50*/  IMAD.MOV.U32 R15, RZ, RZ, R18 ;  /* 0x000000ffff0f7224 */ /* 0x000fc600078e0012 */
[----:B------:R-:W-:Y:S02]  /*3e60*/  ISETP.GE.AND.EX P0, PT, R9, RZ, PT, P0 ;  /* 0x000000ff0900720c */ /* 0x000fe40003f06300 */
[----:B------:R-:W-:Y:S02]  /*3e70*/  ISETP.GT.AND P2, PT, R15, R2, PT ;  /* 0x000000020f00720c */ /* 0x000fe40003f44270 */
[----:B------:R-:W-:Y:S02]  /*3e80*/  IADD3 R15, PT, PT, R0, R19, RZ ;  /* 0x00000013000f7210 */ /* 0x000fe40007ffe0ff */
[----:B------:R-:W-:Y:S02]  /*3e90*/  SEL R2, RZ, 0xffffffff, P2 ;  /* 0xffffffffff027807 */ /* 0x000fe40001000000 */
[----:B------:R-:W-:Y:S02]  /*3ea0*/  @!P1 SEL R2, RZ, 0xffffffff, !P0 ;  /* 0xffffffffff029807 */ /* 0x000fe40004000000 */
[----:B------:R-:W-:-:S02]  /*3eb0*/  ISETP.GE.U32.AND P1, PT, R15, R12, PT ;  /* 0x0000000c0f00720c */ /* 0x000fc40003f26070 */
[----:B------:R-:W-:-:S04]  /*3ec0*/  LOP3.LUT R2, R2, 0x1, RZ, 0xc0, !PT ;  /* 0x0000000102027812 */ /* 0x000fc800078ec0ff */
[----:B------:R-:W-:-:S04]  /*3ed0*/  ISETP.NE.U32.AND P0, PT, R2, 0x1, PT ;  /* 0x000000010200780c */ /* 0x000fc80003f05070 */
[----:B------:R-:W-:Y:S02]  /*3ee0*/  SEL R16, R24, R16, !P0 ;  /* 0x0000001018107207 */ /* 0x000fe40004000000 */
[----:B------:R-:W-:Y:S02]  /*3ef0*/  SEL R5, R0, R5, !P0 ;  /* 0x0000000500057207 */ /* 0x000fe40004000000 */
[----:B------:R-:W-:Y:S01]  /*3f00*/  SEL R9, R9, RZ, P0 ;  /* 0x000000ff09097207 */ /* 0x000fe20000000000 */
[----:B------:R-:W-:Y:S06]  /*3f10*/  @P1 BRA `(.L_x_3244) ;  /* 0x0000000000941947 */ /* 0x000fec0003800000 */
        /* <DEDUP_REMOVED lines=37> */
.L_x_3244:
[----:B------:R-:W-:Y:S05]  /*4170*/  BSYNC.RECONVERGENT B1 ;  /* 0x0000000000017941 */ /* 0x000fea0003800200 */
.L_x_3243:
[C---:B------:R-:W-:Y:S02]  /*4180*/  LOP3.LUT R0, R16.reuse, 0xff, RZ, 0xc0, !PT ;  /* 0x000000ff10007812 */ /* 0x040fe400078ec0ff */
[C---:B0-----:R-:W-:Y:S02]  /*4190*/  LOP3.LUT R15, R17.reuse, 0xff, RZ, 0xc0, !PT ;  /* 0x000000ff110f7812 */ /* 0x041fe400078ec0ff */
        /* <DEDUP_REMOVED lines=44> */
[----:B------:R-:W-:Y:S02]  /*4460*/  SEL R0, R3, R4, !P0 ;  /* 0x0000000403007207 */ /* 0x000fe40004000000 */
[----:B------:R-:W-:Y:S01]  /*4470*/  PRMT R7, R11, 0x7610, R7 ;  /* 0x000076100b077816 */ /* 0x000fe20000000007 */
[----:B------:R-:W-:Y:S06]  /*4480*/  BRA `(.L_x_3216) ;  /* 0x0000009400287947 */ /* 0x000fec0003800000 */
.L_x_3236:
[----:B------:R-:W0:Y:S01]  /*4490*/  LDCU UR4, c[0x0][0x3a4] ;  /* 0x00007480ff0477ac */ /* 0x000e220008000800 */
[----:B------:R-:W1:Y:S01]  /*44a0*/  LDC.U8 R9, c[0x0][0x388] ;  /* 0x0000e200ff097b82 */ /* 0x000e620000000000 */
[----:B------:R-:W-:Y:S01]  /*44b0*/  BSSY.RECONVERGENT B1, `(.L_x_3245) ;  /* 0x0000441000017945 */ /* 0x000fe20003800200 */
[----:B------:R-:W-:-:S06]  /*44c0*/  IMAD.MOV.U32 R0, RZ, RZ, R18 ;  /* 0x000000ffff007224 */ /* 0x000fcc00078e0012 */
[----:B------:R-:W2:Y:S08]  /*44d0*/  LDC R6, c[0x0][0x390] ;  /* 0x0000e400ff067b82 */ /* 0x000eb00000000800 */
[----:B------:R-:W3:Y:S01]  /*44e0*/  LDC R24, c[0x0][0x394] ;  /* 0x0000e500ff187b82 */ /* 0x000ee20000000800 */
[----:B0-----:R-:W-:-:S04]  /*44f0*/  IMAD.U32 R13, RZ, RZ, UR4 ;  /* 0x00000004ff0d7e24 */ /* 0x001fc8000f8e00ff */
[----:B------:R-:W-:Y:S01]  /*4500*/  IMAD R3, R13, 0x3, R18 ;  /* 0x000000030d037824 */ /* 0x000fe200078e0212 */
[----:B-1----:R-:W-:-:S04]  /*4510*/  PRMT R2, R9, 0x7610, R2 ;  /* 0x0000761009027816 */ /* 0x002fc80000000002 */
[----:B------:R-:W-:Y:S02]  /*4520*/  ISETP.GE.U32.AND P0, PT, R3, R12, PT ;  /* 0x0000000c0300720c */ /* 0x000fe40003f06070 */
[C---:B------:R-:W-:Y:S02]  /*4530*/  PRMT R3, R9.reuse, 0x7610, R3 ;  /* 0x0000761009037816 */ /* 0x040fe40000000003 */
[C---:B------:R-:W-:Y:S02]  /*4540*/  PRMT R4, R9.reuse, 0x7610, R4 ;  /* 0x0000761009047816 */ /* 0x040fe40000000004 */
[----:B------:R-:W-:Y:S01]  /*4550*/  PRMT R5, R9, 0x7610, R5 ;  /* 0x0000761009057816 */ /* 0x000fe20000000005 */
[--C-:B--2---:R-:W-:Y:S01]  /*4560*/  IMAD.MOV.U32 R20, RZ, RZ, R6.reuse ;  /* 0x000000ffff147224 */ /* 0x104fe200078e0006 */
[----:B------:R-:W-:Y:S01]  /*4570*/  MOV R23, R6 ;  /* 0x0000000600177202 */ /* 0x000fe20000000f00 */
[----:B------:R-:W-:Y:S02]  /*4580*/  IMAD.MOV.U32 R22, RZ, RZ, R6 ;  /* 0x000000ffff167224 */ /* 0x000fe400078e0006 */
[----:B---3--:R-:W-:-:S02]  /*4590*/  IMAD.MOV.U32 R25, RZ, RZ, R24 ;  /* 0x000000ffff197224 */ /* 0x008fc400078e0018 */
[--C-:B------:R-:W-:Y:S02]  /*45a0*/  IMAD.MOV.U32 R26, RZ, RZ, R24.reuse ;  /* 0x000000ffff1a7224 */ /* 0x100fe400078e0018 */
[----:B------:R-:W-:Y:S01]  /*45b0*/  IMAD.MOV.U32 R27, RZ, RZ, R24 ;  /* 0x000000ffff1b7224 */ /* 0x000fe200078e0018 */
[----:B------:R-:W-:Y:S06]  /*45c0*/  @P0 BRA `(.L_x_3246) ;  /* 0x0000004000bc0947 */ /* 0x000fec0003800000 */
[----:B------:R-:W-:-:S13]  /*45d0*/  ISETP.NE.AND P1, PT, R8, RZ, PT ;  /* 0x000000ff0800720c */ /* 0x000fda0003f25270 */
[----:B------:R0:W5:Y:S01]  /*45e0*/  @!P1 LDG.E.U8 R7, desc[UR36][R14.64] ;  /* 0x000000240e079981 */ /* 0x000162000c1e1100 */
[----:B------:R-:W-:Y:S01]  /*45f0*/  VIADD R8, R8, 0xffffffff ;  /* 0xffffffff08087836 */ /* 0x000fe20000000000 */
[C---:B------:R-:W-:Y:S01]  /*4600*/  PRMT R2, R9.reuse, 0x7610, R2 ;  /* 0x0000761009027816 */ /* 0x040fe20000000002 */
[--C-:B------:R-:W-:Y:S01]  /*4610*/  IMAD.MOV.U32 R20, RZ, RZ, R6.reuse ;  /* 0x000000ffff147224 */ /* 0x100fe200078e0006 */
[C---:B------:R-:W-:Y:S01]  /*4620*/  PRMT R3, R9.reuse, 0x7610, R3 ;  /* 0x0000761009037816 */ /* 0x040fe20000000003 */
[----:B------:R-:W-:Y:S01]  /*4630*/  IMAD.MOV.U32 R23, RZ, RZ, R6 ;  /* 0x000000ffff177224 */ /* 0x000fe200078e0006 */
[----:B------:R-:W-:Y:S01]  /*4640*/  VIMNMX.U32 R8, PT, PT, R8, 0x18, PT ;  /* 0x0000001808087848 */ /* 0x000fe20003fe0000 */
[----:B------:R-:W-:Y:S01]  /*4650*/  IMAD.MOV.U32 R25, RZ, RZ, R24 ;  /* 0x000000ffff197224 */ /* 0x000fe200078e0018 */
[C---:B------:R-:W-:Y:S01]  /*4660*/  PRMT R4, R9.reuse, 0x7610, R4 ;  /* 0x0000761009047816 */ /* 0x040fe20000000004 */
[--C-:B------:R-:W-:Y:S01]  /*4670*/  IMAD.MOV.U32 R26, RZ, RZ, R24.reuse ;  /* 0x000000ffff1a7224 */ /* 0x100fe200078e0018 */
[----:B------:R-:W-:Y:S01]  /*4680*/  PRMT R5, R9, 0x7610, R5 ;  /* 0x0000761009057816 */ /* 0x000fe20000000005 */
[----:B------:R-:W-:Y:S01]  /*4690*/  IMAD.MOV.U32 R27, RZ, RZ, R24 ;  /* 0x000000ffff1b7224 */ /* 0x000fe200078e0018 */
[----:B------:R-:W-:Y:S01]  /*46a0*/  MOV R22, R6 ;  /* 0x0000000600167202 */ /* 0x000fe20000000f00 */
[----:B0-----:R-:W-:-:S07]  /*46b0*/  VIADD R8, R8, 0x1 ;  /* 0x0000000108087836 */ /* 0x001fce0000000000 */
.L_x_3252:
[----:B------:R-:W0:Y:S01]  /*46c0*/  LDCU UR4, c[0x0][0x3a4] ;  /* 0x00007480ff0477ac */ /* 0x000e220008000800 */
[C---:B-----5:R-:W-:Y:S02]  /*46d0*/  @!P1 PRMT R9, R7.reuse, 0x7610, R9 ;  /* 0x0000761007099816 */ /* 0x060fe40000000009 */
[C---:B------:R-:W-:Y:S02]  /*46e0*/  @!P1 PRMT R10, R7.reuse, 0x7610, R10 ;  /* 0x00007610070a9816 */ /* 0x040fe4000000000a */
[C---:B------:R-:W-:Y:S02]  /*46f0*/  @!P1 PRMT R11, R7.reuse, 0x7610, R11 ;  /* 0x00007610070b9816 */ /* 0x040fe4000000000b */
[----:B------:R-:W-:Y:S01]  /*4700*/  @!P1 PRMT R16, R7, 0x7610, R16 ;  /* 0x0000761007109816 */ /* 0x000fe20000000010 */
        /* <DEDUP_REMOVED lines=288> */
.L_x_3248:
[----:B------:R-:W-:Y:S01]  /*5910*/  IADD3 R10, P0, PT, R9, R14, RZ ;  /* 0x0000000e090a7210 */ /* 0x000fe20007f1e0ff */
[----:B0-----:R-:W-:Y:S01]  /*5920*/  VIADD R13, R0, UR4 ;  /* 0x00000004000d7c36 */ /* 0x001fe20008000000 */
[----:B------:R-:W0:Y:S03]  /*5930*/  LDCU UR52, c[0x0][0x3dc] ;  /* 0x00007b80ff3477ac */ /* 0x000e260008000800 */
[----:B------:R-:W-:-:S05]  /*5940*/  IMAD.X R11, RZ, RZ, R15, P0 ;  /* 0x000000ffff0b7224 */ /* 0x000fca00000e060f */
[----:B------:R1:W5:Y:S01]  /*5950*/  LDG.E.U8 R10, desc[UR36][R10.64] ;  /* 0x000000240a0a7981 */ /* 0x000362000c1e1100 */
        /* <DEDUP_REMOVED lines=225> */
.L_x_3249:
[----:B------:R-:W-:Y:S01]  /*6770*/  IADD3 R16, P0, PT, R9, R14, RZ ;  /* 0x0000000e09107210 */ /* 0x000fe20007f1e0ff */
[----:B------:R-:W-:Y:S01]  /*6780*/  VIADD R13, R13, UR4 ;  /* 0x000000040d0d7c36 */ /* 0x000fe20008000000 */
[----:B------:R-:W0:Y:S03]  /*6790*/  LDCU UR52, c[0x0][0x3dc] ;  /* 0x00007b80ff3477ac */ /* 0x000e260008000800 */
[----:B------:R-:W-:-:S05]  /*67a0*/  IMAD.X R17, RZ, RZ, R15, P0 ;  /* 0x000000ffff117224 */ /* 0x000fca00000e060f */
[----:B------:R1:W5:Y:S01]  /*67b0*/  LDG.E.U8 R9, desc[UR36][R16.64] ;  /* 0x0000002410097981 */ /* 0x000362000c1e1100 */
[----:B------:R-:W-:-:S04]  /*67c0*/  IMAD.MOV.U32 R12, RZ, RZ, RZ ;  /* 0x000000ffff0c7224 */ /* 0x000fc800078e00ff */
        /* <DEDUP_REMOVED lines=212> */
[----:B------:R-:W-:Y:S02]  /*7510*/  @P0 IMAD.MOV.U32 R16, RZ, RZ, RZ ;  /* 0x000000ffff100224 */ /* 0x000fe400078e00ff */
        /* <DEDUP_REMOVED lines=11> */
.L_x_3250:
[----:B------:R-:W-:Y:S01]  /*75d0*/  IADD3 R16, P0, PT, R11, R14, RZ ;  /* 0x0000000e0b107210 */ /* 0x000fe20007f1e0ff */
[----:B------:R-:W-:Y:S01]  /*75e0*/  VIADD R13, R13, UR4 ;  /* 0x000000040d0d7c36 */ /* 0x000fe20008000000 */
[----:B------:R-:W0:Y:S02]  /*75f0*/  LDCU UR52, c[0x0][0x3dc] ;  /* 0x00007b80ff3477ac */ /* 0x000e240008000800 */
[----:B------:R-:W-:-:S05]  /*7600*/  IADD3.X R17, PT, PT, RZ, R15, RZ, P0, !PT ;  /* 0x0000000fff117210 */ /* 0x000fca00007fe4ff */
        /* <DEDUP_REMOVED lines=226> */
.L_x_3251:
[----:B------:R-:W-:-:S05]  /*8430*/  IADD3 R18, P0, PT, R18, R14, RZ ;  /* 0x0000000e12127210 */ /* 0x000fca0007f1e0ff */
[----:B------:R-:W-:-:S05]  /*8440*/  IMAD.X R19, RZ, RZ, R15, P0 ;  /* 0x000000ffff137224 */ /* 0x000fca00000e060f */
[----:B------:R1:W5:Y:S03]  /*8450*/  LDG.E.U8 R16, desc[UR36][R18.64] ;  /* 0x0000002412107981 */ /* 0x000366000c1e1100 */
.L_x_3247:
[----:B-----5:R-:W-:Y:S02]  /*8460*/  PRMT R13, R10, 0x9910, RZ ;  /* 0x000099100a0d7816 */ /* 0x020fe400000000ff */
[----:B------:R-:W-:Y:S02]  /*8470*/  LOP3.LUT R12, R2, 0xff, RZ, 0xc0, !PT ;  /* 0x000000ff020c7812 */ /* 0x000fe400078ec0ff */
[----:B------:R-:W-:Y:S02]  /*8480*/  ISETP.GE.U32.AND P0, PT, R6, R0, PT ;  /* 0x000000000600720c */ /* 0x000fe40003f06070 */
[----:B------:R-:W-:Y:S02]  /*8490*/  ISETP.NE.AND P4, PT, R12, R13, PT ;  /* 0x0000000d0c00720c */ /* 0x000fe40003f85270 */
[----:B------:R-:W-:Y:S02]  /*84a0*/  PRMT R12, R10, 0x8880, RZ ;  /* 0x000088800a0c7816 */ /* 0x000fe400000000ff */
[----:B------:R-:W-:-:S02]  /*84b0*/  PRMT R13, R2, 0x8880, RZ ;  /* 0x00008880020d7816 */ /* 0x000fc400000000ff */
[----:B------:R-:W-:Y:S02]  /*84c0*/  ISETP.GE.AND.EX P0, PT, R24, RZ, PT, P0 ;  /* 0x000000ff1800720c */ /* 0x000fe40003f06300 */
[----:B------:R-:W-:Y:S02]  /*84d0*/  ISETP.GT.AND P5, PT, R13, R12, PT ;  /* 0x0000000c0d00720c */ /* 0x000fe40003fa4270 */
[----:B------:R-:W-:Y:S02]  /*84e0*/  PRMT R13, R9, 0x9910, RZ ;  /* 0x00009910090d7816 */ /* 0x000fe400000000ff */
[----:B------:R-:W-:Y:S02]  /*84f0*/  LOP3.LUT R12, R3, 0xff, RZ, 0xc0, !PT ;  /* 0x000000ff030c7812 */ /* 0x000fe400078ec0ff */
[----:B-1----:R-:W-:Y:S02]  /*8500*/  PRMT R19, R11, 0x9910, RZ ;  /* 0x000099100b137816 */ /* 0x002fe400000000ff */
[----:B------:R-:W-:-:S02]  /*8510*/  ISETP.NE.AND P3, PT, R12, R13, PT ;  /* 0x0000000d0c00720c */ /* 0x000fc40003f65270 */
[----:B------:R-:W-:Y:S02]  /*8520*/  PRMT R12, R9, 0x8880, RZ ;  /* 0x00008880090c7816 */ /* 0x000fe400000000ff */
[----:B------:R-:W-:-:S04]  /*8530*/  PRMT R13, R3, 0x8880, RZ ;  /* 0x00008880030d7816 */ /* 0x000fc800000000ff */
[----:B------:R-:W-:Y:S02]  /*8540*/  ISETP.GT.AND P2, PT, R13, R12, PT ;  /* 0x0000000c0d00720c */ /* 0x000fe40003f44270 */
[----:B0-----:R-:W-:Y:S01]  /*8550*/  MOV R13, UR4 ;  /* 0x00000004000d7c02 */ /* 0x001fe20008000f00 */
[----:B------:R-:W0:Y:S01]  /*8560*/  LDCU UR4, c[0x0][0x39c] ;  /* 0x00007380ff0477ac */ /* 0x000e220008000800 */
[----:B------:R-:W-:Y:S02]  /*8570*/  SEL R12, RZ, 0xffffffff, P5 ;  /* 0xffffffffff0c7807 */ /* 0x000fe40002800000 */
        /* <DEDUP_REMOVED lines=10> */
[----:B------:R-:W-:Y:S02]  /*8620*/  LOP3.LUT R0, R4, 0xff, RZ, 0xc0, !PT ;  /* 0x000000ff04007812 */ /* 0x000fe400078ec0ff */
[----:B------:R-:W-:Y:S02]  /*8630*/  ISETP.NE.U32.AND P2, PT, R12, 0x1, PT ;  /* 0x000000010c00780c */ /* 0x000fe40003f45070 */
[----:B------:R-:W-:Y:S02]  /*8640*/  ISETP.NE.AND P3, PT, R0, R19, PT ;  /* 0x000000130000720c */ /* 0x000fe40003f65270 */
[----:B------:R-:W-:Y:S01]  /*8650*/  SEL R20, R17, R20, !P2 ;  /* 0x0000001411147207 */ /* 0x000fe20005000000 */
[----:B------:R-:W-:Y:S01]  /*8660*/  IMAD.IADD R17, R13, 0x1, R17 ;  /* 0x000000010d117824 */ /* 0x000fe200078e0211 */
[----:B------:R-:W-:-:S02]  /*8670*/  PRMT R0, R11, 0x8880, RZ ;  /* 0x000088800b007816 */ /* 0x000fc400000000ff */
[----:B------:R-:W-:Y:S01]  /*8680*/  PRMT R19, R4, 0x8880, RZ ;  /* 0x0000888004137816 */ /* 0x000fe200000000ff */
[----:B------:R-:W-:Y:S01]  /*8690*/  IMAD.IADD R12, R17, 0x1, R13 ;  /* 0x00000001110c7824 */ /* 0x000fe200078e020d */
[----:B------:R-:W-:Y:S02]  /*86a0*/  ISETP.GE.U32.AND P0, PT, R22, R17, PT ;  /* 0x000000111600720c */ /* 0x000fe40003f06070 */
[----:B------:R-:W-:Y:S02]  /*86b0*/  ISETP.GT.AND P5, PT, R19, R0, PT ;  /* 0x000000001300720c */ /* 0x000fe40003fa4270 */
[----:B------:R-:W-:Y:S02]  /*86c0*/  ISETP.GE.AND.EX P0, PT, R26, RZ, PT, P0 ;  /* 0x000000ff1a00720c */ /* 0x000fe40003f06300 */
[----:B------:R-:W-:Y:S02]  /*86d0*/  SEL R0, RZ, 0xffffffff, P5 ;  /* 0xffffffffff007807 */ /* 0x000fe40002800000 */
[----:B------:R-:W-:-:S02]  /*86e0*/  @!P3 SEL R0, RZ, 0xffffffff, !P0 ;  /* 0xffffffffff00b807 */ /* 0x000fc40004000000 */
[----:B------:R-:W-:Y:S02]  /*86f0*/  PRMT R19, R16, 0x9910, RZ ;  /* 0x0000991010137816 */ /* 0x000fe400000000ff */
[----:B------:R-:W-:Y:S02]  /*8700*/  LOP3.LUT R0, R0, 0x1, RZ, 0xc0, !PT ;  /* 0x0000000100007812 */ /* 0x000fe400078ec0ff */
[----:B------:R-:W-:Y:S02]  /*8710*/  ISETP.GE.U32.AND P0, PT, R23, R12, PT ;  /* 0x0000000c1700720c */ /* 0x000fe40003f06070 */
[----:B------:R-:W-:Y:S02]  /*8720*/  ISETP.NE.U32.AND P3, PT, R0, 0x1, PT ;  /* 0x000000010000780c */ /* 0x000fe40003f65070 */
[----:B------:R-:W-:Y:S02]  /*8730*/  LOP3.LUT R0, R5, 0xff, RZ, 0xc0, !PT ;  /* 0x000000ff05007812 */ /* 0x000fe400078ec0ff */
[----:B------:R-:W-:-:S02]  /*8740*/  ISETP.GE.AND.EX P0, PT, R27, RZ, PT, P0 ;  /* 0x000000ff1b00720c */ /* 0x000fc40003f06300 */
[----:B------:R-:W-:Y:S02]  /*8750*/  ISETP.NE.AND P6, PT, R0, R19, PT ;  /* 0x000000130000720c */ /* 0x000fe40003fc5270 */
[----:B------:R-:W-:Y:S02]  /*8760*/  PRMT R0, R16, 0x8880, RZ ;  /* 0x0000888010007816 */ /* 0x000fe400000000ff */
[----:B------:R-:W-:Y:S02]  /*8770*/  PRMT R19, R5, 0x8880, RZ ;  /* 0x0000888005137816 */ /* 0x000fe400000000ff */
[----:B------:R-:W-:Y:S02]  /*8780*/  SEL R22, R17, R22, !P3 ;  /* 0x0000001611167207 */ /* 0x000fe40005800000 */
[----:B------:R-:W-:Y:S02]  /*8790*/  ISETP.GT.AND P5, PT, R19, R0, PT ;  /* 0x000000001300720c */ /* 0x000fe40003fa4270 */
[----:B------:R-:W-:-:S02]  /*87a0*/  SEL R2, R10, R2, !P4 ;  /* 0x000000020a027207 */ /* 0x000fc40006000000 */
[----:B------:R-:W-:Y:S02]  /*87b0*/  SEL R0, RZ, 0xffffffff, P5 ;  /* 0xffffffffff007807 */ /* 0x000fe40002800000 */
[----:B------:R-:W-:Y:S02]  /*87c0*/  @!P6 SEL R0, RZ, 0xffffffff, !P0 ;  /* 0xffffffffff00e807 */ /* 0x000fe40004000000 */
[----:B------:R-:W-:Y:S02]  /*87d0*/  SEL R24, R24, RZ, P4 ;  /* 0x000000ff18187207 */ /* 0x000fe40002000000 */
[----:B------:R-:W-:Y:S02]  /*87e0*/  LOP3.LUT R0, R0, 0x1, RZ, 0xc0, !PT ;  /* 0x0000000100007812 */ /* 0x000fe400078ec0ff */
[----:B------:R-:W-:Y:S02]  /*87f0*/  SEL R3, R9, R3, !P2 ;  /* 0x0000000309037207 */ /* 0x000fe40005000000 */
[----:B------:R-:W-:Y:S01]  /*8800*/  ISETP.NE.U32.AND P0, PT, R0, 0x1, PT ;  /* 0x000000010000780c */ /* 0x000fe20003f05070 */
[----:B------:R-:W-:Y:S01]  /*8810*/  IMAD.IADD R0, R12, 0x1, R13 ;  /* 0x000000010c007824 */ /* 0x000fe200078e020d */
[----:B------:R-:W-:-:S02]  /*8820*/  SEL R25, R25, RZ, P2 ;  /* 0x000000ff19197207 */ /* 0x000fc40001000000 */
[----:B------:R-:W-:Y:S01]  /*8830*/  SEL R23, R12, R23, !P0 ;  /* 0x000000170c177207 */ /* 0x000fe20004000000 */
[----:B------:R-:W-:Y:S01]  /*8840*/  IMAD R17, R13, 0x3, R0 ;  /* 0x000000030d117824 */ /* 0x000fe200078e0200 */
[----:B0-----:R-:W-:Y:S02]  /*8850*/  MOV R12, UR4 ;  /* 0x00000004000c7c02 */ /* 0x001fe40008000f00 */
[----:B------:R-:W-:Y:S02]  /*8860*/  SEL R4, R11, R4, !P3 ;  /* 0x000000040b047207 */ /* 0x000fe40005800000 */
[----:B------:R-:W-:Y:S02]  /*8870*/  ISETP.GE.U32.AND P5, PT, R17, R12, PT ;  /* 0x0000000c1100720c */ /* 0x000fe40003fa6070 */
[----:B------:R-:W-:Y:S02]  /*8880*/  SEL R26, R26, RZ, P3 ;  /* 0x000000ff1a1a7207 */ /* 0x000fe40001800000 */
[----:B------:R-:W-:-:S02]  /*8890*/  SEL R5, R16, R5, !P0 ;  /* 0x0000000510057207 */ /* 0x000fc40004000000 */
[----:B------:R-:W-:-:S07]  /*88a0*/  SEL R27, R27, RZ, P0 ;  /* 0x000000ff1b1b7207 */ /* 0x000fce0000000000 */
[----:B------:R-:W-:Y:S05]  /*88b0*/  @!P5 BRA `(.L_x_3252) ;  /* 0xffffffbc0080d947 */ /* 0x000fea000383ffff */
.L_x_3246:
[----:B------:R-:W-:Y:S05]  /*88c0*/  BSYNC.RECONVERGENT B1 ;  /* 0x0000000000017941 */ /* 0x000fea0003800200 */
.L_x_3245:
[----:B------:R-:W-:Y:S01]  /*88d0*/  PRMT R8, R9, 0x7610, R8 ;  /* 0x0000761009087816 */ /* 0x000fe20000000008 */
[----:B------:R-:W-:Y:S01]  /*88e0*/  BSSY.RECONVERGENT B1, `(.L_x_3253) ;  /* 0x0000481000017945 */ /* 0x000fe20003800200 */
[----:B------:R-:W-:Y:S02]  /*88f0*/  PRMT R7, R16, 0x7610, R7 ;  /* 0x0000761010077816 */ /* 0x000fe40000000007 */
[----:B------:R-:W-:Y:S01]  /*8900*/  ISETP.GE.U32.AND P0, PT, R0, R12, PT ;  /* 0x0000000c0000720c */ /* 0x000fe20003f06070 */
[----:B------:R0:W-:Y:S01]  /*8910*/  STL.S16 [R1+0x4], R8 ;  /* 0x0000040801007387 */ /* 0x0001e20000100600 */
[----:B------:R-:W-:Y:S02]  /*8920*/  PRMT R18, R10, 0x7610, R18 ;  /* 0x000076100a127816 */ /* 0x000fe40000000012 */
[----:B------:R-:W-:Y:S01]  /*8930*/  PRMT R19, R11, 0x7610, R19 ;  /* 0x000076100b137816 */ /* 0x000fe20000000013 */
[----:B------:R0:W-:Y:S08]  /*8940*/  STL.S16 [R1], R7 ;  /* 0x0000000701007387 */ /* 0x0001f00000100600 */
[----:B------:R-:W-:Y:S05]  /*8950*/  @P0 BRA `(.L_x_3254) ;  /* 0x0000004400e40947 */ /* 0x000fea0003800000 */
[----:B0-----:R-:W0:Y:S01]  /*8960*/  LDC R7, c[0x0][0x3d8] ;  /* 0x0000f600ff077b82 */ /* 0x001e220000000800 */
        /* <DEDUP_REMOVED lines=280> */
.L_x_3256:
[----:B------:R-:W-:-:S07]  /*9af0*/  IMAD.MOV.U32 R9, RZ, RZ, RZ ;  /* 0x000000ffff097224 */ /* 0x000fce00078e00ff */
.L_x_3255:
[----:B------:R-:W0:Y:S02]  /*9b00*/  LDCU.64 UR4, c[0x0][0x768] ;  /* 0x0000ed00ff0477ac */ /* 0x000e240008000a00 */
[----:B0-----:R-:W-:-:S04]  /*9b10*/  IADD3 R21, P1, PT, R21, UR4, RZ ;  /* 0x0000000415157c10 */ /* 0x001fc8000ff3e0ff */
[----:B------:R-:W-:Y:S02]  /*9b20*/  IADD3.X R11, PT, PT, RZ, UR5, RZ, P1, !PT ;  /* 0x00000005ff0b7c10 */ /* 0x000fe40008ffe4ff */
[----:B------:R-:W-:-:S03]  /*9b30*/  IADD3 R8, P1, PT, R8, R21, RZ ;  /* 0x0000001508087210 */ /* 0x000fc60007f3e0ff */
[----:B------:R0:W-:Y:S02]  /*9b40*/  STL [R1+0x8], R11 ;  /* 0x0000080b01007387 */ /* 0x0001e40000100800 */
[----:B------:R-:W-:-:S05]  /*9b50*/  IMAD.X R9, R9, 0x1, R11, P1 ;  /* 0x0000000109097824 */ /* 0x000fca00008e060b */
[----:B------:R1:W5:Y:S01]  /*9b60*/  LDG.E.U8 R18, desc[UR36][R8.64] ;  /* 0x0000002408127981 */ /* 0x000362000c1e1100 */
[----:B0-----:R-:W-:-:S05]  /*9b70*/  IMAD.IADD R11, R0, 0x1, R13 ;  /* 0x00000001000b7824 */ /* 0x001fca00078e020d */
        /* <DEDUP_REMOVED lines=279> */
.L_x_3258:
[----:B------:R-:W-:-:S07]  /*acf0*/  IMAD.MOV.U32 R9, RZ, RZ, RZ ;  /* 0x000000ffff097224 */ /* 0x000fce00078e00ff */
.L_x_3257:
[----:B------:R-:W2:Y:S01]  /*ad00*/  LDL R14, [R1+0x8] ;  /* 0x00000800010e7983 */ /* 0x000ea20000100800 */
[----:B------:R-:W-:-:S04]  /*ad10*/  IADD3 R8, P1, PT, R8, R21, RZ ;  /* 0x0000001508087210 */ /* 0x000fc80007f3e0ff */
[----:B--2---:R-:W-:-:S05]  /*ad20*/  IADD3.X R9, PT, PT, R9, R14, RZ, P1, !PT ;  /* 0x0000000e09097210 */ /* 0x004fca0000ffe4ff */
[----:B------:R-:W2:Y:S01]  /*ad30*/  LDG.E.U8 R8, desc[UR36][R8.64] ;  /* 0x0000002408087981 */ /* 0x000ea2000c1e1100 */
[----:B------:R-:W-:-:S05]  /*ad40*/  IMAD.IADD R11, R11, 0x1, R13 ;  /* 0x000000010b0b7824 */ /* 0x000fca00078e020d */
[----:B------:R-:W-:Y:S01]  /*ad50*/  ISETP.GE.U32.AND P1, PT, R11, R12, PT ;  /* 0x0000000c0b00720c */ /* 0x000fe20003f26070 */
[----:B--2---:R1:W-:-:S12]  /*ad60*/  STL [R1+0x4], R8 ;  /* 0x0000040801007387 */ /* 0x0043d80000100800 */
        /* <DEDUP_REMOVED lines=278> */
.L_x_3260:
[----:B------:R-:W-:-:S07]  /*bed0*/  IMAD.MOV.U32 R9, RZ, RZ, RZ ;  /* 0x000000ffff097224 */ /* 0x000fce00078e00ff */
.L_x_3259:
[----:B------:R-:W2:Y:S01]  /*bee0*/  LDL R16, [R1+0x8] ;  /* 0x0000080001107983 */ /* 0x000ea20000100800 */
[----:B------:R-:W-:Y:S02]  /*bef0*/  IADD3 R8, P1, PT, R8, R21, RZ ;  /* 0x0000001508087210 */ /* 0x000fe40007f3e0ff */
[----:B------:R-:W-:-:S03]  /*bf00*/  IADD3 R11, PT, PT, R11, R13, RZ ;  /* 0x0000000d0b0b7210 */ /* 0x000fc60007ffe0ff */
[----:B--2---:R-:W-:-:S05]  /*bf10*/  IMAD.X R9, R9, 0x1, R16, P1 ;  /* 0x0000000109097824 */ /* 0x004fca00008e0610 */
[----:B------:R2:W5:Y:S01]  /*bf20*/  LDG.E.U8 R19, desc[UR36][R8.64] ;  /* 0x0000002408137981 */ /* 0x000562000c1e1100 */
[----:B------:R-:W-:-:S13]  /*bf30*/  ISETP.GE.U32.AND P1, PT, R11, R12, PT ;  /* 0x0000000c0b00720c */ /* 0x000fda0003f26070 */
[----:B--2---:R-:W-:Y:S05]  /*bf40*/  @P1 BRA `(.L_x_3254) ;  /* 0x0000001000681947 */ /* 0x004fea0003800000 */
        /* <DEDUP_REMOVED lines=277> */
.L_x_3262:
[----:B------:R-:W-:-:S07]  /*d0a0*/  IMAD.MOV.U32 R9, RZ, RZ, RZ ;  /* 0x000000ffff097224 */ /* 0x000fce00078e00ff */
.L_x_3261:
[----:B------:R-:W-:-:S05]  /*d0b0*/  IADD3 R8, P0, PT, R8, R21, RZ ;  /* 0x0000001508087210 */ /* 0x000fca0007f1e0ff */
[----:B------:R-:W-:-:S05]  /*d0c0*/  IMAD.X R9, R9, 0x1, R16, P0 ;  /* 0x0000000109097824 */ /* 0x000fca00000e0610 */
[----:B------:R-:W2:Y:S04]  /*d0d0*/  LDG.E.U8 R7, desc[UR36][R8.64] ;  /* 0x0000002408077981 */ /* 0x000ea8000c1e1100 */
[----:B--2---:R2:W-:Y:S02]  /*d0e0*/  STL [R1], R7 ;  /* 0x0000000701007387 */ /* 0x0045e40000100800 */
.L_x_3254:
[----:B------:R-:W-:Y:S05]  /*d0f0*/  BSYNC.RECONVERGENT B1 ;  /* 0x0000000000017941 */ /* 0x000fea0003800200 */
.L_x_3253:
[----:B------:R-:W-:Y:S01]  /*d100*/  ISETP.GE.U32.AND P0, PT, R0, R12, PT ;  /* 0x0000000c0000720c */ /* 0x000fe20003f06070 */
[----:B------:R-:W-:-:S12]  /*d110*/  BSSY.RECONVERGENT B1, `(.L_x_3263) ;  /* 0x0000051000017945 */ /* 0x000fd80003800200 */
[----:B------:R-:W-:Y:S05]  /*d120*/  @P0 BRA `(.L_x_3264) ;  /* 0x00000004003c0947 */ /* 0x000fea0003800000 */
[----:B0-2--5:R-:W-:Y:S02]  /*d130*/  LOP3.LUT R7, R18, 0xff, RZ, 0xc0, !PT ;  /* 0x000000ff12077812 */ /* 0x025fe400078ec0ff */
[----:B-1----:R-:W-:Y:S02]  /*d140*/  LOP3.LUT R8, R2, 0xff, RZ, 0xc0, !PT ;  /* 0x000000ff02087812 */ /* 0x002fe400078ec0ff */
[----:B------:R-:W-:Y:S02]  /*d150*/  PRMT R9, R18, 0x8880, RZ ;  /* 0x0000888012097816 */ /* 0x000fe400000000ff */
[----:B------:R-:W-:Y:S02]  /*d160*/  PRMT R10, R2, 0x8880, RZ ;  /* 0x00008880020a7816 */ /* 0x000fe400000000ff */
[----:B------:R-:W-:Y:S01]  /*d170*/  ISETP.NE.AND P1, PT, R8, R7, PT ;  /* 0x000000070800720c */ /* 0x000fe20003f25270 */
[----:B------:R-:W-:Y:S01]  /*d180*/  IMAD.MOV.U32 R7, RZ, RZ, R9 ;  /* 0x000000ffff077224 */ /* 0x000fe200078e0009 */
[----:B------:R-:W-:-:S02]  /*d190*/  MOV R8, R10 ;  /* 0x0000000a00087202 */ /* 0x000fc40000000f00 */
[----:B------:R-:W-:Y:S02]  /*d1a0*/  ISETP.GE.U32.AND P0, PT, R6, R0, PT ;  /* 0x000000000600720c */ /* 0x000fe40003f06070 */
[----:B------:R-:W-:Y:S02]  /*d1b0*/  ISETP.GT.AND P2, PT, R8, R7, PT ;  /* 0x000000070800720c */ /* 0x000fe40003f44270 */
[----:B------:R-:W-:Y:S02]  /*d1c0*/  ISETP.GE.AND.EX P0, PT, R24, RZ, PT, P0 ;  /* 0x000000ff1800720c */ /* 0x000fe40003f06300 */
[----:B------:R-:W-:-:S03]  /*d1d0*/  SEL R7, RZ, 0xffffffff, P2 ;  /* 0xffffffffff077807 */ /* 0x000fc60001000000 */
        /* <DEDUP_REMOVED lines=9> */
[----:B------:R-:W2:Y:S01]  /*d270*/  LDL.LU R11, [R1+0x4] ;  /* 0x00000400010b7983 */ /* 0x000ea20000300800 */
[C---:B------:R-:W-:Y:S02]  /*d280*/  LOP3.LUT R9, R3.reuse, 0xff, RZ, 0xc0, !PT ;  /* 0x000000ff03097812 */ /* 0x040fe400078ec0ff */
[----:B------:R-:W-:Y:S02]  /*d290*/  PRMT R10, R3, 0x8880, RZ ;  /* 0x00008880030a7816 */ /* 0x000fe400000000ff */
[----:B------:R-:W-:-:S04]  /*d2a0*/  ISETP.GE.U32.AND P0, PT, R20, R7, PT ;  /* 0x000000071400720c */ /* 0x000fc80003f06070 */
[----:B------:R-:W-:Y:S02]  /*d2b0*/  ISETP.GE.AND.EX P0, PT, R25, RZ, PT, P0 ;  /* 0x000000ff1900720c */ /* 0x000fe40003f06300 */
[C---:B--2---:R-:W-:Y:S02]  /*d2c0*/  LOP3.LUT R0, R11.reuse, 0xff, RZ, 0xc0, !PT ;  /* 0x000000ff0b007812 */ /* 0x044fe400078ec0ff */
[----:B------:R-:W-:Y:S02]  /*d2d0*/  PRMT R8, R11, 0x8880, RZ ;  /* 0x000088800b087816 */ /* 0x000fe400000000ff */
[----:B------:R-:W-:Y:S01]  /*d2e0*/  ISETP.NE.AND P1, PT, R9, R0, PT ;  /* 0x000000000900720c */ /* 0x000fe20003f25270 */
[----:B------:R-:W-:Y:S02]  /*d2f0*/  IMAD.MOV.U32 R9, RZ, RZ, R10 ;  /* 0x000000ffff097224 */ /* 0x000fe400078e000a */
[----:B------:R-:W-:-:S05]  /*d300*/  IMAD.MOV.U32 R0, RZ, RZ, R8 ;  /* 0x000000ffff007224 */ /* 0x000fca00078e0008 */
        /* <DEDUP_REMOVED lines=49> */
.L_x_3264:
[----:B------:R-:W-:Y:S05]  /*d620*/  BSYNC.RECONVERGENT B1 ;  /* 0x0000000000017941 */ /* 0x000fea0003800200 */
.L_x_3263:
[----:B------:R-:W-:Y:S02]  /*d630*/  LOP3.LUT R0, R3, 0xff, RZ, 0xc0, !PT ;  /* 0x000000ff03007812 */ /* 0x000fe400078ec0ff */
[C---:B0-2---:R-:W-:Y:S02]  /*d640*/  LOP3.LUT R7, R2.reuse, 0xff, RZ, 0xc0, !PT ;  /* 0x000000ff02077812 */ /* 0x045fe400078ec0ff */
[----:B------:R-:W-:Y:S02]  /*d650*/  PRMT R9, R2, 0x8880, RZ ;  /* 0x0000888002097816 */ /* 0x000fe400000000ff */
[----:B------:R-:W-:Y:S02]  /*d660*/  ISETP.NE.AND P1, PT, R7, R0, PT ;  /* 0x000000000700720c */ /* 0x000fe40003f25270 */
[----:B-1----:R-:W-:Y:S01]  /*d670*/  PRMT R8, R3, 0x8880, RZ ;  /* 0x0000888003087816 */ /* 0x002fe200000000ff */
        /* <DEDUP_REMOVED lines=42> */
[----:B------:R-:W-:-:S07]  /*d920*/  PRMT R7, R4, 0x7610, R7 ;  /* 0x0000761004077816 */ /* 0x000fce0000000007 */
.L_x_3216:
[----:B------:R-:W-:Y:S05]  /*d930*/  BSYNC.RECONVERGENT B0 ;  /* 0x0000000000007941 */ /* 0x000fea0003800200 */
.L_x_3215:
[----:B------:R-:W1:Y:S01]  /*d940*/  LDCU UR4, c[0x0][0x3b4] ;  /* 0x00007680ff0477ac */ /* 0x000e620008000800 */
[----:B------:R-:W2:Y:S01]  /*d950*/  S2R R4, SR_TID.X ;  /* 0x0000000000047919 */ /* 0x000ea20000002100 */
[----:B------:R-:W3:Y:S01]  /*d960*/  S2R R5, SR_TID.Y ;  /* 0x0000000000057919 */ /* 0x000ee20000002200 */
[----:B-1----:R-:W-:-:S09]  /*d970*/  UISETP.NE.AND UP0, UPT, UR4, URZ, UPT ;  /* 0x000000ff0400728c */ /* 0x002fd2000bf05270 */
[----:B------:R-:W-:Y:S05]  /*d980*/  BRA.U !UP0, `(.L_x_3265) ;  /* 0x0000000108bc7547 */ /* 0x000fea000b800000 */
[----:B------:R-:W1:Y:S01]  /*d990*/  S2UR UR5, SR_CgaCtaId ;  /* 0x00000000000579c3 */ /* 0x000e620000008800 */
[----:B------:R-:W2:Y:S01]  /*d9a0*/  LDCU UR8, c[0x0][0x360] ;  /* 0x00006c00ff0877ac */ /* 0x000ea20008000800 */
[----:B------:R-:W-:Y:S01]  /*d9b0*/  IMAD.MOV.U32 R26, RZ, RZ, R0 ;  /* 0x000000ffff1a7224 */ /* 0x000fe200078e0000 */
[----:B------:R-:W-:Y:S01]  /*d9c0*/  UMOV UR4, 0x400 ;  /* 0x0000040000047882 */ /* 0x000fe20000000000 */
[----:B------:R-:W4:Y:S01]  /*d9d0*/  LDCU UR6, c[0x0][0x364] ;  /* 0x00006c80ff0677ac */ /* 0x000f220008000800 */
[----:B------:R-:W-:Y:S01]  /*d9e0*/  UIADD3 UR4, UPT, UPT, UR4, 0x10, URZ ;  /* 0x0000001004047890 */ /* 0x000fe2000fffe0ff */
[----:B--23--:R-:W-:-:S03]  /*d9f0*/  IMAD R2, R5, UR8, R4 ;  /* 0x0000000805027c24 */ /* 0x00cfc6000f8e0204 */
[----:B-1----:R-:W-:Y:S02]  /*da00*/  ULEA UR4, UR5, UR4, 0x18 ;  /* 0x0000000405047291 */ /* 0x002fe4000f8ec0ff */
[----:B----4-:R-:W-:-:S04]  /*da10*/  UISETP.GE.U32.AND UP0, UPT, UR6, 0x2, UPT ;  /* 0x000000020600788c */ /* 0x010fc8000bf06070 */
[----:B------:R-:W-:-:S05]  /*da20*/  LEA R9, R2, UR4, 0x4 ;  /* 0x0000000402097c11 */ /* 0x000fca000f8e20ff */
[----:B------:R1:W-:Y:S04]  /*da30*/  STS.64 [R9+0x8], R26 ;  /* 0x0000081a09007388 */ /* 0x0003e80000000a00 */
[----:B------:R1:W-:Y:S01]  /*da40*/  STS.U8 [R9], R7 ;  /* 0x0000000709007388 */ /* 0x0003e20000000000 */
[----:B------:R-:W-:Y:S05]  /*da50*/  BRA.U !UP0, `(.L_x_3265) ;  /* 0x0000000108887547 */ /* 0x000fea000b800000 */
[----:B------:R-:W-:-:S05]  /*da60*/  UMOV UR5, UR6 ;  /* 0x0000000600057c82 */ /* 0x000fca0008000000 */
.L_x_3268:
[----:B------:R-:W-:Y:S01]  /*da70*/  USHF.R.U32.HI UR7, URZ, 0x1, UR5 ;  /* 0x00000001ff077899 */ /* 0x000fe20008011605 */
[----:B------:R-:W-:Y:S05]  /*da80*/  BAR.SYNC.DEFER_BLOCKING 0x0 ;  /* 0x0000000000007b1d */ /* 0x000fea0000010000 */
[----:B------:R-:W-:Y:S01]  /*da90*/  VIADD R3, R5, UR7 ;  /* 0x0000000705037c36 */ /* 0x000fe20008000000 */
[----:B------:R-:W-:Y:S04]  /*daa0*/  BSSY.RECONVERGENT B0, `(.L_x_3266) ;  /* 0x000001a000007945 */ /* 0x000fe80003800200 */
[----:B------:R-:W-:-:S04]  /*dab0*/  ISETP.GE.U32.AND P0, PT, R3, UR6, PT ;  /* 0x0000000603007c0c */ /* 0x000fc8000bf06070 */
[----:B------:R-:W-:-:S13]  /*dac0*/  ISETP.GE.U32.OR P0, PT, R5, UR7, P0 ;  /* 0x0000000705007c0c */ /* 0x000fda0008706470 */
[----:B--2---:R-:W-:Y:S05]  /*dad0*/  @P0 BRA `(.L_x_3267) ;  /* 0x0000000000580947 */ /* 0x004fea0003800000 */
[----:B------:R-:W-:Y:S01]  /*dae0*/  IMAD R2, R3, UR8, R4 ;  /* 0x0000000803027c24 */ /* 0x000fe2000f8e0204 */
[C---:B------:R-:W-:Y:S02]  /*daf0*/  LOP3.LUT R11, R7.reuse, 0xff, RZ, 0xc0, !PT ;  /* 0x000000ff070b7812 */ /* 0x040fe400078ec0ff */
[----:B------:R-:W-:Y:S02]  /*db00*/  PRMT R13, R7, 0x8880, RZ ;  /* 0x00008880070d7816 */ /* 0x000fe400000000ff */
[----:B------:R-:W-:-:S05]  /*db10*/  LEA R6, R2, UR4, 0x4 ;  /* 0x0000000402067c11 */ /* 0x000fca000f8e20ff */
[----:B------:R-:W2:Y:S04]  /*db20*/  LDS.S8 R8, [R6] ;  /* 0x0000000006087984 */ /* 0x000ea80000000200 */
[----:B------:R-:W3:Y:S01]  /*db30*/  LDS.64 R2, [R6+0x8] ;  /* 0x0000080006027984 */ /* 0x000ee20000000a00 */
[----:B--2---:R-:W-:Y:S02]  /*db40*/  LOP3.LUT R10, R8, 0xff, RZ, 0xc0, !PT ;  /* 0x000000ff080a7812 */ /* 0x004fe400078ec0ff */
[----:B------:R-:W-:Y:S02]  /*db50*/  ISETP.GT.AND P2, PT, R13, R8, PT ;  /* 0x000000080d00720c */ /* 0x000fe40003f44270 */
[----:B------:R-:W-:Y:S02]  /*db60*/  ISETP.NE.AND P1, PT, R11, R10, PT ;  /* 0x0000000a0b00720c */ /* 0x000fe40003f25270 */
[----:B---3--:R-:W-:-:S02]  /*db70*/  ISETP.GE.U32.AND P0, PT, R0, R2, PT ;  /* 0x000000020000720c */ /* 0x008fc40003f06070 */
[----:B------:R-:W-:Y:S02]  /*db80*/  SEL R10, RZ, 0xffffffff, P2 ;  /* 0xffffffffff0a7807 */ /* 0x000fe40001000000 */
[----:B------:R-:W-:-:S07]  /*db90*/  ISETP.GE.AND.EX P0, PT, R27, R3, PT, P0 ;  /* 0x000000031b00720c */ /* 0x000fce0003f06300 */
[----:B------:R-:W-:-:S04]  /*dba0*/  @!P1 SEL R10, RZ, 0xffffffff, !P0 ;  /* 0xffffffffff0a9807 */ /* 0x000fc80004000000 */
[----:B------:R-:W-:-:S04]  /*dbb0*/  LOP3.LUT R10, R10, 0x1, RZ, 0xc0, !PT ;  /* 0x000000010a0a7812 */ /* 0x000fc800078ec0ff */
[----:B------:R-:W-:-:S04]  /*dbc0*/  ISETP.NE.U32.AND P0, PT, R10, 0x1, PT ;  /* 0x000000010a00780c */ /* 0x000fc80003f05070 */
[----:B------:R-:W-:Y:S02]  /*dbd0*/  SEL R0, R2, R0, !P0 ;  /* 0x0000000002007207 */ /* 0x000fe40004000000 */
[----:B------:R-:W-:Y:S02]  /*dbe0*/  SEL R8, R8, R7, !P0 ;  /* 0x0000000708087207 */ /* 0x000fe40004000000 */
[----:B-1----:R-:W-:Y:S01]  /*dbf0*/  SEL R27, R3, R27, !P0 ;  /* 0x0000001b031b7207 */ /* 0x002fe20004000000 */
[----:B------:R-:W-:Y:S01]  /*dc00*/  IMAD.MOV.U32 R26, RZ, RZ, R0 ;  /* 0x000000ffff1a7224 */ /* 0x000fe200078e0000 */
[----:B------:R-:W-:Y:S01]  /*dc10*/  PRMT R7, R8, 0x7610, R7 ;  /* 0x0000761008077816 */ /* 0x000fe20000000007 */
[----:B------:R2:W-:Y:S04]  /*dc20*/  STS.U8 [R9], R8 ;  /* 0x0000000809007388 */ /* 0x0005e80000000000 */
[----:B------:R2:W-:Y:S02]  /*dc30*/  STS.64 [R9+0x8], R26 ;  /* 0x0000081a09007388 */ /* 0x0005e40000000a00 */
.L_x_3267:
[----:B------:R-:W-:Y:S05]  /*dc40*/  BSYNC.RECONVERGENT B0 ;  /* 0x0000000000007941 */ /* 0x000fea0003800200 */
.L_x_3266:
[----:B------:R-:W-:-:S03]  /*dc50*/  UISETP.GT.U32.AND UP0, UPT, UR5, 0x3, UPT ;  /* 0x000000030500788c */ /* 0x000fc6000bf04070 */
[----:B------:R-:W-:-:S06]  /*dc60*/  UMOV UR5, UR7 ;  /* 0x0000000700057c82 */ /* 0x000fcc0008000000 */
[----:B------:R-:W-:Y:S05]  /*dc70*/  BRA.U UP0, `(.L_x_3268) ;  /* 0xfffffffd007c7547 */ /* 0x000fea000b83ffff */
.L_x_3265:
[----:B------:R-:W4:Y:S02]  /*dc80*/  LDCU UR4, c[0x0][0x3b0] ;  /* 0x00007600ff0477ac */ /* 0x000f240008000800 */
[----:B----4-:R-:W-:-:S09]  /*dc90*/  UISETP.NE.AND UP0, UPT, UR4, URZ, UPT ;  /* 0x000000ff0400728c */ /* 0x010fd2000bf05270 */
[----:B------:R-:W-:Y:S05]  /*dca0*/  BRA.U !UP0, `(.L_x_3269) ;  /* 0x0000000508307547 */ /* 0x000fea000b800000 */
[----:B------:R-:W4:Y:S02]  /*dcb0*/  LDCU UR5, c[0x0][0x360] ;  /* 0x00006c00ff0577ac */ /* 0x000f240008000800 */
[----:B----4-:R-:W-:Y:S02]  /*dcc0*/  UISETP.GE.U32.AND UP0, UPT, UR5, 0x21, UPT ;  /* 0x000000210500788c */ /* 0x010fe4000bf06070 */
[----:B------:R-:W-:-:S07]  /*dcd0*/  UMOV UR4, UR5 ;  /* 0x0000000500047c82 */ /* 0x000fce0008000000 */
[----:B------:R-:W-:Y:S05]  /*dce0*/  BRA.U !UP0, `(.L_x_3270) ;  /* 0x0000000108b47547 */ /* 0x000fea000b800000 */
[----:B------:R-:W4:Y:S01]  /*dcf0*/  S2UR UR6, SR_CgaCtaId ;  /* 0x00000000000679c3 */ /* 0x000f220000008800 */
[----:B------:R-:W-:Y:S01]  /*dd00*/  UMOV UR4, 0x400 ;  /* 0x0000040000047882 */ /* 0x000fe20000000000 */
[----:B--23--:R-:W-:Y:S01]  /*dd10*/  IMAD R2, R5, UR5, R4 ;  /* 0x0000000505027c24 */ /* 0x00cfe2000f8e0204 */
[----:B------:R-:W-:Y:S01]  /*dd20*/  UIADD3 UR4, UPT, UPT, UR4, 0x10, URZ ;  /* 0x0000001004047890 */ /* 0x000fe2000fffe0ff */
[----:B-1----:R-:W-:Y:S01]  /*dd30*/  MOV R26, R0 ;  /* 0x00000000001a7202 */ /* 0x002fe20000000f00 */
[----:B------:R-:W-:Y:S02]  /*dd40*/  UISETP.GE.U32.AND UP0, UPT, UR5, 0x40, UPT ;  /* 0x000000400500788c */ /* 0x000fe4000bf06070 */
[----:B----4-:R-:W-:-:S06]  /*dd50*/  ULEA UR4, UR6, UR4, 0x18 ;  /* 0x0000000406047291 */ /* 0x010fcc000f8ec0ff */
[----:B------:R-:W-:Y:S01]  /*dd60*/  LEA R9, R2, UR4, 0x4 ;  /* 0x0000000402097c11 */ /* 0x000fe2000f8e20ff */
[----:B------:R-:W-:-:S04]  /*dd70*/  UMOV UR4, 0x20 ;  /* 0x0000002000047882 */ /* 0x000fc80000000000 */
[----:B------:R4:W-:Y:S04]  /*dd80*/  STS.64 [R9+0x8], R26 ;  /* 0x0000081a09007388 */ /* 0x0009e80000000a00 */
[----:B------:R4:W-:Y:S01]  /*dd90*/  STS.U8 [R9], R7 ;  /* 0x0000000709007388 */ /* 0x0009e20000000000 */
[----:B------:R-:W-:Y:S05]  /*dda0*/  BRA.U !UP0, `(.L_x_3270) ;  /* 0x0000000108847547 */ /* 0x000fea000b800000 */
[----:B------:R-:W-:-:S07]  /*ddb0*/  IMAD.U32 R2, RZ, RZ, UR5 ;  /* 0x00000005ff027e24 */ /* 0x000fce000f8e00ff */
.L_x_3273:
        /* <DEDUP_REMOVED lines=8> */
[----:B------:R-:W-:Y:S01]  /*de40*/  IMAD R6, R11, 0x10, R9 ;  /* 0x000000100b067824 */ /* 0x000fe200078e0209 */
[C---:B------:R-:W-:Y:S02]  /*de50*/  LOP3.LUT R13, R7.reuse, 0xff, RZ, 0xc0, !PT ;  /* 0x000000ff070d7812 */ /* 0x040fe400078ec0ff */
[----:B0-----:R-:W-:Y:S02]  /*de60*/  PRMT R15, R7, 0x8880, RZ ;  /* 0x00008880070f7816 */ /* 0x001fe400000000ff */
[----:B------:R-:W0:Y:S04]  /*de70*/  LDS.S8 R8, [R6] ;  /* 0x0000000006087984 */ /* 0x000e280000000200 */
[----:B------:R-:W1:Y:S01]  /*de80*/  LDS.64 R2, [R6+0x8] ;  /* 0x0000080006027984 */ /* 0x000e620000000a00 */
[----:B0-----:R-:W-:-:S02]  /*de90*/  LOP3.LUT R10, R8, 0xff, RZ, 0xc0, !PT ;  /* 0x000000ff080a7812 */ /* 0x001fc400078ec0ff */
[----:B------:R-:W-:Y:S02]  /*dea0*/  ISETP.GT.AND P2, PT, R15, R8, PT ;  /* 0x000000080f00720c */ /* 0x000fe40003f44270 */
[----:B------:R-:W-:Y:S02]  /*deb0*/  ISETP.NE.AND P1, PT, R13, R10, PT ;  /* 0x0000000a0d00720c */ /* 0x000fe40003f25270 */
[----:B-1----:R-:W-:Y:S02]  /*dec0*/  ISETP.GE.U32.AND P0, PT, R0, R2, PT ;  /* 0x000000020000720c */ /* 0x002fe40003f06070 */
[----:B------:R-:W-:Y:S02]  /*ded0*/  SEL R10, RZ, 0xffffffff, P2 ;  /* 0xffffffffff0a7807 */ /* 0x000fe40001000000 */
[----:B------:R-:W-:-:S07]  /*dee0*/  ISETP.GE.AND.EX P0, PT, R27, R3, PT, P0 ;  /* 0x000000031b00720c */ /* 0x000fce0003f06300 */
[----:B------:R-:W-:-:S04]  /*def0*/  @!P1 SEL R10, RZ, 0xffffffff, !P0 ;  /* 0xffffffffff0a9807 */ /* 0x000fc80004000000 */
[----:B------:R-:W-:-:S04]  /*df00*/  LOP3.LUT R10, R10, 0x1, RZ, 0xc0, !PT ;  /* 0x000000010a0a7812 */ /* 0x000fc800078ec0ff */
[----:B------:R-:W-:-:S04]  /*df10*/  ISETP.NE.U32.AND P0, PT, R10, 0x1, PT ;  /* 0x000000010a00780c */ /* 0x000fc80003f05070 */
[----:B------:R-:W-:Y:S02]  /*df20*/  SEL R0, R2, R0, !P0 ;  /* 0x0000000002007207 */ /* 0x000fe40004000000 */
[----:B------:R-:W-:Y:S02]  /*df30*/  SEL R8, R8, R7, !P0 ;  /* 0x0000000708087207 */ /* 0x000fe40004000000 */
[----:B----4-:R-:W-:Y:S01]  /*df40*/  SEL R27, R3, R27, !P0 ;  /* 0x0000001b031b7207 */ /* 0x010fe20004000000 */
[----:B------:R-:W-:Y:S01]  /*df50*/  IMAD.MOV.U32 R26, RZ, RZ, R0 ;  /* 0x000000ffff1a7224 */ /* 0x000fe200078e0000 */
[----:B------:R-:W-:Y:S01]  /*df60*/  PRMT R7, R8, 0x7610, R7 ;  /* 0x0000761008077816 */ /* 0x000fe20000000007 */
[----:B------:R1:W-:Y:S04]  /*df70*/  STS.U8 [R9], R8 ;  /* 0x0000000809007388 */ /* 0x0003e80000000000 */
[----:B------:R1:W-:Y:S02]  /*df80*/  STS.64 [R9+0x8], R26 ;  /* 0x0000081a09007388 */ /* 0x0003e40000000a00 */
.L_x_3272:
[----:B------:R-:W-:Y:S05]  /*df90*/  BSYNC.RECONVERGENT B0 ;  /* 0x0000000000007941 */ /* 0x000fea0003800200 */
.L_x_3271:
[----:B------:R-:W-:Y:S01]  /*dfa0*/  MOV R2, R11 ;  /* 0x0000000b00027202 */ /* 0x000fe20000000f00 */
[----:B------:R-:W-:Y:S06]  /*dfb0*/  @P3 BRA `(.L_x_3273) ;  /* 0xfffffffc00803947 */ /* 0x000fec000383ffff */
.L_x_3270:
[----:B------:R-:W-:Y:S01]  /*dfc0*/  BAR.SYNC.DEFER_BLOCKING 0x0 ;  /* 0x0000000000007b1d */ /* 0x000fe20000010000 */
[----:B------:R-:W-:-:S09]  /*dfd0*/  UISETP.GE.U32.AND UP0, UPT, UR4, 0x2, UPT ;  /* 0x000000020400788c */ /* 0x000fd2000bf06070 */
[----:B------:R-:W-:Y:S05]  /*dfe0*/  BRA.U !UP0, `(.L_x_3269) ;  /* 0x0000000108607547 */ /* 0x000fea000b800000 */
[----:B------:R-:W-:-:S07]  /*dff0*/  IMAD.MOV.U32 R2, RZ, RZ, 0x1 ;  /* 0x00000001ff027424 */ /* 0x000fce00078e00ff */
.L_x_3274:
[C---:B------:R-:W-:Y:S01]  /*e000*/  LOP3.LUT R3, R7.reuse, 0xffff, RZ, 0xc0, !PT ;  /* 0x0000ffff07037812 */ /* 0x040fe200078ec0ff */
[----:B------:R-:W0:Y:S01]  /*e010*/  SHFL.DOWN PT, R11, R0, R2, 0x1f ;  /* 0x08001f02000b7589 */ /* 0x000e2200000e0000 */
[----:B------:R-:W-:Y:S02]  /*e020*/  PRMT R13, R7, 0x8880, RZ ;  /* 0x00008880070d7816 */ /* 0x000fe400000000ff */
[----:B-12-4-:R-:W-:Y:S01]  /*e030*/  PRMT R9, R3, 0x8880, RZ ;  /* 0x0000888003097816 */ /* 0x016fe200000000ff */
[----:B------:R-:W1:Y:S01]  /*e040*/  SHFL.DOWN PT, R10, R27, R2, 0x1f ;  /* 0x08001f021b0a7589 */ /* 0x000e6200000e0000 */
[----:B------:R-:W-:-:S03]  /*e050*/  LOP3.LUT R3, R7, 0xff, RZ, 0xc0, !PT ;  /* 0x000000ff07037812 */ /* 0x000fc600078ec0ff */
[----:B------:R2:W4:Y:S02]  /*e060*/  SHFL.DOWN PT, R6, R9, R2, 0x1f ;  /* 0x08001f0209067589 */ /* 0x00052400000e0000 */
[----:B--2---:R-:W-:Y:S01]  /*e070*/  IMAD.SHL.U32 R2, R2, 0x2, RZ ;  /* 0x0000000202027824 */ /* 0x004fe200078e00ff */
[----:B0-----:R-:W-:-:S04]  /*e080*/  ISETP.GE.U32.AND P0, PT, R0, R11, PT ;  /* 0x0000000b0000720c */ /* 0x001fc80003f06070 */
[----:B-1----:R-:W-:Y:S02]  /*e090*/  ISETP.GE.AND.EX P0, PT, R27, R10, PT, P0 ;  /* 0x0000000a1b00720c */ /* 0x002fe40003f06300 */
[----:B----4-:R-:W-:-:S04]  /*e0a0*/  LOP3.LUT R8, R6, 0xff, RZ, 0xc0, !PT ;  /* 0x000000ff06087812 */ /* 0x010fc800078ec0ff */
[----:B------:R-:W-:Y:S02]  /*e0b0*/  ISETP.NE.AND P1, PT, R3, R8, PT ;  /* 0x000000080300720c */ /* 0x000fe40003f25270 */
[----:B------:R-:W-:Y:S02]  /*e0c0*/  PRMT R8, R6, 0x8880, RZ ;  /* 0x0000888006087816 */ /* 0x000fe400000000ff */
[----:B------:R-:W-:Y:S02]  /*e0d0*/  SEL R3, RZ, 0xffffffff, !P0 ;  /* 0xffffffffff037807 */ /* 0x000fe40004000000 */
[----:B------:R-:W-:-:S07]  /*e0e0*/  ISETP.GT.AND P0, PT, R13, R8, PT ;  /* 0x000000080d00720c */ /* 0x000fce0003f04270 */
        /* <DEDUP_REMOVED lines=8> */
.L_x_3269:
[----:B------:R-:W0:Y:S01]  /*e170*/  LDCU UR4, c[0x0][0x56c] ;  /* 0x0000ad80ff0477ac */ /* 0x000e220008000800 */
[----:B-----5:R-:W-:Y:S01]  /*e180*/  IMAD.MOV.U32 R18, RZ, RZ, RZ ;  /* 0x000000ffff127224 */ /* 0x020fe200078e00ff */
[----:B0-----:R-:W-:-:S09]  /*e190*/  UISETP.NE.AND UP0, UPT, UR4, URZ, UPT ;  /* 0x000000ff0400728c */ /* 0x001fd2000bf05270 */
[----:B------:R-:W-:Y:S05]  /*e1a0*/  BRA.U !UP0, `(.L_x_3275) ;  /* 0x0000001108587547 */ /* 0x000fea000b800000 */
[----:B------:R-:W0:Y:S01]  /*e1b0*/  LDCU.64 UR8, c[0x0][0x570] ;  /* 0x0000ae00ff0877ac */ /* 0x000e220008000a00 */
[----:B------:R-:W-:Y:S01]  /*e1c0*/  MOV R3, R29 ;  /* 0x0000001d00037202 */ /* 0x000fe20000000f00 */
[----:B------:R-:W-:Y:S01]  /*e1d0*/  IMAD.MOV.U32 R2, RZ, RZ, RZ ;  /* 0x000000ffff027224 */ /* 0x000fe200078e00ff */
[----:B------:R-:W5:Y:S01]  /*e1e0*/  LDCU UR6, c[0x0][0x578] ;  /* 0x0000af00ff0677ac */ /* 0x000f620008000800 */
[----:B------:R-:W3:Y:S01]  /*e1f0*/  LDCU UR5, c[0x0][0x69c] ;  /* 0x0000d380ff0577ac */ /* 0x000ee20008000800 */
[----:B------:R-:W-:-:S04]  /*e200*/  UIADD3 UR4, UPT, UPT, UR4, -0x1, URZ ;  /* 0xffffffff04047890 */ /* 0x000fc8000fffe0ff */
[----:B------:R-:W-:Y:S01]  /*e210*/  UISETP.NE.AND UP0, UPT, UR4, URZ, UPT ;  /* 0x000000ff0400728c */ /* 0x000fe2000bf05270 */
[----:B0-----:R-:W-:-:S05]  /*e220*/  IMAD.HI.U32 R2, R29, UR9, R2 ;  /* 0x000000091d027c27 */ /* 0x001fca000f8e0002 */
[----:B-----5:R-:W-:-:S05]  /*e230*/  SHF.R.U32.HI R3, RZ, UR6, R2 ;  /* 0x00000006ff037c19 */ /* 0x020fca0008011602 */
[----:B-12-4-:R-:W-:-:S04]  /*e240*/  IMAD.MOV R9, RZ, RZ, -R3 ;  /* 0x000000ffff097224 */ /* 0x016fc800078e0a03 */
        /* <DEDUP_REMOVED lines=268> */
.L_x_3275:
[----:B------:R-:W0:Y:S01]  /*f310*/  LDCU.64 UR4, c[0x0][0x780] ;  /* 0x0000f000ff0477ac */ /* 0x000e220008000a00 */
[----:B------:R-:W-:Y:S01]  /*f320*/  CS2R R2, SRZ ;  /* 0x0000000000027805 */ /* 0x000fe2000001ff00 */
[----:B------:R-:W-:Y:S02]  /*f330*/  UPLOP3.LUT UP0, UPT, UPT, UPT, UPT, 0x80, 0x8 ;  /* 0x000000000008789c */ /* 0x000fe40003f0f070 */
[----:B0-----:R-:W-:-:S04]  /*f340*/  UISETP.NE.U32.AND UP1, UPT, UR4, URZ, UPT ;  /* 0x000000ff0400728c */ /* 0x001fc8000bf25070 */
[----:B------:R-:W-:-:S09]  /*f350*/  UISETP.NE.AND.EX UP1, UPT, UR5, URZ, UPT, UP1 ;  /* 0x000000ff0500728c */ /* 0x000fd2000bf25310 */
[----:B------:R-:W-:Y:S05]  /*f360*/  BRA.U !UP1, `(.L_x_3276) ;  /* 0x0000000509347547 */ /* 0x000fea000b800000 */
[----:B------:R-:W-:Y:S02]  /*f370*/  HFMA2 R10, -RZ, RZ, 0, 4.76837158203125e-07 ;  /* 0x00000008ff0a7431 */ /* 0x000fe400000001ff */
[----:B------:R-:W-:-:S07]  /*f380*/  IMAD.MOV.U32 R6, RZ, RZ, 0x10 ;  /* 0x00000010ff067424 */ /* 0x000fce00078e00ff */
.L_x_3277:
[----:B-12---:R-:W0:Y:S08]  /*f390*/  I2F.U32.RP R8, R6 ;  /* 0x0000000600087306 */ /* 0x006e300000209000 */
[----:B0-----:R-:W0:Y:S02]  /*f3a0*/  MUFU.RCP R8, R8 ;  /* 0x0000000800087308 */ /* 0x001e240000001000 */
[----:B0-----:R-:W-:Y:S01]  /*f3b0*/  VIADD R2, R8, 0xffffffe ;  /* 0x0ffffffe08027836 */ /* 0x001fe20000000000 */
[----:B------:R-:W-:-:S05]  /*f3c0*/  LOP3.LUT R8, RZ, R6, RZ, 0x33, !PT ;  /* 0x00000006ff087212 */ /* 0x000fca00078e33ff */
[----:B------:R0:W4:Y:S02]  /*f3d0*/  F2I.FTZ.U32.TRUNC.NTZ R3, R2 ;  /* 0x0000000200037305 */ /* 0x000124000021f000 */
[----:B0-----:R-:W-:Y:S02]  /*f3e0*/  IMAD.MOV.U32 R2, RZ, RZ, RZ ;  /* 0x000000ffff027224 */ /* 0x001fe400078e00ff */
[----:B----4-:R-:W-:-:S04]  /*f3f0*/  IMAD.MOV R9, RZ, RZ, -R3 ;  /* 0x000000ffff097224 */ /* 0x010fc800078e0a03 */
[----:B------:R-:W-:-:S04]  /*f400*/  IMAD R9, R9, R6, RZ ;  /* 0x0000000609097224 */ /* 0x000fc800078e02ff */
[----:B------:R-:W-:-:S06]  /*f410*/  IMAD.HI.U32 R3, R3, R9, R2 ;  /* 0x0000000903037227 */ /* 0x000fcc00078e0002 */
[----:B------:R-:W-:-:S05]  /*f420*/  IMAD.HI.U32 R9, R3, R10, RZ ;  /* 0x0000000a03097227 */ /* 0x000fca00078e00ff */
[----:B------:R-:W-:-:S05]  /*f430*/  IADD3 R9, PT, PT, -R9, RZ, RZ ;  /* 0x000000ff09097210 */ /* 0x000fca0007ffe1ff */
        /* <DEDUP_REMOVED lines=39> */
[----:B0-----:R-:W-:Y:S02]  /*f6b0*/  IMAD.MOV.U32 R8, RZ, RZ, RZ ;  /* 0x000000ffff087224 */ /* 0x001fe400078e00ff */
[----:B-1----:R-:W-:-:S04]  /*f6c0*/  IMAD R13, R13, R9, RZ ;  /* 0x000000090d0d7224 */ /* 0x002fc800078e02ff */
[----:B------:R-:W-:-:S06]  /*f6d0*/  IMAD.HI.U32 R9, R9, R13, R8 ;  /* 0x0000000d09097227 */ /* 0x000fcc00078e0008 */
[----:B------:R-:W-:-:S05]  /*f6e0*/  IMAD.HI.U32 R9, R9, R2, RZ ;  /* 0x0000000209097227 */ /* 0x000fca00078e00ff */
[----:B------:R-:W-:-:S05]  /*f6f0*/  IADD3 R6, PT, PT, -R9, RZ, RZ ;  /* 0x000000ff09067210 */ /* 0x000fca0007ffe1ff */
        /* <DEDUP_REMOVED lines=9> */
.L_x_3279:
[----:B------:R-:W-:-:S07]  /*f790*/  MOV R6, 0xf7b0 ;  /* 0x0000f7b000067802 */ /* 0x000fce0000000f00 */
[----:B---3--:R-:W-:Y:S05]  /*f7a0*/  CALL.REL.NOINC `($__internal_15_$__cuda_sm20_div_u64) ;  /* 0x0000003000c47944 */ /* 0x008fea0003c00000 */
[----:B------:R-:W-:Y:S02]  /*f7b0*/  IMAD.MOV.U32 R2, RZ, RZ, R8 ;  /* 0x000000ffff027224 */ /* 0x000fe400078e0008 */
[----:B------:R-:W-:-:S07]  /*f7c0*/  IMAD.MOV.U32 R3, RZ, RZ, R9 ;  /* 0x000000ffff037224 */ /* 0x000fce00078e0009 */
.L_x_3280:
[----:B------:R-:W-:Y:S05]  /*f7d0*/  BSYNC.RECONVERGENT B0 ;  /* 0x0000000000007941 */ /* 0x000fea0003800200 */
.L_x_3278:
[----:B------:R-:W0:Y:S02]  /*f7e0*/  LDCU.64 UR4, c[0x0][0x780] ;  /* 0x0000f000ff0477ac */ /* 0x000e240008000a00 */
[----:B0-----:R-:W-:Y:S02]  /*f7f0*/  UISETP.NE.U32.AND UP0, UPT, UR4, URZ, UPT ;  /* 0x000000ff0400728c */ /* 0x001fe4000bf05070 */
[----:B------:R-:W-:Y:S02]  /*f800*/  IADD3 R2, P0, PT, R2, UR4, RZ ;  /* 0x0000000402027c10 */ /* 0x000fe4000ff1e0ff */
[----:B------:R-:W-:Y:S02]  /*f810*/  UISETP.NE.AND.EX UP0, UPT, UR5, URZ, UPT, UP0 ;  /* 0x000000ff0500728c */ /* 0x000fe4000bf05300 */
[----:B------:R-:W-:Y:S02]  /*f820*/  IADD3.X R3, PT, PT, R3, UR5, RZ, P0, !PT ;  /* 0x0000000503037c10 */ /* 0x000fe400087fe4ff */
[----:B------:R-:W-:-:S11]  /*f830*/  UPLOP3.LUT UP0, UPT, UPT, UPT, UP0, 0x40, 0x4 ;  /* 0x000000000004789c */ /* 0x000fd60003f0e800 */
.L_x_3276:
[----:B------:R-:W0:Y:S02]  /*f840*/  LDCU UR4, c[0x0][0x3b8] ;  /* 0x00007700ff0477ac */ /* 0x000e240008000800 */
[----:B0-----:R-:W-:-:S09]  /*f850*/  UISETP.NE.AND UP1, UPT, UR4, URZ, UPT ;  /* 0x000000ff0400728c */ /* 0x001fd2000bf25270 */
[----:B------:R-:W-:Y:S05]  /*f860*/  BRA.U !UP1, `(.L_x_3281) ;  /* 0x0000002909907547 */ /* 0x000fea000b800000 */
[----:B------:R-:W0:Y:S01]  /*f870*/  S2R R6, SR_CTAID.X ;  /* 0x0000000000067919 */ /* 0x000e220000002500 */
[----:B------:R-:W5:Y:S01]  /*f880*/  LDCU UR4, c[0x0][0x56c] ;  /* 0x0000ad80ff0477ac */ /* 0x000f620008000800 */
[----:B------:R-:W-:Y:S01]  /*f890*/  IMAD.MOV.U32 R18, RZ, RZ, RZ ;  /* 0x000000ffff127224 */ /* 0x000fe200078e00ff */
[----:B------:R-:W1:Y:S01]  /*f8a0*/  LDCU UR5, c[0x0][0x3bc] ;  /* 0x00007780ff0577ac */ /* 0x000e620008000800 */
[----:B------:R-:W3:Y:S01]  /*f8b0*/  LDCU UR6, c[0x0][0x3c0] ;  /* 0x00007800ff0677ac */ /* 0x000ee20008000800 */
[----:B------:R-:W0:Y:S01]  /*f8c0*/  LDCU UR7, c[0x0][0x3a8] ;  /* 0x00007500ff0777ac */ /* 0x000e220008000800 */
[----:B-----5:R-:W-:Y:S01]  /*f8d0*/  UISETP.NE.AND UP1, UPT, UR4, URZ, UPT ;  /* 0x000000ff0400728c */ /* 0x020fe2000bf25270 */
[----:B-12---:R-:W-:-:S04]  /*f8e0*/  IMAD R8, R4, UR5, RZ ;  /* 0x0000000504087c24 */ /* 0x006fc8000f8e02ff */
[----:B---34-:R-:W-:-:S04]  /*f8f0*/  IMAD R9, R5, UR6, R8 ;  /* 0x0000000605097c24 */ /* 0x018fc8000f8e0208 */
        /* <DEDUP_REMOVED lines=279> */
.L_x_3282:
        /* <DEDUP_REMOVED lines=20> */
[----:B0-----:R-:W-:-:S10]  /*10bb0*/  IMAD R11, R6, UR4, R11 ;  /* 0x00000004060b7c24 */ /* 0x001fd4000f8e020b */
[----:B--2---:R-:W-:Y:S01]  /*10bc0*/  @!P0 IMAD R11, R11, UR5, R4 ;  /* 0x000000050b0b8c24 */ /* 0x004fe2000f8e0204 */
[----:B------:R-:W-:-:S03]  /*10bd0*/  PLOP3.LUT P0, PT, PT, PT, PT, 0x80, 0x8 ;  /* 0x000000000008781c */ /* 0x000fc60003f0f070 */
[----:B-1----:R-:W-:-:S05]  /*10be0*/  IMAD.WIDE.U32 R8, R11, 0x10, R8 ;  /* 0x000000100b087825 */ /* 0x002fca00078e0008 */
[----:B------:R0:W-:Y:S04]  /*10bf0*/  STG.E.64 desc[UR36][R8.64+0x8], R26 ;  /* 0x0000081a08007986 */ /* 0x0001e8000c101b24 */
[----:B------:R0:W-:Y:S02]  /*10c00*/  STG.E.U8 desc[UR36][R8.64], R7 ;  /* 0x0000000708007986 */ /* 0x0001e4000c101124 */
.L_x_3284:
[----:B------:R-:W-:Y:S05]  /*10c10*/  BSYNC.RECONVERGENT B0 ;  /* 0x0000000000007941 */ /* 0x000fea0003800200 */
.L_x_3283:
        /* <DEDUP_REMOVED lines=35> */
.L_x_3286:
[----:B------:R-:W-:Y:S05]  /*10e50*/  BSYNC.RECONVERGENT B0 ;  /* 0x0000000000007941 */ /* 0x000fea0003800200 */
.L_x_3285:
        /* <DEDUP_REMOVED lines=16> */
[----:B------:R-:W0:Y:S01]  /*10f60*/  LDCU.U8 UR4, c[0x0][0x388] ;  /* 0x00007100ff0477ac */ /* 0x000e220008000000 */
[----:B------:R-:W2:Y:S01]  /*10f70*/  LDCU.64 UR10, c[0x0][0x390] ;  /* 0x00007200ff0a77ac */ /* 0x000ea20008000a00 */
[----:B-1----:R-:W-:Y:S01]  /*10f80*/  UISETP.NE.AND UP1, UPT, UR5, URZ, UPT ;  /* 0x000000ff0500728c */ /* 0x002fe2000bf25270 */
[----:B0-----:R-:W-:-:S02]  /*10f90*/  IMAD.U32 R7, RZ, RZ, UR4 ;  /* 0x00000004ff077e24 */ /* 0x001fc4000f8e00ff */
[----:B--2---:R-:W-:Y:S02]  /*10fa0*/  IMAD.U32 R0, RZ, RZ, UR10 ;  /* 0x0000000aff007e24 */ /* 0x004fe4000f8e00ff */
[----:B------:R-:W-:-:S04]  /*10fb0*/  IMAD.U32 R9, RZ, RZ, UR11 ;  /* 0x0000000bff097e24 */ /* 0x000fc8000f8e00ff */
        /* <DEDUP_REMOVED lines=12> */
.L_x_3291:
[----:B------:R-:W-:-:S04]  /*11080*/  IMAD.IADD R15, R17, 0x1, R8 ;  /* 0x00000001110f7824 */ /* 0x000fc800078e0208 */
[----:B--2---:R-:W-:-:S05]  /*11090*/  IMAD.WIDE.U32 R14, R15, 0x10, R10 ;  /* 0x000000100f0e7825 */ /* 0x004fca00078e000a */
[----:B------:R-:W2:Y:S04]  /*110a0*/  LDG.E.S8 R6, desc[UR36][R14.64] ;  /* 0x000000240e067981 */ /* 0x000ea8000c1e1300 */
[----:B------:R-:W3:Y:S01]  /*110b0*/  LDG.E.64 R12, desc[UR36][R14.64+0x8] ;  /* 0x000008240e0c7981 */ /* 0x000ee2000c1e1b00 */
[C---:B------:R-:W-:Y:S02]  /*110c0*/  LOP3.LUT R21, R7.reuse, 0xff, RZ, 0xc0, !PT ;  /* 0x000000ff07157812 */ /* 0x040fe400078ec0ff */
[----:B------:R-:W-:Y:S02]  /*110d0*/  PRMT R23, R7, 0x8880, RZ ;  /* 0x0000888007177816 */ /* 0x000fe400000000ff */
[----:B------:R-:W-:Y:S02]  /*110e0*/  IADD3 R8, PT, PT, R19, R8, RZ ;  /* 0x0000000813087210 */ /* 0x000fe40007ffe0ff */
[----:B--2---:R-:W-:-:S02]  /*110f0*/  LOP3.LUT R16, R6, 0xff, RZ, 0xc0, !PT ;  /* 0x000000ff06107812 */ /* 0x004fc400078ec0ff */
[----:B------:R-:W-:Y:S02]  /*11100*/  ISETP.GT.AND P3, PT, R23, R6, PT ;  /* 0x000000061700720c */ /* 0x000fe40003f64270 */
[----:B------:R-:W-:Y:S02]  /*11110*/  ISETP.NE.AND P2, PT, R21, R16, PT ;  /* 0x000000101500720c */ /* 0x000fe40003f45270 */
[----:B---3--:R-:W-:Y:S02]  /*11120*/  ISETP.GE.U32.AND P1, PT, R0, R12, PT ;  /* 0x0000000c0000720c */ /* 0x008fe40003f26070 */
[----:B------:R-:W-:Y:S02]  /*11130*/  SEL R16, RZ, 0xffffffff, P3 ;  /* 0xffffffffff107807 */ /* 0x000fe40001800000 */
[----:B------:R-:W-:-:S07]  /*11140*/  ISETP.GE.AND.EX P1, PT, R9, R13, PT, P1 ;  /* 0x0000000d0900720c */ /* 0x000fce0003f26310 */
        /* <DEDUP_REMOVED lines=9> */
.L_x_3290:
[----:B------:R-:W-:Y:S05]  /*111e0*/  BRA `(.L_x_3289) ;  /* 0x00000000007c7947 */ /* 0x000fea0003800000 */
.L_x_3288:
        /* <DEDUP_REMOVED lines=9> */
.L_x_3292:
[----:B------:R-:W-:-:S04]  /*11280*/  IMAD.IADD R13, R6, 0x1, R17 ;  /* 0x00000001060d7824 */ /* 0x000fc800078e0211 */
[----:B-1----:R-:W-:-:S04]  /*11290*/  IMAD R13, R13, R19, R4 ;  /* 0x000000130d0d7224 */ /* 0x002fc800078e0204 */
[----:B--2---:R-:W-:-:S05]  /*112a0*/  IMAD.WIDE.U32 R14, R13, 0x10, R10 ;  /* 0x000000100d0e7825 */ /* 0x004fca00078e000a */
[----:B------:R-:W2:Y:S04]  /*112b0*/  LDG.E.S8 R8, desc[UR36][R14.64] ;  /* 0x000000240e087981 */ /* 0x000ea8000c1e1300 */
[----:B------:R-:W4:Y:S01]  /*112c0*/  LDG.E.64 R12, desc[UR36][R14.64+0x8] ;  /* 0x000008240e0c7981 */ /* 0x000f22000c1e1b00 */
[C---:B------:R-:W-:Y:S01]  /*112d0*/  LOP3.LUT R21, R7.reuse, 0xff, RZ, 0xc0, !PT ;  /* 0x000000ff07157812 */ /* 0x040fe200078ec0ff */
[----:B---3--:R-:W-:Y:S01]  /*112e0*/  IMAD.IADD R17, R20, 0x1, R17 ;  /* 0x0000000114117824 */ /* 0x008fe200078e0211 */
[----:B------:R-:W-:Y:S02]  /*112f0*/  PRMT R23, R7, 0x8880, RZ ;  /* 0x0000888007177816 */ /* 0x000fe400000000ff */
[----:B--2---:R-:W-:Y:S02]  /*11300*/  LOP3.LUT R16, R8, 0xff, RZ, 0xc0, !PT ;  /* 0x000000ff08107812 */ /* 0x004fe400078ec0ff */
[----:B------:R-:W-:-:S02]  /*11310*/  ISETP.GT.AND P3, PT, R23, R8, PT ;  /* 0x000000081700720c */ /* 0x000fc40003f64270 */
[----:B------:R-:W-:Y:S02]  /*11320*/  ISETP.NE.AND P2, PT, R21, R16, PT ;  /* 0x000000101500720c */ /* 0x000fe40003f45270 */
[----:B----4-:R-:W-:Y:S02]  /*11330*/  ISETP.GE.U32.AND P1, PT, R0, R12, PT ;  /* 0x0000000c0000720c */ /* 0x010fe40003f26070 */
        /* <DEDUP_REMOVED lines=10> */
.L_x_3289:
[----:B------:R-:W-:Y:S05]  /*113e0*/  BSYNC.RECONVERGENT B0 ;  /* 0x0000000000007941 */ /* 0x000fea0003800200 */
.L_x_3287:
        /* <DEDUP_REMOVED lines=9> */
[----:B------:R0:W-:Y:S01]  /*11480*/  STS.U8 [R6], R7 ;  /* 0x0000000706007388 */ /* 0x0001e20000000000 */
[----:B------:R-:W-:Y:S05]  /*11490*/  BRA.U !UP1, `(.L_x_3293) ;  /* 0x0000000109887547 */ /* 0x000fea000b800000 */
[----:B------:R-:W-:-:S05]  /*114a0*/  UMOV UR4, UR6 ;  /* 0x0000000600047c82 */ /* 0x000fca0008000000 */
.L_x_3296:
[----:B------:R-:W-:Y:S01]  /*114b0*/  USHF.R.U32.HI UR7, URZ, 0x1, UR4 ;  /* 0x00000001ff077899 */ /* 0x000fe20008011604 */
[----:B------:R-:W-:Y:S05]  /*114c0*/  BAR.SYNC.DEFER_BLOCKING 0x0 ;  /* 0x0000000000007b1d */ /* 0x000fea0000010000 */
[----:B------:R-:W-:Y:S01]  /*114d0*/  IADD3 R11, PT, PT, R5, UR7, RZ ;  /* 0x00000007050b7c10 */ /* 0x000fe2000fffe0ff */
[----:B------:R-:W-:Y:S03]  /*114e0*/  BSSY.RECONVERGENT B0, `(.L_x_3294) ;  /* 0x000001a000007945 */ /* 0x000fe60003800200 */
[----:B------:R-:W-:-:S04]  /*114f0*/  ISETP.GE.U32.AND P1, PT, R11, UR6, PT ;  /* 0x000000060b007c0c */ /* 0x000fc8000bf26070 */
[----:B------:R-:W-:-:S13]  /*11500*/  ISETP.GE.U32.OR P1, PT, R5, UR7, P1 ;  /* 0x0000000705007c0c */ /* 0x000fda0008f26470 */
[----:B-1----:R-:W-:Y:S05]  /*11510*/  @P1 BRA `(.L_x_3295) ;  /* 0x0000000000581947 */ /* 0x002fea0003800000 */
[----:B0-----:R-:W-:Y:S01]  /*11520*/  IMAD R8, R11, UR5, R4 ;  /* 0x000000050b087c24 */ /* 0x001fe2000f8e0204 */
[C---:B------:R-:W-:Y:S02]  /*11530*/  LOP3.LUT R14, R7.reuse, 0xff, RZ, 0xc0, !PT ;  /* 0x000000ff070e7812 */ /* 0x040fe400078ec0ff */
[----:B------:R-:W-:Y:S02]  /*11540*/  PRMT R15, R7, 0x8880, RZ ;  /* 0x00008880070f7816 */ /* 0x000fe400000000ff */
[----:B------:R-:W-:-:S05]  /*11550*/  LEA R8, R8, UR8, 0x4 ;  /* 0x0000000808087c11 */ /* 0x000fca000f8e20ff */
[----:B------:R-:W0:Y:S04]  /*11560*/  LDS.S8 R12, [R8] ;  /* 0x00000000080c7984 */ /* 0x000e280000000200 */
[----:B------:R-:W1:Y:S01]  /*11570*/  LDS.64 R10, [R8+0x8] ;  /* 0x00000800080a7984 */ /* 0x000e620000000a00 */
[----:B0-----:R-:W-:Y:S02]  /*11580*/  LOP3.LUT R13, R12, 0xff, RZ, 0xc0, !PT ;  /* 0x000000ff0c0d7812 */ /* 0x001fe400078ec0ff */
[----:B------:R-:W-:Y:S02]  /*11590*/  ISETP.GT.AND P3, PT, R15, R12, PT ;  /* 0x0000000c0f00720c */ /* 0x000fe40003f64270 */
[----:B------:R-:W-:Y:S02]  /*115a0*/  ISETP.NE.AND P2, PT, R14, R13, PT ;  /* 0x0000000d0e00720c */ /* 0x000fe40003f45270 */
[----:B-1----:R-:W-:-:S02]  /*115b0*/  ISETP.GE.U32.AND P1, PT, R0, R10, PT ;  /* 0x0000000a0000720c */ /* 0x002fc40003f26070 */
[----:B------:R-:W-:Y:S02]  /*115c0*/  SEL R13, RZ, 0xffffffff, P3 ;  /* 0xffffffffff0d7807 */ /* 0x000fe40001800000 */
[----:B------:R-:W-:-:S07]  /*115d0*/  ISETP.GE.AND.EX P1, PT, R9, R11, PT, P1 ;  /* 0x0000000b0900720c */ /* 0x000fce0003f26310 */
        /* <DEDUP_REMOVED lines=8> */
[----:B------:R1:W-:Y:S04]  /*11660*/  STS.U8 [R6], R13 ;  /* 0x0000000d06007388 */ /* 0x0003e80000000000 */
[----:B------:R1:W-:Y:S02]  /*11670*/  STS.64 [R6+0x8], R8 ;  /* 0x0000080806007388 */ /* 0x0003e40000000a00 */
.L_x_3295:
[----:B------:R-:W-:Y:S05]  /*11680*/  BSYNC.RECONVERGENT B0 ;  /* 0x0000000000007941 */ /* 0x000fea0003800200 */
.L_x_3294:
[----:B------:R-:W-:-:S03]  /*11690*/  UISETP.GT.U32.AND UP1, UPT, UR4, 0x3, UPT ;  /* 0x000000030400788c */ /* 0x000fc6000bf24070 */
[----:B------:R-:W-:-:S06]  /*116a0*/  UMOV UR4, UR7 ;  /* 0x0000000700047c82 */ /* 0x000fcc0008000000 */
[----:B------:R-:W-:Y:S05]  /*116b0*/  BRA.U UP1, `(.L_x_3296) ;  /* 0xfffffffd017c7547 */ /* 0x000fea000b83ffff */
.L_x_3293:
[----:B------:R-:W2:Y:S02]  /*116c0*/  LDCU UR4, c[0x0][0x3b0] ;  /* 0x00007600ff0477ac */ /* 0x000ea40008000800 */
[----:B--2---:R-:W-:-:S09]  /*116d0*/  UISETP.NE.AND UP1, UPT, UR4, URZ, UPT ;  /* 0x000000ff0400728c */ /* 0x004fd2000bf25270 */
[----:B------:R-:W-:Y:S05]  /*116e0*/  BRA.U !UP1, `(.L_x_3297) ;  /* 0x0000000509147547 */ /* 0x000fea000b800000 */
[----:B------:R-:W-:Y:S02]  /*116f0*/  UISETP.GE.U32.AND UP1, UPT, UR5, 0x21, UPT ;  /* 0x000000210500788c */ /* 0x000fe4000bf26070 */
[----:B------:R-:W-:-:S07]  /*11700*/  UMOV UR4, UR5 ;  /* 0x0000000500047c82 */ /* 0x000fce0008000000 */
[----:B------:R-:W-:Y:S05]  /*11710*/  BRA.U !UP1, `(.L_x_3298) ;  /* 0x00000001099c7547 */ /* 0x000fea000b800000 */
[----:B01----:R-:W-:Y:S01]  /*11720*/  IMAD.MOV.U32 R8, RZ, RZ, R0 ;  /* 0x000000ffff087224 */ /* 0x003fe200078e0000 */
[----:B------:R2:W-:Y:S01]  /*11730*/  STS.U8 [R6], R7 ;  /* 0x0000000706007388 */ /* 0x0005e20000000000 */
[----:B------:R-:W-:Y:S01]  /*11740*/  UISETP.GE.U32.AND UP1, UPT, UR5, 0x40, UPT ;  /* 0x000000400500788c */ /* 0x000fe2000bf26070 */
[----:B------:R-:W-:Y:S02]  /*11750*/  UMOV UR4, 0x20 ;  /* 0x0000002000047882 */ /* 0x000fe40000000000 */
[----:B------:R2:W-:Y:S06]  /*11760*/  STS.64 [R6+0x8], R8 ;  /* 0x0000080806007388 */ /* 0x0005ec0000000a00 */
[----:B------:R-:W-:Y:S05]  /*11770*/  BRA.U !UP1, `(.L_x_3298) ;  /* 0x0000000109847547 */ /* 0x000fea000b800000 */
[----:B------:R-:W-:-:S07]  /*11780*/  IMAD.U32 R5, RZ, RZ, UR5 ;  /* 0x00000005ff057e24 */ /* 0x000fce000f8e00ff */
.L_x_3301:
        /* <DEDUP_REMOVED lines=8> */
[----:B------:R-:W-:Y:S02]  /*11810*/  LEA R5, R13, R6, 0x4 ;  /* 0x000000060d057211 */ /* 0x000fe400078e20ff */
[C---:B------:R-:W-:Y:S02]  /*11820*/  LOP3.LUT R15, R7.reuse, 0xff, RZ, 0xc0, !PT ;  /* 0x000000ff070f7812 */ /* 0x040fe400078ec0ff */
[----:B------:R-:W-:Y:S01]  /*11830*/  PRMT R17, R7, 0x8880, RZ ;  /* 0x0000888007117816 */ /* 0x000fe200000000ff */
        /* <DEDUP_REMOVED lines=18> */
.L_x_3300:
[----:B------:R-:W-:Y:S05]  /*11960*/  BSYNC.RECONVERGENT B0 ;  /* 0x0000000000007941 */ /* 0x000fea0003800200 */
.L_x_3299:
[----:B0-----:R-:W-:Y:S01]  /*11970*/  IMAD.MOV.U32 R5, RZ, RZ, R13 ;  /* 0x000000ffff057224 */ /* 0x001fe200078e000d */
[----:B------:R-:W-:Y:S06]  /*11980*/  @P2 BRA `(.L_x_3301) ;  /* 0xfffffffc00802947 */ /* 0x000fec000383ffff */
.L_x_3298:
[----:B------:R-:W-:Y:S01]  /*11990*/  BAR.SYNC.DEFER_BLOCKING 0x0 ;  /* 0x0000000000007b1d */ /* 0x000fe20000010000 */
[----:B------:R-:W-:-:S09]  /*119a0*/  UISETP.GE.U32.AND UP1, UPT, UR4, 0x2, UPT ;  /* 0x000000020400788c */ /* 0x000fd2000bf26070 */
[----:B------:R-:W-:Y:S05]  /*119b0*/  BRA.U !UP1, `(.L_x_3297) ;  /* 0x0000000109607547 */ /* 0x000fea000b800000 */
[----:B------:R-:W-:-:S07]  /*119c0*/  IMAD.MOV.U32 R4, RZ, RZ, 0x1 ;  /* 0x00000001ff047424 */ /* 0x000fce00078e00ff */
.L_x_3302:
[C---:B------:R-:W-:Y:S01]  /*119d0*/  LOP3.LUT R5, R7.reuse, 0xffff, RZ, 0xc0, !PT ;  /* 0x0000ffff07057812 */ /* 0x040fe200078ec0ff */
[----:B------:R-:W3:Y:S01]  /*119e0*/  SHFL.DOWN PT, R11, R0, R4, 0x1f ;  /* 0x08001f04000b7589 */ /* 0x000ee200000e0000 */
[----:B-1----:R-:W-:Y:S02]  /*119f0*/  LOP3.LUT R13, R7, 0xff, RZ, 0xc0, !PT ;  /* 0x000000ff070d7812 */ /* 0x002fe400078ec0ff */
[----:B------:R-:W-:Y:S01]  /*11a00*/  PRMT R5, R5, 0x8880, RZ ;  /* 0x0000888005057816 */ /* 0x000fe200000000ff */
[----:B------:R-:W1:Y:S04]  /*11a10*/  SHFL.DOWN PT, R10, R9, R4, 0x1f ;  /* 0x08001f04090a7589 */ /* 0x000e6800000e0000 */
[----:B0-2---:R0:W2:Y:S02]  /*11a20*/  SHFL.DOWN PT, R6, R5, R4, 0x1f ;  /* 0x08001f0405067589 */ /* 0x0050a400000e0000 */
[----:B0-----:R-:W-:Y:S01]  /*11a30*/  IMAD.SHL.U32 R4, R4, 0x2, RZ ;  /* 0x0000000204047824 */ /* 0x001fe200078e00ff */
[----:B---3--:R-:W-:-:S04]  /*11a40*/  ISETP.GE.U32.AND P1, PT, R0, R11, PT ;  /* 0x0000000b0000720c */ /* 0x008fc80003f26070 */
[----:B-1----:R-:W-:Y:S02]  /*11a50*/  ISETP.GE.AND.EX P1, PT, R9, R10, PT, P1 ;  /* 0x0000000a0900720c */ /* 0x002fe40003f26310 */
[C---:B--2---:R-:W-:Y:S02]  /*11a60*/  LOP3.LUT R8, R6.reuse, 0xff, RZ, 0xc0, !PT ;  /* 0x000000ff06087812 */ /* 0x044fe400078ec0ff */
[----:B------:R-:W-:Y:S02]  /*11a70*/  SEL R5, RZ, 0xffffffff, !P1 ;  /* 0xffffffffff057807 */ /* 0x000fe40004800000 */
[----:B------:R-:W-:Y:S02]  /*11a80*/  ISETP.NE.AND P2, PT, R13, R8, PT ;  /* 0x000000080d00720c */ /* 0x000fe40003f45270 */
[----:B------:R-:W-:Y:S02]  /*11a90*/  PRMT R13, R7, 0x8880, RZ ;  /* 0x00008880070d7816 */ /* 0x000fe400000000ff */
[----:B------:R-:W-:-:S04]  /*11aa0*/  PRMT R8, R6, 0x8880, RZ ;  /* 0x0000888006087816 */ /* 0x000fc800000000ff */
        /* <DEDUP_REMOVED lines=9> */
.L_x_3297:
        /* <DEDUP_REMOVED lines=18> */
[----:B---3--:R-:W-:Y:S01]  /*11c60*/  MOV R4, UR4 ;  /* 0x0000000400047c02 */ /* 0x008fe20008000f00 */
[----:B------:R-:W-:-:S02]  /*11c70*/  IMAD.U32 R5, RZ, RZ, UR5 ;  /* 0x00000005ff057e24 */ /* 0x000fc4000f8e00ff */
[----:B--2---:R-:W-:Y:S02]  /*11c80*/  IMAD.U32 R6, RZ, RZ, UR6 ;  /* 0x00000006ff067e24 */ /* 0x004fe4000f8e00ff */
[----:B------:R-:W-:Y:S02]  /*11c90*/  IMAD.U32 R7, RZ, RZ, UR7 ;  /* 0x00000007ff077e24 */ /* 0x000fe4000f8e00ff */
[----:B----4-:R-:W-:Y:S01]  /*11ca0*/  IMAD.U32 R10, RZ, RZ, UR8 ;  /* 0x00000008ff0a7e24 */ /* 0x010fe2000f8e00ff */
[----:B0-----:R-:W-:-:S07]  /*11cb0*/  MOV R11, UR9 ;  /* 0x00000009000b7c02 */ /* 0x001fce0008000f00 */
[----:B------:R-:W-:-:S07]  /*11cc0*/  LEPC R20, `(.L_x_3305) ;  /* 0x000000001014794e */ /* 0x000fce0000000000 */
[----:B-1----:R-:W-:Y:S05]  /*11cd0*/  CALL.ABS.NOINC R2 ;  /* 0x0000000002007343 */ /* 0x002fea0003c00000 */
.L_x_3305:
[----:B------:R-:W-:-:S07]  /*11ce0*/  CS2R R16, SRZ ;  /* 0x0000000000107805 */ /* 0x000fce000001ff00 */
.L_x_3304:
        /* <DEDUP_REMOVED lines=8> */
[----:B012---:R-:W-:Y:S02]  /*11d70*/  HFMA2 R8, -RZ, RZ, 0, 4.4763088226318359375e-05 ;  /* 0x000002efff087431 */ /* 0x007fe400000001ff */
[----:B------:R-:W-:Y:S01]  /*11d80*/  IMAD.MOV.U32 R12, RZ, RZ, 0x1 ;  /* 0x00000001ff0c7424 */ /* 0x000fe200078e00ff */
[----:B------:R-:W0:Y:S01]  /*11d90*/  LDCU.64 UR8, c[0x4][0x3c0] ;  /* 0x01007800ff0877ac */ /* 0x000e220008000a00 */
[----:B------:R-:W1:Y:S01]  /*11da0*/  LDC.64 R2, c[0x4][R2] ;  /* 0x0100000002027b82 */ /* 0x000e620000000a00 */
[----:B------:R-:W-:Y:S01]  /*11db0*/  IMAD.MOV.U32 R13, RZ, RZ, RZ ;  /* 0x000000ffff0d7224 */ /* 0x000fe200078e00ff */
[----:B------:R-:W2:Y:S01]  /*11dc0*/  LDCU.64 UR6, c[0x4][0x110] ;  /* 0x01002200ff0677ac */ /* 0x000ea20008000a00 */
[----:B---3--:R-:W-:Y:S01]  /*11dd0*/  IMAD.U32 R4, RZ, RZ, UR4 ;  /* 0x00000004ff047e24 */ /* 0x008fe2000f8e00ff */
[----:B------:R-:W-:Y:S01]  /*11de0*/  MOV R5, UR5 ;  /* 0x0000000500057c02 */ /* 0x000fe20008000f00 */
[----:B0-----:R-:W-:-:S02]  /*11df0*/  IMAD.U32 R6, RZ, RZ, UR8 ;  /* 0x00000008ff067e24 */ /* 0x001fc4000f8e00ff */
[----:B------:R-:W-:Y:S02]  /*11e00*/  IMAD.U32 R7, RZ, RZ, UR9 ;  /* 0x00000009ff077e24 */ /* 0x000fe4000f8e00ff */
[----:B--2---:R-:W-:Y:S02]  /*11e10*/  IMAD.U32 R10, RZ, RZ, UR6 ;  /* 0x00000006ff0a7e24 */ /* 0x004fe4000f8e00ff */
[----:B------:R-:W-:-:S07]  /*11e20*/  IMAD.U32 R11, RZ, RZ, UR7 ;  /* 0x00000007ff0b7e24 */ /* 0x000fce000f8e00ff */
[----:B------:R-:W-:-:S07]  /*11e30*/  LEPC R20, `(.L_x_3307) ;  /* 0x000000001014794e */ /* 0x000fce0000000000 */
[----:B-1----:R-:W-:Y:S05]  /*11e40*/  CALL.ABS.NOINC R2 ;  /* 0x0000000002007343 */ /* 0x002fea0003c00000 */
.L_x_3307:
[----:B------:R-:W3:Y:S02]  /*11e50*/  LDCU.64 UR4, c[0x0][0x770] ;  /* 0x0000ee00ff0477ac */ /* 0x000ee40008000a00 */
[----:B---3--:R-:W-:-:S05]  /*11e60*/  IADD3 R18, P0, PT, R18, UR4, RZ ;  /* 0x0000000412127c10 */ /* 0x008fca000ff1e0ff */
[----:B------:R-:W-:-:S05]  /*11e70*/  IMAD.X R19, RZ, RZ, UR5, P0 ;  /* 0x00000005ff137e24 */ /* 0x000fca00080e06ff */
[----:B------:R-:W-:Y:S01]  /*11e80*/  STG.E.64 desc[UR36][R18.64], R16 ;  /* 0x0000001012007986 */ /* 0x000fe2000c101b24 */
[----:B------:R-:W-:Y:S05]  /*11e90*/  EXIT ;  /* 0x000000000000794d */ /* 0x000fea0003800000 */
.L_x_3306:
[----:B------:R-:W-:Y:S01]  /*11ea0*/  MOV R0, 0x0 ;  /* 0x0000000000007802 */ /* 0x000fe20000000f00 */
[----:B------:R-:W3:Y:S01]  /*11eb0*/  LDCU.64 UR6, c[0x4][0x3c8] ;  /* 0x01007900ff0677ac */ /* 0x000ee20008000a00 */
[----:B012---:R-:W-:Y:S02]  /*11ec0*/  HFMA2 R8, -RZ, RZ, 0, 4.4405460357666015625e-05 ;  /* 0x000002e9ff087431 */ /* 0x007fe400000001ff */
[----:B------:R-:W-:Y:S01]  /*11ed0*/  IMAD.MOV.U32 R12, RZ, RZ, 0x1 ;  /* 0x00000001ff0c7424 */ /* 0x000fe200078e00ff */
[----:B------:R0:W1:Y:S01]  /*11ee0*/  LDC.64 R2, c[0x4][R0] ;  /* 0x0100000000027b82 */ /* 0x0000620000000a00 */
[----:B------:R-:W2:Y:S01]  /*11ef0*/  LDCU.64 UR8, c[0x4][0x3c0] ;  /* 0x01007800ff0877ac */ /* 0x000ea20008000a00 */
[----:B------:R-:W-:Y:S01]  /*11f00*/  IMAD.MOV.U32 R13, RZ, RZ, RZ ;  /* 0x000000ffff0d7224 */ /* 0x000fe200078e00ff */
[----:B------:R-:W4:Y:S01]  /*11f10*/  LDCU.64 UR4, c[0x4][0x118] ;  /* 0x01002300ff0477ac */ /* 0x000f220008000a00 */
[----:B---3--:R-:W-:Y:S01]  /*11f20*/  IMAD.U32 R4, RZ, RZ, UR6 ;  /* 0x00000006ff047e24 */ /* 0x008fe2000f8e00ff */
[----:B------:R-:W-:Y:S01]  /*11f30*/  MOV R5, UR7 ;  /* 0x0000000700057c02 */ /* 0x000fe20008000f00 */
[----:B--2---:R-:W-:-:S02]  /*11f40*/  IMAD.U32 R6, RZ, RZ, UR8 ;  /* 0x00000008ff067e24 */ /* 0x004fc4000f8e00ff */
[----:B------:R-:W-:Y:S02]  /*11f50*/  IMAD.U32 R7, RZ, RZ, UR9 ;  /* 0x00000009ff077e24 */ /* 0x000fe4000f8e00ff */
[----:B----4-:R-:W-:Y:S02]  /*11f60*/  IMAD.U32 R10, RZ, RZ, UR4 ;  /* 0x00000004ff0a7e24 */ /* 0x010fe4000f8e00ff */
[----:B0-----:R-:W-:-:S07]  /*11f70*/  IMAD.U32 R11, RZ, RZ, UR5 ;  /* 0x00000005ff0b7e24 */ /* 0x001fce000f8e00ff */
[----:B------:R-:W-:-:S07]  /*11f80*/  LEPC R20, `(.L_x_3308) ;  /* 0x000000001014794e */ /* 0x000fce0000000000 */
[----:B-1----:R-:W-:Y:S05]  /*11f90*/  CALL.ABS.NOINC R2 ;  /* 0x0000000002007343 */ /* 0x002fea0003c00000 */
.L_x_3308:
[----:B------:R-:W-:Y:S05]  /*11fa0*/  EXIT ;  /* 0x000000000000794d */ /* 0x000fea0003800000 */
.L_x_3303:
[----:B------:R-:W3:Y:S02]  /*11fb0*/  LDCU.U8 UR4, c[0x0][0x7a1] ;  /* 0x0000f420ff0477ac */ /* 0x000ee40008000000 */
[----:B---3--:R-:W-:Y:S01]  /*11fc0*/  UISETP.NE.AND UP0, UPT, UR4, URZ, UPT ;  /* 0x000000ff0400728c */ /* 0x008fe2000bf05270 */
[----:B------:R-:W-:Y:S10]  /*11fd0*/  BRA.U !UP1, `(.L_x_3309) ;  /* 0x0000000109447547 */ /* 0x000ff4000b800000 */
[----:B------:R-:W3:Y:S04]  /*11fe0*/  LDG.E.S8 R0, desc[UR36][R2.64] ;  /* 0x0000002402007981 */ /* 0x000ee8000c1e1300 */
[----:B------:R-:W4:Y:S01]  /*11ff0*/  LDG.E.64 R4, desc[UR36][R2.64+0x8] ;  /* 0x0000082402047981 */ /* 0x000f22000c1e1b00 */
[C---:B012---:R-:W-:Y:S02]  /*12000*/  LOP3.LUT R9, R7.reuse, 0xff, RZ, 0xc0, !PT ;  /* 0x000000ff07097812 */ /* 0x047fe400078ec0ff */
[----:B------:R-:W-:Y:S02]  /*12010*/  PRMT R8, R7, 0x8880, RZ ;  /* 0x0000888007087816 */ /* 0x000fe400000000ff */
[----:B---3--:R-:W-:-:S04]  /*12020*/  LOP3.LUT R6, R0, 0xff, RZ, 0xc0, !PT ;  /* 0x000000ff00067812 */ /* 0x008fc800078ec0ff */
[----:B------:R-:W-:Y:S01]  /*12030*/  ISETP.NE.AND P1, PT, R6, R9, PT ;  /* 0x000000090600720c */ /* 0x000fe20003f25270 */
[----:B------:R-:W-:Y:S01]  /*12040*/  IMAD.MOV.U32 R9, RZ, RZ, R8 ;  /* 0x000000ffff097224 */ /* 0x000fe200078e0008 */
[----:B----4-:R-:W-:-:S04]  /*12050*/  ISETP.GE.U32.AND P0, PT, R4, R16, PT ;  /* 0x000000100400720c */ /* 0x010fc80003f06070 */
[----:B------:R-:W-:Y:S02]  /*12060*/  ISETP.GT.AND P2, PT, R0, R9, PT ;  /* 0x000000090000720c */ /* 0x000fe40003f44270 */
        /* <DEDUP_REMOVED lines=8> */
.L_x_3309:
        /* <DEDUP_REMOVED lines=20> */
.L_x_3311:
[----:B------:R-:W3:Y:S02]  /*12230*/  LDCU.64 UR4, c[0x0][0x770] ;  /* 0x0000ee00ff0477ac */ /* 0x000ee40008000a00 */
[----:B---3--:R-:W-:-:S05]  /*12240*/  IADD3 R18, P0, PT, R18, UR4, RZ ;  /* 0x0000000412127c10 */ /* 0x008fca000ff1e0ff */
[----:B------:R-:W-:-:S05]  /*12250*/  IMAD.X R19, RZ, RZ, UR5, P0 ;  /* 0x00000005ff137e24 */ /* 0x000fca00080e06ff */
[----:B------:R-:W-:Y:S01]  /*12260*/  STG.E.64 desc[UR36][R18.64], R16 ;  /* 0x0000001012007986 */ /* 0x000fe2000c101b24 */
[----:B------:R-:W-:Y:S05]  /*12270*/  EXIT ;  /* 0x000000000000794d */ /* 0x000fea0003800000 */
.L_x_3310:
[----:B------:R-:W-:Y:S04]  /*12280*/  STG.E.64 desc[UR36][R2.64+0x8], R16 ;  /* 0x0000081002007986 */ /* 0x000fe8000c101b24 */
[----:B------:R-:W-:Y:S01]  /*12290*/  STG.E.U8 desc[UR36][R2.64], R7 ;  /* 0x0000000702007986 */ /* 0x000fe2000c101124 */
[----:B------:R-:W-:Y:S05]  /*122a0*/  EXIT ;  /* 0x000000000000794d */ /* 0x000fea0003800000 */
.L_x_3281:
[----:B------:R-:W0:Y:S02]  /*122b0*/  LDCU UR4, c[0x0][0x3a0] ;  /* 0x00007400ff0477ac */ /* 0x000e240008000800 */
[----:B0-----:R-:W-:-:S13]  /*122c0*/  ISETP.GE.AND P0, PT, R29, UR4, PT ;  /* 0x000000041d007c0c */ /* 0x001fda000bf06270 */
        /* <DEDUP_REMOVED lines=20> */
[----:B-1----:R-:W-:Y:S02]  /*12410*/  HFMA2 R8, -RZ, RZ, 0, 4.3690204620361328125e-05 ;  /* 0x000002ddff087431 */ /* 0x002fe400000001ff */
[----:B------:R-:W-:Y:S01]  /*12420*/  IMAD.MOV.U32 R12, RZ, RZ, 0x1 ;  /* 0x00000001ff0c7424 */ /* 0x000fe200078e00ff */
[----:B------:R1:W2:Y:S01]  /*12430*/  LDC.64 R2, c[0x4][R0] ;  /* 0x0100000000027b82 */ /* 0x0002a20000000a00 */
[----:B------:R-:W3:Y:S01]  /*12440*/  LDCU.64 UR6, c[0x4][0x3c0] ;  /* 0x01007800ff0677ac */ /* 0x000ee20008000a00 */
[----:B------:R-:W-:Y:S01]  /*12450*/  IMAD.MOV.U32 R13, RZ, RZ, RZ ;  /* 0x000000ffff0d7224 */ /* 0x000fe200078e00ff */
[----:B------:R-:W5:Y:S01]  /*12460*/  LDCU.64 UR8, c[0x4][0x138] ;  /* 0x01002700ff0877ac */ /* 0x000f620008000a00 */
[----:B0-----:R-:W-:Y:S01]  /*12470*/  IMAD.U32 R4, RZ, RZ, UR4 ;  /* 0x00000004ff047e24 */ /* 0x001fe2000f8e00ff */
[----:B------:R-:W-:Y:S01]  /*12480*/  MOV R5, UR5 ;  /* 0x0000000500057c02 */ /* 0x000fe20008000f00 */
[----:B---3--:R-:W-:-:S02]  /*12490*/  IMAD.U32 R6, RZ, RZ, UR6 ;  /* 0x00000006ff067e24 */ /* 0x008fc4000f8e00ff */
[----:B----4-:R-:W-:Y:S02]  /*124a0*/  IMAD.U32 R7, RZ, RZ, UR7 ;  /* 0x00000007ff077e24 */ /* 0x010fe4000f8e00ff */
[----:B-----5:R-:W-:Y:S02]  /*124b0*/  IMAD.U32 R10, RZ, RZ, UR8 ;  /* 0x00000008ff0a7e24 */ /* 0x020fe4000f8e00ff */
[----:B-1----:R-:W-:-:S07]  /*124c0*/  IMAD.U32 R11, RZ, RZ, UR9 ;  /* 0x00000009ff0b7e24 */ /* 0x002fce000f8e00ff */
[----:B------:R-:W-:-:S07]  /*124d0*/  LEPC R20, `(.L_x_3314) ;  /* 0x000000001014794e */ /* 0x000fce0000000000 */
[----:B--2---:R-:W-:Y:S05]  /*124e0*/  CALL.ABS.NOINC R2 ;  /* 0x0000000002007343 */ /* 0x004fea0003c00000 */
.L_x_3314:
[----:B------:R-:W-:-:S07]  /*124f0*/  CS2R R16, SRZ ;  /* 0x0000000000107805 */ /* 0x000fce000001ff00 */
.L_x_3313:
        /* <DEDUP_REMOVED lines=9> */
[----:B-1----:R-:W-:Y:S01]  /*12590*/  IMAD.MOV.U32 R8, RZ, RZ, 0x2ef ;  /* 0x000002efff087424 */ /* 0x002fe200078e00ff */
[----:B------:R-:W1:Y:S01]  /*125a0*/  LDCU.64 UR6, c[0x4][0x3c0] ;  /* 0x01007800ff0677ac */ /* 0x000e620008000a00 */
[----:B------:R-:W2:Y:S01]  /*125b0*/  LDC.64 R2, c[0x4][R2] ;  /* 0x0100000002027b82 */ /* 0x000ea20000000a00 */
[----:B------:R-:W-:Y:S01]  /*125c0*/  IMAD.MOV.U32 R13, RZ, RZ, RZ ;  /* 0x000000ffff0d7224 */ /* 0x000fe200078e00ff */
[----:B------:R-:W3:Y:S01]  /*125d0*/  LDCU.64 UR8, c[0x4][0x110] ;  /* 0x01002200ff0877ac */ /* 0x000ee20008000a00 */
[----:B0-----:R-:W-:Y:S02]  /*125e0*/  IMAD.U32 R4, RZ, RZ, UR4 ;  /* 0x00000004ff047e24 */ /* 0x001fe4000f8e00ff */
[----:B------:R-:W-:Y:S01]  /*125f0*/  IMAD.U32 R5, RZ, RZ, UR5 ;  /* 0x00000005ff057e24 */ /* 0x000fe2000f8e00ff */
[----:B-1----:R-:W-:Y:S01]  /*12600*/  MOV R6, UR6 ;  /* 0x0000000600067c02 */ /* 0x002fe20008000f00 */
[----:B----4-:R-:W-:-:S02]  /*12610*/  IMAD.U32 R7, RZ, RZ, UR7 ;  /* 0x00000007ff077e24 */ /* 0x010fc4000f8e00ff */
[----:B---3--:R-:W-:Y:S02]  /*12620*/  IMAD.U32 R10, RZ, RZ, UR8 ;  /* 0x00000008ff0a7e24 */ /* 0x008fe4000f8e00ff */
[----:B------:R-:W-:-:S07]  /*12630*/  IMAD.U32 R11, RZ, RZ, UR9 ;  /* 0x00000009ff0b7e24 */ /* 0x000fce000f8e00ff */
[----:B------:R-:W-:-:S07]  /*12640*/  LEPC R20, `(.L_x_3316) ;  /* 0x000000001014794e */ /* 0x000fce0000000000 */
[----:B--2---:R-:W-:Y:S05]  /*12650*/  CALL.ABS.NOINC R2 ;  /* 0x0000000002007343 */ /* 0x004fea0003c00000 */
.L_x_3316:
[----:B------:R-:W0:Y:S02]  /*12660*/  LDCU.64 UR4, c[0x0][0x770] ;  /* 0x0000ee00ff0477ac */ /* 0x000e240008000a00 */
[----:B0-----:R-:W-:-:S05]  /*12670*/  IADD3 R18, P0, PT, R18, UR4, RZ ;  /* 0x0000000412127c10 */ /* 0x001fca000ff1e0ff */
[----:B------:R-:W-:-:S05]  /*12680*/  IMAD.X R19, RZ, RZ, UR5, P0 ;  /* 0x00000005ff137e24 */ /* 0x000fca00080e06ff */
[----:B------:R-:W-:Y:S01]  /*12690*/  STG.E.64 desc[UR36][R18.64], R16 ;  /* 0x0000001012007986 */ /* 0x000fe2000c101b24 */
[----:B------:R-:W-:Y:S05]  /*126a0*/  EXIT ;  /* 0x000000000000794d */ /* 0x000fea0003800000 */
.L_x_3315:
[----:B------:R-:W-:Y:S01]  /*126b0*/  MOV R0, 0x0 ;  /* 0x0000000000007802 */ /* 0x000fe20000000f00 */
[----:B------:R-:W0:Y:S01]  /*126c0*/  LDCU.64 UR4, c[0x4][0x3c8] ;  /* 0x01007900ff0477ac */ /* 0x000e220008000a00 */
[----:B------:R-:W-:Y:S02]  /*126d0*/  HFMA2 R12, -RZ, RZ, 0, 5.9604644775390625e-08 ;  /* 0x00000001ff0c7431 */ /* 0x000fe400000001ff */
[----:B-1----:R-:W-:Y:S01]  /*126e0*/  IMAD.MOV.U32 R8, RZ, RZ, 0x2e9 ;  /* 0x000002e9ff087424 */ /* 0x002fe200078e00ff */
[----:B------:R1:W2:Y:S01]  /*126f0*/  LDC.64 R2, c[0x4][R0] ;  /* 0x0100000000027b82 */ /* 0x0002a20000000a00 */
[----:B------:R-:W3:Y:S01]  /*12700*/  LDCU.64 UR6, c[0x4][0x3c0] ;  /* 0x01007800ff0677ac */ /* 0x000ee20008000a00 */
[----:B------:R-:W-:Y:S01]  /*12710*/  IMAD.MOV.U32 R13, RZ, RZ, RZ ;  /* 0x000000ffff0d7224 */ /* 0x000fe200078e00ff */
[----:B------:R-:W5:Y:S01]  /*12720*/  LDCU.64 UR8, c[0x4][0x118] ;  /* 0x01002300ff0877ac */ /* 0x000f620008000a00 */
[----:B0-----:R-:W-:Y:S02]  /*12730*/  IMAD.U32 R4, RZ, RZ, UR4 ;  /* 0x00000004ff047e24 */ /* 0x001fe4000f8e00ff */
[----:B------:R-:W-:Y:S01]  /*12740*/  IMAD.U32 R5, RZ, RZ, UR5 ;  /* 0x00000005ff057e24 */ /* 0x000fe2000f8e00ff */
[----:B---3--:R-:W-:Y:S01]  /*12750*/  MOV R6, UR6 ;  /* 0x0000000600067c02 */ /* 0x008fe20008000f00 */
[----:B----4-:R-:W-:-:S02]  /*12760*/  IMAD.U32 R7, RZ, RZ, UR7 ;  /* 0x00000007ff077e24 */ /* 0x010fc4000f8e00ff */
[----:B-----5:R-:W-:Y:S02]  /*12770*/  IMAD.U32 R10, RZ, RZ, UR8 ;  /* 0x00000008ff0a7e24 */ /* 0x020fe4000f8e00ff */
[----:B-1----:R-:W-:-:S07]  /*12780*/  IMAD.U32 R11, RZ, RZ, UR9 ;  /* 0x00000009ff0b7e24 */ /* 0x002fce000f8e00ff */
[----:B------:R-:W-:-:S07]  /*12790*/  LEPC R20, `(.L_x_3317) ;  /* 0x000000001014794e */ /* 0x000fce0000000000 */
[----:B--2---:R-:W-:Y:S05]  /*127a0*/  CALL.ABS.NOINC R2 ;  /* 0x0000000002007343 */ /* 0x004fea0003c00000 */
.L_x_3317:
[----:B------:R-:W-:Y:S05]  /*127b0*/  EXIT ;  /* 0x000000000000794d */ /* 0x000fea0003800000 */
.L_x_3312:
[----:B------:R-:W0:Y:S02]  /*127c0*/  LDCU.U8 UR4, c[0x0][0x7a1] ;  /* 0x0000f420ff0477ac */ /* 0x000e240008000000 */
[----:B0-----:R-:W-:Y:S01]  /*127d0*/  UISETP.NE.AND UP0, UPT, UR4, URZ, UPT ;  /* 0x000000ff0400728c */ /* 0x001fe2000bf05270 */
[----:B------:R-:W-:Y:S10]  /*127e0*/  BRA.U !UP1, `(.L_x_3318) ;  /* 0x0000000109447547 */ /* 0x000ff4000b800000 */
[----:B------:R-:W2:Y:S04]  /*127f0*/  LDG.E.S8 R0, desc[UR36][R2.64] ;  /* 0x0000002402007981 */ /* 0x000ea8000c1e1300 */
[----:B------:R-:W3:Y:S01]  /*12800*/  LDG.E.64 R4, desc[UR36][R2.64+0x8] ;  /* 0x0000082402047981 */ /* 0x000ee2000c1e1b00 */
[C---:B-1--4-:R-:W-:Y:S02]  /*12810*/  LOP3.LUT R9, R7.reuse, 0xff, RZ, 0xc0, !PT ;  /* 0x000000ff07097812 */ /* 0x052fe400078ec0ff */
[----:B------:R-:W-:Y:S02]  /*12820*/  PRMT R8, R7, 0x8880, RZ ;  /* 0x0000888007087816 */ /* 0x000fe400000000ff */
[----:B--2---:R-:W-:-:S04]  /*12830*/  LOP3.LUT R6, R0, 0xff, RZ, 0xc0, !PT ;  /* 0x000000ff00067812 */ /* 0x004fc800078ec0ff */
[----:B------:R-:W-:Y:S01]  /*12840*/  ISETP.NE.AND P1, PT, R6, R9, PT ;  /* 0x000000090600720c */ /* 0x000fe20003f25270 */
[----:B------:R-:W-:Y:S01]  /*12850*/  IMAD.MOV.U32 R9, RZ, RZ, R8 ;  /* 0x000000ffff097224 */ /* 0x000fe200078e0008 */
[----:B---3--:R-:W-:-:S04]  /*12860*/  ISETP.GE.U32.AND P0, PT, R4, R16, PT ;  /* 0x000000100400720c */ /* 0x008fc80003f06070 */
        /* <DEDUP_REMOVED lines=9> */
.L_x_3318:
        /* <DEDUP_REMOVED lines=20> */
.L_x_3320:
[----:B------:R-:W0:Y:S02]  /*12a40*/  LDCU.64 UR4, c[0x0][0x770] ;  /* 0x0000ee00ff0477ac */ /* 0x000e240008000a00 */
[----:B0-----:R-:W-:-:S05]  /*12a50*/  IADD3 R18, P0, PT, R18, UR4, RZ ;  /* 0x0000000412127c10 */ /* 0x001fca000ff1e0ff */
[----:B------:R-:W-:-:S05]  /*12a60*/  IMAD.X R19, RZ, RZ, UR5, P0 ;  /* 0x00000005ff137e24 */ /* 0x000fca00080e06ff */
[----:B------:R-:W-:Y:S01]  /*12a70*/  STG.E.64 desc[UR36][R18.64], R16 ;  /* 0x0000001012007986 */ /* 0x000fe2000c101b24 */
[----:B------:R-:W-:Y:S05]  /*12a80*/  EXIT ;  /* 0x000000000000794d */ /* 0x000fea0003800000 */
.L_x_3319:
[----:B------:R-:W-:Y:S04]  /*12a90*/  STG.E.64 desc[UR36][R2.64+0x8], R16 ;  /* 0x0000081002007986 */ /* 0x000fe8000c101b24 */
[----:B------:R-:W-:Y:S01]  /*12aa0*/  STG.E.U8 desc[UR36][R2.64], R7 ;  /* 0x0000000702007986 */ /* 0x000fe2000c101124 */
[----:B------:R-:W-:Y:S05]  /*12ab0*/  EXIT ;  /* 0x000000000000794d */ /* 0x000fea0003800000 */
        .weak           $__internal_15_$__cuda_sm20_div_u64
        .type           $__internal_15_$__cuda_sm20_div_u64,@function
        .size           $__internal_15_$__cuda_sm20_div_u64,(.L_x_6067 - $__internal_15_$__cuda_sm20_div_u64)
$__internal_15_$__cuda_sm20_div_u64:
        /* <DEDUP_REMOVED lines=51> */
[----:B------:R-:W-:Y:S02]  /*12df0*/  IADD3.X R8, PT, PT, R13, -0x1, RZ, P1, !PT ;  /* 0xffffffff0d087810 */ /* 0x000fe40000ffe4ff */
[----:B------:R-:W-:-:S02]  /*12e00*/  IADD3.X R9, PT, PT, RZ, R12, RZ, P2, !PT ;  /* 0x0000000cff097210 */ /* 0x000fc400017fe4ff */
[----:B------:R-:W-:Y:S02]  /*12e10*/  SEL R2, R2, R14, P0 ;  /* 0x0000000e02027207 */ /* 0x000fe40000000000 */
[----:B------:R-:W-:Y:S02]  /*12e20*/  SEL R3, R3, R10, P0 ;  /* 0x0000000a03037207 */ /* 0x000fe40000000000 */
[----:B------:R-:W-:Y:S02]  /*12e30*/  SEL R10, R8, R13, P0 ;  /* 0x0000000d080a7207 */ /* 0x000fe40000000000 */
[----:B------:R-:W-:Y:S02]  /*12e40*/  SEL R12, R9, R12, P0 ;  /* 0x0000000c090c7207 */ /* 0x000fe40000000000 */
[----:B------:R-:W-:Y:S01]  /*12e50*/  ISETP.GE.U32.AND P0, PT, R2, R11, PT ;  /* 0x0000000b0200720c */ /* 0x000fe20003f06070 */
[----:B------:R-:W-:Y:S01]  /*12e60*/  IMAD.MOV.U32 R2, RZ, RZ, R6 ;  /* 0x000000ffff027224 */ /* 0x000fe200078e0006 */
[----:B------:R-:W-:-:S02]  /*12e70*/  IADD3 R8, P2, PT, R3, 0x1, RZ ;  /* 0x0000000103087810 */ /* 0x000fc40007f5e0ff */
[----:B------:R-:W-:Y:S02]  /*12e80*/  ISETP.GE.U32.AND.EX P0, PT, R10, RZ, PT, P0 ;  /* 0x000000ff0a00720c */ /* 0x000fe40003f06100 */
[----:B------:R-:W-:Y:S01]  /*12e90*/  ISETP.NE.U32.AND P1, PT, R11, RZ, PT ;  /* 0x000000ff0b00720c */ /* 0x000fe20003f25070 */
[----:B------:R-:W-:Y:S01]  /*12ea0*/  IMAD.X R9, RZ, RZ, R12, P2 ;  /* 0x000000ffff097224 */ /* 0x000fe200010e060c */
[----:B------:R-:W-:Y:S01]  /*12eb0*/  SEL R8, R8, R3, P0 ;  /* 0x0000000308087207 */ /* 0x000fe20000000000 */
[----:B------:R-:W-:Y:S01]  /*12ec0*/  IMAD.MOV.U32 R3, RZ, RZ, 0x0 ;  /* 0x00000000ff037424 */ /* 0x000fe200078e00ff */
[----:B------:R-:W-:Y:S02]  /*12ed0*/  ISETP.NE.AND.EX P1, PT, RZ, RZ, PT, P1 ;  /* 0x000000ffff00720c */ /* 0x000fe40003f25310 */
[----:B------:R-:W-:Y:S02]  /*12ee0*/  SEL R9, R9, R12, P0 ;  /* 0x0000000c09097207 */ /* 0x000fe40000000000 */
[----:B------:R-:W-:-:S02]  /*12ef0*/  SEL R8, R8, 0xffffffff, P1 ;  /* 0xffffffff08087807 */ /* 0x000fc40000800000 */
[----:B------:R-:W-:Y:S01]  /*12f00*/  SEL R9, R9, 0xffffffff, P1 ;  /* 0xffffffff09097807 */ /* 0x000fe20000800000 */
[----:B------:R-:W-:Y:S06]  /*12f10*/  RET.REL.NODEC R2 `(_ZN2at6native13reduce_kernelILi512ELi1ENS0_8ReduceOpIaNS0_9ArgMaxOpsIaEEjlLi4ELi4EEEEEvT1_) ;  /* 0xfffffed002387950 */ /* 0x000fec0003c3ffff */
.L_x_3321:
        /* <DEDUP_REMOVED lines=14> */
.L_x_6067:


//--------------------- .text._ZN2at6native13reduce_kernelILi256ELi2ENS0_8ReduceOpIaNS0_9ArgMaxOpsIaEEjlLi4ELi4EEEEEvT1_ --------------------------
	.section	.text._ZN2at6native13reduce_kernelILi256ELi2ENS0_8ReduceOpIaNS0_9ArgMaxOpsIaEEjlLi4ELi4EEEEEvT1_,"ax",@progbits
	.align	128
        .global         _ZN2at6native13reduce_kernelILi256ELi2ENS0_8ReduceOpIaNS0_9ArgMaxOpsIaEEjlLi4ELi4EEEEEvT1_
        .type           _ZN2at6native13reduce_kernelILi256ELi2ENS0_8ReduceOpIaNS0_9ArgMaxOpsIaEEjlLi4ELi4EEEEEvT1_,@function
        .size           _ZN2at6native13reduce_kernelILi256ELi2ENS0_8ReduceOpIaNS0_9ArgMaxOpsIaEEjlLi4ELi4EEEEEvT1_,(.L_x_6068 - _ZN2at6native13reduce_kernelILi256ELi2ENS0_8ReduceOpIaNS0_9ArgMaxOpsIaEEjlLi4ELi4EEEEEvT1_)
        .other          _ZN2at6native13reduce_kernelILi256ELi2ENS0_8ReduceOpIaNS0_9ArgMaxOpsIaEEjlLi4ELi4EEEEEvT1_,@"STO_CUDA_ENTRY STV_DEFAULT"
_ZN2at6native13reduce_kernelILi256ELi2ENS0_8ReduceOpIaNS0_9ArgMaxOpsIaEEjlLi4ELi4EEEEEvT1_:
.text._ZN2at6native13reduce_kernelILi256ELi2ENS0_8ReduceOpIaNS0_9ArgMaxOpsIaEEjlLi4ELi4EEEEEvT1_:
        /* <DEDUP_REMOVED lines=296> */
.L_x_3322:
[----:B------:R-:W0:Y:S01]  /*1280*/  LDCU UR5, c[0x0][0x39c] ;  /* 0x00007380ff0577ac */ /* 0x000e220008000800 */
[----:B------:R-:W-:Y:S01]  /*1290*/  BSSY.RECONVERGENT B6, `(.L_x_3323) ;  /* 0x0000ef6000067945 */ /* 0x000fe20003800200 */
[----:B------:R-:W-:Y:S02]  /*12a0*/  PRMT R26, RZ, 0x7610, R26 ;  /* 0x00007610ff1a7816 */ /* 0x000fe4000000001a */
[----:B------:R-:W-:Y:S01]  /*12b0*/  CS2R R28, SRZ ;  /* 0x00000000001c7805 */ /* 0x000fe2000001ff00 */
[----:B------:R-:W1:Y:S01]  /*12c0*/  LDCU UR4, c[0x0][0x3a0] ;  /* 0x00007400ff0477ac */ /* 0x000e620008000800 */
[----:B------:R-:W-:Y:S01]  /*12d0*/  IMAD.MOV.U32 R18, RZ, RZ, RZ ;  /* 0x000000ffff127224 */ /* 0x000fe200078e00ff */
[----:B------:R-:W-:Y:S01]  /*12e0*/  PRMT R3, RZ, 0x7610, R3 ;  /* 0x00007610ff037816 */ /* 0x000fe20000000003 */
        /* <DEDUP_REMOVED lines=32> */
.L_x_3326:
[----:B------:R-:W0:Y:S01]  /*14f0*/  LDC.U8 R13, c[0x0][0x388] ;  /* 0x0000e200ff0d7b82 */ /* 0x000e220000000000 */
[----:B------:R-:W-:Y:S01]  /*1500*/  LOP3.LUT P0, R8, R18, 0x3, RZ, 0xc0, !PT ;  /* 0x0000000312087812 */ /* 0x000fe2000780c0ff */
[----:B------:R-:W-:Y:S01]  /*1510*/  BSSY.RECONVERGENT B0, `(.L_x_3327) ;  /* 0x0000038000007945 */ /* 0x000fe20003800200 */
[----:B------:R-:W-:-:S05]  /*1520*/  IMAD.MOV.U32 R5, RZ, RZ, RZ ;  /* 0x000000ffff057224 */ /* 0x000fca00078e00ff */
[----:B------:R-:W1:Y:S08]  /*1530*/  LDC R19, c[0x0][0x390] ;  /* 0x0000e400ff137b82 */ /* 0x000e700000000800 */
[----:B------:R-:W2:Y:S01]  /*1540*/  LDC R9, c[0x0][0x394] ;  /* 0x0000e500ff097b82 */ /* 0x000ea20000000800 */
[----:B0-----:R-:W-:-:S04]  /*1550*/  PRMT R0, R13, 0x8880, RZ ;  /* 0x000088800d007816 */ /* 0x001fc800000000ff */
[----:B------:R-:W-:Y:S01]  /*1560*/  PRMT R0, R0, 0x7710, RZ ;  /* 0x0000771000007816 */ /* 0x000fe200000000ff */
[--C-:B-1----:R-:W-:Y:S02]  /*1570*/  IMAD.MOV.U32 R18, RZ, RZ, R19.reuse ;  /* 0x000000ffff127224 */ /* 0x102fe400078e0013 */
[----:B------:R-:W-:Y:S02]  /*1580*/  IMAD.MOV.U32 R4, RZ, RZ, R19 ;  /* 0x000000ffff047224 */ /* 0x000fe400078e0013 */
[----:B--2---:R-:W-:Y:S01]  /*1590*/  IMAD.MOV.U32 R3, RZ, RZ, R9 ;  /* 0x000000ffff037224 */ /* 0x004fe200078e0009 */
        /* <DEDUP_REMOVED lines=10> */
[----:B------:R-:W0:Y:S01]  /*1640*/  LDCU UR4, c[0x0][0x3b4] ;  /* 0x00007680ff0477ac */ /* 0x000e220008000800 */
[----:B------:R-:W-:Y:S01]  /*1650*/  ISETP.NE.AND P1, PT, R2, RZ, PT ;  /* 0x000000ff0200720c */ /* 0x000fe20003f25270 */
[----:B------:R-:W-:Y:S02]  /*1660*/  IMAD.MOV.U32 R4, RZ, RZ, R19 ;  /* 0x000000ffff047224 */ /* 0x000fe400078e0013 */
[----:B------:R-:W-:Y:S01]  /*1670*/  IMAD.MOV.U32 R3, RZ, RZ, R9 ;  /* 0x000000ffff037224 */ /* 0x000fe200078e0009 */
[----:B0-----:R-:W-:-:S13]  /*1680*/  ISETP.NE.AND P0, PT, RZ, UR4, PT ;  /* 0x00000004ff007c0c */ /* 0x001fda000bf05270 */
[----:B------:R-:W-:Y:S05]  /*1690*/  @P0 BRA P1, `(.L_x_3330) ;  /* 0x0000000000640947 */ /* 0x000fea0000800000 */
[----:B------:R-:W0:Y:S01]  /*16a0*/  LDCU UR4, c[0x0][0x3b8] ;  /* 0x00007700ff0477ac */ /* 0x000e220008000800 */
[----:B------:R-:W-:Y:S01]  /*16b0*/  ISETP.NE.AND P1, PT, R16, RZ, PT ;  /* 0x000000ff1000720c */ /* 0x000fe20003f25270 */
[----:B------:R-:W-:Y:S02]  /*16c0*/  IMAD.MOV.U32 R4, RZ, RZ, R19 ;  /* 0x000000ffff047224 */ /* 0x000fe400078e0013 */
[----:B------:R-:W-:Y:S01]  /*16d0*/  IMAD.MOV.U32 R3, RZ, RZ, R9 ;  /* 0x000000ffff037224 */ /* 0x000fe200078e0009 */
[----:B0-----:R-:W-:-:S13]  /*16e0*/  ISETP.NE.AND P0, PT, RZ, UR4, PT ;  /* 0x00000004ff007c0c */ /* 0x001fda000bf05270 */
[----:B------:R-:W-:Y:S05]  /*16f0*/  @P0 BRA P1, `(.L_x_3330) ;  /* 0x00000000004c0947 */ /* 0x000fea0000800000 */
[----:B------:R-:W-:Y:S01]  /*1700*/  IADD3 R4, P0, PT, R17, R24, RZ ;  /* 0x0000001811047210 */ /* 0x000fe20007f1e0ff */
[----:B------:R-:W0:Y:S04]  /*1710*/  LDC.64 R10, c[0x0][0x390] ;  /* 0x0000e400ff0a7b82 */ /* 0x000e280000000a00 */
[----:B------:R-:W-:-:S06]  /*1720*/  IMAD.X R5, RZ, RZ, R25, P0 ;  /* 0x000000ffff057224 */ /* 0x000fcc00000e0619 */
[----:B------:R-:W2:Y:S01]  /*1730*/  LDG.E.S8 R5, desc[UR36][R4.64] ;  /* 0x0000002404057981 */ /* 0x000ea2000c1e1300 */
[----:B------:R-:W-:Y:S01]  /*1740*/  IMAD.IADD R7, R17, 0x1, -R8 ;  /* 0x0000000111077824 */ /* 0x000fe200078e0a08 */
[----:B------:R-:W-:-:S04]  /*1750*/  LOP3.LUT R6, R0, 0xff, RZ, 0xc0, !PT ;  /* 0x000000ff00067812 */ /* 0x000fc800078ec0ff */
[----:B0-----:R-:W-:-:S04]  /*1760*/  ISETP.GT.U32.AND P0, PT, R7, R10, PT ;  /* 0x0000000a0700720c */ /* 0x001fc80003f04070 */
[----:B------:R-:W-:Y:S02]  /*1770*/  ISETP.GT.AND.EX P0, PT, RZ, R11, PT, P0 ;  /* 0x0000000bff00720c */ /* 0x000fe40003f04300 */
[----:B--2---:R-:W-:-:S04]  /*1780*/  LOP3.LUT R3, R5, 0xff, RZ, 0xc0, !PT ;  /* 0x000000ff05037812 */ /* 0x004fc800078ec0ff */
[----:B------:R-:W-:Y:S02]  /*1790*/  ISETP.NE.AND P1, PT, R6, R3, PT ;  /* 0x000000030600720c */ /* 0x000fe40003f25270 */
[----:B------:R-:W-:Y:S02]  /*17a0*/  PRMT R6, R0, 0x9910, RZ ;  /* 0x0000991000067816 */ /* 0x000fe400000000ff */
[----:B------:R-:W-:Y:S02]  /*17b0*/  SEL R3, RZ, 0xffffffff, P0 ;  /* 0xffffffffff037807 */ /* 0x000fe40000000000 */
[----:B------:R-:W-:-:S07]  /*17c0*/  ISETP.GT.AND P0, PT, R6, R5, PT ;  /* 0x000000050600720c */ /* 0x000fce0003f04270 */
[----:B------:R-:W-:-:S04]  /*17d0*/  @P1 SEL R3, RZ, 0xffffffff, P0 ;  /* 0xffffffffff031807 */ /* 0x000fc80000000000 */
[----:B------:R-:W-:-:S04]  /*17e0*/  LOP3.LUT R3, R3, 0x1, RZ, 0xc0, !PT ;  /* 0x0000000103037812 */ /* 0x000fc800078ec0ff */
[----:B------:R-:W-:-:S04]  /*17f0*/  ISETP.NE.U32.AND P0, PT, R3, 0x1, PT ;  /* 0x000000010300780c */ /* 0x000fc80003f05070 */
[----:B------:R-:W-:Y:S02]  /*1800*/  SEL R0, R5, R0, !P0 ;  /* 0x0000000005007207 */ /* 0x000fe40004000000 */
[----:B------:R-:W-:Y:S02]  /*1810*/  SEL R4, R7, R10, !P0 ;  /* 0x0000000a07047207 */ /* 0x000fe40004000000 */
[----:B------:R-:W-:-:S07]  /*1820*/  SEL R3, R11, RZ, P0 ;  /* 0x000000ff0b037207 */ /* 0x000fce0000000000 */
.L_x_3330:
[----:B------:R-:W-:Y:S05]  /*1830*/  BSYNC.RECONVERGENT B1 ;  /* 0x0000000000017941 */ /* 0x000fea0003800200 */
.L_x_3329:
[----:B------:R-:W0:Y:S01]  /*1840*/  LDC R27, c[0x0][0x39c] ;  /* 0x0000e700ff1b7b82 */ /* 0x000e220000000800 */
[----:B------:R-:W-:Y:S02]  /*1850*/  IADD3 R24, P0, PT, R24, 0x4, RZ ;  /* 0x0000000418187810 */ /* 0x000fe40007f1e0ff */
[----:B------:R-:W-:-:S03]  /*1860*/  IADD3 R5, PT, PT, -R8, 0x4, RZ ;  /* 0x0000000408057810 */ /* 0x000fc60007ffe1ff */
[----:B------:R-:W-:Y:S01]  /*1870*/  IMAD.X R25, RZ, RZ, R25, P0 ;  /* 0x000000ffff197224 */ /* 0x000fe200000e0619 */
[----:B0-----:R-:W-:-:S07]  /*1880*/  IADD3 R27, PT, PT, R8, -0x4, R27 ;  /* 0xfffffffc081b7810 */ /* 0x001fce0007ffe01b */
.L_x_3328:
[----:B------:R-:W-:Y:S05]  /*1890*/  BSYNC.RECONVERGENT B0 ;  /* 0x0000000000007941 */ /* 0x000fea0003800200 */
.L_x_3327:
[----:B------:R-:W0:Y:S01]  /*18a0*/  LDC.64 R6, c[0x0][0x3b0] ;  /* 0x0000ec00ff067b82 */ /* 0x000e220000000a00 */
[----:B------:R-:W-:Y:S01]  /*18b0*/  BSSY.RECONVERGENT B0, `(.L_x_3331) ;  /* 0x000006c000007945 */ /* 0x000fe20003800200 */
[----:B------:R-:W-:Y:S01]  /*18c0*/  PRMT R12, R13, 0x7610, R12 ;  /* 0x000076100d0c7816 */ /* 0x000fe2000000000c */
[----:B------:R-:W-:-:S05]  /*18d0*/  IMAD.MOV.U32 R10, RZ, RZ, R9 ;  /* 0x000000ffff0a7224 */ /* 0x000fca00078e0009 */
        /* <DEDUP_REMOVED lines=8> */
[----:B------:R-:W-:Y:S01]  /*1960*/  IMAD.MOV.U32 R8, RZ, RZ, R9 ;  /* 0x000000ffff087224 */ /* 0x000fe200078e0009 */
[----:B------:R-:W-:Y:S01]  /*1970*/  PRMT R11, R13, 0x7610, R11 ;  /* 0x000076100d0b7816 */ /* 0x000fe2000000000b */
[----:B------:R-:W-:Y:S01]  /*1980*/  IMAD.SHL.U32 R15, R14, 0x4, RZ ;  /* 0x000000040e0f7824 */ /* 0x000fe200078e00ff */
[----:B------:R-:W-:-:S03]  /*1990*/  ISETP.NE.AND P1, PT, R16, RZ, P1 ;  /* 0x000000ff1000720c */ /* 0x000fc60000f25270 */
[----:B------:R-:W-:Y:S01]  /*19a0*/  VIADD R6, R15, 0x3 ;  /* 0x000000030f067836 */ /* 0x000fe20000000000 */
[----:B------:R-:W-:-:S04]  /*19b0*/  PLOP3.LUT P0, PT, P0, P1, PT, 0xf8, 0x8f ;  /* 0x00000000008f781c */ /* 0x000fc80000703f70 */
[----:B------:R-:W-:Y:S01]  /*19c0*/  ISETP.GE.U32.AND P2, PT, R6, R27, PT ;  /* 0x0000001b0600720c */ /* 0x000fe20003f46070 */
[----:B------:R-:W-:-:S12]  /*19d0*/  IMAD.MOV.U32 R6, RZ, RZ, R19 ;  /* 0x000000ffff067224 */ /* 0x000fd800078e0013 */
[----:B------:R-:W-:Y:S05]  /*19e0*/  @P2 BRA `(.L_x_3332) ;  /* 0x0000000400602947 */ /* 0x000fea0003800000 */
[----:B------:R-:W-:Y:S01]  /*19f0*/  IMAD.MOV.U32 R16, RZ, RZ, R15 ;  /* 0x000000ffff107224 */ /* 0x000fe200078e000f */
[C---:B------:R-:W-:Y:S01]  /*1a00*/  PRMT R12, R11.reuse, 0x7610, R12 ;  /* 0x000076100b0c7816 */ /* 0x040fe2000000000c */
[----:B------:R-:W-:Y:S01]  /*1a10*/  IMAD.MOV.U32 R6, RZ, RZ, R19 ;  /* 0x000000ffff067224 */ /* 0x000fe200078e0013 */
[----:B------:R-:W-:Y:S01]  /*1a20*/  PRMT R13, R11, 0x7610, R13 ;  /* 0x000076100b0d7816 */ /* 0x000fe2000000000d */
[----:B------:R-:W-:Y:S02]  /*1a30*/  IMAD.MOV.U32 R7, RZ, RZ, R19 ;  /* 0x000000ffff077224 */ /* 0x000fe400078e0013 */
[--C-:B------:R-:W-:Y:S02]  /*1a40*/  IMAD.MOV.U32 R10, RZ, RZ, R9.reuse ;  /* 0x000000ffff0a7224 */ /* 0x100fe400078e0009 */
[----:B------:R-:W-:-:S07]  /*1a50*/  IMAD.MOV.U32 R8, RZ, RZ, R9 ;  /* 0x000000ffff087224 */ /* 0x000fce00078e0009 */
.L_x_3333:
[----:B------:R-:W-:Y:S01]  /*1a60*/  IMAD.WIDE.U32 R20, R14, 0x4, R24 ;  /* 0x000000040e147825 */ /* 0x000fe200078e0018 */
[----:B------:R-:W-:Y:S01]  /*1a70*/  LOP3.LUT R30, R0, 0xff, RZ, 0xc0, !PT ;  /* 0x000000ff001e7812 */ /* 0x000fe200078ec0ff */
[----:B------:R-:W0:Y:S03]  /*1a80*/  LDCU UR4, c[0x0][0x3a4] ;  /* 0x00007480ff0477ac */ /* 0x000e260008000800 */
[----:B------:R1:W2:Y:S01]  /*1a90*/  LDG.E R15, desc[UR36][R20.64] ;  /* 0x00000024140f7981 */ /* 0x0002a2000c1e1900 */
[----:B------:R-:W-:Y:S01]  /*1aa0*/  IMAD.IADD R31, R16, 0x1, R5 ;  /* 0x00000001101f7824 */ /* 0x000fe200078e0205 */
[----:B------:R-:W-:Y:S02]  /*1ab0*/  PRMT R32, R0, 0x8880, RZ ;  /* 0x0000888000207816 */ /* 0x000fe400000000ff */
[----:B------:R-:W-:Y:S01]  /*1ac0*/  PRMT R34, R11, 0x8880, RZ ;  /* 0x000088800b227816 */ /* 0x000fe200000000ff */
[----:B------:R-:W-:Y:S01]  /*1ad0*/  VIADD R35, R31, 0x3 ;  /* 0x000000031f237836 */ /* 0x000fe20000000000 */
[----:B------:R-:W-:-:S02]  /*1ae0*/  ISETP.GE.U32.AND P4, PT, R4, R31, PT ;  /* 0x0000001f0400720c */ /* 0x000fc40003f86070 */
[----:B-1----:R-:W-:Y:S02]  /*1af0*/  PRMT R21, R13, 0x8880, RZ ;  /* 0x000088800d157816 */ /* 0x002fe400000000ff */
[----:B------:R-:W-:Y:S02]  /*1b00*/  LOP3.LUT R20, R12, 0xff, RZ, 0xc0, !PT ;  /* 0x000000ff0c147812 */ /* 0x000fe400078ec0ff */
[----:B------:R-:W-:Y:S01]  /*1b10*/  ISETP.GE.AND.EX P4, PT, R3, RZ, PT, P4 ;  /* 0x000000ff0300720c */ /* 0x000fe20003f86340 */
[----:B0-----:R-:W-:Y:S01]  /*1b20*/  VIADD R14, R14, UR4 ;  /* 0x000000040e0e7c36 */ /* 0x001fe20008000000 */
[C---:B--2---:R-:W-:Y:S02]  /*1b30*/  LOP3.LUT R33, R15.reuse, 0xff, RZ, 0xc0, !PT ;  /* 0x000000ff0f217812 */ /* 0x044fe400078ec0ff */
[----:B------:R-:W-:Y:S02]  /*1b40*/  SHF.R.S32.HI R16, RZ, 0x8, R15 ;  /* 0x00000008ff107819 */ /* 0x000fe4000001140f */
[----:B------:R-:W-:-:S02]  /*1b50*/  SGXT R19, R15, 0x8 ;  /* 0x000000080f13781a */ /* 0x000fc40000000200 */
[----:B------:R-:W-:Y:S02]  /*1b60*/  ISETP.NE.AND P3, PT, R30, R33, PT ;  /* 0x000000211e00720c */ /* 0x000fe40003f65270 */
[----:B------:R-:W-:Y:S02]  /*1b70*/  SGXT R16, R16, 0x8 ;  /* 0x000000081010781a */ /* 0x000fe40000000200 */
[----:B------:R-:W-:Y:S02]  /*1b80*/  PRMT R33, R15, 0x7772, RZ ;  /* 0x000077720f217816 */ /* 0x000fe400000000ff */
[----:B------:R-:W-:Y:S02]  /*1b90*/  ISETP.GT.AND P5, PT, R32, R19, PT ;  /* 0x000000132000720c */ /* 0x000fe40003fa4270 */
[----:B------:R-:W-:Y:S02]  /*1ba0*/  LOP3.LUT R19, R13, 0xff, RZ, 0xc0, !PT ;  /* 0x000000ff0d137812 */ /* 0x000fe400078ec0ff */
[----:B------:R-:W-:-:S02]  /*1bb0*/  PRMT R30, R15, 0x7771, RZ ;  /* 0x000077710f1e7816 */ /* 0x000fc400000000ff */
[----:B------:R-:W-:Y:S02]  /*1bc0*/  ISETP.GT.AND P6, PT, R21, R16, PT ;  /* 0x000000101500720c */ /* 0x000fe40003fc4270 */
[----:B------:R-:W-:Y:S02]  /*1bd0*/  SHF.R.S32.HI R16, RZ, 0x10, R15 ;  /* 0x00000010ff107819 */ /* 0x000fe4000001140f */
[----:B------:R-:W-:Y:S01]  /*1be0*/  ISETP.NE.AND P2, PT, R20, R33, PT ;  /* 0x000000211400720c */ /* 0x000fe20003f45270 */
[----:B------:R-:W-:Y:S01]  /*1bf0*/  VIADD R20, R31, 0x1 ;  /* 0x000000011f147836 */ /* 0x000fe20000000000 */
[----:B------:R-:W-:Y:S01]  /*1c00*/  ISETP.NE.AND P1, PT, R19, R30, PT ;  /* 0x0000001e1300720c */ /* 0x000fe20003f25270 */
[----:B------:R-:W-:Y:S01]  /*1c10*/  VIADD R33, R31, 0x2 ;  /* 0x000000021f217836 */ /* 0x000fe20000000000 */
[----:B------:R-:W-:Y:S02]  /*1c20*/  PRMT R21, R12, 0x8880, RZ ;  /* 0x000088800c157816 */ /* 0x000fe400000000ff */
[----:B------:R-:W-:-:S02]  /*1c30*/  SGXT R16, R16, 0x8 ;  /* 0x000000081010781a */ /* 0x000fc40000000200 */
[----:B------:R-:W-:Y:S02]  /*1c40*/  PRMT R30, R15, 0x7773, RZ ;  /* 0x000077730f1e7816 */ /* 0x000fe400000000ff */
[----:B------:R-:W-:Y:S02]  /*1c50*/  SEL R19, RZ, 0xffffffff, !P4 ;  /* 0xffffffffff137807 */ /* 0x000fe40006000000 */
[----:B------:R-:W-:Y:S02]  /*1c60*/  ISETP.GE.U32.AND P4, PT, R7, R20, PT ;  /* 0x000000140700720c */ /* 0x000fe40003f86070 */
[----:B------:R-:W-:Y:S02]  /*1c70*/  @P3 SEL R19, RZ, 0xffffffff, P5 ;  /* 0xffffffffff133807 */ /* 0x000fe40002800000 */
[----:B------:R-:W-:Y:S01]  /*1c80*/  ISETP.GT.AND P3, PT, R21, R16, PT ;  /* 0x000000101500720c */ /* 0x000fe20003f64270 */
[----:B------:R-:W-:Y:S01]  /*1c90*/  IMAD.MOV.U32 R21, RZ, RZ, R30 ;  /* 0x000000ffff157224 */ /* 0x000fe200078e001e */
[----:B------:R-:W-:-:S02]  /*1ca0*/  LOP3.LUT R16, R11, 0xff, RZ, 0xc0, !PT ;  /* 0x000000ff0b107812 */ /* 0x000fc400078ec0ff */
[----:B------:R-:W-:Y:S02]  /*1cb0*/  ISETP.GE.AND.EX P5, PT, R8, RZ, PT, P4 ;  /* 0x000000ff0800720c */ /* 0x000fe40003fa6340 */
[----:B------:R-:W-:Y:S02]  /*1cc0*/  LOP3.LUT R19, R19, 0x1, RZ, 0xc0, !PT ;  /* 0x0000000113137812 */ /* 0x000fe400078ec0ff */
[----:B------:R-:W-:Y:S01]  /*1cd0*/  ISETP.NE.AND P4, PT, R16, R21, PT ;  /* 0x000000151000720c */ /* 0x000fe20003f85270 */
[----:B------:R-:W-:Y:S01]  /*1ce0*/  IMAD.SHL.U32 R16, R14, 0x4, RZ ;  /* 0x000000040e107824 */ /* 0x000fe200078e00ff */
[----:B------:R-:W-:Y:S02]  /*1cf0*/  SEL R21, RZ, 0xffffffff, !P5 ;  /* 0xffffffffff157807 */ /* 0x000fe40006800000 */
[----:B------:R-:W-:Y:S01]  /*1d00*/  @P1 SEL R21, RZ, 0xffffffff, P6 ;  /* 0xffffffffff151807 */ /* 0x000fe20003000000 */
[----:B------:R-:W-:Y:S01]  /*1d10*/  VIADD R30, R16, 0x3 ;  /* 0x00000003101e7836 */ /* 0x000fe20000000000 */
[----:B------:R-:W-:-:S02]  /*1d20*/  ISETP.NE.U32.AND P5, PT, R19, 0x1, PT ;  /* 0x000000011300780c */ /* 0x000fc40003fa5070 */
[----:B------:R-:W-:Y:S02]  /*1d30*/  ISETP.GE.U32.AND P1, PT, R6, R33, PT ;  /* 0x000000210600720c */ /* 0x000fe40003f26070 */
[----:B------:R-:W-:Y:S02]  /*1d40*/  SHF.R.S32.HI R19, RZ, 0x18, R15 ;  /* 0x00000018ff137819 */ /* 0x000fe4000001140f */
[----:B------:R-:W-:Y:S02]  /*1d50*/  ISETP.GE.U32.AND P6, PT, R18, R35, PT ;  /* 0x000000231200720c */ /* 0x000fe40003fc6070 */
[----:B------:R-:W-:Y:S02]  /*1d60*/  ISETP.GE.AND.EX P1, PT, R10, RZ, PT, P1 ;  /* 0x000000ff0a00720c */ /* 0x000fe40003f26310 */
[----:B------:R-:W-:Y:S02]  /*1d70*/  SGXT R19, R19, 0x8 ;  /* 0x000000081313781a */ /* 0x000fe40000000200 */
[----:B------:R-:W-:-:S02]  /*1d80*/  ISETP.GE.AND.EX P6, PT, R9, RZ, PT, P6 ;  /* 0x000000ff0900720c */ /* 0x000fc40003fc6360 */
[----:B------:R-:W-:Y:S02]  /*1d90*/  SEL R32, RZ, 0xffffffff, !P1 ;  /* 0xffffffffff207807 */ /* 0x000fe40004800000 */
[----:B------:R-:W-:Y:S02]  /*1da0*/  ISETP.GT.AND P1, PT, R34, R19, PT ;  /* 0x000000132200720c */ /* 0x000fe40003f24270 */
[----:B------:R-:W-:Y:S02]  /*1db0*/  SEL R34, RZ, 0xffffffff, !P6 ;  /* 0xffffffffff227807 */ /* 0x000fe40007000000 */
[----:B------:R-:W-:Y:S02]  /*1dc0*/  ISETP.GE.U32.AND P6, PT, R30, R27, PT ;  /* 0x0000001b1e00720c */ /* 0x000fe40003fc6070 */
[----:B------:R-:W-:Y:S02]  /*1dd0*/  LOP3.LUT R30, R21, 0x1, RZ, 0xc0, !PT ;  /* 0x00000001151e7812 */ /* 0x000fe400078ec0ff */
[----:B------:R-:W-:-:S02]  /*1de0*/  @P2 SEL R32, RZ, 0xffffffff, P3 ;  /* 0xffffffffff202807 */ /* 0x000fc40001800000 */
[----:B------:R-:W-:Y:S02]  /*1df0*/  @P4 SEL R34, RZ, 0xffffffff, P1 ;  /* 0xffffffffff224807 */ /* 0x000fe40000800000 */
[----:B------:R-:W-:Y:S02]  /*1e00*/  PRMT R19, R15, 0x7770, RZ ;  /* 0x000077700f137816 */ /* 0x000fe400000000ff */
[----:B------:R-:W-:Y:S02]  /*1e10*/  ISETP.NE.U32.AND P1, PT, R30, 0x1, PT ;  /* 0x000000011e00780c */ /* 0x000fe40003f25070 */
[----:B------:R-:W-:Y:S02]  /*1e20*/  LOP3.LUT R32, R32, 0x1, RZ, 0xc0, !PT ;  /* 0x0000000120207812 */ /* 0x000fe400078ec0ff */
[----:B------:R-:W-:Y:S02]  /*1e30*/  LOP3.LUT R34, R34, 0x1, RZ, 0xc0, !PT ;  /* 0x0000000122227812 */ /* 0x000fe400078ec0ff */
[----:B------:R-:W-:-:S02]  /*1e40*/  SEL R21, R19, R0, !P5 ;  /* 0x0000000013157207 */ /* 0x000fc40006800000 */
[C---:B------:R-:W-:Y:S02]  /*1e50*/  PRMT R0, R15.reuse, 0x7771, RZ ;  /* 0x000077710f007816 */ /* 0x040fe400000000ff */
[----:B------:R-:W-:Y:S02]  /*1e60*/  SEL R7, R20, R7, !P1 ;  /* 0x0000000714077207 */ /* 0x000fe40004800000 */
[----:B------:R-:W-:Y:S02]  /*1e70*/  ISETP.NE.U32.AND P2, PT, R32, 0x1, PT ;  /* 0x000000012000780c */ /* 0x000fe40003f45070 */
        /* <DEDUP_REMOVED lines=12> */
[----:B------:R-:W-:Y:S02]  /*1f40*/  PRMT R0, R21, 0x7610, R0 ;  /* 0x0000761015007816 */ /* 0x000fe40000000000 */
[----:B------:R-:W-:Y:S01]  /*1f50*/  SEL R9, R9, RZ, P3 ;  /* 0x000000ff09097207 */ /* 0x000fe20001800000 */
[----:B------:R-:W-:Y:S06]  /*1f60*/  @!P6 BRA `(.L_x_3333) ;  /* 0xfffffff800bce947 */ /* 0x000fec000383ffff */
.L_x_3332:
[----:B------:R-:W-:Y:S05]  /*1f70*/  BSYNC.RECONVERGENT B0 ;  /* 0x0000000000007941 */ /* 0x000fea0003800200 */
.L_x_3331:
[----:B------:R-:W-:Y:S04]  /*1f80*/  BSSY.RECONVERGENT B0, `(.L_x_3334) ;  /* 0x0000019000007945 */ /* 0x000fe80003800200 */
[----:B------:R-:W-:Y:S05]  /*1f90*/  @P0 BRA `(.L_x_3335) ;  /* 0x00000000005c0947 */ /* 0x000fea0003800000 */
[----:B------:R-:W-:-:S05]  /*1fa0*/  LOP3.LUT R14, R27, 0xfffffffc, RZ, 0xc0, !PT ;  /* 0xfffffffc1b0e7812 */ /* 0x000fca00078ec0ff */
[----:B------:R-:W-:-:S05]  /*1fb0*/  IMAD.IADD R14, R14, 0x1, R17 ;  /* 0x000000010e0e7824 */ /* 0x000fca00078e0211 */
[----:B------:R-:W-:-:S13]  /*1fc0*/  ISETP.GE.U32.AND P0, PT, R14, R27, PT ;  /* 0x0000001b0e00720c */ /* 0x000fda0003f06070 */
[----:B------:R-:W-:Y:S05]  /*1fd0*/  @P0 BRA `(.L_x_3335) ;  /* 0x00000000004c0947 */ /* 0x000fea0003800000 */
[----:B------:R-:W-:-:S04]  /*1fe0*/  IADD3 R24, P0, PT, R14, R24, RZ ;  /* 0x000000180e187210 */ /* 0x000fc80007f1e0ff */
[----:B------:R-:W-:-:S06]  /*1ff0*/  LEA.HI.X.SX32 R25, R14, R25, 0x1, P0 ;  /* 0x000000190e197211 */ /* 0x000fcc00000f0eff */
        /* <DEDUP_REMOVED lines=17> */
.L_x_3335:
[----:B------:R-:W-:Y:S05]  /*2110*/  BSYNC.RECONVERGENT B0 ;  /* 0x0000000000007941 */ /* 0x000fea0003800200 */
.L_x_3334:
        /* <DEDUP_REMOVED lines=8> */
[----:B------:R-:W-:Y:S02]  /*21a0*/  ISETP.GE.AND.EX P0, PT, R3, R8, PT, P0 ;  /* 0x000000080300720c */ /* 0x000fe40003f06300 */
[----:B------:R-:W-:Y:S02]  /*21b0*/  ISETP.GT.AND P2, PT, R14, R5, PT ;  /* 0x000000050e00720c */ /* 0x000fe40003f44270 */
[----:B------:R-:W-:-:S03]  /*21c0*/  SEL R5, RZ, 0xffffffff, !P0 ;  /* 0xffffffffff057807 */ /* 0x000fc60004000000 */
[----:B------:R-:W-:-:S04]  /*21d0*/  @P1 SEL R5, RZ, 0xffffffff, P2 ;  /* 0xffffffffff051807 */ /* 0x000fc80001000000 */
[----:B------:R-:W-:-:S04]  /*21e0*/  LOP3.LUT R5, R5, 0x1, RZ, 0xc0, !PT ;  /* 0x0000000105057812 */ /* 0x000fc800078ec0ff */
[----:B------:R-:W-:Y:S02]  /*21f0*/  ISETP.NE.U32.AND P0, PT, R5, 0x1, PT ;  /* 0x000000010500780c */ /* 0x000fe40003f05070 */
[----:B------:R-:W-:Y:S02]  /*2200*/  LOP3.LUT R5, R12, 0xff, RZ, 0xc0, !PT ;  /* 0x000000ff0c057812 */ /* 0x000fe400078ec0ff */
[----:B------:R-:W-:Y:S02]  /*2210*/  SEL R13, R13, R0, !P0 ;  /* 0x000000000d0d7207 */ /* 0x000fe40004000000 */
[----:B------:R-:W-:Y:S02]  /*2220*/  SEL R7, R7, R4, !P0 ;  /* 0x0000000407077207 */ /* 0x000fe40004000000 */
[----:B------:R-:W-:Y:S02]  /*2230*/  LOP3.LUT R0, R13, 0xff, RZ, 0xc0, !PT ;  /* 0x000000ff0d007812 */ /* 0x000fe400078ec0ff */
[----:B------:R-:W-:-:S02]  /*2240*/  SEL R15, R8, R3, !P0 ;  /* 0x00000003080f7207 */ /* 0x000fc40004000000 */
[----:B------:R-:W-:Y:S02]  /*2250*/  ISETP.NE.AND P1, PT, R0, R5, PT ;  /* 0x000000050000720c */ /* 0x000fe40003f25270 */
[----:B------:R-:W-:Y:S02]  /*2260*/  ISETP.GE.U32.AND P0, PT, R7, R6, PT ;  /* 0x000000060700720c */ /* 0x000fe40003f06070 */
[----:B------:R-:W-:Y:S02]  /*2270*/  PRMT R0, R12, 0x8880, RZ ;  /* 0x000088800c007816 */ /* 0x000fe400000000ff */
[----:B------:R-:W-:Y:S02]  /*2280*/  PRMT R3, R13, 0x8880, RZ ;  /* 0x000088800d037816 */ /* 0x000fe400000000ff */
[----:B------:R-:W-:Y:S02]  /*2290*/  ISETP.GE.AND.EX P0, PT, R15, R10, PT, P0 ;  /* 0x0000000a0f00720c */ /* 0x000fe40003f06300 */
[----:B------:R-:W-:-:S02]  /*22a0*/  ISETP.GT.AND P2, PT, R3, R0, PT ;  /* 0x000000000300720c */ /* 0x000fc40003f44270 */
[----:B------:R-:W-:Y:S02]  /*22b0*/  SEL R0, RZ, 0xffffffff, !P0 ;  /* 0xffffffffff007807 */ /* 0x000fe40004000000 */
[----:B------:R-:W-:Y:S02]  /*22c0*/  @P1 SEL R0, RZ, 0xffffffff, P2 ;  /* 0xffffffffff001807 */ /* 0x000fe40001000000 */
        /* <DEDUP_REMOVED lines=21> */
.L_x_3325:
[----:B------:R-:W0:Y:S08]  /*2420*/  LDC R21, c[0x0][0x508] ;  /* 0x00014200ff157b82 */ /* 0x000e300000000800 */
[----:B------:R-:W1:Y:S01]  /*2430*/  LDC R32, c[0x0][0x3d8] ;  /* 0x0000f600ff207b82 */ /* 0x000e620000000800 */
[----:B0-----:R-:W-:-:S04]  /*2440*/  ISETP.NE.AND P0, PT, R21, 0x1, PT ;  /* 0x000000011500780c */ /* 0x001fc80003f05270 */
[----:B-1----:R-:W-:-:S13]  /*2450*/  ISETP.NE.OR P0, PT, R32, 0x1, P0 ;  /* 0x000000012000780c */ /* 0x002fda0000705670 */
[----:B------:R-:W-:Y:S05]  /*2460*/  @P0 BRA `(.L_x_3336) ;  /* 0x0000001c00900947 */ /* 0x000fea0003800000 */
[----:B------:R-:W0:Y:S01]  /*2470*/  LDC R3, c[0x0][0x3a4] ;  /* 0x0000e900ff037b82 */ /* 0x000e220000000800 */
[----:B------:R-:W1:Y:S01]  /*2480*/  LDCU.U8 UR4, c[0x0][0x388] ;  /* 0x00007100ff0477ac */ /* 0x000e620008000000 */
[----:B------:R-:W-:Y:S01]  /*2490*/  BSSY.RECONVERGENT B0, `(.L_x_3337) ;  /* 0x00000db000007945 */ /* 0x000fe20003800200 */
[----:B------:R-:W-:-:S05]  /*24a0*/  IMAD.MOV.U32 R16, RZ, RZ, R10 ;  /* 0x000000ffff107224 */ /* 0x000fca00078e000a */
[----:B------:R-:W2:Y:S08]  /*24b0*/  LDC R18, c[0x0][0x390] ;  /* 0x0000e400ff127b82 */ /* 0x000eb00000000800 */
[----:B------:R-:W3:Y:S01]  /*24c0*/  LDC R9, c[0x0][0x394] ;  /* 0x0000e500ff097b82 */ /* 0x000ee20000000800 */
[----:B-1----:R-:W-:Y:S02]  /*24d0*/  IMAD.U32 R0, RZ, RZ, UR4 ;  /* 0x00000004ff007e24 */ /* 0x002fe4000f8e00ff */
[----:B------:R-:W-:-:S02]  /*24e0*/  IMAD.U32 R19, RZ, RZ, UR4 ;  /* 0x00000004ff137e24 */ /* 0x000fc4000f8e00ff */
[----:B------:R-:W-:Y:S02]  /*24f0*/  IMAD.U32 R12, RZ, RZ, UR4 ;  /* 0x00000004ff0c7e24 */ /* 0x000fe4000f8e00ff */
[----:B0-----:R-:W-:Y:S02]  /*2500*/  IMAD R5, R3, 0x3, R10 ;  /* 0x0000000303057824 */ /* 0x001fe400078e020a */
[----:B------:R-:W-:Y:S02]  /*2510*/  IMAD.U32 R13, RZ, RZ, UR4 ;  /* 0x00000004ff0d7e24 */ /* 0x000fe4000f8e00ff */
[----:B------:R-:W-:Y:S01]  /*2520*/  IMAD.U32 R14, RZ, RZ, UR4 ;  /* 0x00000004ff0e7e24 */ /* 0x000fe2000f8e00ff */
[----:B------:R-:W-:Y:S01]  /*2530*/  ISETP.GE.U32.AND P0, PT, R5, R8, PT ;  /* 0x000000080500720c */ /* 0x000fe20003f06070 */
[----:B------:R-:W-:Y:S02]  /*2540*/  IMAD.U32 R15, RZ, RZ, UR4 ;  /* 0x00000004ff0f7e24 */ /* 0x000fe4000f8e00ff */
[----:B------:R-:W-:-:S02]  /*2550*/  IMAD.U32 R39, RZ, RZ, UR4 ;  /* 0x00000004ff277e24 */ /* 0x000fc4000f8e00ff */
[----:B------:R-:W-:Y:S02]  /*2560*/  IMAD.U32 R38, RZ, RZ, UR4 ;  /* 0x00000004ff267e24 */ /* 0x000fe4000f8e00ff */
        /* <DEDUP_REMOVED lines=17> */
[C---:B------:R-:W-:Y:S01]  /*2680*/  PRMT R19, R0.reuse, 0x7610, R19 ;  /* 0x0000761000137816 */ /* 0x040fe20000000013 */
[----:B------:R-:W-:Y:S01]  /*2690*/  IMAD.MOV.U32 R36, RZ, RZ, R18 ;  /* 0x000000ffff247224 */ /* 0x000fe200078e0012 */
[C---:B------:R-:W-:Y:S01]  /*26a0*/  PRMT R12, R0.reuse, 0x7610, R12 ;  /* 0x00007610000c7816 */ /* 0x040fe2000000000c */
        /* <DEDUP_REMOVED lines=9> */
[----:B------:R-:W-:Y:S01]  /*2740*/  PRMT R38, R0, 0x7610, R38 ;  /* 0x0000761000267816 */ /* 0x000fe20000000026 */
[----:B------:R-:W-:-:S02]  /*2750*/  IMAD.MOV.U32 R30, RZ, RZ, R9 ;  /* 0x000000ffff1e7224 */ /* 0x000fc400078e0009 */
[--C-:B------:R-:W-:Y:S02]  /*2760*/  IMAD.MOV.U32 R26, RZ, RZ, R9.reuse ;  /* 0x000000ffff1a7224 */ /* 0x100fe400078e0009 */
[--C-:B------:R-:W-:Y:S02]  /*2770*/  IMAD.MOV.U32 R27, RZ, RZ, R9.reuse ;  /* 0x000000ffff1b7224 */ /* 0x100fe400078e0009 */
[--C-:B------:R-:W-:Y:S02]  /*2780*/  IMAD.MOV.U32 R21, RZ, RZ, R9.reuse ;  /* 0x000000ffff157224 */ /* 0x100fe400078e0009 */
[----:B------:R-:W-:-:S07]  /*2790*/  IMAD.MOV.U32 R20, RZ, RZ, R9 ;  /* 0x000000ffff147224 */ /* 0x000fce00078e0009 */
.L_x_3340:
[----:B------:R-:W-:-:S04]  /*27a0*/  LOP3.LUT R5, R16, 0xfffffffe, RZ, 0xc0, !PT ;  /* 0xfffffffe10057812 */ /* 0x000fc800078ec0ff */
[----:B------:R-:W-:-:S05]  /*27b0*/  IADD3 R4, P0, PT, R5, R24, RZ ;  /* 0x0000001805047210 */ /* 0x000fca0007f1e0ff */
[----:B------:R-:W-:-:S05]  /*27c0*/  IMAD.X R5, RZ, RZ, R25, P0 ;  /* 0x000000ffff057224 */ /* 0x000fca00000e0619 */
[----:B------:R0:W2:Y:S01]  /*27d0*/  LDG.E.U16 R40, desc[UR36][R4.64] ;  /* 0x0000002404287981 */ /* 0x0000a2000c1e1500 */
[----:B------:R-:W-:-:S05]  /*27e0*/  IMAD.IADD R41, R16, 0x1, R3 ;  /* 0x0000000110297824 */ /* 0x000fca00078e0203 */
[----:B------:R-:W-:-:S04]  /*27f0*/  LOP3.LUT R7, R41, 0xfffffffe, RZ, 0xc0, !PT ;  /* 0xfffffffe29077812 */ /* 0x000fc800078ec0ff */
[----:B------:R-:W-:-:S05]  /*2800*/  IADD3 R6, P0, PT, R7, R24, RZ ;  /* 0x0000001807067210 */ /* 0x000fca0007f1e0ff */
[----:B------:R-:W-:-:S05]  /*2810*/  IMAD.X R7, RZ, RZ, R25, P0 ;  /* 0x000000ffff077224 */ /* 0x000fca00000e0619 */
[----:B------:R1:W3:Y:S01]  /*2820*/  LDG.E.U16 R6, desc[UR36][R6.64] ;  /* 0x0000002406067981 */ /* 0x0002e2000c1e1500 */
[----:B------:R-:W-:Y:S01]  /*2830*/  LEA.HI R11, R16, R3, RZ, 0x1f ;  /* 0x00000003100b7211 */ /* 0x000fe200078ff8ff */
[----:B------:R-:W-:-:S03]  /*2840*/  IMAD R43, R3, 0x2, R41 ;  /* 0x00000002032b7824 */ /* 0x000fc600078e0229 */
[----:B------:R-:W-:-:S05]  /*2850*/  LEA R10, P0, R11, R24, 0x1 ;  /* 0x000000180b0a7211 */ /* 0x000fca00078008ff */
[----:B------:R-:W-:-:S05]  /*2860*/  IMAD.X R11, RZ, RZ, R25, P0 ;  /* 0x000000ffff0b7224 */ /* 0x000fca00000e0619 */
[----:B------:R4:W5:Y:S01]  /*2870*/  LDG.E.U16 R10, desc[UR36][R10.64] ;  /* 0x000000240a0a7981 */ /* 0x000962000c1e1500 */
[----:B0-----:R-:W-:-:S04]  /*2880*/  LOP3.LUT R5, R43, 0xfffffffe, RZ, 0xc0, !PT ;  /* 0xfffffffe2b057812 */ /* 0x001fc800078ec0ff */
[----:B------:R-:W-:-:S05]  /*2890*/  IADD3 R4, P0, PT, R5, R24, RZ ;  /* 0x0000001805047210 */ /* 0x000fca0007f1e0ff */
[----:B------:R-:W-:-:S05]  /*28a0*/  IMAD.X R5, RZ, RZ, R25, P0 ;  /* 0x000000ffff057224 */ /* 0x000fca00000e0619 */
[----:B------:R0:W5:Y:S01]  /*28b0*/  LDG.E.U16 R4, desc[UR36][R4.64] ;  /* 0x0000002404047981 */ /* 0x000162000c1e1500 */
[----:B-1----:R-:W-:Y:S02]  /*28c0*/  LOP3.LUT R7, R38, 0xff, RZ, 0xc0, !PT ;  /* 0x000000ff26077812 */ /* 0x002fe400078ec0ff */
[----:B------:R-:W-:Y:S02]  /*28d0*/  LOP3.LUT R42, R39, 0xff, RZ, 0xc0, !PT ;  /* 0x000000ff272a7812 */ /* 0x000fe400078ec0ff */
[-C--:B------:R-:W-:Y:S02]  /*28e0*/  ISETP.GE.U32.AND P0, PT, R33, R16.reuse, PT ;  /* 0x000000102100720c */ /* 0x080fe40003f06070 */
[----:B------:R-:W-:Y:S02]  /*28f0*/  ISETP.GE.U32.AND P1, PT, R35, R16, PT ;  /* 0x000000102300720c */ /* 0x000fe40003f26070 */
[----:B------:R-:W-:Y:S02]  /*2900*/  ISETP.GE.AND.EX P0, PT, R20, RZ, PT, P0 ;  /* 0x000000ff1400720c */ /* 0x000fe40003f06300 */
[----:B------:R-:W-:-:S02]  /*2910*/  ISETP.GE.AND.EX P1, PT, R21, RZ, PT, P1 ;  /* 0x000000ff1500720c */ /* 0x000fc40003f26310 */
[----:B------:R-:W-:Y:S02]  /*2920*/  ISETP.GE.U32.AND P6, PT, R32, R41, PT ;  /* 0x000000292000720c */ /* 0x000fe40003fc6070 */
[----:B------:R-:W-:Y:S02]  /*2930*/  PRMT R46, R14, 0x8880, RZ ;  /* 0x000088800e2e7816 */ /* 0x000fe400000000ff */
[----:B------:R-:W-:Y:S02]  /*2940*/  ISETP.GE.AND.EX P6, PT, R27, RZ, PT, P6 ;  /* 0x000000ff1b00720c */ /* 0x000fe40003fc6360 */
[----:B------:R-:W-:Y:S02]  /*2950*/  PRMT R49, R12, 0x8880, RZ ;  /* 0x000088800c317816 */ /* 0x000fe400000000ff */
[----:B----4-:R-:W-:Y:S02]  /*2960*/  SEL R11, RZ, 0xffffffff, !P6 ;  /* 0xffffffffff0b7807 */ /* 0x010fe40007000000 */
[----:B--2---:R-:W-:-:S02]  /*2970*/  PRMT R45, R40, 0x7771, RZ ;  /* 0x00007771282d7816 */ /* 0x004fc400000000ff */
[----:B------:R-:W-:Y:S02]  /*2980*/  LOP3.LUT R44, R40, 0xff, RZ, 0xc0, !PT ;  /* 0x000000ff282c7812 */ /* 0x000fe400078ec0ff */
[----:B------:R-:W-:Y:S02]  /*2990*/  ISETP.NE.AND P2, PT, R42, R45, PT ;  /* 0x0000002d2a00720c */ /* 0x000fe40003f45270 */
[----:B------:R-:W-:Y:S02]  /*29a0*/  ISETP.NE.AND P3, PT, R7, R44, PT ;  /* 0x0000002c0700720c */ /* 0x000fe40003f65270 */
[----:B------:R-:W-:Y:S02]  /*29b0*/  PRMT R42, R38, 0x8880, RZ ;  /* 0x00008880262a7816 */ /* 0x000fe400000000ff */
[----:B------:R-:W-:Y:S02]  /*29c0*/  PRMT R44, R39, 0x8880, RZ ;  /* 0x00008880272c7816 */ /* 0x000fe400000000ff */
[----:B0-----:R-:W-:-:S02]  /*29d0*/  PRMT R5, R40, 0x8880, RZ ;  /* 0x0000888028057816 */ /* 0x001fc400000000ff */
[----:B------:R-:W-:Y:S02]  /*29e0*/  PRMT R7, R40, 0x9991, RZ ;  /* 0x0000999128077816 */ /* 0x000fe400000000ff */
[----:B------:R-:W-:Y:S02]  /*29f0*/  ISETP.GT.AND P4, PT, R42, R5, PT ;  /* 0x000000052a00720c */ /* 0x000fe40003f84270 */
[----:B------:R-:W-:Y:S02]  /*2a00*/  ISETP.GT.AND P5, PT, R44, R7, PT ;  /* 0x000000072c00720c */ /* 0x000fe40003fa4270 */
[----:B------:R-:W-:Y:S02]  /*2a10*/  SEL R5, RZ, 0xffffffff, !P0 ;  /* 0xffffffffff057807 */ /* 0x000fe40004000000 */
[----:B------:R-:W-:Y:S02]  /*2a20*/  SEL R7, RZ, 0xffffffff, !P1 ;  /* 0xffffffffff077807 */ /* 0x000fe40004800000 */
[----:B------:R-:W-:-:S02]  /*2a30*/  @P3 SEL R5, RZ, 0xffffffff, P4 ;  /* 0xffffffffff053807 */ /* 0x000fc40002000000 */
[----:B------:R-:W-:Y:S02]  /*2a40*/  @P2 SEL R7, RZ, 0xffffffff, P5 ;  /* 0xffffffffff072807 */ /* 0x000fe40002800000 */
[----:B------:R-:W-:Y:S02]  /*2a50*/  LOP3.LUT R5, R5, 0x1, RZ, 0xc0, !PT ;  /* 0x0000000105057812 */ /* 0x000fe400078ec0ff */
[----:B------:R-:W-:Y:S02]  /*2a60*/  LOP3.LUT R7, R7, 0x1, RZ, 0xc0, !PT ;  /* 0x0000000107077812 */ /* 0x000fe400078ec0ff */
[----:B------:R-:W-:Y:S02]  /*2a70*/  ISETP.NE.U32.AND P3, PT, R5, 0x1, PT ;  /* 0x000000010500780c */ /* 0x000fe40003f65070 */
[----:B------:R-:W-:Y:S02]  /*2a80*/  ISETP.NE.U32.AND P4, PT, R7, 0x1, PT ;  /* 0x000000010700780c */ /* 0x000fe40003f85070 */
[----:B------:R-:W-:-:S02]  /*2a90*/  PRMT R5, R40, 0x7770, RZ ;  /* 0x0000777028057816 */ /* 0x000fc400000000ff */
[C---:B------:R-:W-:Y:S02]  /*2aa0*/  SEL R33, R16.reuse, R33, !P3 ;  /* 0x0000002110217207 */ /* 0x040fe40005800000 */
[----:B------:R-:W-:Y:S01]  /*2ab0*/  SEL R35, R16, R35, !P4 ;  /* 0x0000002310237207 */ /* 0x000fe20006000000 */
[----:B------:R-:W-:Y:S01]  /*2ac0*/  IMAD.IADD R16, R43, 0x1, R3 ;  /* 0x000000012b107824 */ /* 0x000fe200078e0203 */
[----:B------:R-:W-:Y:S02]  /*2ad0*/  SEL R38, R5, R38, !P3 ;  /* 0x0000002605267207 */ /* 0x000fe40005800000 */
[----:B------:R-:W-:Y:S01]  /*2ae0*/  LOP3.LUT R5, R15, 0xff, RZ, 0xc0, !PT ;  /* 0x000000ff0f057812 */ /* 0x000fe200078ec0ff */
[----:B------:R-:W-:Y:S01]  /*2af0*/  IMAD R7, R3, 0x3, R16 ;  /* 0x0000000303077824 */ /* 0x000fe200078e0210 */
[----:B---3--:R-:W-:Y:S02]  /*2b00*/  LOP3.LUT R44, R6, 0xff, RZ, 0xc0, !PT ;  /* 0x000000ff062c7812 */ /* 0x008fe400078ec0ff */
[----:B------:R-:W-:-:S02]  /*2b10*/  PRMT R42, R40, 0x7771, RZ ;  /* 0x00007771282a7816 */ /* 0x000fc400000000ff */
[----:B------:R-:W-:Y:S02]  /*2b20*/  ISETP.NE.AND P0, PT, R5, R44, PT ;  /* 0x0000002c0500720c */ /* 0x000fe40003f05270 */
[----:B------:R-:W-:Y:S02]  /*2b30*/  SEL R39, R42, R39, !P4 ;  /* 0x000000272a277207 */ /* 0x000fe40006000000 */
[----:B------:R-:W-:Y:S02]  /*2b40*/  ISETP.GE.U32.AND P2, PT, R7, R8, PT ;  /* 0x000000080700720c */ /* 0x000fe40003f46070 */
[----:B------:R-:W-:Y:S02]  /*2b50*/  PRMT R42, R15, 0x8880, RZ ;  /* 0x000088800f2a7816 */ /* 0x000fe400000000ff */
[----:B------:R-:W-:Y:S02]  /*2b60*/  PRMT R7, R6, 0x8880, RZ ;  /* 0x0000888006077816 */ /* 0x000fe400000000ff */
[----:B------:R-:W-:-:S02]  /*2b70*/  LOP3.LUT R5, R14, 0xff, RZ, 0xc0, !PT ;  /* 0x000000ff0e057812 */ /* 0x000fc400078ec0ff */
[----:B------:R-:W-:Y:S02]  /*2b80*/  ISETP.GT.AND P1, PT, R42, R7, PT ;  /* 0x000000072a00720c */ /* 0x000fe40003f24270 */
[----:B------:R-:W-:Y:S02]  /*2b90*/  PRMT R44, R6, 0x7771, RZ ;  /* 0x00007771062c7816 */ /* 0x000fe400000000ff */
[----:B------:R-:W-:Y:S02]  /*2ba0*/  @P0 SEL R11, RZ, 0xffffffff, P1 ;  /* 0xffffffffff0b0807 */ /* 0x000fe40000800000 */
[----:B------:R-:W-:Y:S02]  /*2bb0*/  ISETP.GE.U32.AND P1, PT, R34, R41, PT ;  /* 0x000000292200720c */ /* 0x000fe40003f26070 */
[----:B------:R-:W-:Y:S01]  /*2bc0*/  ISETP.NE.AND P5, PT, R5, R44, PT ;  /* 0x0000002c0500720c */ /* 0x000fe20003fa5270 */
[----:B------:R-:W-:Y:S01]  /*2bd0*/  IMAD.IADD R5, R41, 0x1, R3 ;  /* 0x0000000129057824 */ /* 0x000fe200078e0203 */
[----:B------:R-:W-:-:S02]  /*2be0*/  ISETP.GE.AND.EX P1, PT, R26, RZ, PT, P1 ;  /* 0x000000ff1a00720c */ /* 0x000fc40003f26310 */
[----:B------:R-:W-:Y:S02]  /*2bf0*/  LOP3.LUT R7, R13, 0xff, RZ, 0xc0, !PT ;  /* 0x000000ff0d077812 */ /* 0x000fe400078ec0ff */
[----:B-----5:R-:W-:Y:S02]  /*2c00*/  LOP3.LUT R44, R10, 0xff, RZ, 0xc0, !PT ;  /* 0x000000ff0a2c7812 */ /* 0x020fe400078ec0ff */
[----:B------:R-:W-:Y:S02]  /*2c10*/  SEL R42, RZ, 0xffffffff, !P1 ;  /* 0xffffffffff2a7807 */ /* 0x000fe40004800000 */
[----:B------:R-:W-:Y:S02]  /*2c20*/  PRMT R45, R6, 0x9991, RZ ;  /* 0x00009991062d7816 */ /* 0x000fe400000000ff */
[----:B------:R-:W-:Y:S02]  /*2c30*/  ISETP.GE.U32.AND P0, PT, R36, R5, PT ;  /* 0x000000052400720c */ /* 0x000fe40003f06070 */
[----:B------:R-:W-:-:S02]  /*2c40*/  ISETP.NE.AND P1, PT, R7, R44, PT ;  /* 0x0000002c0700720c */ /* 0x000fc40003f25270 */
[----:B------:R-:W-:Y:S02]  /*2c50*/  ISETP.GT.AND P6, PT, R46, R45, PT ;  /* 0x0000002d2e00720c */ /* 0x000fe40003fc4270 */
[----:B------:R-:W-:Y:S02]  /*2c60*/  ISETP.GE.AND.EX P0, PT, R30, RZ, PT, P0 ;  /* 0x000000ff1e00720c */ /* 0x000fe40003f06300 */
[----:B------:R-:W-:Y:S02]  /*2c70*/  PRMT R46, R13, 0x8880, RZ ;  /* 0x000088800d2e7816 */ /* 0x000fe400000000ff */
[----:B------:R-:W-:Y:S02]  /*2c80*/  PRMT R45, R10, 0x8880, RZ ;  /* 0x000088800a2d7816 */ /* 0x000fe400000000ff */
[----:B------:R-:W-:Y:S02]  /*2c90*/  SEL R7, RZ, 0xffffffff, !P0 ;  /* 0xffffffffff077807 */ /* 0x000fe40004000000 */
[----:B------:R-:W-:-:S02]  /*2ca0*/  ISETP.GT.AND P0, PT, R46, R45, PT ;  /* 0x0000002d2e00720c */ /* 0x000fc40003f04270 */
[----:B------:R-:W-:Y:S02]  /*2cb0*/  LOP3.LUT R44, R12, 0xff, RZ, 0xc0, !PT ;  /* 0x000000ff0c2c7812 */ /* 0x000fe400078ec0ff */
[----:B------:R-:W-:Y:S02]  /*2cc0*/  PRMT R47, R10, 0x7771, RZ ;  /* 0x000077710a2f7816 */ /* 0x000fe400000000ff */
[----:B------:R-:W-:Y:S02]  /*2cd0*/  @P5 SEL R42, RZ, 0xffffffff, P6 ;  /* 0xffffffffff2a5807 */ /* 0x000fe40003000000 */
[----:B------:R-:W-:Y:S02]  /*2ce0*/  @P1 SEL R7, RZ, 0xffffffff, P0 ;  /* 0xffffffffff071807 */ /* 0x000fe40000000000 */
[----:B------:R-:W-:Y:S02]  /*2cf0*/  ISETP.NE.AND P6, PT, R44, R47, PT ;  /* 0x0000002f2c00720c */ /* 0x000fe40003fc5270 */
[----:B------:R-:W-:-:S02]  /*2d00*/  ISETP.GE.U32.AND P0, PT, R37, R5, PT ;  /* 0x000000052500720c */ /* 0x000fc40003f06070 */
[----:B------:R-:W-:Y:S02]  /*2d10*/  PRMT R46, R10, 0x9991, RZ ;  /* 0x000099910a2e7816 */ /* 0x000fe400000000ff */
[----:B------:R-:W-:Y:S02]  /*2d20*/  ISETP.GE.AND.EX P0, PT, R31, RZ, PT, P0 ;  /* 0x000000ff1f00720c */ /* 0x000fe40003f06300 */
[----:B------:R-:W-:Y:S02]  /*2d30*/  LOP3.LUT R45, R19, 0xff, RZ, 0xc0, !PT ;  /* 0x000000ff132d7812 */ /* 0x000fe400078ec0ff */
[----:B------:R-:W-:Y:S02]  /*2d40*/  LOP3.LUT R48, R4, 0xff, RZ, 0xc0, !PT ;  /* 0x000000ff04307812 */ /* 0x000fe400078ec0ff */
[----:B------:R-:W-:Y:S02]  /*2d50*/  SEL R44, RZ, 0xffffffff, !P0 ;  /* 0xffffffffff2c7807 */ /* 0x000fe40004000000 */
[----:B------:R-:W-:-:S02]  /*2d60*/  ISETP.GT.AND P5, PT, R49, R46, PT ;  /* 0x0000002e3100720c */ /* 0x000fc40003fa4270 */
[----:B------:R-:W-:Y:S02]  /*2d70*/  ISETP.NE.AND P1, PT, R45, R48, PT ;  /* 0x000000302d00720c */ /* 0x000fe40003f25270 */
[----:B------:R-:W-:Y:S02]  /*2d80*/  ISETP.GE.U32.AND P0, PT, R18, R43, PT ;  /* 0x0000002b1200720c */ /* 0x000fe40003f06070 */
[----:B------:R-:W-:Y:S02]  /*2d90*/  LOP3.LUT R45, R0, 0xff, RZ, 0xc0, !PT ;  /* 0x000000ff002d7812 */ /* 0x000fe400078ec0ff */
[----:B------:R-:W-:Y:S02]  /*2da0*/  PRMT R48, R4, 0x7771, RZ ;  /* 0x0000777104307816 */ /* 0x000fe400000000ff */
[----:B------:R-:W-:Y:S02]  /*2db0*/  PRMT R47, R19, 0x8880, RZ ;  /* 0x00008880132f7816 */ /* 0x000fe400000000ff */
[----:B------:R-:W-:-:S02]  /*2dc0*/  PRMT R49, R0, 0x8880, RZ ;  /* 0x0000888000317816 */ /* 0x000fc400000000ff */
[----:B------:R-:W-:Y:S02]  /*2dd0*/  PRMT R46, R4, 0x8880, RZ ;  /* 0x00008880042e7816 */ /* 0x000fe400000000ff */
[----:B------:R-:W-:Y:S02]  /*2de0*/  @P6 SEL R44, RZ, 0xffffffff, P5 ;  /* 0xffffffffff2c6807 */ /* 0x000fe40002800000 */
[----:B------:R-:W-:Y:S02]  /*2df0*/  ISETP.GE.AND.EX P0, PT, R9, RZ, PT, P0 ;  /* 0x000000ff0900720c */ /* 0x000fe40003f06300 */
[----:B------:R-:W-:Y:S02]  /*2e00*/  ISETP.NE.AND P6, PT, R45, R48, PT ;  /* 0x000000302d00720c */ /* 0x000fe40003fc5270 */
[----:B------:R-:W-:Y:S01]  /*2e10*/  ISETP.GT.AND P5, PT, R47, R46, PT ;  /* 0x0000002e2f00720c */ /* 0x000fe20003fa4270 */
[----:B------:R-:W-:Y:S01]  /*2e20*/  IMAD.MOV.U32 R47, RZ, RZ, R49 ;  /* 0x000000ffff2f7224 */ /* 0x000fe200078e0031 */
[----:B------:R-:W-:-:S02]  /*2e30*/  SEL R45, RZ, 0xffffffff, !P0 ;  /* 0xffffffffff2d7807 */ /* 0x000fc40004000000 */
[----:B------:R-:W-:Y:S02]  /*2e40*/  ISETP.GE.U32.AND P0, PT, R28, R43, PT ;  /* 0x0000002b1c00720c */ /* 0x000fe40003f06070 */
[----:B------:R-:W-:Y:S02]  /*2e50*/  PRMT R46, R4, 0x9991, RZ ;  /* 0x00009991042e7816 */ /* 0x000fe400000000ff */
[----:B------:R-:W-:Y:S02]  /*2e60*/  LOP3.LUT R11, R11, 0x1, RZ, 0xc0, !PT ;  /* 0x000000010b0b7812 */ /* 0x000fe400078ec0ff */
[----:B------:R-:W-:Y:S02]  /*2e70*/  @P1 SEL R45, RZ, 0xffffffff, P5 ;  /* 0xffffffffff2d1807 */ /* 0x000fe40002800000 */
[----:B------:R-:W-:Y:S02]  /*2e80*/  ISETP.GE.AND.EX P0, PT, R29, RZ, PT, P0 ;  /* 0x000000ff1d00720c */ /* 0x000fe40003f06300 */
[----:B------:R-:W-:-:S02]  /*2e90*/  ISETP.GT.AND P5, PT, R47, R46, PT ;  /* 0x0000002e2f00720c */ /* 0x000fc40003fa4270 */
[----:B------:R-:W-:Y:S02]  /*2ea0*/  ISETP.NE.U32.AND P1, PT, R11, 0x1, PT ;  /* 0x000000010b00780c */ /* 0x000fe40003f25070 */
[----:B------:R-:W-:Y:S02]  /*2eb0*/  LOP3.LUT R7, R7, 0x1, RZ, 0xc0, !PT ;  /* 0x0000000107077812 */ /* 0x000fe400078ec0ff */
[----:B------:R-:W-:Y:S02]  /*2ec0*/  LOP3.LUT R11, R42, 0x1, RZ, 0xc0, !PT ;  /* 0x000000012a0b7812 */ /* 0x000fe400078ec0ff */
[----:B------:R-:W-:Y:S02]  /*2ed0*/  SEL R46, RZ, 0xffffffff, !P0 ;  /* 0xffffffffff2e7807 */ /* 0x000fe40004000000 */
[----:B------:R-:W-:Y:S02]  /*2ee0*/  @P6 SEL R46, RZ, 0xffffffff, P5 ;  /* 0xffffffffff2e6807 */ /* 0x000fe40002800000 */
[----:B------:R-:W-:-:S02]  /*2ef0*/  ISETP.NE.U32.AND P5, PT, R7, 0x1, PT ;  /* 0x000000010700780c */ /* 0x000fc40003fa5070 */
[----:B------:R-:W-:Y:S02]  /*2f00*/  ISETP.NE.U32.AND P0, PT, R11, 0x1, PT ;  /* 0x000000010b00780c */ /* 0x000fe40003f05070 */
[----:B------:R-:W-:Y:S02]  /*2f10*/  PRMT R7, R6, 0x7771, RZ ;  /* 0x0000777106077816 */ /* 0x000fe400000000ff */
[----:B------:R-:W-:Y:S02]  /*2f20*/  LOP3.LUT R44, R44, 0x1, RZ, 0xc0, !PT ;  /* 0x000000012c2c7812 */ /* 0x000fe400078ec0ff */
[----:B------:R-:W-:Y:S02]  /*2f30*/  SEL R14, R7, R14, !P0 ;  /* 0x0000000e070e7207 */ /* 0x000fe40004000000 */
[----:B------:R-:W-:Y:S02]  /*2f40*/  ISETP.NE.U32.AND P6, PT, R44, 0x1, PT ;  /* 0x000000012c00780c */ /* 0x000fe40003fc5070 */
[----:B------:R-:W-:-:S02]  /*2f50*/  PRMT R7, R10, 0x7771, RZ ;  /* 0x000077710a077816 */ /* 0x000fc400000000ff */
[----:B------:R-:W-:Y:S02]  /*2f60*/  PRMT R42, R6, 0x7770, RZ ;  /* 0x00007770062a7816 */ /* 0x000fe400000000ff */
[----:B------:R-:W-:Y:S02]  /*2f70*/  LOP3.LUT R45, R45, 0x1, RZ, 0xc0, !PT ;  /* 0x000000012d2d7812 */ /* 0x000fe400078ec0ff */
[----:B------:R-:W-:Y:S02]  /*2f80*/  LOP3.LUT R46, R46, 0x1, RZ, 0xc0, !PT ;  /* 0x000000012e2e7812 */ /* 0x000fe400078ec0ff */
[----:B------:R-:W-:Y:S02]  /*2f90*/  SEL R7, R7, R12, !P6 ;  /* 0x0000000c07077207 */ /* 0x000fe40007000000 */
[----:B------:R-:W-:Y:S02]  /*2fa0*/  SEL R20, R20, RZ, P3 ;  /* 0x000000ff14147207 */ /* 0x000fe40001800000 */
[----:B------:R-:W-:-:S02]  /*2fb0*/  SEL R15, R42, R15, !P1 ;  /* 0x0000000f2a0f7207 */ /* 0x000fc40004800000 */
[C---:B------:R-:W-:Y:S02]  /*2fc0*/  SEL R36, R5.reuse, R36, !P5 ;  /* 0x0000002405247207 */ /* 0x040fe40006800000 */
[----:B------:R-:W-:Y:S02]  /*2fd0*/  SEL R37, R5, R37, !P6 ;  /* 0x0000002505257207 */ /* 0x000fe40007000000 */
[----:B------:R-:W-:Y:S02]  /*2fe0*/  ISETP.NE.U32.AND P3, PT, R45, 0x1, PT ;  /* 0x000000012d00780c */ /* 0x000fe40003f65070 */
[----:B------:R-:W-:Y:S02]  /*2ff0*/  PRMT R12, R4, 0x7770, RZ ;  /* 0x00007770040c7816 */ /* 0x000fe400000000ff */
[----:B------:R-:W-:Y:S02]  /*3000*/  SEL R21, R21, RZ, P4 ;  /* 0x000000ff15157207 */ /* 0x000fe40002000000 */
[----:B------:R-:W-:-:S02]  /*3010*/  PRMT R42, R10, 0x7770, RZ ;  /* 0x000077700a2a7816 */ /* 0x000fc400000000ff */
[----:B------:R-:W-:Y:S02]  /*3020*/  ISETP.NE.U32.AND P4, PT, R46, 0x1, PT ;  /* 0x000000012e00780c */ /* 0x000fe40003f85070 */
[----:B------:R-:W-:Y:S02]  /*3030*/  PRMT R5, R4, 0x7771, RZ ;  /* 0x0000777104057816 */ /* 0x000fe400000000ff */
[----:B------:R-:W-:Y:S02]  /*3040*/  SEL R19, R12, R19, !P3 ;  /* 0x000000130c137207 */ /* 0x000fe40005800000 */
[C---:B------:R-:W-:Y:S02]  /*3050*/  SEL R32, R41.reuse, R32, !P1 ;  /* 0x0000002029207207 */ /* 0x040fe40004800000 */
[----:B------:R-:W-:Y:S02]  /*3060*/  SEL R34, R41, R34, !P0 ;  /* 0x0000002229227207 */ /* 0x000fe40004000000 */
[----:B------:R-:W-:-:S02]  /*3070*/  SEL R13, R42, R13, !P5 ;  /* 0x0000000d2a0d7207 */ /* 0x000fc40006800000 */
[C---:B------:R-:W-:Y:S02]  /*3080*/  SEL R18, R43.reuse, R18, !P3 ;  /* 0x000000122b127207 */ /* 0x040fe40005800000 */
[----:B------:R-:W-:Y:S02]  /*3090*/  SEL R28, R43, R28, !P4 ;  /* 0x0000001c2b1c7207 */ /* 0x000fe40006000000 */
[----:B------:R-:W-:Y:S02]  /*30a0*/  SEL R0, R5, R0, !P4 ;  /* 0x0000000005007207 */ /* 0x000fe40006000000 */
[----:B------:R-:W-:Y:S02]  /*30b0*/  SEL R30, R30, RZ, P5 ;  /* 0x000000ff1e1e7207 */ /* 0x000fe40002800000 */
[----:B------:R-:W-:Y:S02]  /*30c0*/  SEL R31, R31, RZ, P6 ;  /* 0x000000ff1f1f7207 */ /* 0x000fe40003000000 */
[----:B------:R-:W-:-:S02]  /*30d0*/  SEL R27, R27, RZ, P1 ;  /* 0x000000ff1b1b7207 */ /* 0x000fc40000800000 */
[----:B------:R-:W-:Y:S02]  /*30e0*/  SEL R26, R26, RZ, P0 ;  /* 0x000000ff1a1a7207 */ /* 0x000fe40000000000 */
[----:B------:R-:W-:Y:S02]  /*30f0*/  PRMT R12, R7, 0x7610, R12 ;  /* 0x00007610070c7816 */ /* 0x000fe4000000000c */
[----:B------:R-:W-:Y:S02]  /*3100*/  SEL R9, R9, RZ, P3 ;  /* 0x000000ff09097207 */ /* 0x000fe40001800000 */
[----:B------:R-:W-:Y:S01]  /*3110*/  SEL R29, R29, RZ, P4 ;  /* 0x000000ff1d1d7207 */ /* 0x000fe20002000000 */
[----:B------:R-:W-:Y:S06]  /*3120*/  @!P2 BRA `(.L_x_3340) ;  /* 0xfffffff4009ca947 */ /* 0x000fec000383ffff */
[----:B------:R-:W-:Y:S05]  /*3130*/  BSYNC.RECONVERGENT B1 ;  /* 0x0000000000017941 */ /* 0x000fea0003800200 */
.L_x_3339:
[C---:B------:R-:W-:Y:S02]  /*3140*/  PRMT R43, R40.reuse, 0x8880, RZ ;  /* 0x00008880282b7816 */ /* 0x040fe400000000ff */
[----:B------:R-:W-:Y:S02]  /*3150*/  PRMT R40, R40, 0x9991, RZ ;  /* 0x0000999128287816 */ /* 0x000fe400000000ff */
[C---:B------:R-:W-:Y:S02]  /*3160*/  PRMT R42, R10.reuse, 0x8880, RZ ;  /* 0x000088800a2a7816 */ /* 0x040fe400000000ff */
[----:B------:R-:W-:Y:S02]  /*3170*/  PRMT R41, R10, 0x9991, RZ ;  /* 0x000099910a297816 */ /* 0x000fe400000000ff */
[C---:B------:R-:W-:Y:S02]  /*3180*/  PRMT R5, R6.reuse, 0x8880, RZ ;  /* 0x0000888006057816 */ /* 0x040fe400000000ff */
[----:B------:R-:W-:-:S02]  /*3190*/  PRMT R7, R6, 0x9991, RZ ;  /* 0x0000999106077816 */ /* 0x000fc400000000ff */
[C---:B------:R-:W-:Y:S02]  /*31a0*/  PRMT R10, R4.reuse, 0x8880, RZ ;  /* 0x00008880040a7816 */ /* 0x040fe400000000ff */
[----:B------:R-:W-:Y:S02]  /*31b0*/  PRMT R11, R4, 0x9991, RZ ;  /* 0x00009991040b7816 */ /* 0x000fe400000000ff */
[----:B------:R-:W-:Y:S02]  /*31c0*/  PRMT R6, R40, 0x7710, RZ ;  /* 0x0000771028067816 */ /* 0x000fe400000000ff */
[----:B------:R-:W-:Y:S02]  /*31d0*/  PRMT R43, R43, 0x7710, RZ ;  /* 0x000077102b2b7816 */ /* 0x000fe400000000ff */
[----:B------:R-:W-:Y:S02]  /*31e0*/  PRMT R40, R5, 0x7710, RZ ;  /* 0x0000771005287816 */ /* 0x000fe400000000ff */
[----:B------:R-:W-:-:S02]  /*31f0*/  PRMT R7, R7, 0x7710, RZ ;  /* 0x0000771007077816 */ /* 0x000fc400000000ff */
[----:B------:R-:W-:Y:S02]  /*3200*/  PRMT R42, R42, 0x7710, RZ ;  /* 0x000077102a2a7816 */ /* 0x000fe400000000ff */
[----:B------:R-:W-:Y:S02]  /*3210*/  PRMT R41, R41, 0x7710, RZ ;  /* 0x0000771029297816 */ /* 0x000fe400000000ff */
[----:B------:R-:W-:Y:S02]  /*3220*/  PRMT R10, R10, 0x7710, RZ ;  /* 0x000077100a0a7816 */ /* 0x000fe400000000ff */
[----:B------:R-:W-:-:S07]  /*3230*/  PRMT R11, R11, 0x7710, RZ ;  /* 0x000077100b0b7816 */ /* 0x000fce00000000ff */
.L_x_3338:
[----:B------:R-:W-:Y:S05]  /*3240*/  BSYNC.RECONVERGENT B0 ;  /* 0x0000000000007941 */ /* 0x000fea0003800200 */
.L_x_3337:
[----:B------:R-:W-:Y:S01]  /*3250*/  ISETP.GE.U32.AND P0, PT, R16, R8, PT ;  /* 0x000000081000720c */ /* 0x000fe20003f06070 */
[----:B------:R-:W-:-:S12]  /*3260*/  BSSY.RECONVERGENT B0, `(.L_x_3341) ;  /* 0x0000024000007945 */ /* 0x000fd80003800200 */
[----:B------:R-:W-:Y:S05]  /*3270*/  @P0 BRA `(.L_x_3342) ;  /* 0x0000000000880947 */ /* 0x000fea0003800000 */
[----:B------:R-:W-:-:S04]  /*3280*/  LOP3.LUT R5, R16, 0xfffffffe, RZ, 0xc0, !PT ;  /* 0xfffffffe10057812 */ /* 0x000fc800078ec0ff */
[----:B------:R-:W-:-:S05]  /*3290*/  IADD3 R4, P1, PT, R5, R24, RZ ;  /* 0x0000001805047210 */ /* 0x000fca0007f3e0ff */
[----:B------:R-:W-:-:S05]  /*32a0*/  IMAD.X R5, RZ, RZ, R25, P1 ;  /* 0x000000ffff057224 */ /* 0x000fca00008e0619 */
[----:B------:R-:W2:Y:S01]  /*32b0*/  LDG.E.U16 R4, desc[UR36][R4.64] ;  /* 0x0000002404047981 */ /* 0x000ea2000c1e1500 */
[----:B------:R-:W-:-:S05]  /*32c0*/  IMAD.IADD R44, R16, 0x1, R3 ;  /* 0x00000001102c7824 */ /* 0x000fca00078e0203 */
[----:B------:R-:W-:Y:S02]  /*32d0*/  ISETP.GE.U32.AND P1, PT, R44, R8, PT ;  /* 0x000000082c00720c */ /* 0x000fe40003f26070 */
[C---:B--2---:R-:W-:Y:S02]  /*32e0*/  PRMT R43, R4.reuse, 0x7770, RZ ;  /* 0x00007770042b7816 */ /* 0x044fe400000000ff */
[----:B------:R-:W-:-:S09]  /*32f0*/  PRMT R6, R4, 0x7771, RZ ;  /* 0x0000777104067816 */ /* 0x000fd200000000ff */
        /* <DEDUP_REMOVED lines=10> */
[C---:B------:R-:W-:Y:S01]  /*33a0*/  IMAD.IADD R41, R44.reuse, 0x1, R3 ;  /* 0x000000012c297824 */ /* 0x040fe200078e0203 */
[----:B------:R-:W-:-:S04]  /*33b0*/  LOP3.LUT R5, R44, 0xfffffffe, RZ, 0xc0, !PT ;  /* 0xfffffffe2c057812 */ /* 0x000fc800078ec0ff */
[----:B------:R-:W-:-:S13]  /*33c0*/  ISETP.GE.U32.AND P1, PT, R41, R8, PT ;  /* 0x000000082900720c */ /* 0x000fda0003f26070 */
[----:B------:R-:W-:-:S04]  /*33d0*/  @!P1 LOP3.LUT R41, R41, 0xfffffffe, RZ, 0xc0, !PT ;  /* 0xfffffffe29299812 */ /* 0x000fc800078ec0ff */
[-C--:B------:R-:W-:Y:S02]  /*33e0*/  @!P1 IADD3 R4, P3, PT, R41, R24.reuse, RZ ;  /* 0x0000001829049210 */ /* 0x080fe40007f7e0ff */
[----:B------:R-:W-:-:S03]  /*33f0*/  IADD3 R24, P2, PT, R5, R24, RZ ;  /* 0x0000001805187210 */ /* 0x000fc60007f5e0ff */
[--C-:B------:R-:W-:Y:S02]  /*3400*/  @!P1 IMAD.X R5, RZ, RZ, R25.reuse, P3 ;  /* 0x000000ffff059224 */ /* 0x100fe400018e0619 */
[----:B------:R-:W-:-:S03]  /*3410*/  IMAD.X R25, RZ, RZ, R25, P2 ;  /* 0x000000ffff197224 */ /* 0x000fc600010e0619 */
[----:B------:R-:W2:Y:S04]  /*3420*/  @!P1 LDG.E.U16 R4, desc[UR36][R4.64] ;  /* 0x0000002404049981 */ /* 0x000ea8000c1e1500 */
[----:B------:R-:W3:Y:S01]  /*3430*/  LDG.E.U16 R24, desc[UR36][R24.64] ;  /* 0x0000002418187981 */ /* 0x000ee2000c1e1500 */
[C---:B--2---:R-:W-:Y:S02]  /*3440*/  @!P1 PRMT R44, R4.reuse, 0x7770, RZ ;  /* 0x00007770042c9816 */ /* 0x044fe400000000ff */
[----:B------:R-:W-:Y:S02]  /*3450*/  @!P1 PRMT R45, R4, 0x7771, RZ ;  /* 0x00007771042d9816 */ /* 0x000fe400000000ff */
[C---:B---3--:R-:W-:Y:S02]  /*3460*/  PRMT R42, R24.reuse, 0x7770, RZ ;  /* 0x00007770182a7816 */ /* 0x048fe400000000ff */
[----:B------:R-:W-:-:S02]  /*3470*/  PRMT R41, R24, 0x7771, RZ ;  /* 0x0000777118297816 */ /* 0x000fc400000000ff */
[----:B------:R-:W-:Y:S02]  /*3480*/  @!P1 PRMT R10, R44, 0x7610, R10 ;  /* 0x000076102c0a9816 */ /* 0x000fe4000000000a */
[----:B------:R-:W-:-:S07]  /*3490*/  @!P1 PRMT R11, R45, 0x7610, R11 ;  /* 0x000076102d0b9816 */ /* 0x000fce000000000b */
.L_x_3342:
[----:B------:R-:W-:Y:S05]  /*34a0*/  BSYNC.RECONVERGENT B0 ;  /* 0x0000000000007941 */ /* 0x000fea0003800200 */
.L_x_3341:
[----:B------:R-:W-:Y:S04]  /*34b0*/  BSSY.RECONVERGENT B0, `(.L_x_3343) ;  /* 0x0000083000007945 */ /* 0x000fe80003800200 */
[----:B------:R-:W-:Y:S05]  /*34c0*/  @P0 BRA `(.L_x_3344) ;  /* 0x0000000800040947 */ /* 0x000fea0003800000 */
[----:B------:R-:W-:Y:S02]  /*34d0*/  LOP3.LUT R24, R6, 0xff, RZ, 0xc0, !PT ;  /* 0x000000ff06187812 */ /* 0x000fe400078ec0ff */
[----:B------:R-:W-:Y:S02]  /*34e0*/  LOP3.LUT R25, R39, 0xff, RZ, 0xc0, !PT ;  /* 0x000000ff27197812 */ /* 0x000fe400078ec0ff */
[----:B------:R-:W-:Y:S02]  /*34f0*/  LOP3.LUT R4, R43, 0xff, RZ, 0xc0, !PT ;  /* 0x000000ff2b047812 */ /* 0x000fe400078ec0ff */
[----:B------:R-:W-:Y:S02]  /*3500*/  ISETP.NE.AND P2, PT, R25, R24, PT ;  /* 0x000000181900720c */ /* 0x000fe40003f45270 */
[----:B------:R-:W-:Y:S02]  /*3510*/  LOP3.LUT R5, R38, 0xff, RZ, 0xc0, !PT ;  /* 0x000000ff26057812 */ /* 0x000fe400078ec0ff */
[----:B------:R-:W-:-:S02]  /*3520*/  PRMT R24, R6, 0x8880, RZ ;  /* 0x0000888006187816 */ /* 0x000fc400000000ff */
[----:B------:R-:W-:Y:S02]  /*3530*/  PRMT R25, R39, 0x8880, RZ ;  /* 0x0000888027197816 */ /* 0x000fe400000000ff */
[----:B------:R-:W-:Y:S02]  /*3540*/  ISETP.GE.U32.AND P1, PT, R35, R16, PT ;  /* 0x000000102300720c */ /* 0x000fe40003f26070 */
[----:B------:R-:W-:Y:S02]  /*3550*/  ISETP.NE.AND P3, PT, R5, R4, PT ;  /* 0x000000040500720c */ /* 0x000fe40003f65270 */
[----:B------:R-:W-:Y:S02]  /*3560*/  PRMT R4, R43, 0x8880, RZ ;  /* 0x000088802b047816 */ /* 0x000fe400000000ff */
[----:B------:R-:W-:Y:S02]  /*3570*/  PRMT R5, R38, 0x8880, RZ ;  /* 0x0000888026057816 */ /* 0x000fe400000000ff */
[----:B------:R-:W-:-:S02]  /*3580*/  ISETP.GT.AND P5, PT, R25, R24, PT ;  /* 0x000000181900720c */ /* 0x000fc40003fa4270 */
[----:B------:R-:W-:Y:S02]  /*3590*/  ISETP.GE.AND.EX P1, PT, R21, RZ, PT, P1 ;  /* 0x000000ff1500720c */ /* 0x000fe40003f26310 */
[----:B------:R-:W-:Y:S02]  /*35a0*/  ISETP.GT.AND P4, PT, R5, R4, PT ;  /* 0x000000040500720c */ /* 0x000fe40003f84270 */
[----:B------:R-:W-:Y:S02]  /*35b0*/  SEL R5, RZ, 0xffffffff, P5 ;  /* 0xffffffffff057807 */ /* 0x000fe40002800000 */
[----:B------:R-:W-:Y:S02]  /*35c0*/  @!P2 SEL R5, RZ, 0xffffffff, !P1 ;  /* 0xffffffffff05a807 */ /* 0x000fe40004800000 */
[----:B------:R-:W-:Y:S02]  /*35d0*/  ISETP.GE.U32.AND P0, PT, R33, R16, PT ;  /* 0x000000102100720c */ /* 0x000fe40003f06070 */
[----:B------:R-:W-:Y:S01]  /*35e0*/  LOP3.LUT R24, R5, 0x1, RZ, 0xc0, !PT ;  /* 0x0000000105187812 */ /* 0x000fe200078ec0ff */
[----:B------:R-:W-:Y:S01]  /*35f0*/  IMAD.IADD R5, R16, 0x1, R3 ;  /* 0x0000000110057824 */ /* 0x000fe200078e0203 */
[----:B------:R-:W-:-:S02]  /*3600*/  ISETP.GE.AND.EX P0, PT, R20, RZ, PT, P0 ;  /* 0x000000ff1400720c */ /* 0x000fc40003f06300 */
[----:B------:R-:W-:Y:S02]  /*3610*/  SEL R4, RZ, 0xffffffff, P4 ;  /* 0xffffffffff047807 */ /* 0x000fe40002000000 */
[----:B------:R-:W-:Y:S02]  /*3620*/  ISETP.GE.U32.AND P2, PT, R5, R8, PT ;  /* 0x000000080500720c */ /* 0x000fe40003f46070 */
[----:B------:R-:W-:Y:S02]  /*3630*/  @!P3 SEL R4, RZ, 0xffffffff, !P0 ;  /* 0xffffffffff04b807 */ /* 0x000fe40004000000 */
[----:B------:R-:W-:Y:S02]  /*3640*/  ISETP.NE.U32.AND P1, PT, R24, 0x1, PT ;  /* 0x000000011800780c */ /* 0x000fe40003f25070 */
[----:B------:R-:W-:Y:S02]  /*3650*/  LOP3.LUT R4, R4, 0x1, RZ, 0xc0, !PT ;  /* 0x0000000104047812 */ /* 0x000fe400078ec0ff */
[----:B------:R-:W-:-:S02]  /*3660*/  SEL R39, R6, R39, !P1 ;  /* 0x0000002706277207 */ /* 0x000fc40004800000 */
[----:B------:R-:W-:Y:S02]  /*3670*/  ISETP.NE.U32.AND P0, PT, R4, 0x1, PT ;  /* 0x000000010400780c */ /* 0x000fe40003f05070 */
[C---:B------:R-:W-:Y:S02]  /*3680*/  SEL R35, R16.reuse, R35, !P1 ;  /* 0x0000002310237207 */ /* 0x040fe40004800000 */
[----:B------:R-:W-:Y:S02]  /*3690*/  SEL R38, R43, R38, !P0 ;  /* 0x000000262b267207 */ /* 0x000fe40004000000 */
[----:B------:R-:W-:Y:S02]  /*36a0*/  SEL R33, R16, R33, !P0 ;  /* 0x0000002110217207 */ /* 0x000fe40004000000 */
[----:B------:R-:W-:Y:S02]  /*36b0*/  SEL R20, R20, RZ, P0 ;  /* 0x000000ff14147207 */ /* 0x000fe40000000000 */
[----:B------:R-:W-:Y:S01]  /*36c0*/  SEL R21, R21, RZ, P1 ;  /* 0x000000ff15157207 */ /* 0x000fe20000800000 */
[----:B------:R-:W-:Y:S06]  /*36d0*/  @P2 BRA `(.L_x_3344) ;  /* 0x0000000400802947 */ /* 0x000fec0003800000 */
[----:B------:R-:W-:Y:S01]  /*36e0*/  LOP3.LUT R6, R7, 0xff, RZ, 0xc0, !PT ;  /* 0x000000ff07067812 */ /* 0x000fe200078ec0ff */
[----:B------:R-:W-:Y:S01]  /*36f0*/  IMAD.IADD R16, R5, 0x1, R3 ;  /* 0x0000000105107824 */ /* 0x000fe200078e0203 */
[----:B------:R-:W-:Y:S02]  /*3700*/  LOP3.LUT R43, R14, 0xff, RZ, 0xc0, !PT ;  /* 0x000000ff0e2b7812 */ /* 0x000fe400078ec0ff */
[----:B------:R-:W-:Y:S02]  /*3710*/  LOP3.LUT R4, R40, 0xff, RZ, 0xc0, !PT ;  /* 0x000000ff28047812 */ /* 0x000fe400078ec0ff */
[----:B------:R-:W-:Y:S02]  /*3720*/  LOP3.LUT R25, R15, 0xff, RZ, 0xc0, !PT ;  /* 0x000000ff0f197812 */ /* 0x000fe400078ec0ff */
[----:B------:R-:W-:Y:S02]  /*3730*/  ISETP.NE.AND P2, PT, R43, R6, PT ;  /* 0x000000062b00720c */ /* 0x000fe40003f45270 */
[----:B------:R-:W-:-:S02]  /*3740*/  ISETP.NE.AND P3, PT, R25, R4, PT ;  /* 0x000000041900720c */ /* 0x000fc40003f65270 */
[----:B------:R-:W-:Y:S02]  /*3750*/  PRMT R6, R7, 0x8880, RZ ;  /* 0x0000888007067816 */ /* 0x000fe400000000ff */
[----:B------:R-:W-:Y:S02]  /*3760*/  PRMT R43, R14, 0x8880, RZ ;  /* 0x000088800e2b7816 */ /* 0x000fe400000000ff */
[----:B------:R-:W-:Y:S02]  /*3770*/  ISETP.GE.U32.AND P1, PT, R34, R5, PT ;  /* 0x000000052200720c */ /* 0x000fe40003f26070 */
[----:B------:R-:W-:Y:S02]  /*3780*/  PRMT R4, R40, 0x8880, RZ ;  /* 0x0000888028047816 */ /* 0x000fe400000000ff */
[----:B------:R-:W-:Y:S02]  /*3790*/  PRMT R25, R15, 0x8880, RZ ;  /* 0x000088800f197816 */ /* 0x000fe400000000ff */
[----:B------:R-:W-:-:S02]  /*37a0*/  ISETP.GT.AND P5, PT, R43, R6, PT ;  /* 0x000000062b00720c */ /* 0x000fc40003fa4270 */
[----:B------:R-:W-:Y:S02]  /*37b0*/  ISETP.GE.U32.AND P0, PT, R32, R5, PT ;  /* 0x000000052000720c */ /* 0x000fe40003f06070 */
[----:B------:R-:W-:Y:S02]  /*37c0*/  ISETP.GE.AND.EX P1, PT, R26, RZ, PT, P1 ;  /* 0x000000ff1a00720c */ /* 0x000fe40003f26310 */
[----:B------:R-:W-:Y:S02]  /*37d0*/  ISETP.GT.AND P4, PT, R25, R4, PT ;  /* 0x000000041900720c */ /* 0x000fe40003f84270 */
[----:B------:R-:W-:Y:S02]  /*37e0*/  SEL R6, RZ, 0xffffffff, P5 ;  /* 0xffffffffff067807 */ /* 0x000fe40002800000 */
[----:B------:R-:W-:Y:S02]  /*37f0*/  ISETP.GE.AND.EX P0, PT, R27, RZ, PT, P0 ;  /* 0x000000ff1b00720c */ /* 0x000fe40003f06300 */
[----:B------:R-:W-:-:S02]  /*3800*/  @!P2 SEL R6, RZ, 0xffffffff, !P1 ;  /* 0xffffffffff06a807 */ /* 0x000fc40004800000 */
[----:B------:R-:W-:Y:S02]  /*3810*/  ISETP.GE.U32.AND P2, PT, R16, R8, PT ;  /* 0x000000081000720c */ /* 0x000fe40003f46070 */
[----:B------:R-:W-:Y:S02]  /*3820*/  SEL R4, RZ, 0xffffffff, P4 ;  /* 0xffffffffff047807 */ /* 0x000fe40002000000 */
[----:B------:R-:W-:Y:S02]  /*3830*/  @!P3 SEL R4, RZ, 0xffffffff, !P0 ;  /* 0xffffffffff04b807 */ /* 0x000fe40004000000 */
[----:B------:R-:W-:Y:S02]  /*3840*/  LOP3.LUT R6, R6, 0x1, RZ, 0xc0, !PT ;  /* 0x0000000106067812 */ /* 0x000fe400078ec0ff */
[----:B------:R-:W-:Y:S02]  /*3850*/  LOP3.LUT R4, R4, 0x1, RZ, 0xc0, !PT ;  /* 0x0000000104047812 */ /* 0x000fe400078ec0ff */
[----:B------:R-:W-:-:S02]  /*3860*/  ISETP.NE.U32.AND P1, PT, R6, 0x1, PT ;  /* 0x000000010600780c */ /* 0x000fc40003f25070 */
[----:B------:R-:W-:Y:S02]  /*3870*/  ISETP.NE.U32.AND P0, PT, R4, 0x1, PT ;  /* 0x000000010400780c */ /* 0x000fe40003f05070 */
[----:B------:R-:W-:Y:S02]  /*3880*/  SEL R14, R7, R14, !P1 ;  /* 0x0000000e070e7207 */ /* 0x000fe40004800000 */
[----:B------:R-:W-:Y:S02]  /*3890*/  SEL R15, R40, R15, !P0 ;  /* 0x0000000f280f7207 */ /* 0x000fe40004000000 */
[C---:B------:R-:W-:Y:S02]  /*38a0*/  SEL R32, R5.reuse, R32, !P0 ;  /* 0x0000002005207207 */ /* 0x040fe40004000000 */
[----:B------:R-:W-:Y:S02]  /*38b0*/  SEL R34, R5, R34, !P1 ;  /* 0x0000002205227207 */ /* 0x000fe40004800000 */
[----:B------:R-:W-:-:S02]  /*38c0*/  SEL R27, R27, RZ, P0 ;  /* 0x000000ff1b1b7207 */ /* 0x000fc40000000000 */
[----:B------:R-:W-:Y:S01]  /*38d0*/  SEL R26, R26, RZ, P1 ;  /* 0x000000ff1a1a7207 */ /* 0x000fe20000800000 */
[----:B------:R-:W-:Y:S06]  /*38e0*/  @P2 BRA `(.L_x_3344) ;  /* 0x0000000000fc2947 */ /* 0x000fec0003800000 */
[----:B------:R-:W-:Y:S02]  /*38f0*/  LOP3.LUT R6, R41, 0xff, RZ, 0xc0, !PT ;  /* 0x000000ff29067812 */ /* 0x000fe400078ec0ff */
        /* <DEDUP_REMOVED lines=10> */
[----:B------:R-:W-:Y:S01]  /*39a0*/  ISETP.GT.AND P5, PT, R7, R6, PT ;  /* 0x000000060700720c */ /* 0x000fe20003fa4270 */
[----:B------:R-:W-:Y:S01]  /*39b0*/  IMAD.IADD R7, R16, 0x1, R3 ;  /* 0x0000000110077824 */ /* 0x000fe200078e0203 */
[----:B------:R-:W-:-:S02]  /*39c0*/  ISETP.GE.U32.AND P0, PT, R36, R16, PT ;  /* 0x000000102400720c */ /* 0x000fc40003f06070 */
[----:B------:R-:W-:Y:S02]  /*39d0*/  ISETP.GE.AND.EX P1, PT, R31, RZ, PT, P1 ;  /* 0x000000ff1f00720c */ /* 0x000fe40003f26310 */
        /* <DEDUP_REMOVED lines=26> */
[----:B------:R-:W-:Y:S02]  /*3b80*/  PRMT R5, R11, 0x8880, RZ ;  /* 0x000088800b057816 */ /* 0x000fe400000000ff */
[----:B------:R-:W-:Y:S02]  /*3b90*/  PRMT R6, R0, 0x8880, RZ ;  /* 0x0000888000067816 */ /* 0x000fe400000000ff */
[-C--:B------:R-:W-:Y:S02]  /*3ba0*/  ISETP.GE.U32.AND P0, PT, R18, R7.reuse, PT ;  /* 0x000000071200720c */ /* 0x080fe40003f06070 */
[----:B------:R-:W-:-:S02]  /*3bb0*/  ISETP.GE.U32.AND P1, PT, R28, R7, PT ;  /* 0x000000071c00720c */ /* 0x000fc40003f26070 */
[----:B------:R-:W-:Y:S02]  /*3bc0*/  ISETP.GT.AND P4, PT, R4, R3, PT ;  /* 0x000000030400720c */ /* 0x000fe40003f84270 */
[----:B------:R-:W-:Y:S02]  /*3bd0*/  ISETP.GT.AND P5, PT, R6, R5, PT ;  /* 0x000000050600720c */ /* 0x000fe40003fa4270 */
[----:B------:R-:W-:Y:S02]  /*3be0*/  ISETP.GE.AND.EX P0, PT, R9, RZ, PT, P0 ;  /* 0x000000ff0900720c */ /* 0x000fe40003f06300 */
[----:B------:R-:W-:Y:S02]  /*3bf0*/  ISETP.GE.AND.EX P1, PT, R29, RZ, PT, P1 ;  /* 0x000000ff1d00720c */ /* 0x000fe40003f26310 */
        /* <DEDUP_REMOVED lines=13> */
[----:B------:R-:W-:-:S07]  /*3cd0*/  SEL R29, R29, RZ, P1 ;  /* 0x000000ff1d1d7207 */ /* 0x000fce0000800000 */
.L_x_3344:
[----:B------:R-:W-:Y:S05]  /*3ce0*/  BSYNC.RECONVERGENT B0 ;  /* 0x0000000000007941 */ /* 0x000fea0003800200 */
.L_x_3343:
[----:B------:R-:W-:Y:S02]  /*3cf0*/  LOP3.LUT R7, R14, 0xff, RZ, 0xc0, !PT ;  /* 0x000000ff0e077812 */ /* 0x000fe400078ec0ff */
[----:B------:R-:W-:Y:S02]  /*3d00*/  LOP3.LUT R8, R39, 0xff, RZ, 0xc0, !PT ;  /* 0x000000ff27087812 */ /* 0x000fe400078ec0ff */
[C---:B------:R-:W-:Y:S02]  /*3d10*/  PRMT R5, R15.reuse, 0x8880, RZ ;  /* 0x000088800f057816 */ /* 0x040fe400000000ff */
[C---:B------:R-:W-:Y:S02]  /*3d20*/  PRMT R6, R38.reuse, 0x8880, RZ ;  /* 0x0000888026067816 */ /* 0x040fe400000000ff */
[----:B------:R-:W-:Y:S02]  /*3d30*/  LOP3.LUT R3, R15, 0xff, RZ, 0xc0, !PT ;  /* 0x000000ff0f037812 */ /* 0x000fe400078ec0ff */
[----:B------:R-:W-:-:S02]  /*3d40*/  LOP3.LUT R4, R38, 0xff, RZ, 0xc0, !PT ;  /* 0x000000ff26047812 */ /* 0x000fc400078ec0ff */
[----:B------:R-:W-:Y:S02]  /*3d50*/  ISETP.NE.AND P2, PT, R8, R7, PT ;  /* 0x000000070800720c */ /* 0x000fe40003f45270 */
[----:B------:R-:W-:Y:S02]  /*3d60*/  ISETP.GE.U32.AND P0, PT, R33, R32, PT ;  /* 0x000000202100720c */ /* 0x000fe40003f06070 */
[----:B------:R-:W-:Y:S02]  /*3d70*/  ISETP.NE.AND P4, PT, R4, R3, PT ;  /* 0x000000030400720c */ /* 0x000fe40003f85270 */
[----:B------:R-:W-:Y:S02]  /*3d80*/  ISETP.GT.AND P3, PT, R6, R5, PT ;  /* 0x000000050600720c */ /* 0x000fe40003f64270 */
[----:B------:R-:W-:Y:S02]  /*3d90*/  ISETP.GE.U32.AND P1, PT, R35, R34, PT ;  /* 0x000000222300720c */ /* 0x000fe40003f26070 */
[----:B------:R-:W-:-:S02]  /*3da0*/  ISETP.GE.AND.EX P0, PT, R20, R27, PT, P0 ;  /* 0x0000001b1400720c */ /* 0x000fc40003f06300 */
[----:B------:R-:W-:Y:S02]  /*3db0*/  PRMT R4, R14, 0x8880, RZ ;  /* 0x000088800e047816 */ /* 0x000fe400000000ff */
[----:B------:R-:W-:Y:S02]  /*3dc0*/  PRMT R5, R39, 0x8880, RZ ;  /* 0x0000888027057816 */ /* 0x000fe400000000ff */
[----:B------:R-:W-:Y:S02]  /*3dd0*/  ISETP.GE.AND.EX P1, PT, R21, R26, PT, P1 ;  /* 0x0000001a1500720c */ /* 0x000fe40003f26310 */
[----:B------:R-:W-:Y:S02]  /*3de0*/  SEL R3, RZ, 0xffffffff, !P0 ;  /* 0xffffffffff037807 */ /* 0x000fe40004000000 */
[----:B------:R-:W-:Y:S02]  /*3df0*/  ISETP.GT.AND P0, PT, R5, R4, PT ;  /* 0x000000040500720c */ /* 0x000fe40003f04270 */
[----:B------:R-:W-:-:S02]  /*3e00*/  SEL R4, RZ, 0xffffffff, !P1 ;  /* 0xffffffffff047807 */ /* 0x000fc40004800000 */
[----:B------:R-:W-:Y:S02]  /*3e10*/  @P2 SEL R4, RZ, 0xffffffff, P0 ;  /* 0xffffffffff042807 */ /* 0x000fe40000000000 */
        /* <DEDUP_REMOVED lines=8> */
[----:B------:R-:W-:Y:S02]  /*3ea0*/  LOP3.LUT R11, R12, 0xff, RZ, 0xc0, !PT ;  /* 0x000000ff0c0b7812 */ /* 0x000fe400078ec0ff */
[----:B------:R-:W-:Y:S02]  /*3eb0*/  LOP3.LUT R4, R39, 0xff, RZ, 0xc0, !PT ;  /* 0x000000ff27047812 */ /* 0x000fe400078ec0ff */
[----:B------:R-:W-:-:S02]  /*3ec0*/  SEL R27, R27, R20, !P0 ;  /* 0x000000141b1b7207 */ /* 0x000fc40004000000 */
[----:B------:R-:W-:Y:S02]  /*3ed0*/  SEL R34, R34, R35, !P1 ;  /* 0x0000002322227207 */ /* 0x000fe40004800000 */
[C---:B------:R-:W-:Y:S02]  /*3ee0*/  PRMT R10, R13.reuse, 0x8880, RZ ;  /* 0x000088800d0a7816 */ /* 0x040fe400000000ff */
[----:B------:R-:W-:Y:S02]  /*3ef0*/  LOP3.LUT R8, R13, 0xff, RZ, 0xc0, !PT ;  /* 0x000000ff0d087812 */ /* 0x000fe400078ec0ff */
[C---:B------:R-:W-:Y:S02]  /*3f00*/  PRMT R5, R38.reuse, 0x8880, RZ ;  /* 0x0000888026057816 */ /* 0x040fe400000000ff */
[----:B------:R-:W-:Y:S02]  /*3f10*/  LOP3.LUT R3, R38, 0xff, RZ, 0xc0, !PT ;  /* 0x000000ff26037812 */ /* 0x000fe400078ec0ff */
[----:B------:R-:W-:-:S02]  /*3f20*/  ISETP.NE.AND P2, PT, R4, R11, PT ;  /* 0x0000000b0400720c */ /* 0x000fc40003f45270 */
[----:B------:R-:W-:Y:S02]  /*3f30*/  ISETP.GE.U32.AND P0, PT, R7, R36, PT ;  /* 0x000000240700720c */ /* 0x000fe40003f06070 */
[----:B------:R-:W-:Y:S02]  /*3f40*/  SEL R6, R26, R21, !P1 ;  /* 0x000000151a067207 */ /* 0x000fe40004800000 */
        /* <DEDUP_REMOVED lines=54> */
.L_x_3336:
[----:B------:R-:W-:-:S13]  /*42b0*/  ISETP.NE.AND P0, PT, R32, 0x1, PT ;  /* 0x000000012000780c */ /* 0x000fda0003f05270 */
        /* <DEDUP_REMOVED lines=52> */
.L_x_3349:
[----:B------:R-:W-:-:S05]  /*4600*/  IMAD R4, R16, R21, RZ ;  /* 0x0000001510047224 */ /* 0x000fca00078e02ff */
[----:B------:R-:W-:-:S04]  /*4610*/  LOP3.LUT R5, R4, 0xfffffffe, RZ, 0xc0, !PT ;  /* 0xfffffffe04057812 */ /* 0x000fc800078ec0ff */
[----:B------:R-:W-:-:S05]  /*4620*/  IADD3 R4, P0, PT, R5, R24, RZ ;  /* 0x0000001805047210 */ /* 0x000fca0007f1e0ff */
[----:B------:R-:W-:-:S05]  /*4630*/  IMAD.X R5, RZ, RZ, R25, P0 ;  /* 0x000000ffff057224 */ /* 0x000fca00000e0619 */
[----:B------:R0:W2:Y:S01]  /*4640*/  LDG.E.U16 R42, desc[UR36][R4.64] ;  /* 0x00000024042a7981 */ /* 0x0000a2000c1e1500 */
[----:B------:R-:W-:-:S04]  /*4650*/  IMAD.IADD R41, R16, 0x1, R3 ;  /* 0x0000000110297824 */ /* 0x000fc800078e0203 */
[C---:B------:R-:W-:Y:S02]  /*4660*/  IMAD R6, R41.reuse, R21, RZ ;  /* 0x0000001529067224 */ /* 0x040fe400078e02ff */
[----:B------:R-:W-:-:S03]  /*4670*/  IMAD.IADD R44, R41, 0x1, R3 ;  /* 0x00000001292c7824 */ /* 0x000fc600078e0203 */
[----:B------:R-:W-:-:S04]  /*4680*/  LOP3.LUT R7, R6, 0xfffffffe, RZ, 0xc0, !PT ;  /* 0xfffffffe06077812 */ /* 0x000fc800078ec0ff */
[----:B------:R-:W-:-:S05]  /*4690*/  IADD3 R6, P0, PT, R7, R24, RZ ;  /* 0x0000001807067210 */ /* 0x000fca0007f1e0ff */
[----:B------:R-:W-:Y:S02]  /*46a0*/  IMAD.X R7, RZ, RZ, R25, P0 ;  /* 0x000000ffff077224 */ /* 0x000fe400000e0619 */
[----:B------:R-:W-:-:S03]  /*46b0*/  IMAD R10, R44, R21, RZ ;  /* 0x000000152c0a7224 */ /* 0x000fc600078e02ff */
[----:B------:R1:W3:Y:S01]  /*46c0*/  LDG.E.U16 R6, desc[UR36][R6.64] ;  /* 0x0000002406067981 */ /* 0x0002e2000c1e1500 */
[----:B------:R-:W-:Y:S01]  /*46d0*/  IMAD.IADD R43, R44, 0x1, R3 ;  /* 0x000000012c2b7824 */ /* 0x000fe200078e0203 */
[----:B------:R-:W-:-:S04]  /*46e0*/  LOP3.LUT R11, R10, 0xfffffffe, RZ, 0xc0, !PT ;  /* 0xfffffffe0a0b7812 */ /* 0x000fc800078ec0ff */
[----:B------:R-:W-:Y:S01]  /*46f0*/  IADD3 R10, P0, PT, R11, R24, RZ ;  /* 0x000000180b0a7210 */ /* 0x000fe20007f1e0ff */
[----:B0-----:R-:W-:-:S04]  /*4700*/  IMAD R4, R43, R21, RZ ;  /* 0x000000152b047224 */ /* 0x001fc800078e02ff */
[----:B------:R-:W-:Y:S01]  /*4710*/  IMAD.X R11, RZ, RZ, R25, P0 ;  /* 0x000000ffff0b7224 */ /* 0x000fe200000e0619 */
[----:B------:R-:W-:-:S04]  /*4720*/  LOP3.LUT R5, R4, 0xfffffffe, RZ, 0xc0, !PT ;  /* 0xfffffffe04057812 */ /* 0x000fc800078ec0ff */
[----:B------:R-:W4:Y:S01]  /*4730*/  LDG.E.U16 R10, desc[UR36][R10.64] ;  /* 0x000000240a0a7981 */ /* 0x000f22000c1e1500 */
        /* <DEDUP_REMOVED lines=12> */
[C---:B--2---:R-:W-:Y:S02]  /*4800*/  LOP3.LUT R46, R42.reuse, 0xff, RZ, 0xc0, !PT ;  /* 0x000000ff2a2e7812 */ /* 0x044fe400078ec0ff */
[----:B------:R-:W-:Y:S02]  /*4810*/  PRMT R48, R42, 0x7771, RZ ;  /* 0x000077712a307816 */ /* 0x000fe400000000ff */
[----:B------:R-:W-:-:S02]  /*4820*/  ISETP.NE.AND P3, PT, R7, R46, PT ;  /* 0x0000002e0700720c */ /* 0x000fc40003f65270 */
[----:B------:R-:W-:Y:S02]  /*4830*/  ISETP.NE.AND P2, PT, R45, R48, PT ;  /* 0x000000302d00720c */ /* 0x000fe40003f45270 */
[----:B------:R-:W-:Y:S02]  /*4840*/  PRMT R46, R40, 0x8880, RZ ;  /* 0x00008880282e7816 */ /* 0x000fe400000000ff */
[C---:B0-----:R-:W-:Y:S02]  /*4850*/  PRMT R5, R42.reuse, 0x8880, RZ ;  /* 0x000088802a057816 */ /* 0x041fe400000000ff */
[----:B------:R-:W-:Y:S02]  /*4860*/  PRMT R48, R39, 0x8880, RZ ;  /* 0x0000888027307816 */ /* 0x000fe400000000ff */
[----:B------:R-:W-:Y:S02]  /*4870*/  PRMT R7, R42, 0x9991, RZ ;  /* 0x000099912a077816 */ /* 0x000fe400000000ff */
[----:B------:R-:W-:-:S02]  /*4880*/  ISETP.GT.AND P4, PT, R46, R5, PT ;  /* 0x000000052e00720c */ /* 0x000fc40003f84270 */
[----:B------:R-:W-:Y:S02]  /*4890*/  ISETP.GT.AND P5, PT, R48, R7, PT ;  /* 0x000000073000720c */ /* 0x000fe40003fa4270 */
[----:B------:R-:W-:Y:S02]  /*48a0*/  SEL R5, RZ, 0xffffffff, !P0 ;  /* 0xffffffffff057807 */ /* 0x000fe40004000000 */
[----:B------:R-:W-:Y:S02]  /*48b0*/  SEL R7, RZ, 0xffffffff, !P1 ;  /* 0xffffffffff077807 */ /* 0x000fe40004800000 */
[----:B------:R-:W-:Y:S02]  /*48c0*/  @P3 SEL R5, RZ, 0xffffffff, P4 ;  /* 0xffffffffff053807 */ /* 0x000fe40002000000 */
[----:B------:R-:W-:Y:S02]  /*48d0*/  @P2 SEL R7, RZ, 0xffffffff, P5 ;  /* 0xffffffffff072807 */ /* 0x000fe40002800000 */
[----:B------:R-:W-:-:S02]  /*48e0*/  LOP3.LUT R5, R5, 0x1, RZ, 0xc0, !PT ;  /* 0x0000000105057812 */ /* 0x000fc400078ec0ff */
[----:B------:R-:W-:Y:S02]  /*48f0*/  LOP3.LUT R7, R7, 0x1, RZ, 0xc0, !PT ;  /* 0x0000000107077812 */ /* 0x000fe400078ec0ff */
[----:B------:R-:W-:Y:S02]  /*4900*/  ISETP.NE.U32.AND P3, PT, R5, 0x1, PT ;  /* 0x000000010500780c */ /* 0x000fe40003f65070 */
[----:B------:R-:W-:Y:S02]  /*4910*/  ISETP.NE.U32.AND P2, PT, R7, 0x1, PT ;  /* 0x000000010700780c */ /* 0x000fe40003f45070 */
[C---:B------:R-:W-:Y:S02]  /*4920*/  PRMT R5, R42.reuse, 0x7770, RZ ;  /* 0x000077702a057816 */ /* 0x040fe400000000ff */
[----:B------:R-:W-:Y:S02]  /*4930*/  PRMT R46, R42, 0x7771, RZ ;  /* 0x000077712a2e7816 */ /* 0x000fe400000000ff */
[----:B------:R-:W-:-:S02]  /*4940*/  SEL R40, R5, R40, !P3 ;  /* 0x0000002805287207 */ /* 0x000fc40005800000 */
[----:B------:R-:W-:Y:S02]  /*4950*/  SEL R39, R46, R39, !P2 ;  /* 0x000000272e277207 */ /* 0x000fe40005000000 */
[C---:B------:R-:W-:Y:S02]  /*4960*/  LOP3.LUT R5, R15.reuse, 0xff, RZ, 0xc0, !PT ;  /* 0x000000ff0f057812 */ /* 0x040fe400078ec0ff */
[C---:B---3--:R-:W-:Y:S02]  /*4970*/  LOP3.LUT R46, R6.reuse, 0xff, RZ, 0xc0, !PT ;  /* 0x000000ff062e7812 */ /* 0x048fe400078ec0ff */
[----:B------:R-:W-:Y:S02]  /*4980*/  PRMT R48, R15, 0x8880, RZ ;  /* 0x000088800f307816 */ /* 0x000fe400000000ff */
[----:B------:R-:W-:Y:S02]  /*4990*/  ISETP.NE.AND P0, PT, R5, R46, PT ;  /* 0x0000002e0500720c */ /* 0x000fe40003f05270 */
[----:B------:R-:W-:-:S02]  /*49a0*/  PRMT R11, R6, 0x8880, RZ ;  /* 0x00008880060b7816 */ /* 0x000fc400000000ff */
[----:B------:R-:W-:Y:S02]  /*49b0*/  PRMT R46, R6, 0x7771, RZ ;  /* 0x00007771062e7816 */ /* 0x000fe400000000ff */
[----:B------:R-:W-:Y:S02]  /*49c0*/  ISETP.GT.AND P5, PT, R48, R11, PT ;  /* 0x0000000b3000720c */ /* 0x000fe40003fa4270 */
[C---:B------:R-:W-:Y:S02]  /*49d0*/  LOP3.LUT R5, R14.reuse, 0xff, RZ, 0xc0, !PT ;  /* 0x000000ff0e057812 */ /* 0x040fe400078ec0ff */
[----:B------:R-:W-:Y:S02]  /*49e0*/  PRMT R11, R14, 0x8880, RZ ;  /* 0x000088800e0b7816 */ /* 0x000fe400000000ff */
[C---:B------:R-:W-:Y:S02]  /*49f0*/  SEL R33, R16.reuse, R33, !P3 ;  /* 0x0000002110217207 */ /* 0x040fe40005800000 */
[----:B------:R-:W-:Y:S01]  /*4a00*/  SEL R35, R16, R35, !P2 ;  /* 0x0000002310237207 */ /* 0x000fe20005000000 */
[----:B------:R-:W-:Y:S01]  /*4a10*/  IMAD.IADD R16, R43, 0x1, R3 ;  /* 0x000000012b107824 */ /* 0x000fe200078e0203 */
[----:B------:R-:W-:Y:S01]  /*4a20*/  ISETP.NE.AND P4, PT, R5, R46, PT ;  /* 0x0000002e0500720c */ /* 0x000fe20003f85270 */
[----:B------:R-:W-:Y:S01]  /*4a30*/  IMAD.MOV.U32 R46, RZ, RZ, R11 ;  /* 0x000000ffff2e7224 */ /* 0x000fe200078e000b */
[----:B------:R-:W-:Y:S01]  /*4a40*/  SEL R11, RZ, 0xffffffff, !P6 ;  /* 0xffffffffff0b7807 */ /* 0x000fe20007000000 */
[----:B------:R-:W-:Y:S01]  /*4a50*/  IMAD R7, R3, 0x3, R16 ;  /* 0x0000000303077824 */ /* 0x000fe200078e0210 */
[----:B------:R-:W-:-:S02]  /*4a60*/  @P0 SEL R11, RZ, 0xffffffff, P5 ;  /* 0xffffffffff0b0807 */ /* 0x000fc40002800000 */
[----:B------:R-:W-:Y:S02]  /*4a70*/  ISETP.GE.U32.AND P5, PT, R36, R41, PT ;  /* 0x000000292400720c */ /* 0x000fe40003fa6070 */
[----:B------:R-:W-:Y:S02]  /*4a80*/  LOP3.LUT R5, R13, 0xff, RZ, 0xc0, !PT ;  /* 0x000000ff0d057812 */ /* 0x000fe400078ec0ff */
[----:B----4-:R-:W-:Y:S02]  /*4a90*/  LOP3.LUT R48, R10, 0xff, RZ, 0xc0, !PT ;  /* 0x000000ff0a307812 */ /* 0x010fe400078ec0ff */
[----:B------:R-:W-:Y:S02]  /*4aa0*/  ISETP.GE.U32.AND P1, PT, R7, R8, PT ;  /* 0x000000080700720c */ /* 0x000fe40003f26070 */
[----:B------:R-:W-:Y:S02]  /*4ab0*/  ISETP.GE.AND.EX P5, PT, R31, RZ, PT, P5 ;  /* 0x000000ff1f00720c */ /* 0x000fe40003fa6350 */
[----:B------:R-:W-:-:S02]  /*4ac0*/  PRMT R7, R6, 0x9991, RZ ;  /* 0x0000999106077816 */ /* 0x000fc400000000ff */
[----:B------:R-:W-:Y:S02]  /*4ad0*/  ISETP.NE.AND P0, PT, R5, R48, PT ;  /* 0x000000300500720c */ /* 0x000fe40003f05270 */
[----:B------:R-:W-:Y:S02]  /*4ae0*/  SEL R45, RZ, 0xffffffff, !P5 ;  /* 0xffffffffff2d7807 */ /* 0x000fe40006800000 */
[----:B------:R-:W-:Y:S02]  /*4af0*/  ISETP.GT.AND P6, PT, R46, R7, PT ;  /* 0x000000072e00720c */ /* 0x000fe40003fc4270 */
[----:B------:R-:W-:Y:S02]  /*4b00*/  ISETP.GE.U32.AND P5, PT, R37, R44, PT ;  /* 0x0000002c2500720c */ /* 0x000fe40003fa6070 */
[----:B------:R-:W-:Y:S02]  /*4b10*/  PRMT R46, R13, 0x8880, RZ ;  /* 0x000088800d2e7816 */ /* 0x000fe400000000ff */
[----:B------:R-:W-:-:S02]  /*4b20*/  PRMT R7, R10, 0x8880, RZ ;  /* 0x000088800a077816 */ /* 0x000fc400000000ff */
[----:B------:R-:W-:Y:S02]  /*4b30*/  LOP3.LUT R5, R12, 0xff, RZ, 0xc0, !PT ;  /* 0x000000ff0c057812 */ /* 0x000fe400078ec0ff */
[----:B------:R-:W-:Y:S02]  /*4b40*/  PRMT R48, R10, 0x7771, RZ ;  /* 0x000077710a307816 */ /* 0x000fe400000000ff */
[----:B------:R-:W-:Y:S02]  /*4b50*/  @P4 SEL R45, RZ, 0xffffffff, P6 ;  /* 0xffffffffff2d4807 */ /* 0x000fe40003000000 */
[----:B------:R-:W-:Y:S02]  /*4b60*/  ISETP.GE.AND.EX P5, PT, R30, RZ, PT, P5 ;  /* 0x000000ff1e00720c */ /* 0x000fe40003fa6350 */
[----:B------:R-:W-:Y:S02]  /*4b70*/  ISETP.GT.AND P6, PT, R46, R7, PT ;  /* 0x000000072e00720c */ /* 0x000fe40003fc4270 */
[----:B------:R-:W-:-:S02]  /*4b80*/  ISETP.NE.AND P4, PT, R5, R48, PT ;  /* 0x000000300500720c */ /* 0x000fc40003f85270 */
[----:B------:R-:W-:Y:S02]  /*4b90*/  LOP3.LUT R5, R19, 0xff, RZ, 0xc0, !PT ;  /* 0x000000ff13057812 */ /* 0x000fe400078ec0ff */
[----:B-----5:R-:W-:Y:S02]  /*4ba0*/  LOP3.LUT R46, R4, 0xff, RZ, 0xc0, !PT ;  /* 0x000000ff042e7812 */ /* 0x020fe400078ec0ff */
[----:B------:R-:W-:Y:S02]  /*4bb0*/  SEL R7, RZ, 0xffffffff, !P5 ;  /* 0xffffffffff077807 */ /* 0x000fe40006800000 */
[----:B------:R-:W-:Y:S02]  /*4bc0*/  @P0 SEL R7, RZ, 0xffffffff, P6 ;  /* 0xffffffffff070807 */ /* 0x000fe40003000000 */
[----:B------:R-:W-:Y:S02]  /*4bd0*/  ISETP.GE.U32.AND P0, PT, R38, R44, PT ;  /* 0x0000002c2600720c */ /* 0x000fe40003f06070 */
[----:B------:R-:W-:-:S02]  /*4be0*/  ISETP.NE.AND P5, PT, R5, R46, PT ;  /* 0x0000002e0500720c */ /* 0x000fc40003fa5270 */
[----:B------:R-:W-:Y:S02]  /*4bf0*/  ISETP.GE.U32.AND P6, PT, R18, R43, PT ;  /* 0x0000002b1200720c */ /* 0x000fe40003fc6070 */
[----:B------:R-:W-:Y:S02]  /*4c00*/  ISETP.GE.AND.EX P0, PT, R32, RZ, PT, P0 ;  /* 0x000000ff2000720c */ /* 0x000fe40003f06300 */
[----:B------:R-:W-:Y:S02]  /*4c10*/  PRMT R48, R12, 0x8880, RZ ;  /* 0x000088800c307816 */ /* 0x000fe400000000ff */
[----:B------:R-:W-:Y:S02]  /*4c20*/  PRMT R5, R10, 0x9991, RZ ;  /* 0x000099910a057816 */ /* 0x000fe400000000ff */
[----:B------:R-:W-:Y:S02]  /*4c30*/  ISETP.GE.AND.EX P6, PT, R9, RZ, PT, P6 ;  /* 0x000000ff0900720c */ /* 0x000fe40003fc6360 */
[----:B------:R-:W-:-:S02]  /*4c40*/  PRMT R47, R4, 0x8880, RZ ;  /* 0x00008880042f7816 */ /* 0x000fc400000000ff */
[----:B------:R-:W-:Y:S02]  /*4c50*/  SEL R46, RZ, 0xffffffff, !P0 ;  /* 0xffffffffff2e7807 */ /* 0x000fe40004000000 */
[----:B------:R-:W-:Y:S02]  /*4c60*/  ISETP.GT.AND P0, PT, R48, R5, PT ;  /* 0x000000053000720c */ /* 0x000fe40003f04270 */
[----:B------:R-:W-:Y:S02]  /*4c70*/  SEL R5, RZ, 0xffffffff, !P6 ;  /* 0xffffffffff057807 */ /* 0x000fe40007000000 */
[----:B------:R-:W-:Y:S02]  /*4c80*/  ISETP.GT.AND P6, PT, R50, R47, PT ;  /* 0x0000002f3200720c */ /* 0x000fe40003fc4270 */
[----:B------:R-:W-:Y:S02]  /*4c90*/  PRMT R48, R4, 0x7771, RZ ;  /* 0x0000777104307816 */ /* 0x000fe400000000ff */
[----:B------:R-:W-:-:S02]  /*4ca0*/  LOP3.LUT R47, R0, 0xff, RZ, 0xc0, !PT ;  /* 0x000000ff002f7812 */ /* 0x000fc400078ec0ff */
[----:B------:R-:W-:Y:S02]  /*4cb0*/  @P5 SEL R5, RZ, 0xffffffff, P6 ;  /* 0xffffffffff055807 */ /* 0x000fe40003000000 */
[----:B------:R-:W-:Y:S02]  /*4cc0*/  ISETP.NE.AND P6, PT, R47, R48, PT ;  /* 0x000000302f00720c */ /* 0x000fe40003fc5270 */
[----:B------:R-:W-:Y:S02]  /*4cd0*/  ISETP.GE.U32.AND P5, PT, R28, R43, PT ;  /* 0x0000002b1c00720c */ /* 0x000fe40003fa6070 */
[----:B------:R-:W-:Y:S02]  /*4ce0*/  LOP3.LUT R45, R45, 0x1, RZ, 0xc0, !PT ;  /* 0x000000012d2d7812 */ /* 0x000fe400078ec0ff */
[----:B------:R-:W-:Y:S02]  /*4cf0*/  ISETP.GE.AND.EX P5, PT, R29, RZ, PT, P5 ;  /* 0x000000ff1d00720c */ /* 0x000fe40003fa6350 */
[----:B------:R-:W-:-:S02]  /*4d00*/  PRMT R50, R0, 0x8880, RZ ;  /* 0x0000888000327816 */ /* 0x000fc400000000ff */
[----:B------:R-:W-:Y:S02]  /*4d10*/  PRMT R47, R4, 0x9991, RZ ;  /* 0x00009991042f7816 */ /* 0x000fe400000000ff */
[----:B------:R-:W-:Y:S02]  /*4d20*/  @P4 SEL R46, RZ, 0xffffffff, P0 ;  /* 0xffffffffff2e4807 */ /* 0x000fe40000000000 */
[----:B------:R-:W-:Y:S02]  /*4d30*/  ISETP.NE.U32.AND P4, PT, R45, 0x1, PT ;  /* 0x000000012d00780c */ /* 0x000fe40003f85070 */
[----:B------:R-:W-:Y:S02]  /*4d40*/  SEL R45, RZ, 0xffffffff, !P5 ;  /* 0xffffffffff2d7807 */ /* 0x000fe40006800000 */
[----:B------:R-:W-:Y:S02]  /*4d50*/  ISETP.GT.AND P5, PT, R50, R47, PT ;  /* 0x0000002f3200720c */ /* 0x000fe40003fa4270 */
[----:B------:R-:W-:-:S02]  /*4d60*/  LOP3.LUT R11, R11, 0x1, RZ, 0xc0, !PT ;  /* 0x000000010b0b7812 */ /* 0x000fc400078ec0ff */
[----:B------:R-:W-:Y:S02]  /*4d70*/  LOP3.LUT R7, R7, 0x1, RZ, 0xc0, !PT ;  /* 0x0000000107077812 */ /* 0x000fe400078ec0ff */
[----:B------:R-:W-:Y:S02]  /*4d80*/  LOP3.LUT R46, R46, 0x1, RZ, 0xc0, !PT ;  /* 0x000000012e2e7812 */ /* 0x000fe400078ec0ff */
[----:B------:R-:W-:Y:S02]  /*4d90*/  @P6 SEL R45, RZ, 0xffffffff, P5 ;  /* 0xffffffffff2d6807 */ /* 0x000fe40002800000 */
[----:B------:R-:W-:Y:S02]  /*4da0*/  ISETP.NE.U32.AND P0, PT, R11, 0x1, PT ;  /* 0x000000010b00780c */ /* 0x000fe40003f05070 */
[----:B------:R-:W-:Y:S02]  /*4db0*/  ISETP.NE.U32.AND P6, PT, R7, 0x1, PT ;  /* 0x000000010700780c */ /* 0x000fe40003fc5070 */
[----:B------:R-:W-:-:S02]  /*4dc0*/  PRMT R11, R6, 0x7771, RZ ;  /* 0x00007771060b7816 */ /* 0x000fc400000000ff */
[----:B------:R-:W-:Y:S02]  /*4dd0*/  ISETP.NE.U32.AND P5, PT, R46, 0x1, PT ;  /* 0x000000012e00780c */ /* 0x000fe40003fa5070 */
[----:B------:R-:W-:Y:S02]  /*4de0*/  PRMT R7, R10, 0x7771, RZ ;  /* 0x000077710a077816 */ /* 0x000fe400000000ff */
[----:B------:R-:W-:Y:S02]  /*4df0*/  LOP3.LUT R5, R5, 0x1, RZ, 0xc0, !PT ;  /* 0x0000000105057812 */ /* 0x000fe400078ec0ff */
[----:B------:R-:W-:Y:S02]  /*4e00*/  LOP3.LUT R45, R45, 0x1, RZ, 0xc0, !PT ;  /* 0x000000012d2d7812 */ /* 0x000fe400078ec0ff */
[----:B------:R-:W-:Y:S02]  /*4e10*/  SEL R11, R11, R14, !P4 ;  /* 0x0000000e0b0b7207 */ /* 0x000fe40006000000 */
[----:B------:R-:W-:-:S02]  /*4e20*/  SEL R7, R7, R12, !P5 ;  /* 0x0000000c07077207 */ /* 0x000fc40006800000 */
[----:B------:R-:W-:Y:S02]  /*4e30*/  SEL R20, R20, RZ, P3 ;  /* 0x000000ff14147207 */ /* 0x000fe40001800000 */
[----:B------:R-:W-:Y:S02]  /*4e40*/  PRMT R14, R10, 0x7770, RZ ;  /* 0x000077700a0e7816 */ /* 0x000fe400000000ff */
[----:B------:R-:W-:Y:S02]  /*4e50*/  ISETP.NE.U32.AND P3, PT, R5, 0x1, PT ;  /* 0x000000010500780c */ /* 0x000fe40003f65070 */
[----:B------:R-:W-:Y:S02]  /*4e60*/  PRMT R12, R4, 0x7770, RZ ;  /* 0x00007770040c7816 */ /* 0x000fe400000000ff */
[----:B------:R-:W-:Y:S02]  /*4e70*/  SEL R26, R26, RZ, P2 ;  /* 0x000000ff1a1a7207 */ /* 0x000fe40001000000 */
[----:B------:R-:W-:-:S02]  /*4e80*/  PRMT R48, R6, 0x7770, RZ ;  /* 0x0000777006307816 */ /* 0x000fc400000000ff */
[----:B------:R-:W-:Y:S02]  /*4e90*/  ISETP.NE.U32.AND P2, PT, R45, 0x1, PT ;  /* 0x000000012d00780c */ /* 0x000fe40003f45070 */
[----:B------:R-:W-:Y:S02]  /*4ea0*/  PRMT R5, R4, 0x7771, RZ ;  /* 0x0000777104057816 */ /* 0x000fe400000000ff */
[----:B------:R-:W-:Y:S02]  /*4eb0*/  SEL R13, R14, R13, !P6 ;  /* 0x0000000d0e0d7207 */ /* 0x000fe40007000000 */
[----:B------:R-:W-:Y:S02]  /*4ec0*/  SEL R19, R12, R19, !P3 ;  /* 0x000000130c137207 */ /* 0x000fe40005800000 */
[----:B------:R-:W-:Y:S02]  /*4ed0*/  SEL R15, R48, R15, !P0 ;  /* 0x0000000f300f7207 */ /* 0x000fe40004000000 */
[----:B------:R-:W-:-:S02]  /*4ee0*/  SEL R34, R41, R34, !P0 ;  /* 0x0000002229227207 */ /* 0x000fc40004000000 */
[----:B------:R-:W-:Y:S02]  /*4ef0*/  SEL R36, R41, R36, !P4 ;  /* 0x0000002429247207 */ /* 0x000fe40006000000 */
[C---:B------:R-:W-:Y:S02]  /*4f00*/  SEL R37, R44.reuse, R37, !P6 ;  /* 0x000000252c257207 */ /* 0x040fe40007000000 */
[----:B------:R-:W-:Y:S02]  /*4f10*/  SEL R38, R44, R38, !P5 ;  /* 0x000000262c267207 */ /* 0x000fe40006800000 */
[C---:B------:R-:W-:Y:S02]  /*4f20*/  SEL R18, R43.reuse, R18, !P3 ;  /* 0x000000122b127207 */ /* 0x040fe40005800000 */
[----:B------:R-:W-:Y:S02]  /*4f30*/  SEL R28, R43, R28, !P2 ;  /* 0x0000001c2b1c7207 */ /* 0x000fe40005000000 */
[----:B------:R-:W-:-:S02]  /*4f40*/  SEL R0, R5, R0, !P2 ;  /* 0x0000000005007207 */ /* 0x000fc40005000000 */
[----:B------:R-:W-:Y:S02]  /*4f50*/  SEL R27, R27, RZ, P0 ;  /* 0x000000ff1b1b7207 */ /* 0x000fe40000000000 */
[----:B------:R-:W-:Y:S02]  /*4f60*/  SEL R31, R31, RZ, P4 ;  /* 0x000000ff1f1f7207 */ /* 0x000fe40002000000 */
[----:B------:R-:W-:Y:S02]  /*4f70*/  PRMT R14, R11, 0x7610, R14 ;  /* 0x000076100b0e7816 */ /* 0x000fe4000000000e */
[----:B------:R-:W-:Y:S02]  /*4f80*/  SEL R30, R30, RZ, P6 ;  /* 0x000000ff1e1e7207 */ /* 0x000fe40003000000 */
[----:B------:R-:W-:Y:S02]  /*4f90*/  SEL R32, R32, RZ, P5 ;  /* 0x000000ff20207207 */ /* 0x000fe40002800000 */
[----:B------:R-:W-:-:S02]  /*4fa0*/  PRMT R12, R7, 0x7610, R12 ;  /* 0x00007610070c7816 */ /* 0x000fc4000000000c */
[----:B------:R-:W-:Y:S02]  /*4fb0*/  SEL R9, R9, RZ, P3 ;  /* 0x000000ff09097207 */ /* 0x000fe40001800000 */
[----:B------:R-:W-:Y:S01]  /*4fc0*/  SEL R29, R29, RZ, P2 ;  /* 0x000000ff1d1d7207 */ /* 0x000fe20001000000 */
[----:B------:R-:W-:Y:S06]  /*4fd0*/  @!P1 BRA `(.L_x_3349) ;  /* 0xfffffff400889947 */ /* 0x000fec000383ffff */
[----:B------:R-:W-:Y:S05]  /*4fe0*/  BSYNC.RECONVERGENT B1 ;  /* 0x0000000000017941 */ /* 0x000fea0003800200 */
.L_x_3348:
        /* <DEDUP_REMOVED lines=16> */
.L_x_3347:
[----:B------:R-:W-:Y:S05]  /*50f0*/  BSYNC.RECONVERGENT B0 ;  /* 0x0000000000007941 */ /* 0x000fea0003800200 */
.L_x_3346:
[----:B------:R-:W-:Y:S01]  /*5100*/  ISETP.GE.U32.AND P0, PT, R16, R8, PT ;  /* 0x000000081000720c */ /* 0x000fe20003f06070 */
[----:B------:R-:W-:-:S12]  /*5110*/  BSSY.RECONVERGENT B0, `(.L_x_3350) ;  /* 0x0000028000007945 */ /* 0x000fd80003800200 */
[----:B------:R-:W-:Y:S05]  /*5120*/  @P0 BRA `(.L_x_3351) ;  /* 0x0000000000980947 */ /* 0x000fea0003800000 */
[----:B------:R-:W-:-:S05]  /*5130*/  IMAD R4, R16, R21, RZ ;  /* 0x0000001510047224 */ /* 0x000fca00078e02ff */
        /* <DEDUP_REMOVED lines=19> */
[----:B------:R-:W-:-:S05]  /*5270*/  IMAD.IADD R4, R46, 0x1, R3 ;  /* 0x000000012e047824 */ /* 0x000fca00078e0203 */
[----:B------:R-:W-:-:S13]  /*5280*/  ISETP.GE.U32.AND P1, PT, R4, R8, PT ;  /* 0x000000080400720c */ /* 0x000fda0003f26070 */
[-C--:B------:R-:W-:Y:S02]  /*5290*/  @!P1 IMAD R4, R4, R21.reuse, RZ ;  /* 0x0000001504049224 */ /* 0x080fe400078e02ff */
[----:B------:R-:W-:-:S03]  /*52a0*/  IMAD R21, R46, R21, RZ ;  /* 0x000000152e157224 */ /* 0x000fc600078e02ff */
[----:B------:R-:W-:Y:S02]  /*52b0*/  @!P1 LOP3.LUT R5, R4, 0xfffffffe, RZ, 0xc0, !PT ;  /* 0xfffffffe04059812 */ /* 0x000fe400078ec0ff */
[----:B------:R-:W-:Y:S02]  /*52c0*/  LOP3.LUT R21, R21, 0xfffffffe, RZ, 0xc0, !PT ;  /* 0xfffffffe15157812 */ /* 0x000fe400078ec0ff */
        /* <DEDUP_REMOVED lines=12> */
.L_x_3351:
[----:B------:R-:W-:Y:S05]  /*5390*/  BSYNC.RECONVERGENT B0 ;  /* 0x0000000000007941 */ /* 0x000fea0003800200 */
.L_x_3350:
        /* <DEDUP_REMOVED lines=131> */
.L_x_3353:
[----:B------:R-:W-:Y:S05]  /*5bd0*/  BSYNC.RECONVERGENT B0 ;  /* 0x0000000000007941 */ /* 0x000fea0003800200 */
.L_x_3352:
        /* <DEDUP_REMOVED lines=92> */
.L_x_3345:
[----:B------:R-:W0:Y:S01]  /*61a0*/  LDCU UR4, c[0x0][0x3a4] ;  /* 0x00007480ff0477ac */ /* 0x000e220008000800 */
[----:B------:R-:W1:Y:S01]  /*61b0*/  LDC.U8 R33, c[0x0][0x388] ;  /* 0x0000e200ff217b82 */ /* 0x000e620000000000 */
[----:B------:R-:W-:Y:S07]  /*61c0*/  BSSY.RECONVERGENT B0, `(.L_x_3354) ;  /* 0x00004a3000007945 */ /* 0x000fee0003800200 */
        /* <DEDUP_REMOVED lines=8> */
[C---:B------:R-:W-:Y:S01]  /*6250*/  PRMT R0, R33.reuse, 0x7610, R0 ;  /* 0x0000761021007816 */ /* 0x040fe20000000000 */
[----:B--2---:R-:W-:Y:S01]  /*6260*/  IMAD.MOV.U32 R38, RZ, RZ, R13 ;  /* 0x000000ffff267224 */ /* 0x004fe200078e000d */
        /* <DEDUP_REMOVED lines=18> */
[----:B------:R-:W-:-:S13]  /*6390*/  ISETP.NE.AND P2, PT, R32, RZ, PT ;  /* 0x000000ff2000720c */ /* 0x000fda0003f45270 */
[----:B------:R-:W2:Y:S01]  /*63a0*/  @!P2 LDG.E.U16 R37, desc[UR36][R18.64] ;  /* 0x000000241225a981 */ /* 0x000ea2000c1e1500 */
[----:B------:R-:W-:Y:S01]  /*63b0*/  VIADD R8, R32, 0xffffffff ;  /* 0xffffffff20087836 */ /* 0x000fe20000000000 */
[C---:B------:R-:W-:Y:S01]  /*63c0*/  PRMT R3, R33.reuse, 0x7610, R3 ;  /* 0x0000761021037816 */ /* 0x040fe20000000003 */
[--C-:B------:R-:W-:Y:S01]  /*63d0*/  IMAD.MOV.U32 R38, RZ, RZ, R13.reuse ;  /* 0x000000ffff267224 */ /* 0x100fe200078e000d */
[C---:B------:R-:W-:Y:S01]  /*63e0*/  PRMT R4, R33.reuse, 0x7610, R4 ;  /* 0x0000761021047816 */ /* 0x040fe20000000004 */
[--C-:B------:R-:W-:Y:S01]  /*63f0*/  IMAD.MOV.U32 R36, RZ, RZ, R13.reuse ;  /* 0x000000ffff247224 */ /* 0x100fe200078e000d */
[----:B------:R-:W-:Y:S01]  /*6400*/  VIMNMX.U32 R8, PT, PT, R8, 0x18, PT ;  /* 0x0000001808087848 */ /* 0x000fe20003fe0000 */
        /* <DEDUP_REMOVED lines=16> */
[--C-:B------:R-:W-:Y:S02]  /*6510*/  IMAD.MOV.U32 R20, RZ, RZ, R15.reuse ;  /* 0x000000ffff147224 */ /* 0x100fe400078e000f */
[----:B------:R-:W-:Y:S02]  /*6520*/  IMAD.MOV.U32 R16, RZ, RZ, R15 ;  /* 0x000000ffff107224 */ /* 0x000fe400078e000f */
[----:B------:R-:W-:Y:S01]  /*6530*/  VIADD R34, R8, 0x1 ;  /* 0x0000000108227836 */ /* 0x000fe20000000000 */
[----:B--2---:R-:W-:-:S02]  /*6540*/  @!P2 PRMT R35, R37, 0x7770, RZ ;  /* 0x000077702523a816 */ /* 0x004fc400000000ff */
[----:B------:R-:W-:-:S07]  /*6550*/  @!P2 PRMT R37, R37, 0x7771, RZ ;  /* 0x000077712525a816 */ /* 0x000fce00000000ff */
.L_x_3361:
[----:B------:R-:W0:Y:S01]  /*6560*/  LDCU UR4, c[0x0][0x3a4] ;  /* 0x00007480ff0477ac */ /* 0x000e220008000800 */
[----:B------:R-:W-:Y:S02]  /*6570*/  @!P2 PRMT R48, R35, 0x7610, R48 ;  /* 0x000076102330a816 */ /* 0x000fe40000000030 */
[C---:B------:R-:W-:Y:S02]  /*6580*/  @!P2 PRMT R47, R37.reuse, 0x7610, R47 ;  /* 0x00007610252fa816 */ /* 0x040fe4000000002f */
[----:B------:R-:W-:Y:S02]  /*6590*/  @!P2 PRMT R39, R37, 0x7610, R39 ;  /* 0x000076102527a816 */ /* 0x000fe40000000027 */
[----:B------:R-:W-:Y:S02]  /*65a0*/  @!P2 PRMT R50, R35, 0x7610, R50 ;  /* 0x000076102332a816 */ /* 0x000fe40000000032 */
[----:B------:R-:W-:Y:S02]  /*65b0*/  @!P2 PRMT R45, R37, 0x7610, R45 ;  /* 0x00007610252da816 */ /* 0x000fe4000000002d */
[----:B------:R-:W-:-:S02]  /*65c0*/  @!P2 PRMT R46, R35, 0x7610, R46 ;  /* 0x00007610232ea816 */ /* 0x000fc4000000002e */
[----:B------:R-:W-:Y:S02]  /*65d0*/  @!P2 PRMT R44, R37, 0x7610, R44 ;  /* 0x00007610252ca816 */ /* 0x000fe4000000002c */
        /* <DEDUP_REMOVED lines=287> */
.L_x_3357:
[----:B------:R-:W-:-:S04]  /*77d0*/  LOP3.LUT R9, R39, 0xfffffffe, RZ, 0xc0, !PT ;  /* 0xfffffffe27097812 */ /* 0x000fc800078ec0ff */
[----:B------:R-:W-:-:S05]  /*77e0*/  IADD3 R8, P0, PT, R9, R18, RZ ;  /* 0x0000001209087210 */ /* 0x000fca0007f1e0ff */
[----:B------:R-:W-:-:S05]  /*77f0*/  IMAD.X R9, RZ, RZ, R19, P0 ;  /* 0x000000ffff097224 */ /* 0x000fca00000e0613 */
[----:B------:R1:W2:Y:S01]  /*7800*/  LDG.E.U16 R8, desc[UR36][R8.64] ;  /* 0x0000002408087981 */ /* 0x0002a2000c1e1500 */
[----:B0-----:R-:W-:Y:S02]  /*7810*/  VIADD R49, R10, UR4 ;  /* 0x000000040a317c36 */ /* 0x001fe40008000000 */
[----:B------:R-:W-:-:S04]  /*7820*/  IMAD.MOV.U32 R48, RZ, RZ, RZ ;  /* 0x000000ffff307224 */ /* 0x000fc800078e00ff */
[----:B------:R-:W-:-:S05]  /*7830*/  IMAD.HI.U32 R32, R49, UR30, R48 ;  /* 0x0000001e31207c27 */ /* 0x000fca000f8e0030 */
[----:B-1----:R-:W-:-:S05]  /*7840*/  SHF.R.U32.HI R9, RZ, UR31, R32 ;  /* 0x0000001fff097c19 */ /* 0x002fca0008011620 */
[----:B------:R-:W-:-:S04]  /*7850*/  IMAD.MOV R39, RZ, RZ, -R9 ;  /* 0x000000ffff277224 */ /* 0x000fc800078e0a09 */
[----:B------:R-:W-:-:S04]  /*7860*/  IMAD R39, R39, UR29, R49 ;  /* 0x0000001d27277c24 */ /* 0x000fc8000f8e0231 */
[----:B------:R-:W-:Y:S01]  /*7870*/  IMAD R39, R39, UR5, RZ ;  /* 0x0000000527277c24 */ /* 0x000fe2000f8e02ff */
[C---:B--2---:R-:W-:Y:S02]  /*7880*/  PRMT R43, R8.reuse, 0x7770, RZ ;  /* 0x00007770082b7816 */ /* 0x044fe400000000ff */
[----:B------:R-:W-:Y:S01]  /*7890*/  PRMT R44, R8, 0x7771, RZ ;  /* 0x00007771082c7816 */ /* 0x000fe200000000ff */
        /* <DEDUP_REMOVED lines=219> */
.L_x_3358:
[----:B------:R-:W-:-:S04]  /*8650*/  LOP3.LUT R9, R39, 0xfffffffe, RZ, 0xc0, !PT ;  /* 0xfffffffe27097812 */ /* 0x000fc800078ec0ff */
[----:B------:R-:W-:-:S05]  /*8660*/  IADD3 R8, P0, PT, R9, R18, RZ ;  /* 0x0000001209087210 */ /* 0x000fca0007f1e0ff */
[----:B------:R-:W-:-:S05]  /*8670*/  IMAD.X R9, RZ, RZ, R19, P0 ;  /* 0x000000ffff097224 */ /* 0x000fca00000e0613 */
[----:B------:R0:W2:Y:S01]  /*8680*/  LDG.E.U16 R8, desc[UR36][R8.64] ;  /* 0x0000002408087981 */ /* 0x0000a2000c1e1500 */
[----:B------:R-:W-:Y:S02]  /*8690*/  VIADD R49, R49, UR4 ;  /* 0x0000000431317c36 */ /* 0x000fe40008000000 */
[----:B------:R-:W-:-:S04]  /*86a0*/  IMAD.MOV.U32 R48, RZ, RZ, RZ ;  /* 0x000000ffff307224 */ /* 0x000fc800078e00ff */
[----:B------:R-:W-:-:S05]  /*86b0*/  IMAD.HI.U32 R32, R49, UR30, R48 ;  /* 0x0000001e31207c27 */ /* 0x000fca000f8e0030 */
[----:B0-----:R-:W-:-:S05]  /*86c0*/  SHF.R.U32.HI R9, RZ, UR31, R32 ;  /* 0x0000001fff097c19 */ /* 0x001fca0008011620 */
        /* <DEDUP_REMOVED lines=224> */
.L_x_3359:
        /* <DEDUP_REMOVED lines=232> */
.L_x_3360:
[----:B------:R-:W-:-:S04]  /*a350*/  LOP3.LUT R9, R41, 0xfffffffe, RZ, 0xc0, !PT ;  /* 0xfffffffe29097812 */ /* 0x000fc800078ec0ff */
[----:B------:R-:W-:-:S05]  /*a360*/  IADD3 R8, P0, PT, R9, R18, RZ ;  /* 0x0000001209087210 */ /* 0x000fca0007f1e0ff */
[----:B------:R-:W-:-:S05]  /*a370*/  IMAD.X R9, RZ, RZ, R19, P0 ;  /* 0x000000ffff097224 */ /* 0x000fca00000e0613 */
[----:B------:R-:W2:Y:S02]  /*a380*/  LDG.E.U16 R8, desc[UR36][R8.64] ;  /* 0x0000002408087981 */ /* 0x000ea4000c1e1500 */
[C---:B--2---:R-:W-:Y:S02]  /*a390*/  PRMT R48, R8.reuse, 0x7770, RZ ;  /* 0x0000777008307816 */ /* 0x044fe400000000ff */
[----:B------:R-:W-:-:S07]  /*a3a0*/  PRMT R47, R8, 0x7771, RZ ;  /* 0x00007771082f7816 */ /* 0x000fce00000000ff */
.L_x_3356:
[C---:B------:R-:W-:Y:S02]  /*a3b0*/  LOP3.LUT R8, R43.reuse, 0xff, RZ, 0xc0, !PT ;  /* 0x000000ff2b087812 */ /* 0x040fe400078ec0ff */
[C---:B------:R-:W-:Y:S02]  /*a3c0*/  LOP3.LUT R9, R6.reuse, 0xff, RZ, 0xc0, !PT ;  /* 0x000000ff06097812 */ /* 0x040fe400078ec0ff */
[----:B------:R-:W-:Y:S02]  /*a3d0*/  PRMT R49, R43, 0x8880, RZ ;  /* 0x000088802b317816 */ /* 0x000fe400000000ff */
[----:B------:R-:W-:Y:S02]  /*a3e0*/  ISETP.NE.AND P3, PT, R9, R8, PT ;  /* 0x000000080900720c */ /* 0x000fe40003f65270 */
[----:B------:R-:W-:Y:S02]  /*a3f0*/  PRMT R52, R6, 0x8880, RZ ;  /* 0x0000888006347816 */ /* 0x000fe400000000ff */
[----:B------:R-:W-:-:S02]  /*a400*/  LOP3.LUT R32, R44, 0xff, RZ, 0xc0, !PT ;  /* 0x000000ff2c207812 */ /* 0x000fc400078ec0ff */
[----:B------:R-:W-:Y:S02]  /*a410*/  LOP3.LUT R33, R7, 0xff, RZ, 0xc0, !PT ;  /* 0x000000ff07217812 */ /* 0x000fe400078ec0ff */
[----:B------:R-:W-:Y:S02]  /*a420*/  LOP3.LUT R41, R46, 0xff, RZ, 0xc0, !PT ;  /* 0x000000ff2e297812 */ /* 0x000fe400078ec0ff */
[----:B------:R-:W-:Y:S02]  /*a430*/  LOP3.LUT R42, R5, 0xff, RZ, 0xc0, !PT ;  /* 0x000000ff052a7812 */ /* 0x000fe400078ec0ff */
[----:B------:R-:W-:Y:S02]  /*a440*/  ISETP.GE.U32.AND P0, PT, R29, R10, PT ;  /* 0x0000000a1d00720c */ /* 0x000fe40003f06070 */
[----:B------:R-:W-:Y:S02]  /*a450*/  ISETP.GT.AND P4, PT, R52, R49, PT ;  /* 0x000000313400720c */ /* 0x000fe40003f84270 */
[----:B------:R-:W-:-:S02]  /*a460*/  ISETP.NE.AND P1, PT, R33, R32, PT ;  /* 0x000000202100720c */ /* 0x000fc40003f25270 */
[----:B------:R-:W-:Y:S02]  /*a470*/  ISETP.NE.AND P6, PT, R42, R41, PT ;  /* 0x000000292a00720c */ /* 0x000fe40003fc5270 */
[----:B------:R-:W-:Y:S02]  /*a480*/  ISETP.GE.AND.EX P0, PT, R21, RZ, PT, P0 ;  /* 0x000000ff1500720c */ /* 0x000fe40003f06300 */
[----:B------:R-:W-:Y:S02]  /*a490*/  PRMT R41, R44, 0x8880, RZ ;  /* 0x000088802c297816 */ /* 0x000fe400000000ff */
[----:B------:R-:W-:Y:S02]  /*a4a0*/  PRMT R52, R7, 0x8880, RZ ;  /* 0x0000888007347816 */ /* 0x000fe400000000ff */
[----:B------:R-:W-:Y:S02]  /*a4b0*/  LOP3.LUT R9, R45, 0xff, RZ, 0xc0, !PT ;  /* 0x000000ff2d097812 */ /* 0x000fe400078ec0ff */
[----:B------:R-:W-:-:S02]  /*a4c0*/  LOP3.LUT R32, R4, 0xff, RZ, 0xc0, !PT ;  /* 0x000000ff04207812 */ /* 0x000fc400078ec0ff */
[----:B------:R-:W-:Y:S02]  /*a4d0*/  SEL R8, RZ, 0xffffffff, P4 ;  /* 0xffffffffff087807 */ /* 0x000fe40002000000 */
[----:B------:R-:W-:Y:S02]  /*a4e0*/  LOP3.LUT R33, R50, 0xff, RZ, 0xc0, !PT ;  /* 0x000000ff32217812 */ /* 0x000fe400078ec0ff */
[----:B------:R-:W-:Y:S02]  /*a4f0*/  LOP3.LUT R42, R3, 0xff, RZ, 0xc0, !PT ;  /* 0x000000ff032a7812 */ /* 0x000fe400078ec0ff */
[----:B------:R-:W-:Y:S02]  /*a500*/  @!P3 SEL R8, RZ, 0xffffffff, !P0 ;  /* 0xffffffffff08b807 */ /* 0x000fe40004000000 */
[----:B------:R-:W-:Y:S02]  /*a510*/  ISETP.NE.AND P4, PT, R32, R9, PT ;  /* 0x000000092000720c */ /* 0x000fe40003f85270 */
[----:B------:R-:W-:-:S02]  /*a520*/  ISETP.GT.AND P3, PT, R52, R41, PT ;  /* 0x000000293400720c */ /* 0x000fc40003f64270 */
[----:B------:R-:W-:Y:S02]  /*a530*/  ISETP.GE.U32.AND P0, PT, R31, R10, PT ;  /* 0x0000000a1f00720c */ /* 0x000fe40003f06070 */
[----:B------:R-:W-:Y:S02]  /*a540*/  LOP3.LUT R9, R39, 0xff, RZ, 0xc0, !PT ;  /* 0x000000ff27097812 */ /* 0x000fe400078ec0ff */
[----:B------:R-:W-:Y:S02]  /*a550*/  LOP3.LUT R32, R0, 0xff, RZ, 0xc0, !PT ;  /* 0x000000ff00207812 */ /* 0x000fe400078ec0ff */
[----:B------:R-:W-:Y:S02]  /*a560*/  ISETP.NE.AND P5, PT, R42, R33, PT ;  /* 0x000000212a00720c */ /* 0x000fe40003fa5270 */
[----:B------:R-:W-:Y:S02]  /*a570*/  ISETP.GE.AND.EX P0, PT, R24, RZ, PT, P0 ;  /* 0x000000ff1800720c */ /* 0x000fe40003f06300 */
[----:B------:R-:W-:-:S02]  /*a580*/  SEL R42, RZ, 0xffffffff, P3 ;  /* 0xffffffffff2a7807 */ /* 0x000fc40001800000 */
[----:B------:R-:W-:Y:S02]  /*a590*/  PRMT R33, R46, 0x8880, RZ ;  /* 0x000088802e217816 */ /* 0x000fe400000000ff */
[----:B------:R-:W-:Y:S02]  /*a5a0*/  PRMT R52, R5, 0x8880, RZ ;  /* 0x0000888005347816 */ /* 0x000fe400000000ff */
[----:B------:R-:W-:Y:S01]  /*a5b0*/  ISETP.NE.AND P3, PT, R32, R9, PT ;  /* 0x000000092000720c */ /* 0x000fe20003f65270 */
[----:B0-----:R-:W-:Y:S01]  /*a5c0*/  IMAD.U32 R9, RZ, RZ, UR4 ;  /* 0x00000004ff097e24 */ /* 0x001fe2000f8e00ff */
[----:B------:R-:W-:Y:S01]  /*a5d0*/  @!P1 SEL R42, RZ, 0xffffffff, !P0 ;  /* 0xffffffffff2a9807 */ /* 0x000fe20004000000 */
[----:B------:R-:W0:Y:S01]  /*a5e0*/  LDCU UR4, c[0x0][0x39c] ;  /* 0x00007380ff0477ac */ /* 0x000e220008000800 */
[----:B------:R-:W-:Y:S01]  /*a5f0*/  ISETP.GT.AND P0, PT, R52, R33, PT ;  /* 0x000000213400720c */ /* 0x000fe20003f04270 */
[----:B------:R-:W-:Y:S01]  /*a600*/  IMAD.IADD R33, R10, 0x1, R9 ;  /* 0x000000010a217824 */ /* 0x000fe200078e0209 */
[----:B------:R-:W-:-:S02]  /*a610*/  PRMT R41, R45, 0x8880, RZ ;  /* 0x000088802d297816 */ /* 0x000fc400000000ff */
[----:B------:R-:W-:Y:S02]  /*a620*/  PRMT R54, R4, 0x8880, RZ ;  /* 0x0000888004367816 */ /* 0x000fe400000000ff */
[----:B------:R-:W-:Y:S02]  /*a630*/  SEL R51, RZ, 0xffffffff, P0 ;  /* 0xffffffffff337807 */ /* 0x000fe40000000000 */
[----:B------:R-:W-:Y:S02]  /*a640*/  ISETP.GE.U32.AND P0, PT, R36, R33, PT ;  /* 0x000000212400720c */ /* 0x000fe40003f06070 */
[----:B------:R-:W-:Y:S02]  /*a650*/  ISETP.GT.AND P1, PT, R54, R41, PT ;  /* 0x000000293600720c */ /* 0x000fe40003f24270 */
[----:B------:R-:W-:Y:S02]  /*a660*/  ISETP.GE.AND.EX P0, PT, R26, RZ, PT, P0 ;  /* 0x000000ff1a00720c */ /* 0x000fe40003f06300 */
[----:B------:R-:W-:-:S02]  /*a670*/  LOP3.LUT R32, R48, 0xff, RZ, 0xc0, !PT ;  /* 0x000000ff30207812 */ /* 0x000fc400078ec0ff */
[----:B------:R-:W-:Y:S02]  /*a680*/  LOP3.LUT R41, R11, 0xff, RZ, 0xc0, !PT ;  /* 0x000000ff0b297812 */ /* 0x000fe400078ec0ff */
[----:B------:R-:W-:Y:S02]  /*a690*/  SEL R49, RZ, 0xffffffff, P1 ;  /* 0xffffffffff317807 */ /* 0x000fe40000800000 */
[----:B------:R-:W-:Y:S02]  /*a6a0*/  ISETP.GE.U32.AND P1, PT, R38, R33, PT ;  /* 0x000000212600720c */ /* 0x000fe40003f26070 */
[----:B------:R-:W-:Y:S02]  /*a6b0*/  @!P6 SEL R51, RZ, 0xffffffff, !P0 ;  /* 0xffffffffff33e807 */ /* 0x000fe40004000000 */
[----:B------:R-:W-:Y:S01]  /*a6c0*/  ISETP.NE.AND P0, PT, R41, R32, PT ;  /* 0x000000202900720c */ /* 0x000fe20003f05270 */
[----:B------:R-:W-:Y:S01]  /*a6d0*/  IMAD.IADD R41, R9, 0x1, R33 ;  /* 0x0000000109297824 */ /* 0x000fe200078e0221 */
[----:B------:R-:W-:-:S02]  /*a6e0*/  ISETP.GE.AND.EX P1, PT, R27, RZ, PT, P1 ;  /* 0x000000ff1b00720c */ /* 0x000fc40003f26310 */
[----:B------:R-:W-:Y:S02]  /*a6f0*/  PRMT R54, R50, 0x8880, RZ ;  /* 0x0000888032367816 */ /* 0x000fe400000000ff */
[----:B------:R-:W-:Y:S02]  /*a700*/  PRMT R55, R3, 0x8880, RZ ;  /* 0x0000888003377816 */ /* 0x000fe400000000ff */
[----:B------:R-:W-:Y:S02]  /*a710*/  LOP3.LUT R52, R47, 0xff, RZ, 0xc0, !PT ;  /* 0x000000ff2f347812 */ /* 0x000fe400078ec0ff */
[----:B------:R-:W-:Y:S02]  /*a720*/  LOP3.LUT R53, R12, 0xff, RZ, 0xc0, !PT ;  /* 0x000000ff0c357812 */ /* 0x000fe400078ec0ff */
[----:B------:R-:W-:Y:S02]  /*a730*/  @!P4 SEL R49, RZ, 0xffffffff, !P1 ;  /* 0xffffffffff31c807 */ /* 0x000fe40004800000 */
[----:B------:R-:W-:-:S02]  /*a740*/  ISETP.GE.U32.AND P1, PT, R30, R41, PT ;  /* 0x000000291e00720c */ /* 0x000fc40003f26070 */
[----:B------:R-:W-:Y:S02]  /*a750*/  ISETP.NE.AND P6, PT, R53, R52, PT ;  /* 0x000000343500720c */ /* 0x000fe40003fc5270 */
[----:B------:R-:W-:Y:S02]  /*a760*/  ISETP.GT.AND P4, PT, R55, R54, PT ;  /* 0x000000363700720c */ /* 0x000fe40003f84270 */
[----:B------:R-:W-:Y:S02]  /*a770*/  PRMT R32, R39, 0x8880, RZ ;  /* 0x0000888027207816 */ /* 0x000fe400000000ff */
[----:B------:R-:W-:Y:S02]  /*a780*/  PRMT R53, R0, 0x8880, RZ ;  /* 0x0000888000357816 */ /* 0x000fe400000000ff */
[----:B------:R-:W-:Y:S02]  /*a790*/  PRMT R54, R48, 0x8880, RZ ;  /* 0x0000888030367816 */ /* 0x000fe400000000ff */
[----:B------:R-:W-:-:S02]  /*a7a0*/  PRMT R55, R11, 0x8880, RZ ;  /* 0x000088800b377816 */ /* 0x000fc400000000ff */
[----:B------:R-:W-:Y:S02]  /*a7b0*/  ISETP.GE.AND.EX P1, PT, R25, RZ, PT, P1 ;  /* 0x000000ff1900720c */ /* 0x000fe40003f26310 */
[----:B------:R-:W-:Y:S02]  /*a7c0*/  SEL R52, RZ, 0xffffffff, P4 ;  /* 0xffffffffff347807 */ /* 0x000fe40002000000 */
[----:B------:R-:W-:Y:S01]  /*a7d0*/  ISETP.GT.AND P4, PT, R53, R32, PT ;  /* 0x000000203500720c */ /* 0x000fe20003f84270 */
[----:B------:R-:W-:Y:S01]  /*a7e0*/  IMAD.MOV.U32 R32, RZ, RZ, R54 ;  /* 0x000000ffff207224 */ /* 0x000fe200078e0036 */
[----:B------:R-:W-:Y:S01]  /*a7f0*/  @!P5 SEL R52, RZ, 0xffffffff, !P1 ;  /* 0xffffffffff34d807 */ /* 0x000fe20004800000 */
[----:B------:R-:W-:Y:S01]  /*a800*/  IMAD.MOV.U32 R53, RZ, RZ, R55 ;  /* 0x000000ffff357224 */ /* 0x000fe200078e0037 */
[----:B------:R-:W-:Y:S02]  /*a810*/  ISETP.GE.U32.AND P5, PT, R28, R41, PT ;  /* 0x000000291c00720c */ /* 0x000fe40003fa6070 */
[----:B------:R-:W-:-:S02]  /*a820*/  LOP3.LUT R8, R8, 0x1, RZ, 0xc0, !PT ;  /* 0x0000000108087812 */ /* 0x000fc400078ec0ff */
[----:B------:R-:W-:Y:S01]  /*a830*/  ISETP.GT.AND P1, PT, R53, R32, PT ;  /* 0x000000203500720c */ /* 0x000fe20003f24270 */
[----:B------:R-:W-:Y:S01]  /*a840*/  IMAD.IADD R32, R41, 0x1, R9 ;  /* 0x0000000129207824 */ /* 0x000fe200078e0209 */
[----:B------:R-:W-:Y:S02]  /*a850*/  ISETP.GE.AND.EX P5, PT, R20, RZ, PT, P5 ;  /* 0x000000ff1400720c */ /* 0x000fe40003fa6350 */
[----:B------:R-:W-:Y:S02]  /*a860*/  SEL R53, RZ, 0xffffffff, P4 ;  /* 0xffffffffff357807 */ /* 0x000fe40002000000 */
[----:B------:R-:W-:Y:S02]  /*a870*/  @!P3 SEL R53, RZ, 0xffffffff, !P5 ;  /* 0xffffffffff35b807 */ /* 0x000fe40006800000 */
[----:B------:R-:W-:Y:S02]  /*a880*/  ISETP.GE.U32.AND P5, PT, R13, R32, PT ;  /* 0x000000200d00720c */ /* 0x000fe40003fa6070 */
[----:B------:R-:W-:-:S02]  /*a890*/  PRMT R54, R47, 0x8880, RZ ;  /* 0x000088802f367816 */ /* 0x000fc400000000ff */
[----:B------:R-:W-:Y:S02]  /*a8a0*/  PRMT R55, R12, 0x8880, RZ ;  /* 0x000088800c377816 */ /* 0x000fe400000000ff */
[----:B------:R-:W-:Y:S02]  /*a8b0*/  LOP3.LUT R42, R42, 0x1, RZ, 0xc0, !PT ;  /* 0x000000012a2a7812 */ /* 0x000fe400078ec0ff */
[----:B------:R-:W-:Y:S02]  /*a8c0*/  ISETP.GE.AND.EX P5, PT, R15, RZ, PT, P5 ;  /* 0x000000ff0f00720c */ /* 0x000fe40003fa6350 */
[----:B------:R-:W-:Y:S02]  /*a8d0*/  ISETP.NE.U32.AND P3, PT, R8, 0x1, PT ;  /* 0x000000010800780c */ /* 0x000fe40003f65070 */
[----:B------:R-:W-:Y:S02]  /*a8e0*/  ISETP.GT.AND P4, PT, R55, R54, PT ;  /* 0x000000363700720c */ /* 0x000fe40003f84270 */
[----:B------:R-:W-:-:S02]  /*a8f0*/  SEL R8, RZ, 0xffffffff, P1 ;  /* 0xffffffffff087807 */ /* 0x000fc40000800000 */
[----:B------:R-:W-:Y:S02]  /*a900*/  LOP3.LUT R51, R51, 0x1, RZ, 0xc0, !PT ;  /* 0x0000000133337812 */ /* 0x000fe400078ec0ff */
[----:B------:R-:W-:Y:S02]  /*a910*/  ISETP.NE.U32.AND P1, PT, R42, 0x1, PT ;  /* 0x000000012a00780c */ /* 0x000fe40003f25070 */
[----:B------:R-:W-:Y:S02]  /*a920*/  LOP3.LUT R49, R49, 0x1, RZ, 0xc0, !PT ;  /* 0x0000000131317812 */ /* 0x000fe400078ec0ff */
[----:B------:R-:W-:Y:S02]  /*a930*/  @!P0 SEL R8, RZ, 0xffffffff, !P5 ;  /* 0xffffffffff088807 */ /* 0x000fe40006800000 */
[----:B------:R-:W-:Y:S02]  /*a940*/  SEL R42, RZ, 0xffffffff, P4 ;  /* 0xffffffffff2a7807 */ /* 0x000fe40002000000 */
[----:B------:R-:W-:-:S02]  /*a950*/  ISETP.NE.U32.AND P5, PT, R51, 0x1, PT ;  /* 0x000000013300780c */ /* 0x000fc40003fa5070 */
        /* <DEDUP_REMOVED lines=41> */
.L_x_3355:
[----:B------:R-:W-:Y:S05]  /*abf0*/  BSYNC.RECONVERGENT B0 ;  /* 0x0000000000007941 */ /* 0x000fea0003800200 */
.L_x_3354:
[----:B------:R-:W-:Y:S01]  /*ac00*/  ISETP.GE.U32.AND P0, PT, R10, R8, PT ;  /* 0x000000080a00720c */ /* 0x000fe20003f06070 */
[----:B------:R-:W-:Y:S01]  /*ac10*/  BSSY.RECONVERGENT B0, `(.L_x_3362) ;  /* 0x000047d000007945 */ /* 0x000fe20003800200 */
[----:B------:R-:W-:-:S11]  /*ac20*/  PRMT R37, R39, 0x7610, R37 ;  /* 0x0000761027257816 */ /* 0x000fd60000000025 */
        /* <DEDUP_REMOVED lines=282> */
.L_x_3365:
[----:B------:R-:W-:Y:S01]  /*bdd0*/  SHF.R.U32.HI R34, RZ, 0x1, R34 ;  /* 0x00000001ff227819 */ /* 0x000fe20000011622 */
[----:B------:R-:W-:-:S07]  /*bde0*/  IMAD.MOV.U32 R35, RZ, RZ, RZ ;  /* 0x000000ffff237224 */ /* 0x000fce00078e00ff */
.L_x_3364:
[----:B------:R-:W0:Y:S02]  /*bdf0*/  LDCU.64 UR4, c[0x0][0x768] ;  /* 0x0000ed00ff0477ac */ /* 0x000e240008000a00 */
[----:B0-----:R-:W-:-:S05]  /*be00*/  IADD3 R40, P1, PT, R40, UR4, RZ ;  /* 0x0000000428287c10 */ /* 0x001fca000ff3e0ff */
[----:B------:R-:W-:Y:S01]  /*be10*/  IMAD.X R39, RZ, RZ, UR5, P1 ;  /* 0x00000005ff277e24 */ /* 0x000fe200088e06ff */
[----:B------:R-:W-:-:S04]  /*be20*/  LEA R32, P1, R34, R40, 0x1 ;  /* 0x0000002822207211 */ /* 0x000fc800078208ff */
[----:B------:R-:W-:-:S05]  /*be30*/  LEA.HI.X R33, R34, R39, R35, 0x1, P1 ;  /* 0x0000002722217211 */ /* 0x000fca00008f0c23 */
[----:B------:R-:W2:Y:S01]  /*be40*/  LDG.E.U16 R32, desc[UR36][R32.64] ;  /* 0x0000002420207981 */ /* 0x000ea2000c1e1500 */
[----:B------:R-:W-:-:S05]  /*be50*/  IMAD.IADD R19, R10, 0x1, R9 ;  /* 0x000000010a137824 */ /* 0x000fca00078e0209 */
[----:B------:R-:W-:Y:S02]  /*be60*/  ISETP.GE.U32.AND P1, PT, R19, R8, PT ;  /* 0x000000081300720c */ /* 0x000fe40003f26070 */
[C---:B--2---:R-:W-:Y:S02]  /*be70*/  PRMT R43, R32.reuse, 0x7770, RZ ;  /* 0x00007770202b7816 */ /* 0x044fe400000000ff */
[----:B------:R-:W-:-:S09]  /*be80*/  PRMT R44, R32, 0x7771, RZ ;  /* 0x00007771202c7816 */ /* 0x000fd200000000ff */
        /* <DEDUP_REMOVED lines=276> */
.L_x_3367:
[----:B------:R-:W-:Y:S01]  /*cfd0*/  SHF.R.U32.HI R34, RZ, 0x1, R45 ;  /* 0x00000001ff227819 */ /* 0x000fe2000001162d */
[----:B------:R-:W-:-:S07]  /*cfe0*/  IMAD.MOV.U32 R35, RZ, RZ, RZ ;  /* 0x000000ffff237224 */ /* 0x000fce00078e00ff */
.L_x_3366:
        /* <DEDUP_REMOVED lines=283> */
.L_x_3369:
[----:B------:R-:W-:Y:S01]  /*e1a0*/  SHF.R.U32.HI R34, RZ, 0x1, R37 ;  /* 0x00000001ff227819 */ /* 0x000fe20000011625 */
[----:B------:R-:W-:-:S07]  /*e1b0*/  IMAD.MOV.U32 R35, RZ, RZ, RZ ;  /* 0x000000ffff237224 */ /* 0x000fce00078e00ff */
.L_x_3368:
        /* <DEDUP_REMOVED lines=283> */
.L_x_3371:
[----:B------:R-:W-:Y:S01]  /*f370*/  SHF.R.U32.HI R34, RZ, 0x1, R34 ;  /* 0x00000001ff227819 */ /* 0x000fe20000011622 */
[----:B------:R-:W-:-:S07]  /*f380*/  IMAD.MOV.U32 R35, RZ, RZ, RZ ;  /* 0x000000ffff237224 */ /* 0x000fce00078e00ff */
.L_x_3370:
[----:B------:R-:W-:-:S04]  /*f390*/  LEA R40, P0, R34, R40, 0x1 ;  /* 0x0000002822287211 */ /* 0x000fc800078008ff */
[----:B------:R-:W-:-:S05]  /*f3a0*/  LEA.HI.X R41, R34, R39, R35, 0x1, P0 ;  /* 0x0000002722297211 */ /* 0x000fca00000f0c23 */
[----:B------:R-:W2:Y:S02]  /*f3b0*/  LDG.E.U16 R40, desc[UR36][R40.64] ;  /* 0x0000002428287981 */ /* 0x000ea4000c1e1500 */
[C---:B--2---:R-:W-:Y:S02]  /*f3c0*/  PRMT R48, R40.reuse, 0x7770, RZ ;  /* 0x0000777028307816 */ /* 0x044fe400000000ff */
[----:B------:R-:W-:-:S07]  /*f3d0*/  PRMT R47, R40, 0x7771, RZ ;  /* 0x00007771282f7816 */ /* 0x000fce00000000ff */
.L_x_3363:
[----:B------:R-:W-:Y:S05]  /*f3e0*/  BSYNC.RECONVERGENT B0 ;  /* 0x0000000000007941 */ /* 0x000fea0003800200 */
.L_x_3362:
[----:B------:R-:W-:Y:S01]  /*f3f0*/  ISETP.GE.U32.AND P0, PT, R10, R8, PT ;  /* 0x000000080a00720c */ /* 0x000fe20003f06070 */
[----:B------:R-:W-:-:S12]  /*f400*/  BSSY.RECONVERGENT B0, `(.L_x_3372) ;  /* 0x0000083000007945 */ /* 0x000fd80003800200 */
        /* <DEDUP_REMOVED lines=42> */
[-C--:B------:R-:W-:Y:S02]  /*f6b0*/  ISETP.GE.U32.AND P1, PT, R38, R19.reuse, PT ;  /* 0x000000132600720c */ /* 0x080fe40003f26070 */
        /* <DEDUP_REMOVED lines=87> */
.L_x_3373:
[----:B------:R-:W-:Y:S05]  /*fc30*/  BSYNC.RECONVERGENT B0 ;  /* 0x0000000000007941 */ /* 0x000fea0003800200 */
.L_x_3372:
[----:B------:R-:W-:Y:S02]  /*fc40*/  LOP3.LUT R10, R4, 0xff, RZ, 0xc0, !PT ;  /* 0x000000ff040a7812 */ /* 0x000fe400078ec0ff */
[----:B------:R-:W-:Y:S02]  /*fc50*/  LOP3.LUT R19, R7, 0xff, RZ, 0xc0, !PT ;  /* 0x000000ff07137812 */ /* 0x000fe400078ec0ff */
[----:B------:R-:W-:Y:S02]  /*fc60*/  LOP3.LUT R8, R5, 0xff, RZ, 0xc0, !PT ;  /* 0x000000ff05087812 */ /* 0x000fe400078ec0ff */
[----:B------:R-:W-:Y:S02]  /*fc70*/  LOP3.LUT R9, R6, 0xff, RZ, 0xc0, !PT ;  /* 0x000000ff06097812 */ /* 0x000fe400078ec0ff */
[----:B------:R-:W-:Y:S02]  /*fc80*/  ISETP.NE.AND P2, PT, R19, R10, PT ;  /* 0x0000000a1300720c */ /* 0x000fe40003f45270 */
[----:B------:R-:W-:-:S02]  /*fc90*/  ISETP.GE.U32.AND P0, PT, R29, R36, PT ;  /* 0x000000241d00720c */ /* 0x000fc40003f06070 */
[----:B------:R-:W-:Y:S02]  /*fca0*/  ISETP.NE.AND P4, PT, R9, R8, PT ;  /* 0x000000080900720c */ /* 0x000fe40003f85270 */
[----:B------:R-:W-:Y:S02]  /*fcb0*/  ISETP.GE.U32.AND P1, PT, R31, R38, PT ;  /* 0x000000261f00720c */ /* 0x000fe40003f26070 */
[----:B------:R-:W-:Y:S02]  /*fcc0*/  ISETP.GE.AND.EX P0, PT, R21, R26, PT, P0 ;  /* 0x0000001a1500720c */ /* 0x000fe40003f06300 */
[----:B------:R-:W-:Y:S02]  /*fcd0*/  PRMT R9, R4, 0x8880, RZ ;  /* 0x0000888004097816 */ /* 0x000fe400000000ff */
[----:B------:R-:W-:Y:S02]  /*fce0*/  PRMT R10, R7, 0x8880, RZ ;  /* 0x00008880070a7816 */ /* 0x000fe400000000ff */
[----:B------:R-:W-:-:S02]  /*fcf0*/  PRMT R18, R5, 0x8880, RZ ;  /* 0x0000888005127816 */ /* 0x000fc400000000ff */
[----:B------:R-:W-:Y:S02]  /*fd00*/  PRMT R33, R6, 0x8880, RZ ;  /* 0x0000888006217816 */ /* 0x000fe400000000ff */
[----:B------:R-:W-:Y:S02]  /*fd10*/  ISETP.GE.AND.EX P1, PT, R24, R27, PT, P1 ;  /* 0x0000001b1800720c */ /* 0x000fe40003f26310 */
[----:B------:R-:W-:Y:S02]  /*fd20*/  SEL R8, RZ, 0xffffffff, !P0 ;  /* 0xffffffffff087807 */ /* 0x000fe40004000000 */
[----:B------:R-:W-:Y:S02]  /*fd30*/  ISETP.GT.AND P0, PT, R10, R9, PT ;  /* 0x000000090a00720c */ /* 0x000fe40003f04270 */
        /* <DEDUP_REMOVED lines=14> */
[----:B------:R-:W-:Y:S02]  /*fe20*/  LOP3.LUT R9, R3, 0xff, RZ, 0xc0, !PT ;  /* 0x000000ff03097812 */ /* 0x000fe400078ec0ff */
[----:B------:R-:W-:Y:S02]  /*fe30*/  LOP3.LUT R4, R6, 0xff, RZ, 0xc0, !PT ;  /* 0x000000ff06047812 */ /* 0x000fe400078ec0ff */
[----:B------:R-:W-:Y:S02]  /*fe40*/  SEL R31, R38, R31, !P1 ;  /* 0x0000001f261f7207 */ /* 0x000fe40004800000 */
[----:B------:R-:W-:Y:S02]  /*fe50*/  ISETP.NE.AND P2, PT, R5, R8, PT ;  /* 0x000000080500720c */ /* 0x000fe40003f45270 */
[----:B------:R-:W-:Y:S02]  /*fe60*/  ISETP.GE.U32.AND P0, PT, R29, R30, PT ;  /* 0x0000001e1d00720c */ /* 0x000fe40003f06070 */
[----:B------:R-:W-:-:S02]  /*fe70*/  SEL R27, R27, R24, !P1 ;  /* 0x000000181b1b7207 */ /* 0x000fc40004800000 */
        /* <DEDUP_REMOVED lines=25> */
[----:B------:R-:W-:Y:S02]  /*10010*/  LOP3.LUT R5, R11, 0xff, RZ, 0xc0, !PT ;  /* 0x000000ff0b057812 */ /* 0x000fe400078ec0ff */
[----:B------:R-:W-:Y:S02]  /*10020*/  LOP3.LUT R0, R6, 0xff, RZ, 0xc0, !PT ;  /* 0x000000ff06007812 */ /* 0x000fe400078ec0ff */
        /* <DEDUP_REMOVED lines=8> */
[----:B------:R-:W-:-:S02]  /*100b0*/  ISETP.GE.AND.EX P1, PT, R29, R16, PT, P1 ;  /* 0x000000101d00720c */ /* 0x000fc40003f26310 */
[----:B------:R-:W-:Y:S02]  /*100c0*/  SEL R0, RZ, 0xffffffff, !P0 ;  /* 0xffffffffff007807 */ /* 0x000fe40004000000 */
[----:B------:R-:W-:Y:S02]  /*100d0*/  PRMT R8, R11, 0x8880, RZ ;  /* 0x000088800b087816 */ /* 0x000fe400000000ff */
[----:B------:R-:W-:Y:S02]  /*100e0*/  PRMT R9, R6, 0x8880, RZ ;  /* 0x0000888006097816 */ /* 0x000fe400000000ff */
[----:B------:R-:W-:Y:S02]  /*100f0*/  ISETP.GT.AND P0, PT, R4, R3, PT ;  /* 0x000000030400720c */ /* 0x000fe40003f04270 */
[----:B------:R-:W-:Y:S02]  /*10100*/  SEL R3, RZ, 0xffffffff, !P1 ;  /* 0xffffffffff037807 */ /* 0x000fe40004800000 */
[----:B------:R-:W-:-:S02]  /*10110*/  ISETP.GT.AND P3, PT, R9, R8, PT ;  /* 0x000000080900720c */ /* 0x000fc40003f64270 */
        /* <DEDUP_REMOVED lines=12> */
[----:B------:R-:W-:-:S07]  /*101e0*/  PRMT R26, R7, 0x7610, R26 ;  /* 0x00007610071a7816 */ /* 0x000fce000000001a */
.L_x_3324:
[----:B------:R-:W-:Y:S05]  /*101f0*/  BSYNC.RECONVERGENT B6 ;  /* 0x0000000000067941 */ /* 0x000fea0003800200 */
.L_x_3323:
        /* <DEDUP_REMOVED lines=15> */
[----:B------:R0:W-:Y:S04]  /*102f0*/  STS.U8 [R13], R3 ;  /* 0x000000030d007388 */ /* 0x0001e80000000000 */
[----:B------:R0:W-:Y:S01]  /*10300*/  STS.U8 [R13+0x10], R26 ;  /* 0x0000101a0d007388 */ /* 0x0001e20000000000 */
[----:B------:R-:W-:Y:S05]  /*10310*/  @!P0 BRA `(.L_x_3374) ;  /* 0x0000000000e08947 */ /* 0x000fea0003800000 */
[----:B------:R-:W-:-:S07]  /*10320*/  IMAD.MOV.U32 R0, RZ, RZ, R16 ;  /* 0x000000ffff007224 */ /* 0x000fce00078e0010 */
.L_x_3377:
        /* <DEDUP_REMOVED lines=10> */
[C---:B------:R-:W-:Y:S02]  /*103d0*/  LOP3.LUT R19, R3.reuse, 0xff, RZ, 0xc0, !PT ;  /* 0x000000ff03137812 */ /* 0x040fe400078ec0ff */
[----:B------:R-:W-:Y:S01]  /*103e0*/  PRMT R20, R3, 0x8880, RZ ;  /* 0x0000888003147816 */ /* 0x000fe200000000ff */
[----:B------:R-:W-:Y:S01]  /*103f0*/  IMAD R0, R0, 0x20, R11 ;  /* 0x0000002000007824 */ /* 0x000fe200078e020b */
[C---:B------:R-:W-:Y:S02]  /*10400*/  LOP3.LUT R21, R26.reuse, 0xff, RZ, 0xc0, !PT ;  /* 0x000000ff1a157812 */ /* 0x040fe400078ec0ff */
[----:B------:R-:W-:Y:S02]  /*10410*/  PRMT R24, R26, 0x8880, RZ ;  /* 0x000088801a187816 */ /* 0x000fe400000000ff */
[----:B0-----:R-:W0:Y:S04]  /*10420*/  LDS.S8 R8, [R0] ;  /* 0x0000000000087984 */ /* 0x001e280000000200 */
[----:B------:R-:W1:Y:S04]  /*10430*/  LDS.S8 R15, [R0+0x10] ;  /* 0x00001000000f7984 */ /* 0x000e680000000200 */
[----:B------:R-:W2:Y:S04]  /*10440*/  LDS.64 R4, [R0+0x8] ;  /* 0x0000080000047984 */ /* 0x000ea80000000a00 */
[----:B------:R-:W3:Y:S01]  /*10450*/  LDS.64 R6, [R0+0x18] ;  /* 0x0000180000067984 */ /* 0x000ee20000000a00 */
[----:B0-----:R-:W-:-:S04]  /*10460*/  LOP3.LUT R10, R8, 0xff, RZ, 0xc0, !PT ;  /* 0x000000ff080a7812 */ /* 0x001fc800078ec0ff */
[----:B------:R-:W-:Y:S01]  /*10470*/  ISETP.NE.AND P3, PT, R19, R10, PT ;  /* 0x0000000a1300720c */ /* 0x000fe20003f65270 */
[----:B------:R-:W-:Y:S01]  /*10480*/  IMAD.MOV.U32 R19, RZ, RZ, R20 ;  /* 0x000000ffff137224 */ /* 0x000fe200078e0014 */
[----:B-1----:R-:W-:Y:S01]  /*10490*/  LOP3.LUT R12, R15, 0xff, RZ, 0xc0, !PT ;  /* 0x000000ff0f0c7812 */ /* 0x002fe200078ec0ff */
[----:B------:R-:W-:Y:S01]  /*104a0*/  IMAD.MOV.U32 R10, RZ, RZ, R24 ;  /* 0x000000ffff0a7224 */ /* 0x000fe200078e0018 */
[----:B--2---:R-:W-:Y:S02]  /*104b0*/  ISETP.GE.U32.AND P1, PT, R18, R4, PT ;  /* 0x000000041200720c */ /* 0x004fe40003f26070 */
[----:B------:R-:W-:Y:S02]  /*104c0*/  ISETP.NE.AND P4, PT, R21, R12, PT ;  /* 0x0000000c1500720c */ /* 0x000fe40003f85270 */
[----:B------:R-:W-:Y:S02]  /*104d0*/  ISETP.GT.AND P6, PT, R19, R8, PT ;  /* 0x000000081300720c */ /* 0x000fe40003fc4270 */
[----:B------:R-:W-:-:S02]  /*104e0*/  ISETP.GE.AND.EX P1, PT, R9, R5, PT, P1 ;  /* 0x000000050900720c */ /* 0x000fc40003f26310 */
[----:B---3--:R-:W-:Y:S02]  /*104f0*/  ISETP.GE.U32.AND P0, PT, R28, R6, PT ;  /* 0x000000061c00720c */ /* 0x008fe40003f06070 */
[----:B------:R-:W-:Y:S02]  /*10500*/  SEL R0, RZ, 0xffffffff, P6 ;  /* 0xffffffffff007807 */ /* 0x000fe40003000000 */
[----:B------:R-:W-:Y:S02]  /*10510*/  ISETP.GT.AND P5, PT, R10, R15, PT ;  /* 0x0000000f0a00720c */ /* 0x000fe40003fa4270 */
[----:B------:R-:W-:Y:S02]  /*10520*/  @!P3 SEL R0, RZ, 0xffffffff, !P1 ;  /* 0xffffffffff00b807 */ /* 0x000fe40004800000 */
[----:B------:R-:W-:Y:S02]  /*10530*/  ISETP.GE.AND.EX P0, PT, R29, R7, PT, P0 ;  /* 0x000000071d00720c */ /* 0x000fe40003f06300 */
[----:B------:R-:W-:-:S02]  /*10540*/  SEL R10, RZ, 0xffffffff, P5 ;  /* 0xffffffffff0a7807 */ /* 0x000fc40002800000 */
[----:B------:R-:W-:Y:S02]  /*10550*/  LOP3.LUT R0, R0, 0x1, RZ, 0xc0, !PT ;  /* 0x0000000100007812 */ /* 0x000fe400078ec0ff */
[----:B------:R-:W-:Y:S02]  /*10560*/  @!P4 SEL R10, RZ, 0xffffffff, !P0 ;  /* 0xffffffffff0ac807 */ /* 0x000fe40004000000 */
[----:B------:R-:W-:Y:S02]  /*10570*/  ISETP.NE.U32.AND P0, PT, R0, 0x1, PT ;  /* 0x000000010000780c */ /* 0x000fe40003f05070 */
[----:B------:R-:W-:Y:S02]  /*10580*/  LOP3.LUT R10, R10, 0x1, RZ, 0xc0, !PT ;  /* 0x000000010a0a7812 */ /* 0x000fe400078ec0ff */
[----:B------:R-:W-:Y:S02]  /*10590*/  SEL R18, R4, R18, !P0 ;  /* 0x0000001204127207 */ /* 0x000fe40004000000 */
[----:B------:R-:W-:-:S02]  /*105a0*/  ISETP.NE.U32.AND P1, PT, R10, 0x1, PT ;  /* 0x000000010a00780c */ /* 0x000fc40003f25070 */
[----:B------:R-:W-:Y:S01]  /*105b0*/  SEL R0, R8, R3, !P0 ;  /* 0x0000000308007207 */ /* 0x000fe20004000000 */
[----:B------:R-:W-:Y:S01]  /*105c0*/  IMAD.MOV.U32 R8, RZ, RZ, R18 ;  /* 0x000000ffff087224 */ /* 0x000fe200078e0012 */
[----:B------:R-:W-:Y:S02]  /*105d0*/  SEL R9, R5, R9, !P0 ;  /* 0x0000000905097207 */ /* 0x000fe40004000000 */
[----:B------:R-:W-:Y:S01]  /*105e0*/  SEL R28, R6, R28, !P1 ;  /* 0x0000001c061c7207 */ /* 0x000fe20004800000 */
[----:B------:R1:W-:Y:S01]  /*105f0*/  STS.U8 [R13], R0 ;  /* 0x000000000d007388 */ /* 0x0003e20000000000 */
[----:B------:R-:W-:Y:S02]  /*10600*/  SEL R29, R7, R29, !P1 ;  /* 0x0000001d071d7207 */ /* 0x000fe40004800000 */
[----:B------:R-:W-:Y:S01]  /*10610*/  SEL R4, R15, R26, !P1 ;  /* 0x0000001a0f047207 */ /* 0x000fe20004800000 */
[----:B------:R1:W-:Y:S01]  /*10620*/  STS.64 [R13+0x8], R8 ;  /* 0x000008080d007388 */ /* 0x0003e20000000a00 */
[----:B------:R-:W-:-:S02]  /*10630*/  PRMT R3, R0, 0x7610, R3 ;  /* 0x0000761000037816 */ /* 0x000fc40000000003 */
[----:B------:R-:W-:Y:S01]  /*10640*/  PRMT R26, R4, 0x7610, R26 ;  /* 0x00007610041a7816 */ /* 0x000fe2000000001a */
[----:B------:R1:W-:Y:S04]  /*10650*/  STS.64 [R13+0x18], R28 ;  /* 0x0000181c0d007388 */ /* 0x0003e80000000a00 */
[----:B------:R1:W-:Y:S02]  /*10660*/  STS.U8 [R13+0x10], R4 ;  /* 0x000010040d007388 */ /* 0x0003e40000000000 */
.L_x_3376:
[----:B------:R-:W-:Y:S05]  /*10670*/  BSYNC.RECONVERGENT B0 ;  /* 0x0000000000007941 */ /* 0x000fea0003800200 */
.L_x_3375:
[----:B-1----:R-:W-:Y:S01]  /*10680*/  IMAD.MOV.U32 R0, RZ, RZ, R25 ;  /* 0x000000ffff007224 */ /* 0x002fe200078e0019 */
[----:B------:R-:W-:Y:S06]  /*10690*/  @P2 BRA `(.L_x_3377) ;  /* 0xfffffffc00242947 */ /* 0x000fec000383ffff */
.L_x_3374:
        /* <DEDUP_REMOVED lines=11> */
[----:B0-----:R-:W-:Y:S01]  /*10750*/  IMAD.MOV.U32 R8, RZ, RZ, R18 ;  /* 0x000000ffff087224 */ /* 0x001fe200078e0012 */
[----:B------:R-:W-:Y:S02]  /*10760*/  ISETP.GE.U32.AND P0, PT, R16, 0x40, PT ;  /* 0x000000401000780c */ /* 0x000fe40003f06070 */
[----:B-1----:R-:W-:-:S06]  /*10770*/  ULEA UR4, UR5, UR4, 0x18 ;  /* 0x0000000405047291 */ /* 0x002fcc000f8ec0ff */
[----:B------:R-:W-:Y:S01]  /*10780*/  LEA R11, R0, UR4, 0x5 ;  /* 0x00000004000b7c11 */ /* 0x000fe2000f8e28ff */
[----:B------:R-:W-:-:S04]  /*10790*/  IMAD.MOV.U32 R0, RZ, RZ, 0x20 ;  /* 0x00000020ff007424 */ /* 0x000fc800078e00ff */
[----:B------:R1:W-:Y:S04]  /*107a0*/  STS.64 [R11+0x8], R8 ;  /* 0x000008080b007388 */ /* 0x0003e80000000a00 */
[----:B------:R1:W-:Y:S04]  /*107b0*/  STS.64 [R11+0x18], R28 ;  /* 0x0000181c0b007388 */ /* 0x0003e80000000a00 */
[----:B------:R1:W-:Y:S04]  /*107c0*/  STS.U8 [R11], R3 ;  /* 0x000000030b007388 */ /* 0x0003e80000000000 */
[----:B------:R1:W-:Y:S01]  /*107d0*/  STS.U8 [R11+0x10], R26 ;  /* 0x0000101a0b007388 */ /* 0x0003e20000000000 */
[----:B------:R-:W-:Y:S05]  /*107e0*/  @!P0 BRA `(.L_x_3379) ;  /* 0x0000000000dc8947 */ /* 0x000fea0003800000 */
[----:B------:R-:W-:-:S07]  /*107f0*/  IMAD.MOV.U32 R4, RZ, RZ, R16 ;  /* 0x000000ffff047224 */ /* 0x000fce00078e0010 */
.L_x_3382:
        /* <DEDUP_REMOVED lines=9> */
[----:B-1----:R-:W-:Y:S01]  /*10890*/  IMAD R8, R20, 0x20, R11 ;  /* 0x0000002014087824 */ /* 0x002fe200078e020b */
[C---:B------:R-:W-:Y:S02]  /*108a0*/  LOP3.LUT R15, R3.reuse, 0xff, RZ, 0xc0, !PT ;  /* 0x000000ff030f7812 */ /* 0x040fe400078ec0ff */
[----:B------:R-:W-:Y:S02]  /*108b0*/  PRMT R21, R3, 0x8880, RZ ;  /* 0x0000888003157816 */ /* 0x000fe400000000ff */
[----:B------:R-:W0:Y:S01]  /*108c0*/  LDS.S8 R10, [R8] ;  /* 0x00000000080a7984 */ /* 0x000e220000000200 */
[C---:B------:R-:W-:Y:S02]  /*108d0*/  LOP3.LUT R19, R26.reuse, 0xff, RZ, 0xc0, !PT ;  /* 0x000000ff1a137812 */ /* 0x040fe400078ec0ff */
[----:B------:R-:W-:Y:S01]  /*108e0*/  PRMT R24, R26, 0x8880, RZ ;  /* 0x000088801a187816 */ /* 0x000fe200000000ff */
        /* <DEDUP_REMOVED lines=27> */
[----:B------:R-:W-:Y:S02]  /*10aa0*/  SEL R29, R7, R29, !P1 ;  /* 0x0000001d071d7207 */ /* 0x000fe40004800000 */
[----:B------:R-:W-:Y:S01]  /*10ab0*/  SEL R10, R10, R3, !P0 ;  /* 0x000000030a0a7207 */ /* 0x000fe20004000000 */
[----:B------:R0:W-:Y:S01]  /*10ac0*/  STS.64 [R11+0x8], R8 ;  /* 0x000008080b007388 */ /* 0x0001e20000000a00 */
[----:B------:R-:W-:Y:S02]  /*10ad0*/  SEL R4, R13, R26, !P1 ;  /* 0x0000001a0d047207 */ /* 0x000fe40004800000 */
[----:B------:R-:W-:Y:S01]  /*10ae0*/  PRMT R3, R10, 0x7610, R3 ;  /* 0x000076100a037816 */ /* 0x000fe20000000003 */
[----:B------:R0:W-:Y:S01]  /*10af0*/  STS.64 [R11+0x18], R28 ;  /* 0x0000181c0b007388 */ /* 0x0001e20000000a00 */
[----:B------:R-:W-:-:S03]  /*10b00*/  PRMT R26, R4, 0x7610, R26 ;  /* 0x00007610041a7816 */ /* 0x000fc6000000001a */
[----:B------:R0:W-:Y:S04]  /*10b10*/  STS.U8 [R11], R10 ;  /* 0x0000000a0b007388 */ /* 0x0001e80000000000 */
[----:B------:R0:W-:Y:S02]  /*10b20*/  STS.U8 [R11+0x10], R4 ;  /* 0x000010040b007388 */ /* 0x0001e40000000000 */
.L_x_3381:
[----:B------:R-:W-:Y:S05]  /*10b30*/  BSYNC.RECONVERGENT B0 ;  /* 0x0000000000007941 */ /* 0x000fea0003800200 */
.L_x_3380:
[----:B0-----:R-:W-:Y:S01]  /*10b40*/  IMAD.MOV.U32 R4, RZ, RZ, R20 ;  /* 0x000000ffff047224 */ /* 0x001fe200078e0014 */
[----:B------:R-:W-:Y:S06]  /*10b50*/  @P2 BRA `(.L_x_3382) ;  /* 0xfffffffc00282947 */ /* 0x000fec000383ffff */
.L_x_3379:
[----:B------:R-:W-:Y:S01]  /*10b60*/  ISETP.GE.U32.AND P0, PT, R0, 0x2, PT ;  /* 0x000000020000780c */ /* 0x000fe20003f06070 */
[----:B------:R-:W-:Y:S05]  /*10b70*/  WARPSYNC.ALL ;  /* 0x0000000000007948 */ /* 0x000fea0003800000 */
[----:B------:R-:W-:Y:S07]  /*10b80*/  BAR.SYNC.DEFER_BLOCKING 0x0 ;  /* 0x0000000000007b1d */ /* 0x000fee0000010000 */
[----:B------:R-:W-:Y:S05]  /*10b90*/  @!P0 BRA `(.L_x_3378) ;  /* 0x0000000000b88947 */ /* 0x000fea0003800000 */
[----:B------:R-:W-:-:S07]  /*10ba0*/  IMAD.MOV.U32 R5, RZ, RZ, 0x1 ;  /* 0x00000001ff057424 */ /* 0x000fce00078e00ff */
.L_x_3383:
[C---:B------:R-:W-:Y:S01]  /*10bb0*/  LOP3.LUT R4, R3.reuse, 0xffff, RZ, 0xc0, !PT ;  /* 0x0000ffff03047812 */ /* 0x040fe200078ec0ff */
[----:B-1----:R-:W1:Y:S01]  /*10bc0*/  SHFL.DOWN PT, R11, R18, R5, 0x1f ;  /* 0x08001f05120b7589 */ /* 0x002e6200000e0000 */
[----:B------:R-:W-:Y:S02]  /*10bd0*/  LOP3.LUT R6, R26, 0xffff, RZ, 0xc0, !PT ;  /* 0x0000ffff1a067812 */ /* 0x000fe400078ec0ff */
[----:B------:R-:W-:Y:S01]  /*10be0*/  PRMT R4, R4, 0x8880, RZ ;  /* 0x0000888004047816 */ /* 0x000fe200000000ff */
[----:B------:R-:W2:Y:S01]  /*10bf0*/  SHFL.DOWN PT, R19, R28, R5, 0x1f ;  /* 0x08001f051c137589 */ /* 0x000ea200000e0000 */
[----:B------:R-:W-:Y:S02]  /*10c00*/  PRMT R12, R6, 0x8880, RZ ;  /* 0x00008880060c7816 */ /* 0x000fe400000000ff */
[----:B------:R-:W-:Y:S01]  /*10c10*/  LOP3.LUT R10, R26, 0xff, RZ, 0xc0, !PT ;  /* 0x000000ff1a0a7812 */ /* 0x000fe200078ec0ff */
[----:B------:R-:W-:Y:S01]  /*10c20*/  IMAD.MOV.U32 R6, RZ, RZ, R4 ;  /* 0x000000ffff067224 */ /* 0x000fe200078e0004 */
[----:B0-----:R-:W0:Y:S01]  /*10c30*/  SHFL.DOWN PT, R8, R9, R5, 0x1f ;  /* 0x08001f0509087589 */ /* 0x001e2200000e0000 */
[----:B------:R-:W-:-:S02]  /*10c40*/  LOP3.LUT R4, R3, 0xff, RZ, 0xc0, !PT ;  /* 0x000000ff03047812 */ /* 0x000fc400078ec0ff */
[----:B------:R-:W-:Y:S01]  /*10c50*/  PRMT R21, R3, 0x8880, RZ ;  /* 0x0000888003157816 */ /* 0x000fe200000000ff */
[----:B------:R-:W3:Y:S04]  /*10c60*/  SHFL.DOWN PT, R13, R12, R5, 0x1f ;  /* 0x08001f050c0d7589 */ /* 0x000ee800000e0000 */
[----:B------:R-:W4:Y:S04]  /*10c70*/  SHFL.DOWN PT, R6, R6, R5, 0x1f ;  /* 0x08001f0506067589 */ /* 0x000f2800000e0000 */
[----:B------:R5:W4:Y:S01]  /*10c80*/  SHFL.DOWN PT, R14, R29, R5, 0x1f ;  /* 0x08001f051d0e7589 */ /* 0x000b2200000e0000 */
[----:B-1----:R-:W-:-:S02]  /*10c90*/  ISETP.GE.U32.AND P0, PT, R18, R11, PT ;  /* 0x0000000b1200720c */ /* 0x002fc40003f06070 */
[----:B--2---:R-:W-:Y:S01]  /*10ca0*/  ISETP.GE.U32.AND P1, PT, R28, R19, PT ;  /* 0x000000131c00720c */ /* 0x004fe20003f26070 */
[----:B-----5:R-:W-:Y:S01]  /*10cb0*/  IMAD.SHL.U32 R5, R5, 0x2, RZ ;  /* 0x0000000205057824 */ /* 0x020fe200078e00ff */
[----:B0-----:R-:W-:Y:S02]  /*10cc0*/  ISETP.GE.AND.EX P0, PT, R9, R8, PT, P0 ;  /* 0x000000080900720c */ /* 0x001fe40003f06300 */
[----:B---3--:R-:W-:Y:S02]  /*10cd0*/  LOP3.LUT R15, R13, 0xff, RZ, 0xc0, !PT ;  /* 0x000000ff0d0f7812 */ /* 0x008fe400078ec0ff */
[----:B----4-:R-:W-:Y:S02]  /*10ce0*/  LOP3.LUT R7, R6, 0xff, RZ, 0xc0, !PT ;  /* 0x000000ff06077812 */ /* 0x010fe400078ec0ff */
[----:B------:R-:W-:Y:S02]  /*10cf0*/  ISETP.NE.AND P2, PT, R10, R15, PT ;  /* 0x0000000f0a00720c */ /* 0x000fe40003f45270 */
[----:B------:R-:W-:-:S02]  /*10d00*/  PRMT R16, R6, 0x8880, RZ ;  /* 0x0000888006107816 */ /* 0x000fc400000000ff */
[----:B------:R-:W-:Y:S02]  /*10d10*/  ISETP.NE.AND P4, PT, R4, R7, PT ;  /* 0x000000070400720c */ /* 0x000fe40003f85270 */
[----:B------:R-:W-:Y:S01]  /*10d20*/  PRMT R10, R26, 0x8880, RZ ;  /* 0x000088801a0a7816 */ /* 0x000fe200000000ff */
[----:B------:R-:W-:Y:S01]  /*10d30*/  IMAD.MOV.U32 R12, RZ, RZ, R16 ;  /* 0x000000ffff0c7224 */ /* 0x000fe200078e0010 */
[----:B------:R-:W-:Y:S02]  /*10d40*/  PRMT R7, R13, 0x8880, RZ ;  /* 0x000088800d077816 */ /* 0x000fe400000000ff */
[----:B------:R-:W-:Y:S02]  /*10d50*/  ISETP.GE.AND.EX P1, PT, R29, R14, PT, P1 ;  /* 0x0000000e1d00720c */ /* 0x000fe40003f26310 */
[----:B------:R-:W-:Y:S02]  /*10d60*/  SEL R4, RZ, 0xffffffff, !P0 ;  /* 0xffffffffff047807 */ /* 0x000fe40004000000 */
[----:B------:R-:W-:-:S02]  /*10d70*/  ISETP.GT.AND P0, PT, R10, R7, PT ;  /* 0x000000070a00720c */ /* 0x000fc40003f04270 */
[----:B------:R-:W-:Y:S02]  /*10d80*/  SEL R7, RZ, 0xffffffff, !P1 ;  /* 0xffffffffff077807 */ /* 0x000fe40004800000 */
[----:B------:R-:W-:Y:S02]  /*10d90*/  ISETP.GT.AND P3, PT, R21, R12, PT ;  /* 0x0000000c1500720c */ /* 0x000fe40003f64270 */
[----:B------:R-:W-:Y:S02]  /*10da0*/  @P2 SEL R7, RZ, 0xffffffff, P0 ;  /* 0xffffffffff072807 */ /* 0x000fe40000000000 */
[----:B------:R-:W-:Y:S02]  /*10db0*/  ISETP.GE.AND P2, PT, R5, R0, PT ;  /* 0x000000000500720c */ /* 0x000fe40003f46270 */
[----:B------:R-:W-:Y:S02]  /*10dc0*/  @P4 SEL R4, RZ, 0xffffffff, P3 ;  /* 0xffffffffff044807 */ /* 0x000fe40001800000 */
        /* <DEDUP_REMOVED lines=9> */
[----:B------:R-:W-:Y:S01]  /*10e60*/  SEL R29, R14, R29, !P1 ;  /* 0x0000001d0e1d7207 */ /* 0x000fe20004800000 */
[----:B------:R-:W-:Y:S06]  /*10e70*/  @!P2 BRA `(.L_x_3383) ;  /* 0xfffffffc004ca947 */ /* 0x000fec000383ffff */
.L_x_3378:
        /* <DEDUP_REMOVED lines=8> */
[----:B------:R-:W-:Y:S01]  /*10f00*/  IMAD.MOV.U32 R4, RZ, RZ, RZ ;  /* 0x000000ffff047224 */ /* 0x000fe200078e00ff */
[----:B------:R-:W-:Y:S01]  /*10f10*/  ISETP.NE.AND P1, PT, R14, RZ, PT ;  /* 0x000000ff0e00720c */ /* 0x000fe20003f25270 */
[----:B------:R-:W-:Y:S01]  /*10f20*/  IMAD.MOV.U32 R5, RZ, RZ, R23 ;  /* 0x000000ffff057224 */ /* 0x000fe200078e0017 */
        /* <DEDUP_REMOVED lines=270> */
.L_x_3384:
[----:B------:R-:W-:Y:S01]  /*12010*/  IMAD.MOV.U32 R24, RZ, RZ, RZ ;  /* 0x000000ffff187224 */ /* 0x000fe200078e00ff */
[----:B------:R-:W-:Y:S06]  /*12020*/  @!P0 BRA `(.L_x_3385) ;  /* 0x0000001000488947 */ /* 0x000fec0003800000 */
[----:B------:R-:W2:Y:S01]  /*12030*/  LDCU.64 UR6, c[0x0][0x570] ;  /* 0x0000ae00ff0677ac */ /* 0x000ea20008000a00 */
[----:B------:R-:W-:Y:S01]  /*12040*/  VIADD R5, R23, 0x1 ;  /* 0x0000000117057836 */ /* 0x000fe20000000000 */
[----:B------:R-:W-:Y:S01]  /*12050*/  ISETP.NE.AND P0, PT, R14, RZ, PT ;  /* 0x000000ff0e00720c */ /* 0x000fe20003f05270 */
[----:B------:R-:W-:Y:S01]  /*12060*/  IMAD.MOV.U32 R4, RZ, RZ, RZ ;  /* 0x000000ffff047224 */ /* 0x000fe200078e00ff */
[----:B------:R-:W3:Y:S01]  /*12070*/  LDCU UR4, c[0x0][0x578] ;  /* 0x0000af00ff0477ac */ /* 0x000ee20008000800 */
[----:B------:R-:W4:Y:S02]  /*12080*/  LDCU UR5, c[0x0][0x69c] ;  /* 0x0000d380ff0577ac */ /* 0x000f240008000800 */
        /* <DEDUP_REMOVED lines=268> */
.L_x_3385:
[----:B------:R-:W2:Y:S01]  /*13150*/  LDCU.64 UR4, c[0x0][0x780] ;  /* 0x0000f000ff0477ac */ /* 0x000ea20008000a00 */
[----:B------:R-:W-:Y:S02]  /*13160*/  PLOP3.LUT P0, PT, PT, PT, PT, 0x80, 0x8 ;  /* 0x000000000008781c */ /* 0x000fe40003f0f070 */
[----:B------:R-:W-:Y:S01]  /*13170*/  CS2R R4, SRZ ;  /* 0x0000000000047805 */ /* 0x000fe2000001ff00 */
[----:B--2---:R-:W-:-:S04]  /*13180*/  UISETP.NE.U32.AND UP0, UPT, UR4, URZ, UPT ;  /* 0x000000ff0400728c */ /* 0x004fc8000bf05070 */
[----:B------:R-:W-:-:S09]  /*13190*/  UISETP.NE.AND.EX UP0, UPT, UR5, URZ, UPT, UP0 ;  /* 0x000000ff0500728c */ /* 0x000fd2000bf05300 */
[----:B------:R-:W-:Y:S05]  /*131a0*/  BRA.U !UP0, `(.L_x_3386) ;  /* 0x0000000508447547 */ /* 0x000fea000b800000 */
[----:B------:R-:W-:Y:S01]  /*131b0*/  BSSY.RECONVERGENT B0, `(.L_x_3387) ;  /* 0x0000019000007945 */ /* 0x000fe20003800200 */
[----:B-1----:R-:W-:Y:S02]  /*131c0*/  IMAD.MOV.U32 R11, RZ, RZ, 0x8 ;  /* 0x00000008ff0b7424 */ /* 0x002fe400078e00ff */
[----:B------:R-:W-:-:S07]  /*131d0*/  IMAD.MOV.U32 R6, RZ, RZ, 0x10 ;  /* 0x00000010ff067424 */ /* 0x000fce00078e00ff */
.L_x_3388:
        /* <DEDUP_REMOVED lines=23> */
.L_x_3387:
        /* <DEDUP_REMOVED lines=43> */
.L_x_3390:
[----:B------:R-:W-:-:S07]  /*13600*/  MOV R8, 0x13620 ;  /* 0x0001362000087802 */ /* 0x000fce0000000f00 */
[----:B------:R-:W-:Y:S05]  /*13610*/  CALL.REL.NOINC `($__internal_16_$__cuda_sm20_div_u64) ;  /* 0x0000005400c07944 */ /* 0x000fea0003c00000 */
[----:B------:R-:W-:Y:S02]  /*13620*/  IMAD.MOV.U32 R4, RZ, RZ, R6 ;  /* 0x000000ffff047224 */ /* 0x000fe400078e0006 */
[----:B------:R-:W-:-:S07]  /*13630*/  IMAD.MOV.U32 R5, RZ, RZ, R7 ;  /* 0x000000ffff057224 */ /* 0x000fce00078e0007 */
.L_x_3391:
[----:B------:R-:W-:Y:S05]  /*13640*/  BSYNC.RECONVERGENT B0 ;  /* 0x0000000000007941 */ /* 0x000fea0003800200 */
.L_x_3389:
[----:B------:R-:W0:Y:S02]  /*13650*/  LDCU.64 UR4, c[0x0][0x780] ;  /* 0x0000f000ff0477ac */ /* 0x000e240008000a00 */
[----:B0-----:R-:W-:Y:S02]  /*13660*/  UISETP.NE.U32.AND UP0, UPT, UR4, URZ, UPT ;  /* 0x000000ff0400728c */ /* 0x001fe4000bf05070 */
[----:B------:R-:W-:Y:S02]  /*13670*/  IADD3 R4, P1, PT, R4, UR4, RZ ;  /* 0x0000000404047c10 */ /* 0x000fe4000ff3e0ff */
[----:B------:R-:W-:Y:S02]  /*13680*/  UISETP.NE.AND.EX UP0, UPT, UR5, URZ, UPT, UP0 ;  /* 0x000000ff0500728c */ /* 0x000fe4000bf05300 */
[----:B------:R-:W-:-:S04]  /*13690*/  IADD3.X R5, PT, PT, R5, UR5, RZ, P1, !PT ;  /* 0x0000000505057c10 */ /* 0x000fc80008ffe4ff */
[----:B------:R-:W-:-:S04]  /*136a0*/  PLOP3.LUT P0, PT, PT, PT, UP0, 0x80, 0x8 ;  /* 0x000000000008781c */ /* 0x000fc80003f0f008 */
[----:B------:R-:W-:-:S13]  /*136b0*/  PLOP3.LUT P0, PT, P0, PT, PT, 0x8, 0x80 ;  /* 0x000000000080781c */ /* 0x000fda000070e170 */
.L_x_3386:
[----:B------:R-:W2:Y:S02]  /*136c0*/  LDCU UR4, c[0x0][0x3b8] ;  /* 0x00007700ff0477ac */ /* 0x000ea40008000800 */
[----:B--2---:R-:W-:-:S09]  /*136d0*/  UISETP.NE.AND UP0, UPT, UR4, URZ, UPT ;  /* 0x000000ff0400728c */ /* 0x004fd2000bf05270 */
[----:B------:R-:W-:Y:S05]  /*136e0*/  BRA.U !UP0, `(.L_x_3392) ;  /* 0x0000004908287547 */ /* 0x000fea000b800000 */
[----:B------:R-:W2:Y:S01]  /*136f0*/  S2R R6, SR_CTAID.X ;  /* 0x0000000000067919 */ /* 0x000ea20000002500 */
[----:B------:R-:W3:Y:S01]  /*13700*/  LDCU UR4, c[0x0][0x3bc] ;  /* 0x00007780ff0477ac */ /* 0x000ee20008000800 */
[----:B------:R-:W-:Y:S01]  /*13710*/  IMAD.MOV.U32 R19, RZ, RZ, RZ ;  /* 0x000000ffff137224 */ /* 0x000fe200078e00ff */
        /* <DEDUP_REMOVED lines=282> */
.L_x_3393:
[----:B------:R-:W-:Y:S01]  /*148c0*/  IMAD.MOV.U32 R22, RZ, RZ, RZ ;  /* 0x000000ffff167224 */ /* 0x000fe200078e00ff */
        /* <DEDUP_REMOVED lines=275> */
.L_x_3394:
        /* <DEDUP_REMOVED lines=24> */
[----:B------:R1:W-:Y:S04]  /*15b80*/  STG.E.64 desc[UR36][R10.64+0x18], R28 ;  /* 0x0000181c0a007986 */ /* 0x0003e8000c101b24 */
[----:B------:R1:W-:Y:S04]  /*15b90*/  STG.E.U8 desc[UR36][R10.64], R3 ;  /* 0x000000030a007986 */ /* 0x0003e8000c101124 */
[----:B------:R1:W-:Y:S02]  /*15ba0*/  STG.E.U8 desc[UR36][R10.64+0x10], R26 ;  /* 0x0000101a0a007986 */ /* 0x0003e4000c101124 */
.L_x_3396:
[----:B------:R-:W-:Y:S05]  /*15bb0*/  BSYNC.RECONVERGENT B0 ;  /* 0x0000000000007941 */ /* 0x000fea0003800200 */
.L_x_3395:
        /* <DEDUP_REMOVED lines=35> */
.L_x_3398:
[----:B------:R-:W-:Y:S05]  /*15df0*/  BSYNC.RECONVERGENT B0 ;  /* 0x0000000000007941 */ /* 0x000fea0003800200 */
.L_x_3397:
        /* <DEDUP_REMOVED lines=18> */
[----:B------:R-:W0:Y:S01]  /*15f20*/  LDCU.U8 UR5, c[0x0][0x388] ;  /* 0x00007100ff0577ac */ /* 0x000e220008000000 */
[----:B------:R-:W3:Y:S01]  /*15f30*/  LDCU.64 UR10, c[0x0][0x390] ;  /* 0x00007200ff0a77ac */ /* 0x000ee20008000a00 */
[----:B--2---:R-:W-:Y:S01]  /*15f40*/  UISETP.NE.AND UP0, UPT, UR7, URZ, UPT ;  /* 0x000000ff0700728c */ /* 0x004fe2000bf05270 */
[----:B01----:R-:W-:-:S02]  /*15f50*/  IMAD.U32 R9, RZ, RZ, UR5 ;  /* 0x00000005ff097e24 */ /* 0x003fc4000f8e00ff */
[----:B---3--:R-:W-:Y:S02]  /*15f60*/  IMAD.U32 R16, RZ, RZ, UR10 ;  /* 0x0000000aff107e24 */ /* 0x008fe4000f8e00ff */
[----:B------:R-:W-:-:S04]  /*15f70*/  IMAD.U32 R7, RZ, RZ, UR11 ;  /* 0x0000000bff077e24 */ /* 0x000fc8000f8e00ff */
[----:B------:R-:W-:Y:S05]  /*15f80*/  BRA.U !UP0, `(.L_x_3400) ;  /* 0x0000000108e47547 */ /* 0x000fea000b800000 */
[----:B------:R-:W0:Y:S01]  /*15f90*/  LDCU UR5, c[0x0][0x360] ;  /* 0x00006c00ff0577ac */ /* 0x000e220008000800 */
[----:B------:R-:W-:Y:S01]  /*15fa0*/  PRMT R11, R9, 0x7610, R11 ;  /* 0x00007610090b7816 */ /* 0x000fe2000000000b */
        /* <DEDUP_REMOVED lines=9> */
[----:B------:R-:W-:Y:S01]  /*16040*/  PRMT R11, R9, 0x7610, R11 ;  /* 0x00007610090b7816 */ /* 0x000fe2000000000b */
[----:B------:R-:W-:Y:S02]  /*16050*/  IMAD.U32 R0, RZ, RZ, UR10 ;  /* 0x0000000aff007e24 */ /* 0x000fe4000f8e00ff */
[----:B------:R-:W-:-:S03]  /*16060*/  IMAD.U32 R3, RZ, RZ, UR11 ;  /* 0x0000000bff037e24 */ /* 0x000fc6000f8e00ff */
[----:B------:R-:W2:Y:S01]  /*16070*/  LDC.64 R12, c[0x0][0x788] ;  /* 0x0001e200ff0c7b82 */ /* 0x000ea20000000a00 */
[----:B0-----:R-:W-:Y:S02]  /*16080*/  IMAD R23, R6, UR7, RZ ;  /* 0x0000000706177c24 */ /* 0x001fe4000f8e02ff */
[----:B-1----:R-:W-:-:S07]  /*16090*/  IMAD R27, R27, UR5, RZ ;  /* 0x000000051b1b7c24 */ /* 0x002fce000f8e02ff */
.L_x_3403:
[----:B------:R-:W-:-:S04]  /*160a0*/  IMAD.IADD R25, R23, 0x1, R8 ;  /* 0x0000000117197824 */ /* 0x000fc800078e0208 */
[----:B--2---:R-:W-:-:S05]  /*160b0*/  IMAD.WIDE.U32 R24, R25, 0x20, R12 ;  /* 0x0000002019187825 */ /* 0x004fca00078e000c */
[----:B------:R-:W2:Y:S04]  /*160c0*/  LDG.E.S8 R6, desc[UR36][R24.64] ;  /* 0x0000002418067981 */ /* 0x000ea8000c1e1300 */
[----:B------:R-:W3:Y:S04]  /*160d0*/  LDG.E.S8 R18, desc[UR36][R24.64+0x10] ;  /* 0x0000102418127981 */ /* 0x000ee8000c1e1300 */
[----:B------:R-:W4:Y:S04]  /*160e0*/  LDG.E.64 R20, desc[UR36][R24.64+0x8] ;  /* 0x0000082418147981 */ /* 0x000f28000c1e1b00 */
[----:B------:R-:W5:Y:S01]  /*160f0*/  LDG.E.64 R14, desc[UR36][R24.64+0x18] ;  /* 0x00001824180e7981 */ /* 0x000f62000c1e1b00 */
[----:B------:R-:W-:Y:S01]  /*16100*/  LOP3.LUT R29, R9, 0xff, RZ, 0xc0, !PT ;  /* 0x000000ff091d7812 */ /* 0x000fe200078ec0ff */
[----:B------:R-:W-:Y:S01]  /*16110*/  IMAD.IADD R8, R27, 0x1, R8 ;  /* 0x000000011b087824 */ /* 0x000fe200078e0208 */
[----:B------:R-:W-:-:S02]  /*16120*/  PRMT R33, R9, 0x8880, RZ ;  /* 0x0000888009217816 */ /* 0x000fc400000000ff */
[C---:B------:R-:W-:Y:S02]  /*16130*/  LOP3.LUT R31, R11.reuse, 0xff, RZ, 0xc0, !PT ;  /* 0x000000ff0b1f7812 */ /* 0x040fe400078ec0ff */
[----:B------:R-:W-:Y:S02]  /*16140*/  PRMT R28, R11, 0x8880, RZ ;  /* 0x000088800b1c7816 */ /* 0x000fe400000000ff */
[----:B--2---:R-:W-:Y:S02]  /*16150*/  LOP3.LUT R10, R6, 0xff, RZ, 0xc0, !PT ;  /* 0x000000ff060a7812 */ /* 0x004fe400078ec0ff */
[----:B------:R-:W-:Y:S02]  /*16160*/  ISETP.GT.AND P2, PT, R33, R6, PT ;  /* 0x000000062100720c */ /* 0x000fe40003f44270 */
[----:B---3--:R-:W-:Y:S02]  /*16170*/  LOP3.LUT R26, R18, 0xff, RZ, 0xc0, !PT ;  /* 0x000000ff121a7812 */ /* 0x008fe400078ec0ff */
[----:B------:R-:W-:Y:S01]  /*16180*/  ISETP.NE.AND P4, PT, R29, R10, PT ;  /* 0x0000000a1d00720c */ /* 0x000fe20003f85270 */
[----:B------:R-:W-:Y:S01]  /*16190*/  IMAD.MOV.U32 R29, RZ, RZ, R28 ;  /* 0x000000ffff1d7224 */ /* 0x000fe200078e001c */
[----:B------:R-:W-:-:S02]  /*161a0*/  ISETP.NE.AND P5, PT, R31, R26, PT ;  /* 0x0000001a1f00720c */ /* 0x000fc40003fa5270 */
[----:B----4-:R-:W-:Y:S02]  /*161b0*/  ISETP.GE.U32.AND P3, PT, R16, R20, PT ;  /* 0x000000141000720c */ /* 0x010fe40003f66070 */
[----:B------:R-:W-:Y:S02]  /*161c0*/  SEL R10, RZ, 0xffffffff, P2 ;  /* 0xffffffffff0a7807 */ /* 0x000fe40001000000 */
[----:B-----5:R-:W-:Y:S02]  /*161d0*/  ISETP.GE.U32.AND P2, PT, R0, R14, PT ;  /* 0x0000000e0000720c */ /* 0x020fe40003f46070 */
[----:B------:R-:W-:Y:S02]  /*161e0*/  ISETP.GE.AND.EX P3, PT, R7, R21, PT, P3 ;  /* 0x000000150700720c */ /* 0x000fe40003f66330 */
[----:B------:R-:W-:Y:S02]  /*161f0*/  ISETP.GT.AND P6, PT, R29, R18, PT ;  /* 0x000000121d00720c */ /* 0x000fe40003fc4270 */
[----:B------:R-:W-:-:S02]  /*16200*/  ISETP.GE.AND.EX P2, PT, R3, R15, PT, P2 ;  /* 0x0000000f0300720c */ /* 0x000fc40003f46320 */
[----:B------:R-:W-:Y:S02]  /*16210*/  @!P4 SEL R10, RZ, 0xffffffff, !P3 ;  /* 0xffffffffff0ac807 */ /* 0x000fe40005800000 */
[----:B------:R-:W-:Y:S02]  /*16220*/  ISETP.GE.U32.AND P4, PT, R8, UR8, PT ;  /* 0x0000000808007c0c */ /* 0x000fe4000bf86070 */
        /* <DEDUP_REMOVED lines=14> */
.L_x_3402:
[----:B------:R-:W-:Y:S05]  /*16310*/  BRA `(.L_x_3401) ;  /* 0x0000000000d87947 */ /* 0x000fea0003800000 */
.L_x_3400:
[----:B------:R-:W0:Y:S01]  /*16320*/  LDCU UR7, c[0x0][0x3ac] ;  /* 0x00007580ff0777ac */ /* 0x000e220008000800 */
[----:B------:R-:W-:Y:S01]  /*16330*/  PRMT R11, R9, 0x7610, R11 ;  /* 0x00007610090b7816 */ /* 0x000fe2000000000b */
[----:B------:R-:W-:Y:S02]  /*16340*/  IMAD.U32 R0, RZ, RZ, UR10 ;  /* 0x0000000aff007e24 */ /* 0x000fe4000f8e00ff */
[----:B------:R-:W-:Y:S01]  /*16350*/  IMAD.U32 R3, RZ, RZ, UR11 ;  /* 0x0000000bff037e24 */ /* 0x000fe2000f8e00ff */
[----:B0-----:R-:W-:-:S13]  /*16360*/  ISETP.GE.U32.AND P2, PT, R2, UR7, PT ;  /* 0x0000000702007c0c */ /* 0x001fda000bf46070 */
[----:B------:R-:W-:Y:S05]  /*16370*/  @P2 BRA `(.L_x_3401) ;  /* 0x0000000000c02947 */ /* 0x000fea0003800000 */
[----:B------:R-:W0:Y:S01]  /*16380*/  LDCU UR5, c[0x0][0x374] ;  /* 0x00006e80ff0577ac */ /* 0x000e220008000800 */
[----:B------:R-:W1:Y:S01]  /*16390*/  LDC R27, c[0x0][0x360] ;  /* 0x0000d800ff1b7b82 */ /* 0x000e620000000800 */
[----:B------:R-:W-:Y:S01]  /*163a0*/  PRMT R11, R9, 0x7610, R11 ;  /* 0x00007610090b7816 */ /* 0x000fe2000000000b */
[----:B------:R-:W-:Y:S02]  /*163b0*/  IMAD.U32 R0, RZ, RZ, UR10 ;  /* 0x0000000aff007e24 */ /* 0x000fe4000f8e00ff */
[----:B------:R-:W-:Y:S02]  /*163c0*/  IMAD.U32 R3, RZ, RZ, UR11 ;  /* 0x0000000bff037e24 */ /* 0x000fe4000f8e00ff */
[----:B------:R-:W-:Y:S02]  /*163d0*/  IMAD.MOV.U32 R23, RZ, RZ, R2 ;  /* 0x000000ffff177224 */ /* 0x000fe400078e0002 */
[----:B------:R-:W2:Y:S08]  /*163e0*/  LDC.64 R12, c[0x0][0x788] ;  /* 0x0001e200ff0c7b82 */ /* 0x000eb00000000a00 */
[----:B------:R-:W3:Y:S01]  /*163f0*/  LDC R28, c[0x0][0x364] ;  /* 0x0000d900ff1c7b82 */ /* 0x000ee20000000800 */
[----:B0-----:R-:W-:-:S07]  /*16400*/  IMAD R6, R6, UR5, RZ ;  /* 0x0000000506067c24 */ /* 0x001fce000f8e02ff */
.L_x_3404:
[----:B------:R-:W-:-:S04]  /*16410*/  IMAD.IADD R8, R6, 0x1, R23 ;  /* 0x0000000106087824 */ /* 0x000fc800078e0217 */
[----:B-1----:R-:W-:-:S04]  /*16420*/  IMAD R25, R8, R27, R17 ;  /* 0x0000001b08197224 */ /* 0x002fc800078e0211 */
[----:B--2---:R-:W-:-:S05]  /*16430*/  IMAD.WIDE.U32 R24, R25, 0x20, R12 ;  /* 0x0000002019187825 */ /* 0x004fca00078e000c */
[----:B------:R-:W2:Y:S04]  /*16440*/  LDG.E.S8 R8, desc[UR36][R24.64] ;  /* 0x0000002418087981 */ /* 0x000ea8000c1e1300 */
[----:B------:R-:W4:Y:S04]  /*16450*/  LDG.E.S8 R18, desc[UR36][R24.64+0x10] ;  /* 0x0000102418127981 */ /* 0x000f28000c1e1300 */
[----:B------:R-:W5:Y:S04]  /*16460*/  LDG.E.64 R20, desc[UR36][R24.64+0x8] ;  /* 0x0000082418147981 */ /* 0x000f68000c1e1b00 */
[----:B------:R-:W5:Y:S01]  /*16470*/  LDG.E.64 R14, desc[UR36][R24.64+0x18] ;  /* 0x00001824180e7981 */ /* 0x000f62000c1e1b00 */
[C---:B------:R-:W-:Y:S01]  /*16480*/  LOP3.LUT R29, R9.reuse, 0xff, RZ, 0xc0, !PT ;  /* 0x000000ff091d7812 */ /* 0x040fe200078ec0ff */
[----:B---3--:R-:W-:Y:S01]  /*16490*/  IMAD.IADD R23, R28, 0x1, R23 ;  /* 0x000000011c177824 */ /* 0x008fe200078e0217 */
[----:B------:R-:W-:-:S02]  /*164a0*/  PRMT R31, R9, 0x8880, RZ ;  /* 0x00008880091f7816 */ /* 0x000fc400000000ff */
[C---:B------:R-:W-:Y:S02]  /*164b0*/  LOP3.LUT R33, R11.reuse, 0xff, RZ, 0xc0, !PT ;  /* 0x000000ff0b217812 */ /* 0x040fe400078ec0ff */
[----:B------:R-:W-:Y:S02]  /*164c0*/  PRMT R30, R11, 0x8880, RZ ;  /* 0x000088800b1e7816 */ /* 0x000fe400000000ff */
[----:B--2---:R-:W-:Y:S02]  /*164d0*/  LOP3.LUT R10, R8, 0xff, RZ, 0xc0, !PT ;  /* 0x000000ff080a7812 */ /* 0x004fe400078ec0ff */
[----:B------:R-:W-:Y:S02]  /*164e0*/  ISETP.GT.AND P2, PT, R31, R8, PT ;  /* 0x000000081f00720c */ /* 0x000fe40003f44270 */
[----:B------:R-:W-:Y:S01]  /*164f0*/  ISETP.NE.AND P4, PT, R29, R10, PT ;  /* 0x0000000a1d00720c */ /* 0x000fe20003f85270 */
[----:B------:R-:W-:Y:S01]  /*16500*/  IMAD.MOV.U32 R29, RZ, RZ, R30 ;  /* 0x000000ffff1d7224 */ /* 0x000fe200078e001e */
[----:B----4-:R-:W-:-:S02]  /*16510*/  LOP3.LUT R26, R18, 0xff, RZ, 0xc0, !PT ;  /* 0x000000ff121a7812 */ /* 0x010fc400078ec0ff */
[----:B-----5:R-:W-:Y:S02]  /*16520*/  ISETP.GE.U32.AND P3, PT, R16, R20, PT ;  /* 0x000000141000720c */ /* 0x020fe40003f66070 */
[----:B------:R-:W-:Y:S02]  /*16530*/  ISETP.NE.AND P5, PT, R33, R26, PT ;  /* 0x0000001a2100720c */ /* 0x000fe40003fa5270 */
[----:B------:R-:W-:Y:S02]  /*16540*/  ISETP.GE.AND.EX P3, PT, R7, R21, PT, P3 ;  /* 0x000000150700720c */ /* 0x000fe40003f66330 */
[----:B------:R-:W-:Y:S02]  /*16550*/  SEL R10, RZ, 0xffffffff, P2 ;  /* 0xffffffffff0a7807 */ /* 0x000fe40001000000 */
[----:B------:R-:W-:Y:S02]  /*16560*/  ISETP.GE.U32.AND P2, PT, R0, R14, PT ;  /* 0x0000000e0000720c */ /* 0x000fe40003f46070 */
[----:B------:R-:W-:-:S02]  /*16570*/  @!P4 SEL R10, RZ, 0xffffffff, !P3 ;  /* 0xffffffffff0ac807 */ /* 0x000fc40005800000 */
[----:B------:R-:W-:Y:S02]  /*16580*/  ISETP.GT.AND P6, PT, R29, R18, PT ;  /* 0x000000121d00720c */ /* 0x000fe40003fc4270 */
[----:B------:R-:W-:Y:S02]  /*16590*/  ISETP.GE.AND.EX P2, PT, R3, R15, PT, P2 ;  /* 0x0000000f0300720c */ /* 0x000fe40003f46320 */
[----:B------:R-:W-:Y:S02]  /*165a0*/  LOP3.LUT R10, R10, 0x1, RZ, 0xc0, !PT ;  /* 0x000000010a0a7812 */ /* 0x000fe400078ec0ff */
[----:B------:R-:W-:Y:S02]  /*165b0*/  SEL R24, RZ, 0xffffffff, P6 ;  /* 0xffffffffff187807 */ /* 0x000fe40003000000 */
[----:B------:R-:W-:Y:S02]  /*165c0*/  @!P5 SEL R24, RZ, 0xffffffff, !P2 ;  /* 0xffffffffff18d807 */ /* 0x000fe40005000000 */
[----:B------:R-:W-:-:S02]  /*165d0*/  ISETP.NE.U32.AND P2, PT, R10, 0x1, PT ;  /* 0x000000010a00780c */ /* 0x000fc40003f45070 */
[----:B------:R-:W-:Y:S02]  /*165e0*/  LOP3.LUT R24, R24, 0x1, RZ, 0xc0, !PT ;  /* 0x0000000118187812 */ /* 0x000fe400078ec0ff */
[----:B------:R-:W-:Y:S02]  /*165f0*/  SEL R16, R20, R16, !P2 ;  /* 0x0000001014107207 */ /* 0x000fe40005000000 */
[----:B------:R-:W-:Y:S02]  /*16600*/  SEL R7, R21, R7, !P2 ;  /* 0x0000000715077207 */ /* 0x000fe40005000000 */
[----:B------:R-:W-:Y:S02]  /*16610*/  SEL R9, R8, R9, !P2 ;  /* 0x0000000908097207 */ /* 0x000fe40005000000 */
[----:B------:R-:W-:Y:S02]  /*16620*/  ISETP.GE.U32.AND P2, PT, R23, UR7, PT ;  /* 0x0000000717007c0c */ /* 0x000fe4000bf46070 */
[----:B------:R-:W-:-:S04]  /*16630*/  ISETP.NE.U32.AND P3, PT, R24, 0x1, PT ;  /* 0x000000011800780c */ /* 0x000fc80003f65070 */
[----:B------:R-:W-:Y:S02]  /*16640*/  SEL R11, R18, R11, !P3 ;  /* 0x0000000b120b7207 */ /* 0x000fe40005800000 */
[----:B------:R-:W-:Y:S02]  /*16650*/  SEL R0, R14, R0, !P3 ;  /* 0x000000000e007207 */ /* 0x000fe40005800000 */
[----:B------:R-:W-:-:S03]  /*16660*/  SEL R3, R15, R3, !P3 ;  /* 0x000000030f037207 */ /* 0x000fc60005800000 */
[----:B------:R-:W-:Y:S05]  /*16670*/  @!P2 BRA `(.L_x_3404) ;  /* 0xfffffffc0064a947 */ /* 0x000fea000383ffff */
.L_x_3401:
[----:B------:R-:W-:Y:S05]  /*16680*/  BSYNC.RECONVERGENT B0 ;  /* 0x0000000000007941 */ /* 0x000fea0003800200 */
.L_x_3399:
[----:B------:R-:W0:Y:S01]  /*16690*/  LDCU UR5, c[0x0][0x360] ;  /* 0x00006c00ff0577ac */ /* 0x000e220008000800 */
[----:B------:R-:W-:Y:S02]  /*166a0*/  IMAD.MOV.U32 R12, RZ, RZ, R16 ;  /* 0x000000ffff0c7224 */ /* 0x000fe400078e0010 */
[----:B------:R-:W-:Y:S01]  /*166b0*/  IMAD.MOV.U32 R13, RZ, RZ, R7 ;  /* 0x000000ffff0d7224 */ /* 0x000fe200078e0007 */
[----:B------:R-:W-:Y:S01]  /*166c0*/  UIADD3 UR4, UPT, UPT, UR4, 0x10, URZ ;  /* 0x0000001004047890 */ /* 0x000fe2000fffe0ff */
[----:B------:R-:W-:Y:S02]  /*166d0*/  IMAD.MOV.U32 R14, RZ, RZ, R0 ;  /* 0x000000ffff0e7224 */ /* 0x000fe400078e0000 */
[----:B------:R-:W-:Y:S01]  /*166e0*/  IMAD.MOV.U32 R15, RZ, RZ, R3 ;  /* 0x000000ffff0f7224 */ /* 0x000fe200078e0003 */
[----:B------:R-:W-:Y:S01]  /*166f0*/  ULEA UR8, UR6, UR4, 0x18 ;  /* 0x0000000406087291 */ /* 0x000fe2000f8ec0ff */
[----:B------:R-:W1:Y:S01]  /*16700*/  LDCU UR6, c[0x0][0x364] ;  /* 0x00006c80ff0677ac */ /* 0x000e620008000800 */
[----:B0-----:R-:W-:-:S05]  /*16710*/  IMAD R6, R2, UR5, R17 ;  /* 0x0000000502067c24 */ /* 0x001fca000f8e0211 */
[----:B------:R-:W-:-:S05]  /*16720*/  LEA R6, R6, UR8, 0x5 ;  /* 0x0000000806067c11 */ /* 0x000fca000f8e28ff */
[----:B------:R0:W-:Y:S01]  /*16730*/  STS.64 [R6+0x8], R12 ;  /* 0x0000080c06007388 */ /* 0x0001e20000000a00 */
[----:B-1----:R-:W-:-:S03]  /*16740*/  UISETP.GE.U32.AND UP0, UPT, UR6, 0x2, UPT ;  /* 0x000000020600788c */ /* 0x002fc6000bf06070 */
[----:B------:R0:W-:Y:S04]  /*16750*/  STS.64 [R6+0x18], R14 ;  /* 0x0000180e06007388 */ /* 0x0001e80000000a00 */
[----:B------:R0:W-:Y:S04]  /*16760*/  STS.U8 [R6], R9 ;  /* 0x0000000906007388 */ /* 0x0001e80000000000 */
[----:B------:R0:W-:Y:S01]  /*16770*/  STS.U8 [R6+0x10], R11 ;  /* 0x0000100b06007388 */ /* 0x0001e20000000000 */
[----:B------:R-:W-:Y:S05]  /*16780*/  BRA.U !UP0, `(.L_x_3405) ;  /* 0x0000000108e47547 */ /* 0x000fea000b800000 */
[----:B------:R-:W-:-:S05]  /*16790*/  UMOV UR4, UR6 ;  /* 0x0000000600047c82 */ /* 0x000fca0008000000 */
.L_x_3408:
        /* <DEDUP_REMOVED lines=8> */
[C---:B------:R-:W-:Y:S02]  /*16820*/  LOP3.LUT R23, R9.reuse, 0xff, RZ, 0xc0, !PT ;  /* 0x000000ff09177812 */ /* 0x040fe400078ec0ff */
[----:B------:R-:W-:Y:S02]  /*16830*/  PRMT R25, R9, 0x8880, RZ ;  /* 0x0000888009197816 */ /* 0x000fe400000000ff */
[----:B------:R-:W-:Y:S02]  /*16840*/  LEA R8, R8, UR8, 0x5 ;  /* 0x0000000808087c11 */ /* 0x000fe4000f8e28ff */
[C---:B------:R-:W-:Y:S02]  /*16850*/  LOP3.LUT R24, R11.reuse, 0xff, RZ, 0xc0, !PT ;  /* 0x000000ff0b187812 */ /* 0x040fe400078ec0ff */
[----:B------:R-:W-:Y:S01]  /*16860*/  PRMT R26, R11, 0x8880, RZ ;  /* 0x000088800b1a7816 */ /* 0x000fe200000000ff */
[----:B------:R-:W1:Y:S04]  /*16870*/  LDS.S8 R10, [R8] ;  /* 0x00000000080a7984 */ /* 0x000e680000000200 */
[----:B------:R-:W2:Y:S04]  /*16880*/  LDS.S8 R20, [R8+0x10] ;  /* 0x0000100008147984 */ /* 0x000ea80000000200 */
[----:B0-----:R-:W0:Y:S04]  /*16890*/  LDS.64 R12, [R8+0x8] ;  /* 0x00000800080c7984 */ /* 0x001e280000000a00 */
[----:B------:R3:W4:Y:S01]  /*168a0*/  LDS.64 R14, [R8+0x18] ;  /* 0x00001800080e7984 */ /* 0x0007220000000a00 */
[----:B-1----:R-:W-:-:S02]  /*168b0*/  LOP3.LUT R18, R10, 0xff, RZ, 0xc0, !PT ;  /* 0x000000ff0a127812 */ /* 0x002fc400078ec0ff */
[----:B------:R-:W-:Y:S02]  /*168c0*/  ISETP.GT.AND P2, PT, R25, R10, PT ;  /* 0x0000000a1900720c */ /* 0x000fe40003f44270 */
[----:B------:R-:W-:Y:S01]  /*168d0*/  ISETP.NE.AND P4, PT, R23, R18, PT ;  /* 0x000000121700720c */ /* 0x000fe20003f85270 */
[----:B------:R-:W-:Y:S01]  /*168e0*/  IMAD.MOV.U32 R23, RZ, RZ, R26 ;  /* 0x000000ffff177224 */ /* 0x000fe200078e001a */
[----:B--2---:R-:W-:Y:S02]  /*168f0*/  LOP3.LUT R21, R20, 0xff, RZ, 0xc0, !PT ;  /* 0x000000ff14157812 */ /* 0x004fe400078ec0ff */
[----:B0-----:R-:W-:Y:S02]  /*16900*/  ISETP.GE.U32.AND P3, PT, R16, R12, PT ;  /* 0x0000000c1000720c */ /* 0x001fe40003f66070 */
[----:B------:R-:W-:Y:S02]  /*16910*/  ISETP.NE.AND P5, PT, R24, R21, PT ;  /* 0x000000151800720c */ /* 0x000fe40003fa5270 */
[----:B------:R-:W-:-:S02]  /*16920*/  ISETP.GE.AND.EX P3, PT, R7, R13, PT, P3 ;  /* 0x0000000d0700720c */ /* 0x000fc40003f66330 */
[----:B---3--:R-:W-:Y:S02]  /*16930*/  SEL R8, RZ, 0xffffffff, P2 ;  /* 0xffffffffff087807 */ /* 0x008fe40001000000 */
[----:B----4-:R-:W-:Y:S02]  /*16940*/  ISETP.GE.U32.AND P2, PT, R0, R14, PT ;  /* 0x0000000e0000720c */ /* 0x010fe40003f46070 */
        /* <DEDUP_REMOVED lines=10> */
[----:B------:R-:W-:Y:S01]  /*169f0*/  ISETP.NE.U32.AND P3, PT, R18, 0x1, PT ;  /* 0x000000011200780c */ /* 0x000fe20003f65070 */
[----:B------:R-:W-:Y:S02]  /*16a00*/  IMAD.MOV.U32 R12, RZ, RZ, R16 ;  /* 0x000000ffff0c7224 */ /* 0x000fe400078e0010 */
[----:B------:R-:W-:Y:S01]  /*16a10*/  IMAD.MOV.U32 R13, RZ, RZ, R7 ;  /* 0x000000ffff0d7224 */ /* 0x000fe200078e0007 */
[----:B------:R-:W-:Y:S02]  /*16a20*/  SEL R0, R14, R0, !P3 ;  /* 0x000000000e007207 */ /* 0x000fe40005800000 */
[----:B------:R-:W-:Y:S02]  /*16a30*/  SEL R3, R15, R3, !P3 ;  /* 0x000000030f037207 */ /* 0x000fe40005800000 */
[----:B------:R0:W-:Y:S01]  /*16a40*/  STS.64 [R6+0x8], R12 ;  /* 0x0000080c06007388 */ /* 0x0001e20000000a00 */
[----:B------:R-:W-:Y:S02]  /*16a50*/  SEL R15, R10, R9, !P2 ;  /* 0x000000090a0f7207 */ /* 0x000fe40005000000 */
[----:B------:R-:W-:-:S02]  /*16a60*/  SEL R21, R20, R11, !P3 ;  /* 0x0000000b14157207 */ /* 0x000fc40005800000 */
[----:B------:R-:W-:Y:S01]  /*16a70*/  PRMT R9, R15, 0x7610, R9 ;  /* 0x000076100f097816 */ /* 0x000fe20000000009 */
[----:B------:R1:W-:Y:S01]  /*16a80*/  STS.U8 [R6], R15 ;  /* 0x0000000f06007388 */ /* 0x0003e20000000000 */
[----:B------:R-:W-:-:S03]  /*16a90*/  PRMT R11, R21, 0x7610, R11 ;  /* 0x00007610150b7816 */ /* 0x000fc6000000000b */
[----:B------:R1:W-:Y:S01]  /*16aa0*/  STS.U8 [R6+0x10], R21 ;  /* 0x0000101506007388 */ /* 0x0003e20000000000 */
[----:B0-----:R-:W-:Y:S02]  /*16ab0*/  IMAD.MOV.U32 R12, RZ, RZ, R0 ;  /* 0x000000ffff0c7224 */ /* 0x001fe400078e0000 */
[----:B------:R-:W-:-:S05]  /*16ac0*/  IMAD.MOV.U32 R13, RZ, RZ, R3 ;  /* 0x000000ffff0d7224 */ /* 0x000fca00078e0003 */
[----:B------:R1:W-:Y:S02]  /*16ad0*/  STS.64 [R6+0x18], R12 ;  /* 0x0000180c06007388 */ /* 0x0003e40000000a00 */
.L_x_3407:
[----:B------:R-:W-:Y:S05]  /*16ae0*/  BSYNC.RECONVERGENT B0 ;  /* 0x0000000000007941 */ /* 0x000fea0003800200 */
.L_x_3406:
[----:B------:R-:W-:-:S03]  /*16af0*/  UISETP.GT.U32.AND UP0, UPT, UR4, 0x3, UPT ;  /* 0x000000030400788c */ /* 0x000fc6000bf04070 */
[----:B------:R-:W-:-:S06]  /*16b00*/  UMOV UR4, UR7 ;  /* 0x0000000700047c82 */ /* 0x000fcc0008000000 */
[----:B------:R-:W-:Y:S05]  /*16b10*/  BRA.U UP0, `(.L_x_3408) ;  /* 0xfffffffd00207547 */ /* 0x000fea000b83ffff */
.L_x_3405:
        /* <DEDUP_REMOVED lines=8> */
[----:B------:R-:W-:Y:S01]  /*16ba0*/  IMAD.MOV.U32 R13, RZ, RZ, R7 ;  /* 0x000000ffff0d7224 */ /* 0x000fe200078e0007 */
[----:B------:R-:W-:Y:S01]  /*16bb0*/  UISETP.GE.U32.AND UP0, UPT, UR5, 0x40, UPT ;  /* 0x000000400500788c */ /* 0x000fe2000bf06070 */
[----:B------:R-:W-:Y:S01]  /*16bc0*/  IMAD.MOV.U32 R2, RZ, RZ, R0 ;  /* 0x000000ffff027224 */ /* 0x000fe200078e0000 */
[----:B------:R2:W-:Y:S01]  /*16bd0*/  STS.U8 [R6+0x10], R11 ;  /* 0x0000100b06007388 */ /* 0x0005e20000000000 */
[----:B------:R-:W-:-:S03]  /*16be0*/  UMOV UR4, 0x20 ;  /* 0x0000002000047882 */ /* 0x000fc60000000000 */
[----:B------:R2:W-:Y:S04]  /*16bf0*/  STS.64 [R6+0x8], R12 ;  /* 0x0000080c06007388 */ /* 0x0005e80000000a00 */
[----:B------:R2:W-:Y:S01]  /*16c00*/  STS.64 [R6+0x18], R2 ;  /* 0x0000180206007388 */ /* 0x0005e20000000a00 */
[----:B------:R-:W-:Y:S05]  /*16c10*/  BRA.U !UP0, `(.L_x_3410) ;  /* 0x0000000108d87547 */ /* 0x000fea000b800000 */
[----:B--2---:R-:W-:-:S07]  /*16c20*/  IMAD.U32 R2, RZ, RZ, UR5 ;  /* 0x00000005ff027e24 */ /* 0x004fce000f8e00ff */
.L_x_3413:
        /* <DEDUP_REMOVED lines=9> */
[C---:B------:R-:W-:Y:S02]  /*16cc0*/  PRMT R23, R9.reuse, 0x8880, RZ ;  /* 0x0000888009177816 */ /* 0x040fe400000000ff */
[----:B------:R-:W-:Y:S02]  /*16cd0*/  LOP3.LUT R21, R9, 0xff, RZ, 0xc0, !PT ;  /* 0x000000ff09157812 */ /* 0x000fe400078ec0ff */
[----:B------:R-:W0:Y:S01]  /*16ce0*/  LDS.S8 R8, [R2] ;  /* 0x0000000002087984 */ /* 0x000e220000000200 */
[C---:B------:R-:W-:Y:S02]  /*16cf0*/  PRMT R27, R11.reuse, 0x8880, RZ ;  /* 0x000088800b1b7816 */ /* 0x040fe400000000ff */
[----:B------:R-:W-:Y:S01]  /*16d00*/  LOP3.LUT R25, R11, 0xff, RZ, 0xc0, !PT ;  /* 0x000000ff0b197812 */ /* 0x000fe200078ec0ff */
[----:B------:R-:W1:Y:S04]  /*16d10*/  LDS.S8 R18, [R2+0x10] ;  /* 0x0000100002127984 */ /* 0x000e680000000200 */
[----:B------:R-:W2:Y:S04]  /*16d20*/  LDS.64 R12, [R2+0x8] ;  /* 0x00000800020c7984 */ /* 0x000ea80000000a00 */
[----:B------:R3:W4:Y:S01]  /*16d30*/  LDS.64 R14, [R2+0x18] ;  /* 0x00001800020e7984 */ /* 0x0007220000000a00 */
[----:B0-----:R-:W-:-:S02]  /*16d40*/  LOP3.LUT R10, R8, 0xff, RZ, 0xc0, !PT ;  /* 0x000000ff080a7812 */ /* 0x001fc400078ec0ff */
[----:B------:R-:W-:Y:S02]  /*16d50*/  ISETP.GT.AND P3, PT, R23, R8, PT ;  /* 0x000000081700720c */ /* 0x000fe40003f64270 */
[----:B-1----:R-:W-:Y:S02]  /*16d60*/  LOP3.LUT R20, R18, 0xff, RZ, 0xc0, !PT ;  /* 0x000000ff12147812 */ /* 0x002fe400078ec0ff */
[----:B------:R-:W-:Y:S02]  /*16d70*/  ISETP.NE.AND P5, PT, R21, R10, PT ;  /* 0x0000000a1500720c */ /* 0x000fe40003fa5270 */
[----:B------:R-:W-:Y:S02]  /*16d80*/  ISETP.GT.AND P2, PT, R27, R18, PT ;  /* 0x000000121b00720c */ /* 0x000fe40003f44270 */
[----:B------:R-:W-:Y:S02]  /*16d90*/  ISETP.NE.AND P6, PT, R25, R20, PT ;  /* 0x000000141900720c */ /* 0x000fe40003fc5270 */
[----:B---3--:R-:W-:-:S02]  /*16da0*/  SEL R2, RZ, 0xffffffff, P3 ;  /* 0xffffffffff027807 */ /* 0x008fc40001800000 */
[----:B------:R-:W-:Y:S02]  /*16db0*/  SEL R10, RZ, 0xffffffff, P2 ;  /* 0xffffffffff0a7807 */ /* 0x000fe40001000000 */
[----:B--2---:R-:W-:Y:S02]  /*16dc0*/  ISETP.GE.U32.AND P3, PT, R16, R12, PT ;  /* 0x0000000c1000720c */ /* 0x004fe40003f66070 */
        /* <DEDUP_REMOVED lines=15> */
[----:B------:R-:W-:Y:S01]  /*16ec0*/  SEL R15, R8, R9, !P2 ;  /* 0x00000009080f7207 */ /* 0x000fe20005000000 */
[----:B------:R-:W-:Y:S01]  /*16ed0*/  IMAD.MOV.U32 R2, RZ, RZ, R0 ;  /* 0x000000ffff027224 */ /* 0x000fe200078e0000 */
[----:B------:R-:W-:Y:S02]  /*16ee0*/  SEL R21, R18, R11, !P3 ;  /* 0x0000000b12157207 */ /* 0x000fe40005800000 */
[----:B------:R0:W-:Y:S01]  /*16ef0*/  STS.64 [R6+0x8], R12 ;  /* 0x0000080c06007388 */ /* 0x0001e20000000a00 */
[----:B------:R-:W-:-:S02]  /*16f00*/  PRMT R9, R15, 0x7610, R9 ;  /* 0x000076100f097816 */ /* 0x000fc40000000009 */
[----:B------:R-:W-:Y:S01]  /*16f10*/  PRMT R11, R21, 0x7610, R11 ;  /* 0x00007610150b7816 */ /* 0x000fe2000000000b */
[----:B------:R0:W-:Y:S04]  /*16f20*/  STS.64 [R6+0x18], R2 ;  /* 0x0000180206007388 */ /* 0x0001e80000000a00 */
[----:B------:R0:W-:Y:S04]  /*16f30*/  STS.U8 [R6], R15 ;  /* 0x0000000f06007388 */ /* 0x0001e80000000000 */
[----:B------:R0:W-:Y:S02]  /*16f40*/  STS.U8 [R6+0x10], R21 ;  /* 0x0000101506007388 */ /* 0x0001e40000000000 */
.L_x_3412:
[----:B------:R-:W-:Y:S05]  /*16f50*/  BSYNC.RECONVERGENT B0 ;  /* 0x0000000000007941 */ /* 0x000fea0003800200 */
.L_x_3411:
[----:B0-----:R-:W-:Y:S01]  /*16f60*/  IMAD.MOV.U32 R2, RZ, RZ, R24 ;  /* 0x000000ffff027224 */ /* 0x001fe200078e0018 */
[----:B------:R-:W-:Y:S06]  /*16f70*/  @P4 BRA `(.L_x_3413) ;  /* 0xfffffffc002c4947 */ /* 0x000fec000383ffff */
.L_x_3410:
[----:B------:R-:W-:Y:S01]  /*16f80*/  BAR.SYNC.DEFER_BLOCKING 0x0 ;  /* 0x0000000000007b1d */ /* 0x000fe20000010000 */
[----:B------:R-:W-:-:S09]  /*16f90*/  UISETP.GE.U32.AND UP0, UPT, UR4, 0x2, UPT ;  /* 0x000000020400788c */ /* 0x000fd2000bf06070 */
[----:B------:R-:W-:Y:S05]  /*16fa0*/  BRA.U !UP0, `(.L_x_3409) ;  /* 0x0000000108b47547 */ /* 0x000fea000b800000 */
[----:B--2---:R-:W-:-:S07]  /*16fb0*/  IMAD.MOV.U32 R2, RZ, RZ, 0x1 ;  /* 0x00000001ff027424 */ /* 0x004fce00078e00ff */
.L_x_3414:
[----:B01----:R-:W-:Y:S01]  /*16fc0*/  LOP3.LUT R6, R9, 0xffff, RZ, 0xc0, !PT ;  /* 0x0000ffff09067812 */ /* 0x003fe200078ec0ff */
[----:B------:R-:W0:Y:S01]  /*16fd0*/  SHFL.DOWN PT, R15, R16, R2, 0x1f ;  /* 0x08001f02100f7589 */ /* 0x000e2200000e0000 */
[C---:B------:R-:W-:Y:S02]  /*16fe0*/  LOP3.LUT R8, R11.reuse, 0xffff, RZ, 0xc0, !PT ;  /* 0x0000ffff0b087812 */ /* 0x040fe400078ec0ff */
[----:B------:R-:W-:Y:S01]  /*16ff0*/  PRMT R13, R6, 0x8880, RZ ;  /* 0x00008880060d7816 */ /* 0x000fe200000000ff */
[----:B------:R-:W1:Y:S01]  /*17000*/  SHFL.DOWN PT, R21, R0, R2, 0x1f ;  /* 0x08001f0200157589 */ /* 0x000e6200000e0000 */
[----:B------:R-:W-:Y:S02]  /*17010*/  PRMT R17, R8, 0x8880, RZ ;  /* 0x0000888008117816 */ /* 0x000fe400000000ff */
[----:B------:R-:W-:Y:S01]  /*17020*/  LOP3.LUT R20, R11, 0xff, RZ, 0xc0, !PT ;  /* 0x000000ff0b147812 */ /* 0x000fe200078ec0ff */
[----:B------:R-:W2:Y:S01]  /*17030*/  SHFL.DOWN PT, R6, R13, R2, 0x1f ;  /* 0x08001f020d067589 */ /* 0x000ea200000e0000 */
[----:B------:R-:W-:-:S02]  /*17040*/  PRMT R18, R9, 0x8880, RZ ;  /* 0x0000888009127816 */ /* 0x000fc400000000ff */
[----:B------:R-:W-:Y:S01]  /*17050*/  LOP3.LUT R23, R9, 0xff, RZ, 0xc0, !PT ;  /* 0x000000ff09177812 */ /* 0x000fe200078ec0ff */
[----:B------:R-:W3:Y:S04]  /*17060*/  SHFL.DOWN PT, R12, R17, R2, 0x1f ;  /* 0x08001f02110c7589 */ /* 0x000ee800000e0000 */
[----:B------:R-:W4:Y:S04]  /*17070*/  SHFL.DOWN PT, R10, R7, R2, 0x1f ;  /* 0x08001f02070a7589 */ /* 0x000f2800000e0000 */
[----:B------:R5:W4:Y:S01]  /*17080*/  SHFL.DOWN PT, R14, R3, R2, 0x1f ;  /* 0x08001f02030e7589 */ /* 0x000b2200000e0000 */
[----:B0-----:R-:W-:-:S02]  /*17090*/  ISETP.GE.U32.AND P2, PT, R16, R15, PT ;  /* 0x0000000f1000720c */ /* 0x001fc40003f46070 */
[----:B-1----:R-:W-:Y:S01]  /*170a0*/  ISETP.GE.U32.AND P3, PT, R0, R21, PT ;  /* 0x000000150000720c */ /* 0x002fe20003f66070 */
[----:B-----5:R-:W-:Y:S01]  /*170b0*/  IMAD.SHL.U32 R2, R2, 0x2, RZ ;  /* 0x0000000202027824 */ /* 0x020fe200078e00ff */
[C---:B--2---:R-:W-:Y:S02]  /*170c0*/  PRMT R24, R6.reuse, 0x8880, RZ ;  /* 0x0000888006187816 */ /* 0x044fe400000000ff */
[----:B------:R-:W-:Y:S02]  /*170d0*/  LOP3.LUT R8, R6, 0xff, RZ, 0xc0, !PT ;  /* 0x000000ff06087812 */ /* 0x000fe400078ec0ff */
[----:B---3--:R-:W-:Y:S01]  /*170e0*/  LOP3.LUT R13, R12, 0xff, RZ, 0xc0, !PT ;  /* 0x000000ff0c0d7812 */ /* 0x008fe200078ec0ff */
[----:B------:R-:W-:Y:S01]  /*170f0*/  IMAD.MOV.U32 R17, RZ, RZ, R24 ;  /* 0x000000ffff117224 */ /* 0x000fe200078e0018 */
[----:B------:R-:W-:Y:S02]  /*17100*/  ISETP.NE.AND P6, PT, R23, R8, PT ;  /* 0x000000081700720c */ /* 0x000fe40003fc5270 */
[----:B------:R-:W-:-:S02]  /*17110*/  ISETP.NE.AND P4, PT, R20, R13, PT ;  /* 0x0000000d1400720c */ /* 0x000fc40003f85270 */
[----:B------:R-:W-:Y:S02]  /*17120*/  ISETP.GT.AND P5, PT, R18, R17, PT ;  /* 0x000000111200720c */ /* 0x000fe40003fa4270 */
[----:B----4-:R-:W-:Y:S02]  /*17130*/  ISETP.GE.AND.EX P2, PT, R7, R10, PT, P2 ;  /* 0x0000000a0700720c */ /* 0x010fe40003f46320 */
[----:B------:R-:W-:Y:S02]  /*17140*/  PRMT R18, R11, 0x8880, RZ ;  /* 0x000088800b127816 */ /* 0x000fe400000000ff */
[----:B------:R-:W-:Y:S02]  /*17150*/  PRMT R13, R12, 0x8880, RZ ;  /* 0x000088800c0d7816 */ /* 0x000fe400000000ff */
[----:B------:R-:W-:Y:S02]  /*17160*/  ISETP.GE.AND.EX P3, PT, R3, R14, PT, P3 ;  /* 0x0000000e0300720c */ /* 0x000fe40003f66330 */
[----:B------:R-:W-:-:S02]  /*17170*/  SEL R8, RZ, 0xffffffff, !P2 ;  /* 0xffffffffff087807 */ /* 0x000fc40005000000 */
[----:B------:R-:W-:Y:S02]  /*17180*/  ISETP.GT.AND P2, PT, R18, R13, PT ;  /* 0x0000000d1200720c */ /* 0x000fe40003f44270 */
[----:B------:R-:W-:Y:S02]  /*17190*/  SEL R13, RZ, 0xffffffff, !P3 ;  /* 0xffffffffff0d7807 */ /* 0x000fe40005800000 */
[----:B------:R-:W-:Y:S02]  /*171a0*/  @P4 SEL R13, RZ, 0xffffffff, P2 ;  /* 0xffffffffff0d4807 */ /* 0x000fe40001000000 */
[----:B------:R-:W-:Y:S02]  /*171b0*/  ISETP.GE.AND P4, PT, R2, UR4, PT ;  /* 0x0000000402007c0c */ /* 0x000fe4000bf86270 */
        /* <DEDUP_REMOVED lines=12> */
.L_x_3409:
        /* <DEDUP_REMOVED lines=26> */
.L_x_3417:
[----:B------:R-:W-:Y:S02]  /*17420*/  IMAD.MOV.U32 R16, RZ, RZ, RZ ;  /* 0x000000ffff107224 */ /* 0x000fe400078e00ff */
[----:B------:R-:W-:Y:S02]  /*17430*/  IMAD.MOV.U32 R7, RZ, RZ, RZ ;  /* 0x000000ffff077224 */ /* 0x000fe400078e00ff */
[----:B------:R-:W-:Y:S02]  /*17440*/  IMAD.MOV.U32 R0, RZ, RZ, RZ ;  /* 0x000000ffff007224 */ /* 0x000fe400078e00ff */
[----:B------:R-:W-:-:S07]  /*17450*/  IMAD.MOV.U32 R3, RZ, RZ, RZ ;  /* 0x000000ffff037224 */ /* 0x000fce00078e00ff */
.L_x_3416:
        /* <DEDUP_REMOVED lines=25> */
.L_x_3420:
        /* <DEDUP_REMOVED lines=19> */
.L_x_3421:
[----:B------:R-:W-:Y:S05]  /*17720*/  BRA `(.L_x_3422) ;  /* 0x0000000000107947 */ /* 0x000fea0003800000 */
.L_x_3419:
[----:B------:R-:W0:Y:S02]  /*17730*/  LDCU.64 UR4, c[0x0][0x770] ;  /* 0x0000ee00ff0477ac */ /* 0x000e240008000a00 */
[----:B0-----:R-:W-:-:S05]  /*17740*/  IADD3 R2, P0, PT, R19, UR4, RZ ;  /* 0x0000000413027c10 */ /* 0x001fca000ff1e0ff */
[----:B------:R-:W-:-:S05]  /*17750*/  IMAD.X R3, RZ, RZ, UR5, P0 ;  /* 0x00000005ff037e24 */ /* 0x000fca00080e06ff */
[----:B------:R0:W-:Y:S03]  /*17760*/  STG.E.64 desc[UR36][R2.64], R16 ;  /* 0x0000001002007986 */ /* 0x0001e6000c101b24 */
.L_x_3422:
[----:B------:R-:W1:Y:S02]  /*17770*/  LDCU.64 UR4, c[0x0][0x770] ;  /* 0x0000ee00ff0477ac */ /* 0x000e640008000a00 */
[----:B-1----:R-:W-:-:S05]  /*17780*/  IADD3 R22, P0, PT, R22, UR4, RZ ;  /* 0x0000000416167c10 */ /* 0x002fca000ff1e0ff */
[----:B------:R-:W-:-:S05]  /*17790*/  IMAD.X R23, RZ, RZ, UR5, P0 ;  /* 0x00000005ff177e24 */ /* 0x000fca00080e06ff */
[----:B------:R-:W-:Y:S01]  /*177a0*/  STG.E.64 desc[UR36][R22.64], R24 ;  /* 0x0000001816007986 */ /* 0x000fe2000c101b24 */
[----:B------:R-:W-:Y:S05]  /*177b0*/  EXIT ;  /* 0x000000000000794d */ /* 0x000fea0003800000 */
.L_x_3418:
        /* <DEDUP_REMOVED lines=16> */
.L_x_3423:
        /* <DEDUP_REMOVED lines=15> */
.L_x_3424:
[----:B------:R-:W-:Y:S05]  /*179b0*/  EXIT ;  /* 0x000000000000794d */ /* 0x000fea0003800000 */
.L_x_3415:
[----:B------:R-:W0:Y:S02]  /*179c0*/  LDCU.U8 UR4, c[0x0][0x7a1] ;  /* 0x0000f420ff0477ac */ /* 0x000e240008000000 */
[----:B0-----:R-:W-:Y:S01]  /*179d0*/  UISETP.NE.AND UP0, UPT, UR4, URZ, UPT ;  /* 0x000000ff0400728c */ /* 0x001fe2000bf05270 */
[----:B------:R-:W-:Y:S10]  /*179e0*/  @!P1 BRA `(.L_x_3425) ;  /* 0x0000000000849947 */ /* 0x000ff40003800000 */
[----:B------:R-:W2:Y:S04]  /*179f0*/  LDG.E.S8 R2, desc[UR36][R4.64] ;  /* 0x0000002404027981 */ /* 0x000ea8000c1e1300 */
[----:B------:R-:W3:Y:S04]  /*17a00*/  LDG.E.S8 R8, desc[UR36][R4.64+0x10] ;  /* 0x0000102404087981 */ /* 0x000ee8000c1e1300 */
[----:B------:R-:W4:Y:S04]  /*17a10*/  LDG.E.64 R12, desc[UR36][R4.64+0x8] ;  /* 0x00000824040c7981 */ /* 0x000f28000c1e1b00 */
[----:B------:R-:W5:Y:S01]  /*17a20*/  LDG.E.64 R14, desc[UR36][R4.64+0x18] ;  /* 0x00001824040e7981 */ /* 0x000f62000c1e1b00 */
[----:B------:R-:W-:-:S02]  /*17a30*/  LOP3.LUT R17, R9, 0xff, RZ, 0xc0, !PT ;  /* 0x000000ff09117812 */ /* 0x000fc400078ec0ff */
[----:B------:R-:W-:Y:S02]  /*17a40*/  LOP3.LUT R21, R11, 0xff, RZ, 0xc0, !PT ;  /* 0x000000ff0b157812 */ /* 0x000fe400078ec0ff */
[----:B------:R-:W-:Y:S02]  /*17a50*/  PRMT R18, R9, 0x8880, RZ ;  /* 0x0000888009127816 */ /* 0x000fe400000000ff */
[----:B------:R-:W-:Y:S02]  /*17a60*/  PRMT R23, R11, 0x8880, RZ ;  /* 0x000088800b177816 */ /* 0x000fe400000000ff */
[----:B--2---:R-:W-:Y:S02]  /*17a70*/  LOP3.LUT R6, R2, 0xff, RZ, 0xc0, !PT ;  /* 0x000000ff02067812 */ /* 0x004fe400078ec0ff */
[----:B---3--:R-:W-:Y:S02]  /*17a80*/  LOP3.LUT R10, R8, 0xff, RZ, 0xc0, !PT ;  /* 0x000000ff080a7812 */ /* 0x008fe400078ec0ff */
[----:B------:R-:W-:Y:S01]  /*17a90*/  ISETP.NE.AND P3, PT, R6, R17, PT ;  /* 0x000000110600720c */ /* 0x000fe20003f65270 */
[----:B------:R-:W-:Y:S01]  /*17aa0*/  IMAD.MOV.U32 R17, RZ, RZ, R18 ;  /* 0x000000ffff117224 */ /* 0x000fe200078e0012 */
[----:B------:R-:W-:-:S02]  /*17ab0*/  ISETP.NE.AND P2, PT, R10, R21, PT ;  /* 0x000000150a00720c */ /* 0x000fc40003f45270 */
[----:B----4-:R-:W-:Y:S02]  /*17ac0*/  ISETP.GE.U32.AND P0, PT, R12, R16, PT ;  /* 0x000000100c00720c */ /* 0x010fe40003f06070 */
[----:B-----5:R-:W-:Y:S02]  /*17ad0*/  ISETP.GE.U32.AND P1, PT, R14, R0, PT ;  /* 0x000000000e00720c */ /* 0x020fe40003f26070 */
        /* <DEDUP_REMOVED lines=17> */
[----:B------:R-:W-:-:S07]  /*17bf0*/  SEL R3, R3, R15, !P1 ;  /* 0x0000000f03037207 */ /* 0x000fce0004800000 */
.L_x_3425:
        /* <DEDUP_REMOVED lines=23> */
.L_x_3428:
        /* <DEDUP_REMOVED lines=19> */
.L_x_3429:
[----:B------:R-:W-:Y:S05]  /*17ea0*/  BRA `(.L_x_3430) ;  /* 0x0000000000107947 */ /* 0x000fea0003800000 */
.L_x_3427:
[----:B------:R-:W0:Y:S02]  /*17eb0*/  LDCU.64 UR4, c[0x0][0x770] ;  /* 0x0000ee00ff0477ac */ /* 0x000e240008000a00 */
[----:B0-----:R-:W-:-:S05]  /*17ec0*/  IADD3 R2, P0, PT, R19, UR4, RZ ;  /* 0x0000000413027c10 */ /* 0x001fca000ff1e0ff */
[----:B------:R-:W-:-:S05]  /*17ed0*/  IMAD.X R3, RZ, RZ, UR5, P0 ;  /* 0x00000005ff037e24 */ /* 0x000fca00080e06ff */
[----:B------:R0:W-:Y:S03]  /*17ee0*/  STG.E.64 desc[UR36][R2.64], R16 ;  /* 0x0000001002007986 */ /* 0x0001e6000c101b24 */
.L_x_3430:
[----:B------:R-:W1:Y:S02]  /*17ef0*/  LDCU.64 UR4, c[0x0][0x770] ;  /* 0x0000ee00ff0477ac */ /* 0x000e640008000a00 */
[----:B-1----:R-:W-:-:S05]  /*17f00*/  IADD3 R22, P0, PT, R22, UR4, RZ ;  /* 0x0000000416167c10 */ /* 0x002fca000ff1e0ff */
[----:B------:R-:W-:-:S05]  /*17f10*/  IMAD.X R23, RZ, RZ, UR5, P0 ;  /* 0x00000005ff177e24 */ /* 0x000fca00080e06ff */
[----:B------:R-:W-:Y:S01]  /*17f20*/  STG.E.64 desc[UR36][R22.64], R24 ;  /* 0x0000001816007986 */ /* 0x000fe2000c101b24 */
[----:B------:R-:W-:Y:S05]  /*17f30*/  EXIT ;  /* 0x000000000000794d */ /* 0x000fea0003800000 */
.L_x_3426:
[----:B------:R-:W-:Y:S04]  /*17f40*/  STG.E.64 desc[UR36][R4.64+0x8], R16 ;  /* 0x0000081004007986 */ /* 0x000fe8000c101b24 */
[----:B------:R-:W-:Y:S04]  /*17f50*/  STG.E.64 desc[UR36][R4.64+0x18], R24 ;  /* 0x0000181804007986 */ /* 0x000fe8000c101b24 */
[----:B------:R-:W-:Y:S04]  /*17f60*/  STG.E.U8 desc[UR36][R4.64], R9 ;  /* 0x0000000904007986 */ /* 0x000fe8000c101124 */
[----:B------:R-:W-:Y:S01]  /*17f70*/  STG.E.U8 desc[UR36][R4.64+0x10], R11 ;  /* 0x0000100b04007986 */ /* 0x000fe2000c101124 */
[----:B------:R-:W-:Y:S05]  /*17f80*/  EXIT ;  /* 0x000000000000794d */ /* 0x000fea0003800000 */
.L_x_3392:
        /* <DEDUP_REMOVED lines=13> */
[----:B------:R-:W2:Y:S02]  /*18060*/  @P3 LDC.64 R6, c[0x0][0x798] ;  /* 0x0001e600ff063b82 */ /* 0x000ea40000000a00 */
[-C--:B--2---:R-:W-:Y:S02]  /*18070*/  @P3 IADD3 R18, P1, PT, R18, R6.reuse, RZ ;  /* 0x0000000612123210 */ /* 0x084fe40007f3e0ff */
[----:B01----:R-:W-:-:S03]  /*18080*/  @P3 IADD3 R28, P2, PT, R28, R6, RZ ;  /* 0x000000061c1c3210 */ /* 0x003fc60007f5e0ff */
        /* <DEDUP_REMOVED lines=20> */
.L_x_3433:
[----:B------:R-:W-:Y:S01]  /*181d0*/  CS2R R28, SRZ ;  /* 0x00000000001c7805 */ /* 0x000fe2000001ff00 */
[----:B------:R-:W-:Y:S02]  /*181e0*/  IMAD.MOV.U32 R18, RZ, RZ, RZ ;  /* 0x000000ffff127224 */ /* 0x000fe400078e00ff */
[----:B------:R-:W-:-:S07]  /*181f0*/  IMAD.MOV.U32 R9, RZ, RZ, RZ ;  /* 0x000000ffff097224 */ /* 0x000fce00078e00ff */
.L_x_3432:
        /* <DEDUP_REMOVED lines=24> */
.L_x_3436:
        /* <DEDUP_REMOVED lines=19> */
.L_x_3437:
[----:B------:R-:W-:Y:S05]  /*184b0*/  BRA `(.L_x_3438) ;  /* 0x0000000000107947 */ /* 0x000fea0003800000 */
.L_x_3435:
[----:B------:R-:W0:Y:S02]  /*184c0*/  LDCU.64 UR4, c[0x0][0x770] ;  /* 0x0000ee00ff0477ac */ /* 0x000e240008000a00 */
[----:B0-----:R-:W-:-:S05]  /*184d0*/  IADD3 R2, P0, PT, R19, UR4, RZ ;  /* 0x0000000413027c10 */ /* 0x001fca000ff1e0ff */
[----:B------:R-:W-:-:S05]  /*184e0*/  IMAD.X R3, RZ, RZ, UR5, P0 ;  /* 0x00000005ff037e24 */ /* 0x000fca00080e06ff */
[----:B------:R0:W-:Y:S03]  /*184f0*/  STG.E.64 desc[UR36][R2.64], R16 ;  /* 0x0000001002007986 */ /* 0x0001e6000c101b24 */
.L_x_3438:
[----:B------:R-:W1:Y:S02]  /*18500*/  LDCU.64 UR4, c[0x0][0x770] ;  /* 0x0000ee00ff0477ac */ /* 0x000e640008000a00 */
[----:B-1----:R-:W-:-:S05]  /*18510*/  IADD3 R24, P0, PT, R24, UR4, RZ ;  /* 0x0000000418187c10 */ /* 0x002fca000ff1e0ff */
[----:B------:R-:W-:-:S05]  /*18520*/  IMAD.X R25, RZ, RZ, UR5, P0 ;  /* 0x00000005ff197e24 */ /* 0x000fca00080e06ff */
[----:B------:R-:W-:Y:S01]  /*18530*/  STG.E.64 desc[UR36][R24.64], R28 ;  /* 0x0000001c18007986 */ /* 0x000fe2000c101b24 */
[----:B------:R-:W-:Y:S05]  /*18540*/  EXIT ;  /* 0x000000000000794d */ /* 0x000fea0003800000 */
.L_x_3434:
        /* <DEDUP_REMOVED lines=16> */
.L_x_3439:
        /* <DEDUP_REMOVED lines=15> */
.L_x_3440:
[----:B------:R-:W-:Y:S05]  /*18740*/  EXIT ;  /* 0x000000000000794d */ /* 0x000fea0003800000 */
.L_x_3431:
        /* <DEDUP_REMOVED lines=8> */
[C---:B------:R-:W-:Y:S02]  /*187d0*/  LOP3.LUT R17, R26.reuse, 0xff, RZ, 0xc0, !PT ;  /* 0x000000ff1a117812 */ /* 0x040fe400078ec0ff */
[----:B------:R-:W-:Y:S02]  /*187e0*/  PRMT R12, R3, 0x8880, RZ ;  /* 0x00008880030c7816 */ /* 0x000fe400000000ff */
[----:B------:R-:W-:Y:S02]  /*187f0*/  PRMT R14, R26, 0x8880, RZ ;  /* 0x000088801a0e7816 */ /* 0x000fe400000000ff */
[----:B--2---:R-:W-:Y:S02]  /*18800*/  LOP3.LUT R2, R0, 0xff, RZ, 0xc0, !PT ;  /* 0x000000ff00027812 */ /* 0x004fe400078ec0ff */
[----:B---3--:R-:W-:Y:S02]  /*18810*/  LOP3.LUT R8, R13, 0xff, RZ, 0xc0, !PT ;  /* 0x000000ff0d087812 */ /* 0x008fe400078ec0ff */
[----:B------:R-:W-:Y:S01]  /*18820*/  ISETP.NE.AND P3, PT, R2, R15, PT ;  /* 0x0000000f0200720c */ /* 0x000fe20003f65270 */
[----:B------:R-:W-:Y:S01]  /*18830*/  IMAD.MOV.U32 R15, RZ, RZ, R12 ;  /* 0x000000ffff0f7224 */ /* 0x000fe200078e000c */
[----:B------:R-:W-:Y:S01]  /*18840*/  ISETP.NE.AND P2, PT, R8, R17, PT ;  /* 0x000000110800720c */ /* 0x000fe20003f45270 */
[----:B------:R-:W-:Y:S01]  /*18850*/  IMAD.MOV.U32 R2, RZ, RZ, R14 ;  /* 0x000000ffff027224 */ /* 0x000fe200078e000e */
        /* <DEDUP_REMOVED lines=20> */
.L_x_3441:
        /* <DEDUP_REMOVED lines=22> */
.L_x_3444:
        /* <DEDUP_REMOVED lines=19> */
.L_x_3445:
[----:B------:R-:W-:Y:S05]  /*18c30*/  BRA `(.L_x_3446) ;  /* 0x0000000000107947 */ /* 0x000fea0003800000 */
.L_x_3443:
[----:B------:R-:W0:Y:S02]  /*18c40*/  LDCU.64 UR4, c[0x0][0x770] ;  /* 0x0000ee00ff0477ac */ /* 0x000e240008000a00 */
[----:B0-----:R-:W-:-:S05]  /*18c50*/  IADD3 R2, P0, PT, R19, UR4, RZ ;  /* 0x0000000413027c10 */ /* 0x001fca000ff1e0ff */
[----:B------:R-:W-:-:S05]  /*18c60*/  IMAD.X R3, RZ, RZ, UR5, P0 ;  /* 0x00000005ff037e24 */ /* 0x000fca00080e06ff */
[----:B------:R0:W-:Y:S03]  /*18c70*/  STG.E.64 desc[UR36][R2.64], R16 ;  /* 0x0000001002007986 */ /* 0x0001e6000c101b24 */
.L_x_3446:
[----:B------:R-:W1:Y:S02]  /*18c80*/  LDCU.64 UR4, c[0x0][0x770] ;  /* 0x0000ee00ff0477ac */ /* 0x000e640008000a00 */
[----:B-1----:R-:W-:-:S05]  /*18c90*/  IADD3 R24, P0, PT, R24, UR4, RZ ;  /* 0x0000000418187c10 */ /* 0x002fca000ff1e0ff */
[----:B------:R-:W-:-:S05]  /*18ca0*/  IMAD.X R25, RZ, RZ, UR5, P0 ;  /* 0x00000005ff197e24 */ /* 0x000fca00080e06ff */
[----:B------:R-:W-:Y:S01]  /*18cb0*/  STG.E.64 desc[UR36][R24.64], R28 ;  /* 0x0000001c18007986 */ /* 0x000fe2000c101b24 */
[----:B------:R-:W-:Y:S05]  /*18cc0*/  EXIT ;  /* 0x000000000000794d */ /* 0x000fea0003800000 */
.L_x_3442:
[----:B------:R-:W-:Y:S04]  /*18cd0*/  STG.E.64 desc[UR36][R4.64+0x8], R16 ;  /* 0x0000081004007986 */ /* 0x000fe8000c101b24 */
[----:B------:R-:W-:Y:S04]  /*18ce0*/  STG.E.64 desc[UR36][R4.64+0x18], R28 ;  /* 0x0000181c04007986 */ /* 0x000fe8000c101b24 */
[----:B------:R-:W-:Y:S04]  /*18cf0*/  STG.E.U8 desc[UR36][R4.64], R3 ;  /* 0x0000000304007986 */ /* 0x000fe8000c101124 */
[----:B------:R-:W-:Y:S01]  /*18d00*/  STG.E.U8 desc[UR36][R4.64+0x10], R26 ;  /* 0x0000101a04007986 */ /* 0x000fe2000c101124 */
[----:B------:R-:W-:Y:S05]  /*18d10*/  EXIT ;  /* 0x000000000000794d */ /* 0x000fea0003800000 */
        .weak           $__internal_16_$__cuda_sm20_div_u64
        .type           $__internal_16_$__cuda_sm20_div_u64,@function
        .size           $__internal_16_$__cuda_sm20_div_u64,(.L_x_6068 - $__internal_16_$__cuda_sm20_div_u64)
$__internal_16_$__cuda_sm20_div_u64:
        /* <DEDUP_REMOVED lines=68> */
[----:B------:R-:W-:Y:S06]  /*19160*/  RET.REL.NODEC R4 `(_ZN2at6native13reduce_kernelILi256ELi2ENS0_8ReduceOpIaNS0_9ArgMaxOpsIaEEjlLi4ELi4EEEEEvT1_) ;  /* 0xfffffe6c04a47950 */ /* 0x000fec0003c3ffff */
.L_x_3447:
        /* <DEDUP_REMOVED lines=9> */
.L_x_6068:


//--------------------- .text._ZN2at6native13reduce_kernelILi128ELi4ENS0_8ReduceOpIaNS0_9ArgMaxOpsIaEEjlLi4ELi4EEEEEvT1_ --------------------------
	.section	.text._ZN2at6native13reduce_kernelILi128ELi4ENS0_8ReduceOpIaNS0_9ArgMaxOpsIaEEjlLi4ELi4EEEEEvT1_,"ax",@progbits
	.align	128
        .global         _ZN2at6native13reduce_kernelILi128ELi4ENS0_8ReduceOpIaNS0_9ArgMaxOpsIaEEjlLi4ELi4EEEEEvT1_
        .type           _ZN2at6native13reduce_kernelILi128ELi4ENS0_8ReduceOpIaNS0_9ArgMaxOpsIaEEjlLi4ELi4EEEEEvT1_,@function
        .size           _ZN2at6native13reduce_kernelILi128ELi4ENS0_8ReduceOpIaNS0_9ArgMaxOpsIaEEjlLi4ELi4EEEEEvT1_,(.L_x_6069 - _ZN2at6native13reduce_kernelILi128ELi4ENS0_8ReduceOpIaNS0_9ArgMaxOpsIaEEjlLi4ELi4EEEEEvT1_)
        .other          _ZN2at6native13reduce_kernelILi128ELi4ENS0_8ReduceOpIaNS0_9ArgMaxOpsIaEEjlLi4ELi4EEEEEvT1_,@"STO_CUDA_ENTRY STV_DEFAULT"
_ZN2at6native13reduce_kernelILi128ELi4ENS0_8ReduceOpIaNS0_9ArgMaxOpsIaEEjlLi4ELi4EEEEEvT1_:
.text._ZN2at6native13reduce_kernelILi128ELi4ENS0_8ReduceOpIaNS0_9ArgMaxOpsIaEEjlLi4ELi4EEEEEvT1_:
[----:B------:R-:W0:Y:S01]  /*0000*/  LDC R1, c[0x0][0x37c] ;  /* 0x0000df00ff017b82 */ /* 0x000e220000000800 */
[----:B------:R-:W1:Y:S01]  /*0010*/  S2R R17, SR_TID.X ;  /* 0x0000000000117919 */ /* 0x000e620000002100 */
[----:B------:R-:W1:Y:S06]  /*0020*/  LDCU.128 UR8, c[0x0][0x3b0] ;  /* 0x00007600ff0877ac */ /* 0x000e6c0008000c00 */
[----:B------:R-:W2:Y:S01]  /*0030*/  S2UR UR5, SR_CTAID.X ;  /* 0x00000000000579c3 */ /* 0x000ea20000002500 */
[----:B------:R-:W3:Y:S01]  /*0040*/  S2R R2, SR_TID.Y ;  /* 0x0000000000027919 */ /* 0x000ee20000002200 */
[----:B------:R-:W4:Y:S01]  /*0050*/  LDCU UR4, c[0x0][0x56c] ;  /* 0x0000ad80ff0477ac */ /* 0x000f220008000800 */
[----:B------:R-:W5:Y:S01]  /*0060*/  S2R R24, SR_CTAID.Y ;  /* 0x0000000000187919 */ /* 0x000f620000002600 */
[----:B------:R-:W3:Y:S04]  /*0070*/  LDCU UR6, c[0x0][0x3c0] ;  /* 0x00007800ff0677ac */ /* 0x000ee80008000800 */
        /* <DEDUP_REMOVED lines=8> */
[----:B------:R-:W-:-:S02]  /*0100*/  IMAD.MOV.U32 R3, RZ, RZ, RZ ;  /* 0x000000ffff037224 */ /* 0x000fc400078e00ff */
        /* <DEDUP_REMOVED lines=279> */
.L_x_3448:
        /* <DEDUP_REMOVED lines=10> */
[----:B------:R-:W-:Y:S02]  /*1320*/  PRMT R11, RZ, 0x7610, R11 ;  /* 0x00007610ff0b7816 */ /* 0x000fe4000000000b */
[----:B------:R-:W-:Y:S02]  /*1330*/  CS2R R38, SRZ ;  /* 0x0000000000267805 */ /* 0x000fe4000001ff00 */
[----:B------:R-:W-:Y:S01]  /*1340*/  PRMT R7, RZ, 0x7610, R7 ;  /* 0x00007610ff077816 */ /* 0x000fe20000000007 */
        /* <DEDUP_REMOVED lines=30> */
.L_x_3452:
        /* <DEDUP_REMOVED lines=18> */
[----:B------:R-:W-:Y:S01]  /*1650*/  IMAD.MOV.U32 R33, RZ, RZ, R28 ;  /* 0x000000ffff217224 */ /* 0x000fe200078e001c */
[----:B------:R-:W-:-:S04]  /*1660*/  IADD3 R22, P1, PT, R3, R22, RZ ;  /* 0x0000001603167210 */ /* 0x000fc80007f3e0ff */
[----:B------:R-:W-:-:S07]  /*1670*/  LEA.HI.X.SX32 R23, R3, R23, 0x1, P1 ;  /* 0x0000001703177211 */ /* 0x000fce00008f0eff */
        /* <DEDUP_REMOVED lines=32> */
.L_x_3456:
[----:B------:R-:W-:Y:S05]  /*1880*/  BSYNC.RECONVERGENT B1 ;  /* 0x0000000000017941 */ /* 0x000fea0003800200 */
.L_x_3455:
[----:B------:R-:W0:Y:S01]  /*1890*/  LDC R25, c[0x0][0x39c] ;  /* 0x0000e700ff197b82 */ /* 0x000e220000000800 */
[----:B------:R-:W-:Y:S02]  /*18a0*/  IADD3 R22, P0, PT, R22, 0x4, RZ ;  /* 0x0000000416167810 */ /* 0x000fe40007f1e0ff */
[----:B------:R-:W-:-:S03]  /*18b0*/  IADD3 R3, PT, PT, -R8, 0x4, RZ ;  /* 0x0000000408037810 */ /* 0x000fc60007ffe1ff */
[----:B------:R-:W-:Y:S01]  /*18c0*/  IMAD.X R23, RZ, RZ, R23, P0 ;  /* 0x000000ffff177224 */ /* 0x000fe200000e0617 */
[----:B0-----:R-:W-:-:S07]  /*18d0*/  IADD3 R25, PT, PT, R8, -0x4, R25 ;  /* 0xfffffffc08197810 */ /* 0x001fce0007ffe019 */
.L_x_3454:
[----:B------:R-:W-:Y:S05]  /*18e0*/  BSYNC.RECONVERGENT B0 ;  /* 0x0000000000007941 */ /* 0x000fea0003800200 */
.L_x_3453:
[----:B------:R-:W0:Y:S01]  /*18f0*/  LDC.64 R4, c[0x0][0x3b0] ;  /* 0x0000ec00ff047b82 */ /* 0x000e220000000a00 */
[----:B------:R-:W-:Y:S01]  /*1900*/  BSSY.RECONVERGENT B0, `(.L_x_3457) ;  /* 0x0000069000007945 */ /* 0x000fe20003800200 */
[----:B------:R-:W-:Y:S01]  /*1910*/  PRMT R9, R11, 0x7610, R9 ;  /* 0x000076100b097816 */ /* 0x000fe20000000009 */
[----:B------:R-:W-:Y:S02]  /*1920*/  IMAD.MOV.U32 R30, RZ, RZ, R26 ;  /* 0x000000ffff1e7224 */ /* 0x000fe400078e001a */
[----:B------:R-:W-:-:S03]  /*1930*/  IMAD.MOV.U32 R32, RZ, RZ, R28 ;  /* 0x000000ffff207224 */ /* 0x000fc600078e001c */
        /* <DEDUP_REMOVED lines=11> */
[----:B------:R-:W-:Y:S02]  /*19f0*/  ISETP.GE.U32.AND P2, PT, R6, R25, PT ;  /* 0x000000190600720c */ /* 0x000fe40003f46070 */
[----:B------:R-:W-:-:S11]  /*1a00*/  PRMT R6, R11, 0x7610, R6 ;  /* 0x000076100b067816 */ /* 0x000fd60000000006 */
[----:B------:R-:W-:Y:S05]  /*1a10*/  @P2 BRA `(.L_x_3458) ;  /* 0x00000004005c2947 */ /* 0x000fea0003800000 */
[----:B------:R-:W-:Y:S01]  /*1a20*/  IMAD.MOV.U32 R8, RZ, RZ, R4 ;  /* 0x000000ffff087224 */ /* 0x000fe200078e0004 */
[C---:B------:R-:W-:Y:S01]  /*1a30*/  PRMT R9, R6.reuse, 0x7610, R9 ;  /* 0x0000761006097816 */ /* 0x040fe20000000009 */
[----:B------:R-:W-:Y:S01]  /*1a40*/  IMAD.MOV.U32 R30, RZ, RZ, R26 ;  /* 0x000000ffff1e7224 */ /* 0x000fe200078e001a */
[----:B------:R-:W-:Y:S01]  /*1a50*/  PRMT R11, R6, 0x7610, R11 ;  /* 0x00007610060b7816 */ /* 0x000fe2000000000b */
[----:B------:R-:W-:-:S07]  /*1a60*/  IMAD.MOV.U32 R32, RZ, RZ, R28 ;  /* 0x000000ffff207224 */ /* 0x000fce00078e001c */
.L_x_3459:
[----:B------:R-:W-:Y:S01]  /*1a70*/  IMAD.WIDE.U32 R4, R7, 0x4, R22 ;  /* 0x0000000407047825 */ /* 0x000fe200078e0016 */
[C---:B------:R-:W-:Y:S01]  /*1a80*/  PRMT R15, R0.reuse, 0x8880, RZ ;  /* 0x00008880000f7816 */ /* 0x040fe200000000ff */
[----:B------:R-:W0:Y:S04]  /*1a90*/  LDCU UR4, c[0x0][0x3a4] ;  /* 0x00007480ff0477ac */ /* 0x000e280008000800 */
[----:B------:R-:W2:Y:S01]  /*1aa0*/  LDG.E R4, desc[UR36][R4.64] ;  /* 0x0000002404047981 */ /* 0x000ea2000c1e1900 */
[----:B------:R-:W-:Y:S02]  /*1ab0*/  LOP3.LUT R12, R0, 0xff, RZ, 0xc0, !PT ;  /* 0x000000ff000c7812 */ /* 0x000fe400078ec0ff */
[----:B------:R-:W-:Y:S02]  /*1ac0*/  PRMT R14, R11, 0x8880, RZ ;  /* 0x000088800b0e7816 */ /* 0x000fe400000000ff */
[----:B------:R-:W-:Y:S01]  /*1ad0*/  PRMT R20, R6, 0x8880, RZ ;  /* 0x0000888006147816 */ /* 0x000fe200000000ff */
[----:B0-----:R-:W-:Y:S01]  /*1ae0*/  VIADD R7, R7, UR4 ;  /* 0x0000000407077c36 */ /* 0x001fe20008000000 */
[----:B--2---:R-:W-:-:S02]  /*1af0*/  SGXT R10, R4, 0x8 ;  /* 0x00000008040a781a */ /* 0x004fc40000000200 */
[----:B------:R-:W-:Y:S02]  /*1b00*/  LOP3.LUT R13, R4, 0xff, RZ, 0xc0, !PT ;  /* 0x000000ff040d7812 */ /* 0x000fe400078ec0ff */
[----:B------:R-:W-:Y:S02]  /*1b10*/  SHF.R.S32.HI R5, RZ, 0x8, R4 ;  /* 0x00000008ff057819 */ /* 0x000fe40000011404 */
[----:B------:R-:W-:Y:S01]  /*1b20*/  ISETP.GT.AND P5, PT, R15, R10, PT ;  /* 0x0000000a0f00720c */ /* 0x000fe20003fa4270 */
[----:B------:R-:W-:Y:S01]  /*1b30*/  IMAD.IADD R10, R8, 0x1, R3 ;  /* 0x00000001080a7824 */ /* 0x000fe200078e0203 */
[----:B------:R-:W-:Y:S02]  /*1b40*/  ISETP.NE.AND P3, PT, R12, R13, PT ;  /* 0x0000000d0c00720c */ /* 0x000fe40003f65270 */
[----:B------:R-:W-:Y:S01]  /*1b50*/  SGXT R5, R5, 0x8 ;  /* 0x000000080505781a */ /* 0x000fe20000000200 */
[----:B------:R-:W-:Y:S01]  /*1b60*/  VIADD R21, R10, 0x3 ;  /* 0x000000030a157836 */ /* 0x000fe20000000000 */
[----:B------:R-:W-:-:S02]  /*1b70*/  LOP3.LUT R8, R11, 0xff, RZ, 0xc0, !PT ;  /* 0x000000ff0b087812 */ /* 0x000fc400078ec0ff */
[C---:B------:R-:W-:Y:S02]  /*1b80*/  PRMT R13, R4.reuse, 0x7771, RZ ;  /* 0x00007771040d7816 */ /* 0x040fe400000000ff */
[----:B------:R-:W-:Y:S02]  /*1b90*/  ISETP.GE.U32.AND P4, PT, R31, R10, PT ;  /* 0x0000000a1f00720c */ /* 0x000fe40003f86070 */
[----:B------:R-:W-:Y:S02]  /*1ba0*/  PRMT R15, R4, 0x7772, RZ ;  /* 0x00007772040f7816 */ /* 0x000fe400000000ff */
[----:B------:R-:W-:Y:S02]  /*1bb0*/  LOP3.LUT R12, R9, 0xff, RZ, 0xc0, !PT ;  /* 0x000000ff090c7812 */ /* 0x000fe400078ec0ff */
[----:B------:R-:W-:Y:S02]  /*1bc0*/  ISETP.GT.AND P6, PT, R14, R5, PT ;  /* 0x000000050e00720c */ /* 0x000fe40003fc4270 */
[----:B------:R-:W-:-:S02]  /*1bd0*/  SHF.R.S32.HI R5, RZ, 0x10, R4 ;  /* 0x00000010ff057819 */ /* 0x000fc40000011404 */
[----:B------:R-:W-:Y:S01]  /*1be0*/  ISETP.NE.AND P1, PT, R8, R13, PT ;  /* 0x0000000d0800720c */ /* 0x000fe20003f25270 */
[----:B------:R-:W-:Y:S01]  /*1bf0*/  VIADD R13, R10, 0x1 ;  /* 0x000000010a0d7836 */ /* 0x000fe20000000000 */
[----:B------:R-:W-:Y:S02]  /*1c00*/  ISETP.GE.AND.EX P4, PT, R33, RZ, PT, P4 ;  /* 0x000000ff2100720c */ /* 0x000fe40003f86340 */
[----:B------:R-:W-:Y:S02]  /*1c10*/  ISETP.NE.AND P2, PT, R12, R15, PT ;  /* 0x0000000f0c00720c */ /* 0x000fe40003f45270 */
[----:B------:R-:W-:Y:S02]  /*1c20*/  PRMT R12, R9, 0x8880, RZ ;  /* 0x00008880090c7816 */ /* 0x000fe400000000ff */
[----:B------:R-:W-:Y:S02]  /*1c30*/  SGXT R5, R5, 0x8 ;  /* 0x000000080505781a */ /* 0x000fe40000000200 */
[----:B------:R-:W-:-:S02]  /*1c40*/  PRMT R14, R4, 0x7773, RZ ;  /* 0x00007773040e7816 */ /* 0x000fc400000000ff */
[----:B------:R-:W-:Y:S02]  /*1c50*/  SEL R8, RZ, 0xffffffff, !P4 ;  /* 0xffffffffff087807 */ /* 0x000fe40006000000 */
[----:B------:R-:W-:Y:S02]  /*1c60*/  ISETP.GE.U32.AND P4, PT, R26, R13, PT ;  /* 0x0000000d1a00720c */ /* 0x000fe40003f86070 */
[----:B------:R-:W-:Y:S02]  /*1c70*/  @P3 SEL R8, RZ, 0xffffffff, P5 ;  /* 0xffffffffff083807 */ /* 0x000fe40002800000 */
[----:B------:R-:W-:Y:S01]  /*1c80*/  ISETP.GT.AND P3, PT, R12, R5, PT ;  /* 0x000000050c00720c */ /* 0x000fe20003f64270 */
[----:B------:R-:W-:Y:S01]  /*1c90*/  IMAD.MOV.U32 R12, RZ, RZ, R14 ;  /* 0x000000ffff0c7224 */ /* 0x000fe200078e000e */
[----:B------:R-:W-:Y:S01]  /*1ca0*/  LOP3.LUT R5, R6, 0xff, RZ, 0xc0, !PT ;  /* 0x000000ff06057812 */ /* 0x000fe200078ec0ff */
[----:B------:R-:W-:Y:S01]  /*1cb0*/  VIADD R14, R10, 0x2 ;  /* 0x000000020a0e7836 */ /* 0x000fe20000000000 */
[----:B------:R-:W-:-:S02]  /*1cc0*/  ISETP.GE.AND.EX P5, PT, R28, RZ, PT, P4 ;  /* 0x000000ff1c00720c */ /* 0x000fc40003fa6340 */
[----:B------:R-:W-:Y:S02]  /*1cd0*/  ISETP.NE.AND P4, PT, R5, R12, PT ;  /* 0x0000000c0500720c */ /* 0x000fe40003f85270 */
[----:B------:R-:W-:Y:S02]  /*1ce0*/  SEL R12, RZ, 0xffffffff, !P5 ;  /* 0xffffffffff0c7807 */ /* 0x000fe40006800000 */
[----:B------:R-:W-:Y:S02]  /*1cf0*/  @P1 SEL R12, RZ, 0xffffffff, P6 ;  /* 0xffffffffff0c1807 */ /* 0x000fe40003000000 */
[----:B------:R-:W-:Y:S02]  /*1d00*/  LOP3.LUT R8, R8, 0x1, RZ, 0xc0, !PT ;  /* 0x0000000108087812 */ /* 0x000fe400078ec0ff */
[----:B------:R-:W-:Y:S02]  /*1d10*/  ISETP.GE.U32.AND P1, PT, R30, R14, PT ;  /* 0x0000000e1e00720c */ /* 0x000fe40003f26070 */
[----:B------:R-:W-:-:S02]  /*1d20*/  SHF.R.S32.HI R5, RZ, 0x18, R4 ;  /* 0x00000018ff057819 */ /* 0x000fc40000011404 */
[----:B------:R-:W-:Y:S01]  /*1d30*/  ISETP.NE.U32.AND P5, PT, R8, 0x1, PT ;  /* 0x000000010800780c */ /* 0x000fe20003fa5070 */
[----:B------:R-:W-:Y:S01]  /*1d40*/  IMAD.SHL.U32 R8, R7, 0x4, RZ ;  /* 0x0000000407087824 */ /* 0x000fe200078e00ff */
[----:B------:R-:W-:Y:S02]  /*1d50*/  ISETP.GE.U32.AND P6, PT, R38, R21, PT ;  /* 0x000000152600720c */ /* 0x000fe40003fc6070 */
[----:B------:R-:W-:Y:S01]  /*1d60*/  ISETP.GE.AND.EX P1, PT, R32, RZ, PT, P1 ;  /* 0x000000ff2000720c */ /* 0x000fe20003f26310 */
[----:B------:R-:W-:Y:S01]  /*1d70*/  VIADD R24, R8, 0x3 ;  /* 0x0000000308187836 */ /* 0x000fe20000000000 */
[----:B------:R-:W-:Y:S02]  /*1d80*/  SGXT R5, R5, 0x8 ;  /* 0x000000080505781a */ /* 0x000fe40000000200 */
[----:B------:R-:W-:Y:S02]  /*1d90*/  ISETP.GE.AND.EX P6, PT, R39, RZ, PT, P6 ;  /* 0x000000ff2700720c */ /* 0x000fe40003fc6360 */
[----:B------:R-:W-:-:S02]  /*1da0*/  SEL R15, RZ, 0xffffffff, !P1 ;  /* 0xffffffffff0f7807 */ /* 0x000fc40004800000 */
[----:B------:R-:W-:Y:S02]  /*1db0*/  ISETP.GT.AND P1, PT, R20, R5, PT ;  /* 0x000000051400720c */ /* 0x000fe40003f24270 */
[----:B------:R-:W-:Y:S02]  /*1dc0*/  SEL R20, RZ, 0xffffffff, !P6 ;  /* 0xffffffffff147807 */ /* 0x000fe40007000000 */
[----:B------:R-:W-:Y:S02]  /*1dd0*/  @P4 SEL R20, RZ, 0xffffffff, P1 ;  /* 0xffffffffff144807 */ /* 0x000fe40000800000 */
[----:B------:R-:W-:Y:S02]  /*1de0*/  ISETP.GE.U32.AND P6, PT, R24, R25, PT ;  /* 0x000000191800720c */ /* 0x000fe40003fc6070 */
[----:B------:R-:W-:Y:S02]  /*1df0*/  PRMT R5, R4, 0x7770, RZ ;  /* 0x0000777004057816 */ /* 0x000fe400000000ff */
[----:B------:R-:W-:-:S02]  /*1e00*/  @P2 SEL R15, RZ, 0xffffffff, P3 ;  /* 0xffffffffff0f2807 */ /* 0x000fc40001800000 */
[----:B------:R-:W-:Y:S02]  /*1e10*/  LOP3.LUT R20, R20, 0x1, RZ, 0xc0, !PT ;  /* 0x0000000114147812 */ /* 0x000fe400078ec0ff */
[----:B------:R-:W-:Y:S02]  /*1e20*/  SEL R31, R10, R31, !P5 ;  /* 0x0000001f0a1f7207 */ /* 0x000fe40006800000 */
[----:B------:R-:W-:Y:S02]  /*1e30*/  LOP3.LUT R10, R12, 0x1, RZ, 0xc0, !PT ;  /* 0x000000010c0a7812 */ /* 0x000fe400078ec0ff */
[----:B------:R-:W-:Y:S02]  /*1e40*/  SEL R12, R5, R0, !P5 ;  /* 0x00000000050c7207 */ /* 0x000fe40006800000 */
[----:B------:R-:W-:Y:S02]  /*1e50*/  LOP3.LUT R15, R15, 0x1, RZ, 0xc0, !PT ;  /* 0x000000010f0f7812 */ /* 0x000fe400078ec0ff */
[----:B------:R-:W-:-:S02]  /*1e60*/  ISETP.NE.U32.AND P3, PT, R20, 0x1, PT ;  /* 0x000000011400780c */ /* 0x000fc40003f65070 */
[----:B------:R-:W-:Y:S02]  /*1e70*/  PRMT R5, R4, 0x7773, RZ ;  /* 0x0000777304057816 */ /* 0x000fe400000000ff */
[----:B------:R-:W-:Y:S02]  /*1e80*/  ISETP.NE.U32.AND P1, PT, R10, 0x1, PT ;  /* 0x000000010a00780c */ /* 0x000fe40003f25070 */
[C---:B------:R-:W-:Y:S02]  /*1e90*/  PRMT R0, R4.reuse, 0x7771, RZ ;  /* 0x0000777104007816 */ /* 0x040fe400000000ff */
[----:B------:R-:W-:Y:S02]  /*1ea0*/  ISETP.NE.U32.AND P2, PT, R15, 0x1, PT ;  /* 0x000000010f00780c */ /* 0x000fe40003f45070 */
[----:B------:R-:W-:Y:S02]  /*1eb0*/  PRMT R10, R4, 0x7772, RZ ;  /* 0x00007772040a7816 */ /* 0x000fe400000000ff */
[----:B------:R-:W-:-:S02]  /*1ec0*/  SEL R5, R5, R6, !P3 ;  /* 0x0000000605057207 */ /* 0x000fc40005800000 */
[----:B------:R-:W-:Y:S02]  /*1ed0*/  SEL R11, R0, R11, !P1 ;  /* 0x0000000b000b7207 */ /* 0x000fe40004800000 */
[----:B------:R-:W-:Y:S02]  /*1ee0*/  SEL R26, R13, R26, !P1 ;  /* 0x0000001a0d1a7207 */ /* 0x000fe40004800000 */
[----:B------:R-:W-:Y:S02]  /*1ef0*/  SEL R30, R14, R30, !P2 ;  /* 0x0000001e0e1e7207 */ /* 0x000fe40005000000 */
[----:B------:R-:W-:Y:S02]  /*1f00*/  SEL R9, R10, R9, !P2 ;  /* 0x000000090a097207 */ /* 0x000fe40005000000 */
[----:B------:R-:W-:Y:S02]  /*1f10*/  SEL R38, R21, R38, !P3 ;  /* 0x0000002615267207 */ /* 0x000fe40005800000 */
[----:B------:R-:W-:-:S02]  /*1f20*/  SEL R33, R33, RZ, P5 ;  /* 0x000000ff21217207 */ /* 0x000fc40002800000 */
[----:B------:R-:W-:Y:S02]  /*1f30*/  SEL R28, R28, RZ, P1 ;  /* 0x000000ff1c1c7207 */ /* 0x000fe40000800000 */
[----:B------:R-:W-:Y:S02]  /*1f40*/  SEL R32, R32, RZ, P2 ;  /* 0x000000ff20207207 */ /* 0x000fe40001000000 */
[----:B------:R-:W-:Y:S02]  /*1f50*/  PRMT R0, R12, 0x7610, R0 ;  /* 0x000076100c007816 */ /* 0x000fe40000000000 */
[----:B------:R-:W-:Y:S02]  /*1f60*/  SEL R39, R39, RZ, P3 ;  /* 0x000000ff27277207 */ /* 0x000fe40001800000 */
[----:B------:R-:W-:Y:S01]  /*1f70*/  PRMT R6, R5, 0x7610, R6 ;  /* 0x0000761005067816 */ /* 0x000fe20000000006 */
[----:B------:R-:W-:Y:S06]  /*1f80*/  @!P6 BRA `(.L_x_3459) ;  /* 0xfffffff800b8e947 */ /* 0x000fec000383ffff */
.L_x_3458:
[----:B------:R-:W-:Y:S05]  /*1f90*/  BSYNC.RECONVERGENT B0 ;  /* 0x0000000000007941 */ /* 0x000fea0003800200 */
.L_x_3457:
        /* <DEDUP_REMOVED lines=25> */
.L_x_3461:
[----:B------:R-:W-:Y:S05]  /*2130*/  BSYNC.RECONVERGENT B0 ;  /* 0x0000000000007941 */ /* 0x000fea0003800200 */
.L_x_3460:
[C---:B------:R-:W-:Y:S02]  /*2140*/  LOP3.LUT R3, R11.reuse, 0xff, RZ, 0xc0, !PT ;  /* 0x000000ff0b037812 */ /* 0x040fe400078ec0ff */
[----:B------:R-:W-:Y:S02]  /*2150*/  CS2R R20, SRZ ;  /* 0x0000000000147805 */ /* 0x000fe4000001ff00 */
[C---:B------:R-:W-:Y:S02]  /*2160*/  LOP3.LUT R4, R0.reuse, 0xff, RZ, 0xc0, !PT ;  /* 0x000000ff00047812 */ /* 0x040fe400078ec0ff */
[----:B------:R-:W-:Y:S02]  /*2170*/  PRMT R5, R11, 0x8880, RZ ;  /* 0x000088800b057816 */ /* 0x000fe400000000ff */
[----:B------:R-:W-:Y:S02]  /*2180*/  PRMT R7, R0, 0x8880, RZ ;  /* 0x0000888000077816 */ /* 0x000fe400000000ff */
[----:B------:R-:W-:Y:S01]  /*2190*/  ISETP.NE.AND P1, PT, R4, R3, PT ;  /* 0x000000030400720c */ /* 0x000fe20003f25270 */
[----:B------:R-:W-:Y:S01]  /*21a0*/  IMAD.MOV.U32 R3, RZ, RZ, R5 ;  /* 0x000000ffff037224 */ /* 0x000fe200078e0005 */
[----:B------:R-:W-:Y:S01]  /*21b0*/  ISETP.GE.U32.AND P0, PT, R31, R26, PT ;  /* 0x0000001a1f00720c */ /* 0x000fe20003f06070 */
[----:B------:R-:W-:Y:S01]  /*21c0*/  IMAD.MOV.U32 R4, RZ, RZ, R7 ;  /* 0x000000ffff047224 */ /* 0x000fe200078e0007 */
[----:B------:R-:W-:-:S02]  /*21d0*/  PRMT R13, RZ, 0x7610, R13 ;  /* 0x00007610ff0d7816 */ /* 0x000fc4000000000d */
[----:B------:R-:W-:Y:S02]  /*21e0*/  ISETP.GE.AND.EX P0, PT, R33, R28, PT, P0 ;  /* 0x0000001c2100720c */ /* 0x000fe40003f06300 */
[----:B------:R-:W-:Y:S02]  /*21f0*/  ISETP.GT.AND P2, PT, R4, R3, PT ;  /* 0x000000030400720c */ /* 0x000fe40003f44270 */
[----:B------:R-:W-:Y:S02]  /*2200*/  SEL R3, RZ, 0xffffffff, !P0 ;  /* 0xffffffffff037807 */ /* 0x000fe40004000000 */
[----:B------:R-:W-:Y:S02]  /*2210*/  LOP3.LUT R4, R9, 0xff, RZ, 0xc0, !PT ;  /* 0x000000ff09047812 */ /* 0x000fe400078ec0ff */
[----:B------:R-:W-:-:S04]  /*2220*/  @P1 SEL R3, RZ, 0xffffffff, P2 ;  /* 0xffffffffff031807 */ /* 0x000fc80001000000 */
        /* <DEDUP_REMOVED lines=14> */
[----:B------:R-:W-:Y:S02]  /*2310*/  PRMT R11, RZ, 0x7610, R11 ;  /* 0x00007610ff0b7816 */ /* 0x000fe4000000000b */
        /* <DEDUP_REMOVED lines=14> */
[----:B------:R-:W-:-:S04]  /*2400*/  @P1 SEL R0, RZ, 0xffffffff, P2 ;  /* 0xffffffffff001807 */ /* 0x000fc80001000000 */
[----:B------:R-:W-:-:S04]  /*2410*/  LOP3.LUT R0, R0, 0x1, RZ, 0xc0, !PT ;  /* 0x0000000100007812 */ /* 0x000fc800078ec0ff */
[----:B------:R-:W-:-:S04]  /*2420*/  ISETP.NE.U32.AND P0, PT, R0, 0x1, PT ;  /* 0x000000010000780c */ /* 0x000fc80003f05070 */
[----:B------:R-:W-:Y:S02]  /*2430*/  SEL R6, R6, R9, !P0 ;  /* 0x0000000906067207 */ /* 0x000fe40004000000 */
[----:B------:R-:W-:Y:S02]  /*2440*/  CS2R R8, SRZ ;  /* 0x0000000000087805 */ /* 0x000fe4000001ff00 */
[----:B------:R-:W-:Y:S02]  /*2450*/  SEL R38, R38, R5, !P0 ;  /* 0x0000000526267207 */ /* 0x000fe40004000000 */
[----:B------:R-:W-:Y:S02]  /*2460*/  SEL R39, R39, R4, !P0 ;  /* 0x0000000427277207 */ /* 0x000fe40004000000 */
[----:B------:R-:W-:Y:S01]  /*2470*/  PRMT R7, R6, 0x7610, R7 ;  /* 0x0000761006077816 */ /* 0x000fe20000000007 */
[----:B------:R-:W-:Y:S06]  /*2480*/  BRA `(.L_x_3450) ;  /* 0x0000012c00a87947 */ /* 0x000fec0003800000 */
.L_x_3451:
        /* <DEDUP_REMOVED lines=28> */
[----:B------:R-:W-:Y:S02]  /*2650*/  IMAD.U32 R58, RZ, RZ, UR4 ;  /* 0x00000004ff3a7e24 */ /* 0x000fe4000f8e00ff */
        /* <DEDUP_REMOVED lines=34> */
[--C-:B------:R-:W-:Y:S01]  /*2880*/  IMAD.MOV.U32 R47, RZ, RZ, R8.reuse ;  /* 0x000000ffff2f7224 */ /* 0x100fe200078e0008 */
[C---:B------:R-:W-:Y:S01]  /*2890*/  PRMT R13, R6.reuse, 0x7610, R13 ;  /* 0x00007610060d7816 */ /* 0x040fe2000000000d */
[----:B------:R-:W-:Y:S01]  /*28a0*/  IMAD.MOV.U32 R20, RZ, RZ, R8 ;  /* 0x000000ffff147224 */ /* 0x000fe200078e0008 */
[C---:B------:R-:W-:Y:S01]  /*28b0*/  PRMT R46, R6.reuse, 0x7610, R46 ;  /* 0x00007610062e7816 */ /* 0x040fe2000000002e */
[----:B------:R-:W-:Y:S01]  /*28c0*/  IMAD.MOV.U32 R21, RZ, RZ, R8 ;  /* 0x000000ffff157224 */ /* 0x000fe200078e0008 */
[C---:B------:R-:W-:Y:S01]  /*28d0*/  PRMT R48, R6.reuse, 0x7610, R48 ;  /* 0x0000761006307816 */ /* 0x040fe20000000030 */
[----:B------:R-:W-:Y:S01]  /*28e0*/  IMAD.MOV.U32 R24, RZ, RZ, R8 ;  /* 0x000000ffff187224 */ /* 0x000fe200078e0008 */
        /* <DEDUP_REMOVED lines=34> */
.L_x_3466:
[----:B------:R-:W-:-:S04]  /*2b10*/  LOP3.LUT R65, R38, 0xfffffffc, RZ, 0xc0, !PT ;  /* 0xfffffffc26417812 */ /* 0x000fc800078ec0ff */
[----:B------:R-:W-:-:S05]  /*2b20*/  IADD3 R64, P0, PT, R65, R22, RZ ;  /* 0x0000001641407210 */ /* 0x000fca0007f1e0ff */
[----:B------:R-:W-:-:S05]  /*2b30*/  IMAD.X R65, RZ, RZ, R23, P0 ;  /* 0x000000ffff417224 */ /* 0x000fca00000e0617 */
[----:B------:R0:W2:Y:S01]  /*2b40*/  LDG.E R64, desc[UR36][R64.64] ;  /* 0x0000002440407981 */ /* 0x0000a2000c1e1900 */
[----:B------:R-:W-:-:S05]  /*2b50*/  IMAD.IADD R59, R38, 0x1, R11 ;  /* 0x00000001263b7824 */ /* 0x000fca00078e020b */
[----:B------:R-:W-:-:S04]  /*2b60*/  LOP3.LUT R71, R59, 0xfffffffc, RZ, 0xc0, !PT ;  /* 0xfffffffc3b477812 */ /* 0x000fc800078ec0ff */
[----:B------:R-:W-:-:S05]  /*2b70*/  IADD3 R70, P0, PT, R71, R22, RZ ;  /* 0x0000001647467210 */ /* 0x000fca0007f1e0ff */
[----:B------:R-:W-:-:S05]  /*2b80*/  IMAD.X R71, RZ, RZ, R23, P0 ;  /* 0x000000ffff477224 */ /* 0x000fca00000e0617 */
[----:B------:R1:W3:Y:S01]  /*2b90*/  LDG.E R70, desc[UR36][R70.64] ;  /* 0x0000002446467981 */ /* 0x0002e2000c1e1900 */
[----:B------:R-:W-:-:S05]  /*2ba0*/  IMAD.IADD R62, R59, 0x1, R11 ;  /* 0x000000013b3e7824 */ /* 0x000fca00078e020b */
[----:B------:R-:W-:-:S04]  /*2bb0*/  LOP3.LUT R67, R62, 0xfffffffc, RZ, 0xc0, !PT ;  /* 0xfffffffc3e437812 */ /* 0x000fc800078ec0ff */
[----:B------:R-:W-:-:S05]  /*2bc0*/  IADD3 R66, P0, PT, R67, R22, RZ ;  /* 0x0000001643427210 */ /* 0x000fca0007f1e0ff */
[----:B------:R-:W-:-:S05]  /*2bd0*/  IMAD.X R67, RZ, RZ, R23, P0 ;  /* 0x000000ffff437224 */ /* 0x000fca00000e0617 */
[----:B------:R-:W4:Y:S01]  /*2be0*/  LDG.E R63, desc[UR36][R66.64] ;  /* 0x00000024423f7981 */ /* 0x000f22000c1e1900 */
[----:B------:R-:W-:-:S05]  /*2bf0*/  IMAD.IADD R60, R62, 0x1, R11 ;  /* 0x000000013e3c7824 */ /* 0x000fca00078e020b */
[----:B------:R-:W-:-:S04]  /*2c00*/  LOP3.LUT R5, R60, 0xfffffffc, RZ, 0xc0, !PT ;  /* 0xfffffffc3c057812 */ /* 0x000fc800078ec0ff */
[----:B------:R-:W-:-:S05]  /*2c10*/  IADD3 R4, P0, PT, R5, R22, RZ ;  /* 0x0000001605047210 */ /* 0x000fca0007f1e0ff */
[----:B------:R-:W-:-:S05]  /*2c20*/  IMAD.X R5, RZ, RZ, R23, P0 ;  /* 0x000000ffff057224 */ /* 0x000fca00000e0617 */
[----:B------:R5:W4:Y:S01]  /*2c30*/  LDG.E R4, desc[UR36][R4.64] ;  /* 0x0000002404047981 */ /* 0x000b22000c1e1900 */
[C---:B0-----:R-:W-:Y:S02]  /*2c40*/  LOP3.LUT R65, R58.reuse, 0xff, RZ, 0xc0, !PT ;  /* 0x000000ff3a417812 */ /* 0x041fe400078ec0ff */
[----:B------:R-:W-:Y:S02]  /*2c50*/  ISETP.GE.U32.AND P0, PT, R29, R38, PT ;  /* 0x000000261d00720c */ /* 0x000fe40003f06070 */
[----:B------:R-:W-:Y:S02]  /*2c60*/  PRMT R72, R58, 0x8880, RZ ;  /* 0x000088803a487816 */ /* 0x000fe400000000ff */
[----:B------:R-:W-:Y:S02]  /*2c70*/  ISETP.GE.AND.EX P0, PT, R43, RZ, PT, P0 ;  /* 0x000000ff2b00720c */ /* 0x000fe40003f06300 */
[----:B-1----:R-:W-:Y:S02]  /*2c80*/  PRMT R71, R45, 0x8880, RZ ;  /* 0x000088802d477816 */ /* 0x002fe400000000ff */
[----:B-----5:R-:W-:-:S02]  /*2c90*/  LOP3.LUT R5, R56, 0xff, RZ, 0xc0, !PT ;  /* 0x000000ff38057812 */ /* 0x020fc400078ec0ff */
[----:B------:R-:W-:Y:S02]  /*2ca0*/  PRMT R92, R46, 0x8880, RZ ;  /* 0x000088802e5c7816 */ /* 0x000fe400000000ff */
[C---:B--2---:R-:W-:Y:S02]  /*2cb0*/  LOP3.LUT R68, R64.reuse, 0xff, RZ, 0xc0, !PT ;  /* 0x000000ff40447812 */ /* 0x044fe400078ec0ff */
[C---:B------:R-:W-:Y:S02]  /*2cc0*/  PRMT R66, R64.reuse, 0x7771, RZ ;  /* 0x0000777140427816 */ /* 0x040fe400000000ff */
[----:B------:R-:W-:Y:S02]  /*2cd0*/  ISETP.NE.AND P2, PT, R65, R68, PT ;  /* 0x000000444100720c */ /* 0x000fe40003f45270 */
[----:B------:R-:W-:Y:S02]  /*2ce0*/  LOP3.LUT R65, R57, 0xff, RZ, 0xc0, !PT ;  /* 0x000000ff39417812 */ /* 0x000fe400078ec0ff */
[----:B------:R-:W-:-:S02]  /*2cf0*/  PRMT R67, R64, 0x7773, RZ ;  /* 0x0000777340437816 */ /* 0x000fc400000000ff */
[----:B------:R-:W-:Y:S02]  /*2d00*/  ISETP.NE.AND P5, PT, R65, R66, PT ;  /* 0x000000424100720c */ /* 0x000fe40003fa5270 */
[----:B------:R-:W-:Y:S01]  /*2d10*/  LOP3.LUT R65, R45, 0xff, RZ, 0xc0, !PT ;  /* 0x000000ff2d417812 */ /* 0x000fe200078ec0ff */
[----:B------:R-:W-:Y:S01]  /*2d20*/  IMAD.MOV.U32 R66, RZ, RZ, R67 ;  /* 0x000000ffff427224 */ /* 0x000fe200078e0043 */
[C---:B------:R-:W-:Y:S02]  /*2d30*/  SGXT R61, R64.reuse, 0x8 ;  /* 0x00000008403d781a */ /* 0x040fe40000000200 */
[----:B------:R-:W-:Y:S02]  /*2d40*/  PRMT R68, R64, 0x7772, RZ ;  /* 0x0000777240447816 */ /* 0x000fe400000000ff */
[----:B------:R-:W-:Y:S02]  /*2d50*/  ISETP.NE.AND P1, PT, R65, R66, PT ;  /* 0x000000424100720c */ /* 0x000fe40003f25270 */
[----:B------:R-:W-:-:S02]  /*2d60*/  SHF.R.S32.HI R65, RZ, 0x8, R64 ;  /* 0x00000008ff417819 */ /* 0x000fc40000011440 */
[----:B------:R-:W-:Y:S02]  /*2d70*/  ISETP.GT.AND P4, PT, R72, R61, PT ;  /* 0x0000003d4800720c */ /* 0x000fe40003f84270 */
[----:B------:R-:W-:Y:S02]  /*2d80*/  SEL R66, RZ, 0xffffffff, !P0 ;  /* 0xffffffffff427807 */ /* 0x000fe40004000000 */
[----:B------:R-:W-:Y:S02]  /*2d90*/  ISETP.NE.AND P3, PT, R5, R68, PT ;  /* 0x000000440500720c */ /* 0x000fe40003f65270 */
[----:B------:R-:W-:Y:S02]  /*2da0*/  ISETP.GE.U32.AND P0, PT, R33, R38, PT ;  /* 0x000000262100720c */ /* 0x000fe40003f06070 */
[----:B------:R-:W-:Y:S02]  /*2db0*/  PRMT R68, R57, 0x8880, RZ ;  /* 0x0000888039447816 */ /* 0x000fe400000000ff */
[----:B------:R-:W-:-:S02]  /*2dc0*/  SGXT R65, R65, 0x8 ;  /* 0x000000084141781a */ /* 0x000fc40000000200 */
[----:B------:R-:W-:Y:S02]  /*2dd0*/  @P2 SEL R66, RZ, 0xffffffff, P4 ;  /* 0xffffffffff422807 */ /* 0x000fe40002000000 */
[----:B------:R-:W-:Y:S02]  /*2de0*/  SHF.R.S32.HI R5, RZ, 0x10, R64 ;  /* 0x00000010ff057819 */ /* 0x000fe40000011440 */
[----:B------:R-:W-:Y:S02]  /*2df0*/  ISETP.GE.AND.EX P2, PT, R39, RZ, PT, P0 ;  /* 0x000000ff2700720c */ /* 0x000fe40003f46300 */
[----:B------:R-:W-:Y:S02]  /*2e00*/  ISETP.GT.AND P6, PT, R68, R65, PT ;  /* 0x000000414400720c */ /* 0x000fe40003fc4270 */
[----:B------:R-:W-:Y:S02]  /*2e10*/  LOP3.LUT R66, R66, 0x1, RZ, 0xc0, !PT ;  /* 0x0000000142427812 */ /* 0x000fe400078ec0ff */
[----:B------:R-:W-:-:S02]  /*2e20*/  ISETP.GE.U32.AND P0, PT, R30, R38, PT ;  /* 0x000000261e00720c */ /* 0x000fc40003f06070 */
[----:B------:R-:W-:Y:S02]  /*2e30*/  PRMT R72, R56, 0x8880, RZ ;  /* 0x0000888038487816 */ /* 0x000fe400000000ff */
[----:B------:R-:W-:Y:S02]  /*2e40*/  SGXT R5, R5, 0x8 ;  /* 0x000000080505781a */ /* 0x000fe40000000200 */
[----:B------:R-:W-:Y:S02]  /*2e50*/  SEL R68, RZ, 0xffffffff, !P2 ;  /* 0xffffffffff447807 */ /* 0x000fe40005000000 */
[----:B------:R-:W-:Y:S02]  /*2e60*/  @P5 SEL R68, RZ, 0xffffffff, P6 ;  /* 0xffffffffff445807 */ /* 0x000fe40003000000 */
[----:B------:R-:W-:Y:S02]  /*2e70*/  ISETP.NE.U32.AND P2, PT, R66, 0x1, PT ;  /* 0x000000014200780c */ /* 0x000fe40003f45070 */
[----:B------:R-:W-:-:S02]  /*2e80*/  ISETP.GE.AND.EX P0, PT, R25, RZ, PT, P0 ;  /* 0x000000ff1900720c */ /* 0x000fc40003f06300 */
[----:B------:R-:W-:Y:S02]  /*2e90*/  ISETP.GT.AND P4, PT, R72, R5, PT ;  /* 0x000000054800720c */ /* 0x000fe40003f84270 */
[----:B------:R-:W-:Y:S02]  /*2ea0*/  SHF.R.S32.HI R66, RZ, 0x18, R64 ;  /* 0x00000018ff427819 */ /* 0x000fe40000011440 */
[----:B------:R-:W-:Y:S02]  /*2eb0*/  PRMT R67, R64, 0x7770, RZ ;  /* 0x0000777040437816 */ /* 0x000fe400000000ff */
[----:B------:R-:W-:Y:S02]  /*2ec0*/  LOP3.LUT R68, R68, 0x1, RZ, 0xc0, !PT ;  /* 0x0000000144447812 */ /* 0x000fe400078ec0ff */
[----:B------:R-:W-:Y:S02]  /*2ed0*/  SEL R69, RZ, 0xffffffff, !P0 ;  /* 0xffffffffff457807 */ /* 0x000fe40004000000 */
[----:B------:R-:W-:-:S02]  /*2ee0*/  SGXT R66, R66, 0x8 ;  /* 0x000000084242781a */ /* 0x000fc40000000200 */
[----:B------:R-:W-:Y:S02]  /*2ef0*/  @P3 SEL R69, RZ, 0xffffffff, P4 ;  /* 0xffffffffff453807 */ /* 0x000fe40002000000 */
[----:B------:R-:W-:Y:S02]  /*2f00*/  ISETP.GE.U32.AND P6, PT, R31, R38, PT ;  /* 0x000000261f00720c */ /* 0x000fe40003fc6070 */
[----:B------:R-:W-:Y:S02]  /*2f10*/  SEL R58, R67, R58, !P2 ;  /* 0x0000003a433a7207 */ /* 0x000fe40005000000 */
[----:B------:R-:W-:Y:S02]  /*2f20*/  ISETP.NE.U32.AND P3, PT, R68, 0x1, PT ;  /* 0x000000014400780c */ /* 0x000fe40003f65070 */
[----:B------:R-:W-:Y:S02]  /*2f30*/  LOP3.LUT R67, R55, 0xff, RZ, 0xc0, !PT ;  /* 0x000000ff37437812 */ /* 0x000fe400078ec0ff */
[----:B---3--:R-:W-:-:S02]  /*2f40*/  LOP3.LUT R68, R70, 0xff, RZ, 0xc0, !PT ;  /* 0x000000ff46447812 */ /* 0x008fc400078ec0ff */
[----:B------:R-:W-:Y:S02]  /*2f50*/  ISETP.GT.AND P5, PT, R71, R66, PT ;  /* 0x000000424700720c */ /* 0x000fe40003fa4270 */
[----:B------:R-:W-:Y:S02]  /*2f60*/  ISETP.GE.AND.EX P6, PT, R53, RZ, PT, P6 ;  /* 0x000000ff3500720c */ /* 0x000fe40003fc6360 */
[----:B------:R-:W-:Y:S02]  /*2f70*/  LOP3.LUT R69, R69, 0x1, RZ, 0xc0, !PT ;  /* 0x0000000145457812 */ /* 0x000fe400078ec0ff */
[----:B------:R-:W-:Y:S02]  /*2f80*/  PRMT R71, R55, 0x8880, RZ ;  /* 0x0000888037477816 */ /* 0x000fe400000000ff */
[----:B------:R-:W-:Y:S02]  /*2f90*/  ISETP.NE.AND P0, PT, R67, R68, PT ;  /* 0x000000444300720c */ /* 0x000fe40003f05270 */
[----:B------:R-:W-:-:S02]  /*2fa0*/  SEL R67, RZ, 0xffffffff, !P6 ;  /* 0xffffffffff437807 */ /* 0x000fc40007000000 */
[----:B------:R-:W-:Y:S01]  /*2fb0*/  ISETP.NE.U32.AND P4, PT, R69, 0x1, PT ;  /* 0x000000014500780c */ /* 0x000fe20003f85070 */
[----:B------:R-:W-:Y:S01]  /*2fc0*/  IMAD.MOV.U32 R69, RZ, RZ, R71 ;  /* 0x000000ffff457224 */ /* 0x000fe200078e0047 */
[----:B------:R-:W-:Y:S02]  /*2fd0*/  @P1 SEL R67, RZ, 0xffffffff, P5 ;  /* 0xffffffffff431807 */ /* 0x000fe40002800000 */
[----:B------:R-:W-:Y:S02]  /*2fe0*/  ISETP.GE.U32.AND P1, PT, R42, R59, PT ;  /* 0x0000003b2a00720c */ /* 0x000fe40003f26070 */
[----:B------:R-:W-:Y:S02]  /*2ff0*/  SGXT R76, R70, 0x8 ;  /* 0x00000008464c781a */ /* 0x000fe40000000200 */
[----:B------:R-:W-:Y:S02]  /*3000*/  ISETP.GE.AND.EX P1, PT, R40, RZ, PT, P1 ;  /* 0x000000ff2800720c */ /* 0x000fe40003f26310 */
[----:B------:R-:W-:-:S02]  /*3010*/  ISETP.GT.AND P6, PT, R69, R76, PT ;  /* 0x0000004c4500720c */ /* 0x000fc40003fc4270 */
[----:B------:R-:W-:Y:S02]  /*3020*/  SEL R81, RZ, 0xffffffff, !P1 ;  /* 0xffffffffff517807 */ /* 0x000fe40004800000 */
[----:B------:R-:W-:Y:S02]  /*3030*/  @P0 SEL R81, RZ, 0xffffffff, P6 ;  /* 0xffffffffff510807 */ /* 0x000fe40003000000 */
[----:B------:R-:W-:Y:S02]  /*3040*/  ISETP.GE.U32.AND P0, PT, R28, R59, PT ;  /* 0x0000003b1c00720c */ /* 0x000fe40003f06070 */
[----:B------:R-:W-:Y:S02]  /*3050*/  PRMT R71, R70, 0x7771, RZ ;  /* 0x0000777146477816 */ /* 0x000fe400000000ff */
[----:B------:R-:W-:Y:S02]  /*3060*/  LOP3.LUT R68, R52, 0xff, RZ, 0xc0, !PT ;  /* 0x000000ff34447812 */ /* 0x000fe400078ec0ff */
[----:B------:R-:W-:-:S02]  /*3070*/  ISETP.GE.AND.EX P0, PT, R44, RZ, PT, P0 ;  /* 0x000000ff2c00720c */ /* 0x000fc40003f06300 */
[----:B------:R-:W-:Y:S02]  /*3080*/  ISETP.NE.AND P5, PT, R68, R71, PT ;  /* 0x000000474400720c */ /* 0x000fe40003fa5270 */
[----:B------:R-:W-:Y:S02]  /*3090*/  SEL R82, RZ, 0xffffffff, !P0 ;  /* 0xffffffffff527807 */ /* 0x000fe40004000000 */
[----:B------:R-:W-:Y:S02]  /*30a0*/  SHF.R.S32.HI R77, RZ, 0x8, R70 ;  /* 0x00000008ff4d7819 */ /* 0x000fe40000011446 */
[----:B------:R-:W-:Y:S02]  /*30b0*/  ISETP.GE.U32.AND P0, PT, R27, R59, PT ;  /* 0x0000003b1b00720c */ /* 0x000fe40003f06070 */
[----:B------:R-:W-:Y:S02]  /*30c0*/  PRMT R72, R52, 0x8880, RZ ;  /* 0x0000888034487816 */ /* 0x000fe400000000ff */
[----:B------:R-:W-:-:S02]  /*30d0*/  PRMT R69, R70, 0x7772, RZ ;  /* 0x0000777246457816 */ /* 0x000fc400000000ff */
[----:B------:R-:W-:Y:S02]  /*30e0*/  LOP3.LUT R68, R51, 0xff, RZ, 0xc0, !PT ;  /* 0x000000ff33447812 */ /* 0x000fe400078ec0ff */
[----:B------:R-:W-:Y:S02]  /*30f0*/  SGXT R77, R77, 0x8 ;  /* 0x000000084d4d781a */ /* 0x000fe40000000200 */
[----:B------:R-:W-:Y:S02]  /*3100*/  ISETP.GE.AND.EX P0, PT, R16, RZ, PT, P0 ;  /* 0x000000ff1000720c */ /* 0x000fe40003f06300 */
[----:B------:R-:W-:Y:S02]  /*3110*/  ISETP.NE.AND P1, PT, R68, R69, PT ;  /* 0x000000454400720c */ /* 0x000fe40003f25270 */
[----:B------:R-:W-:Y:S02]  /*3120*/  ISETP.GT.AND P6, PT, R72, R77, PT ;  /* 0x0000004d4800720c */ /* 0x000fe40003fc4270 */
[----:B------:R-:W-:-:S02]  /*3130*/  SEL R84, RZ, 0xffffffff, !P0 ;  /* 0xffffffffff547807 */ /* 0x000fc40004000000 */
[----:B------:R-:W-:Y:S02]  /*3140*/  LOP3.LUT R68, R50, 0xff, RZ, 0xc0, !PT ;  /* 0x000000ff32447812 */ /* 0x000fe400078ec0ff */
[----:B------:R-:W-:Y:S02]  /*3150*/  PRMT R71, R70, 0x7773, RZ ;  /* 0x0000777346477816 */ /* 0x000fe400000000ff */
[----:B------:R-:W-:Y:S02]  /*3160*/  SHF.R.S32.HI R78, RZ, 0x10, R70 ;  /* 0x00000010ff4e7819 */ /* 0x000fe40000011446 */
[----:B------:R-:W-:Y:S02]  /*3170*/  ISETP.GE.U32.AND P0, PT, R26, R59, PT ;  /* 0x0000003b1a00720c */ /* 0x000fe40003f06070 */
[----:B------:R-:W-:Y:S02]  /*3180*/  @P5 SEL R82, RZ, 0xffffffff, P6 ;  /* 0xffffffffff525807 */ /* 0x000fe40003000000 */
[----:B------:R-:W-:-:S02]  /*3190*/  PRMT R69, R51, 0x8880, RZ ;  /* 0x0000888033457816 */ /* 0x000fc400000000ff */
[----:B------:R-:W-:Y:S02]  /*31a0*/  SGXT R78, R78, 0x8 ;  /* 0x000000084e4e781a */ /* 0x000fe40000000200 */
[----:B------:R-:W-:Y:S02]  /*31b0*/  ISETP.NE.AND P5, PT, R68, R71, PT ;  /* 0x000000474400720c */ /* 0x000fe40003fa5270 */
[----:B------:R-:W-:Y:S02]  /*31c0*/  ISETP.GE.AND.EX P0, PT, R54, RZ, PT, P0 ;  /* 0x000000ff3600720c */ /* 0x000fe40003f06300 */
[----:B------:R-:W-:Y:S02]  /*31d0*/  SHF.R.S32.HI R79, RZ, 0x18, R70 ;  /* 0x00000018ff4f7819 */ /* 0x000fe40000011446 */
[----:B------:R-:W-:Y:S02]  /*31e0*/  ISETP.GT.AND P6, PT, R69, R78, PT ;  /* 0x0000004e4500720c */ /* 0x000fe40003fc4270 */
[----:B------:R-:W-:-:S02]  /*31f0*/  SEL R88, RZ, 0xffffffff, !P0 ;  /* 0xffffffffff587807 */ /* 0x000fc40004000000 */
[----:B------:R-:W-:Y:S02]  /*3200*/  PRMT R72, R50, 0x8880, RZ ;  /* 0x0000888032487816 */ /* 0x000fe400000000ff */
[----:B------:R-:W-:Y:S02]  /*3210*/  LOP3.LUT R68, R41, 0xff, RZ, 0xc0, !PT ;  /* 0x000000ff29447812 */ /* 0x000fe400078ec0ff */
[----:B------:R-:W-:Y:S02]  /*3220*/  SGXT R79, R79, 0x8 ;  /* 0x000000084f4f781a */ /* 0x000fe40000000200 */
[----:B----4-:R-:W-:Y:S02]  /*3230*/  LOP3.LUT R69, R63, 0xff, RZ, 0xc0, !PT ;  /* 0x000000ff3f457812 */ /* 0x010fe400078ec0ff */
[----:B------:R-:W-:Y:S02]  /*3240*/  ISETP.GE.U32.AND P0, PT, R37, R62, PT ;  /* 0x0000003e2500720c */ /* 0x000fe40003f06070 */
[----:B------:R-:W-:-:S02]  /*3250*/  @P1 SEL R84, RZ, 0xffffffff, P6 ;  /* 0xffffffffff541807 */ /* 0x000fc40003000000 */
[----:B------:R-:W-:Y:S02]  /*3260*/  ISETP.GT.AND P6, PT, R72, R79, PT ;  /* 0x0000004f4800720c */ /* 0x000fe40003fc4270 */
[----:B------:R-:W-:Y:S02]  /*3270*/  ISETP.NE.AND P1, PT, R68, R69, PT ;  /* 0x000000454400720c */ /* 0x000fe40003f25270 */
[----:B------:R-:W-:Y:S02]  /*3280*/  ISETP.GE.AND.EX P0, PT, R36, RZ, PT, P0 ;  /* 0x000000ff2400720c */ /* 0x000fe40003f06300 */
[----:B------:R-:W-:Y:S02]  /*3290*/  PRMT R72, R41, 0x8880, RZ ;  /* 0x0000888029487816 */ /* 0x000fe400000000ff */
[----:B------:R-:W-:Y:S02]  /*32a0*/  LOP3.LUT R68, R34, 0xff, RZ, 0xc0, !PT ;  /* 0x000000ff22447812 */ /* 0x000fe400078ec0ff */
[----:B------:R-:W-:-:S02]  /*32b0*/  PRMT R69, R63, 0x7771, RZ ;  /* 0x000077713f457816 */ /* 0x000fc400000000ff */
[----:B------:R-:W-:Y:S02]  /*32c0*/  SGXT R71, R63, 0x8 ;  /* 0x000000083f47781a */ /* 0x000fe40000000200 */
[----:B------:R-:W-:Y:S02]  /*32d0*/  @P5 SEL R88, RZ, 0xffffffff, P6 ;  /* 0xffffffffff585807 */ /* 0x000fe40003000000 */
[----:B------:R-:W-:Y:S02]  /*32e0*/  SEL R80, RZ, 0xffffffff, !P0 ;  /* 0xffffffffff507807 */ /* 0x000fe40004000000 */
[----:B------:R-:W-:Y:S02]  /*32f0*/  ISETP.GT.AND P5, PT, R72, R71, PT ;  /* 0x000000474800720c */ /* 0x000fe40003fa4270 */
[----:B------:R-:W-:Y:S02]  /*3300*/  ISETP.NE.AND P6, PT, R68, R69, PT ;  /* 0x000000454400720c */ /* 0x000fe40003fc5270 */
[----:B------:R-:W-:-:S02]  /*3310*/  ISETP.GE.U32.AND P0, PT, R24, R62, PT ;  /* 0x0000003e1800720c */ /* 0x000fc40003f06070 */
[----:B------:R-:W-:Y:S02]  /*3320*/  SHF.R.S32.HI R72, RZ, 0x8, R63 ;  /* 0x00000008ff487819 */ /* 0x000fe4000001143f */
[----:B------:R-:W-:Y:S02]  /*3330*/  ISETP.GE.AND.EX P0, PT, R15, RZ, PT, P0 ;  /* 0x000000ff0f00720c */ /* 0x000fe40003f06300 */
[----:B------:R-:W-:Y:S02]  /*3340*/  PRMT R69, R34, 0x8880, RZ ;  /* 0x0000888022457816 */ /* 0x000fe400000000ff */
[----:B------:R-:W-:Y:S02]  /*3350*/  SGXT R72, R72, 0x8 ;  /* 0x000000084848781a */ /* 0x000fe40000000200 */
[----:B------:R-:W-:Y:S02]  /*3360*/  SEL R83, RZ, 0xffffffff, !P0 ;  /* 0xffffffffff537807 */ /* 0x000fe40004000000 */
[----:B------:R-:W-:-:S02]  /*3370*/  ISETP.GT.AND P0, PT, R69, R72, PT ;  /* 0x000000484500720c */ /* 0x000fc40003f04270 */
[----:B------:R-:W-:Y:S02]  /*3380*/  LOP3.LUT R68, R32, 0xff, RZ, 0xc0, !PT ;  /* 0x000000ff20447812 */ /* 0x000fe400078ec0ff */
[----:B------:R-:W-:Y:S02]  /*3390*/  PRMT R75, R63, 0x7772, RZ ;  /* 0x000077723f4b7816 */ /* 0x000fe400000000ff */
[----:B------:R-:W-:Y:S02]  /*33a0*/  LOP3.LUT R67, R67, 0x1, RZ, 0xc0, !PT ;  /* 0x0000000143437812 */ /* 0x000fe400078ec0ff */
[----:B------:R-:W-:Y:S02]  /*33b0*/  @P1 SEL R80, RZ, 0xffffffff, P5 ;  /* 0xffffffffff501807 */ /* 0x000fe40002800000 */
[----:B------:R-:W-:Y:S02]  /*33c0*/  @P6 SEL R83, RZ, 0xffffffff, P0 ;  /* 0xffffffffff536807 */ /* 0x000fe40000000000 */
[----:B------:R-:W-:-:S02]  /*33d0*/  ISETP.NE.AND P5, PT, R68, R75, PT ;  /* 0x0000004b4400720c */ /* 0x000fc40003fa5270 */
[----:B------:R-:W-:Y:S02]  /*33e0*/  ISETP.GE.U32.AND P0, PT, R21, R62, PT ;  /* 0x0000003e1500720c */ /* 0x000fe40003f06070 */
[----:B------:R-:W-:Y:S02]  /*33f0*/  SHF.R.S32.HI R74, RZ, 0x10, R63 ;  /* 0x00000010ff4a7819 */ /* 0x000fe4000001143f */
[----:B------:R-:W-:Y:S02]  /*3400*/  ISETP.NE.U32.AND P1, PT, R67, 0x1, PT ;  /* 0x000000014300780c */ /* 0x000fe40003f25070 */
[----:B------:R-:W-:Y:S02]  /*3410*/  LOP3.LUT R67, R48, 0xff, RZ, 0xc0, !PT ;  /* 0x000000ff30437812 */ /* 0x000fe400078ec0ff */
[----:B------:R-:W-:Y:S02]  /*3420*/  PRMT R68, R63, 0x7773, RZ ;  /* 0x000077733f447816 */ /* 0x000fe400000000ff */
[----:B------:R-:W-:-:S02]  /*3430*/  ISETP.GE.AND.EX P0, PT, R49, RZ, PT, P0 ;  /* 0x000000ff3100720c */ /* 0x000fc40003f06300 */
[----:B------:R-:W-:Y:S02]  /*3440*/  PRMT R69, R32, 0x8880, RZ ;  /* 0x0000888020457816 */ /* 0x000fe400000000ff */
[----:B------:R-:W-:Y:S02]  /*3450*/  SGXT R74, R74, 0x8 ;  /* 0x000000084a4a781a */ /* 0x000fe40000000200 */
[----:B------:R-:W-:Y:S02]  /*3460*/  ISETP.NE.AND P6, PT, R67, R68, PT ;  /* 0x000000444300720c */ /* 0x000fe40003fc5270 */
[----:B------:R-:W-:Y:S02]  /*3470*/  PRMT R67, R48, 0x8880, RZ ;  /* 0x0000888030437816 */ /* 0x000fe400000000ff */
[----:B------:R-:W-:Y:S02]  /*3480*/  SEL R86, RZ, 0xffffffff, !P0 ;  /* 0xffffffffff567807 */ /* 0x000fe40004000000 */
[----:B------:R-:W-:Y:S01]  /*3490*/  ISETP.GT.AND P0, PT, R69, R74, PT ;  /* 0x0000004a4500720c */ /* 0x000fe20003f04270 */
[----:B------:R-:W-:Y:S01]  /*34a0*/  IMAD.MOV.U32 R69, RZ, RZ, R67 ;  /* 0x000000ffff457224 */ /* 0x000fe200078e0043 */
[----:B------:R-:W-:-:S02]  /*34b0*/  SHF.R.S32.HI R68, RZ, 0x18, R63 ;  /* 0x00000018ff447819 */ /* 0x000fc4000001143f */
[----:B------:R-:W-:Y:S02]  /*34c0*/  @P5 SEL R86, RZ, 0xffffffff, P0 ;  /* 0xffffffffff565807 */ /* 0x000fe40000000000 */
[C---:B------:R-:W-:Y:S02]  /*34d0*/  PRMT R90, R64.reuse, 0x7771, RZ ;  /* 0x00007771405a7816 */ /* 0x040fe400000000ff */
[----:B------:R-:W-:Y:S02]  /*34e0*/  PRMT R67, R64, 0x7772, RZ ;  /* 0x0000777240437816 */ /* 0x000fe400000000ff */
[----:B------:R-:W-:Y:S02]  /*34f0*/  ISETP.GE.U32.AND P0, PT, R20, R62, PT ;  /* 0x0000003e1400720c */ /* 0x000fe40003f06070 */
[----:B------:R-:W-:Y:S02]  /*3500*/  SGXT R68, R68, 0x8 ;  /* 0x000000084444781a */ /* 0x000fe40000000200 */
[----:B------:R-:W-:-:S02]  /*3510*/  SEL R57, R90, R57, !P3 ;  /* 0x000000395a397207 */ /* 0x000fc40005800000 */
[----:B------:R-:W-:Y:S02]  /*3520*/  SEL R56, R67, R56, !P4 ;  /* 0x0000003843387207 */ /* 0x000fe40006000000 */
[----:B------:R-:W-:Y:S02]  /*3530*/  ISETP.GE.AND.EX P0, PT, R35, RZ, PT, P0 ;  /* 0x000000ff2300720c */ /* 0x000fe40003f06300 */
[----:B------:R-:W-:Y:S02]  /*3540*/  ISETP.GT.AND P5, PT, R69, R68, PT ;  /* 0x000000444500720c */ /* 0x000fe40003fa4270 */
[----:B------:R-:W-:Y:S02]  /*3550*/  LOP3.LUT R67, R46, 0xff, RZ, 0xc0, !PT ;  /* 0x000000ff2e437812 */ /* 0x000fe400078ec0ff */
[----:B------:R-:W-:Y:S02]  /*3560*/  LOP3.LUT R90, R4, 0xff, RZ, 0xc0, !PT ;  /* 0x000000ff045a7812 */ /* 0x000fe400078ec0ff */
[----:B------:R-:W-:-:S02]  /*3570*/  SEL R89, RZ, 0xffffffff, !P0 ;  /* 0xffffffffff597807 */ /* 0x000fc40004000000 */
[----:B------:R-:W-:Y:S02]  /*3580*/  ISETP.NE.AND P0, PT, R67, R90, PT ;  /* 0x0000005a4300720c */ /* 0x000fe40003f05270 */
[----:B------:R-:W-:Y:S02]  /*3590*/  @P6 SEL R89, RZ, 0xffffffff, P5 ;  /* 0xffffffffff596807 */ /* 0x000fe40002800000 */
[----:B------:R-:W-:Y:S02]  /*35a0*/  ISETP.GE.U32.AND P5, PT, R47, R60, PT ;  /* 0x0000003c2f00720c */ /* 0x000fe40003fa6070 */
[----:B------:R-:W-:Y:S02]  /*35b0*/  SGXT R75, R4, 0x8 ;  /* 0x00000008044b781a */ /* 0x000fe40000000200 */
[----:B------:R-:W-:Y:S02]  /*35c0*/  ISETP.GE.AND.EX P5, PT, R14, RZ, PT, P5 ;  /* 0x000000ff0e00720c */ /* 0x000fe40003fa6350 */
[----:B------:R-:W-:-:S02]  /*35d0*/  LOP3.LUT R67, R13, 0xff, RZ, 0xc0, !PT ;  /* 0x000000ff0d437812 */ /* 0x000fc400078ec0ff */
[----:B------:R-:W-:Y:S02]  /*35e0*/  PRMT R90, R4, 0x7771, RZ ;  /* 0x00007771045a7816 */ /* 0x000fe400000000ff */
[----:B------:R-:W-:Y:S02]  /*35f0*/  ISETP.GT.AND P6, PT, R92, R75, PT ;  /* 0x0000004b5c00720c */ /* 0x000fe40003fc4270 */
[----:B------:R-:W-:Y:S02]  /*3600*/  SEL R85, RZ, 0xffffffff, !P5 ;  /* 0xffffffffff557807 */ /* 0x000fe40006800000 */
[----:B------:R-:W-:Y:S02]  /*3610*/  ISETP.NE.AND P5, PT, R67, R90, PT ;  /* 0x0000005a4300720c */ /* 0x000fe40003fa5270 */
[----:B------:R-:W-:Y:S02]  /*3620*/  SHF.R.S32.HI R69, RZ, 0x8, R4 ;  /* 0x00000008ff457819 */ /* 0x000fe40000011404 */
[----:B------:R-:W-:-:S02]  /*3630*/  @P0 SEL R85, RZ, 0xffffffff, P6 ;  /* 0xffffffffff550807 */ /* 0x000fc40003000000 */
[----:B------:R-:W-:Y:S02]  /*3640*/  ISETP.GE.U32.AND P0, PT, R12, R60, PT ;  /* 0x0000003c0c00720c */ /* 0x000fe40003f06070 */
[----:B------:R-:W-:Y:S02]  /*3650*/  PRMT R92, R13, 0x8880, RZ ;  /* 0x000088800d5c7816 */ /* 0x000fe400000000ff */
[----:B------:R-:W-:Y:S02]  /*3660*/  SGXT R69, R69, 0x8 ;  /* 0x000000084545781a */ /* 0x000fe40000000200 */
[----:B------:R-:W-:Y:S02]  /*3670*/  ISETP.GE.AND.EX P0, PT, R10, RZ, PT, P0 ;  /* 0x000000ff0a00720c */ /* 0x000fe40003f06300 */
[----:B------:R-:W-:Y:S02]  /*3680*/  ISETP.GT.AND P6, PT, R92, R69, PT ;  /* 0x000000455c00720c */ /* 0x000fe40003fc4270 */
[----:B------:R-:W-:-:S02]  /*3690*/  LOP3.LUT R90, R9, 0xff, RZ, 0xc0, !PT ;  /* 0x000000ff095a7812 */ /* 0x000fc400078ec0ff */
[----:B------:R-:W-:Y:S02]  /*36a0*/  PRMT R91, R4, 0x7772, RZ ;  /* 0x00007772045b7816 */ /* 0x000fe400000000ff */
[----:B------:R-:W-:Y:S02]  /*36b0*/  SHF.R.S32.HI R67, RZ, 0x10, R4 ;  /* 0x00000010ff437819 */ /* 0x000fe40000011404 */
[----:B------:R-:W-:Y:S02]  /*36c0*/  SEL R87, RZ, 0xffffffff, !P0 ;  /* 0xffffffffff577807 */ /* 0x000fe40004000000 */
[----:B------:R-:W-:Y:S02]  /*36d0*/  @P5 SEL R87, RZ, 0xffffffff, P6 ;  /* 0xffffffffff575807 */ /* 0x000fe40003000000 */
[----:B------:R-:W-:Y:S02]  /*36e0*/  PRMT R92, R9, 0x8880, RZ ;  /* 0x00008880095c7816 */ /* 0x000fe400000000ff */
[----:B------:R-:W-:-:S02]  /*36f0*/  SGXT R67, R67, 0x8 ;  /* 0x000000084343781a */ /* 0x000fc40000000200 */
[----:B------:R-:W-:Y:S02]  /*3700*/  ISETP.NE.AND P5, PT, R90, R91, PT ;  /* 0x0000005b5a00720c */ /* 0x000fe40003fa5270 */
[----:B------:R-:W-:Y:S02]  /*3710*/  PRMT R93, R4, 0x7773, RZ ;  /* 0x00007773045d7816 */ /* 0x000fe400000000ff */
[----:B------:R-:W-:Y:S02]  /*3720*/  ISETP.GE.U32.AND P0, PT, R8, R60, PT ;  /* 0x0000003c0800720c */ /* 0x000fe40003f06070 */
[----:B------:R-:W-:Y:S01]  /*3730*/  ISETP.GT.AND P6, PT, R92, R67, PT ;  /* 0x000000435c00720c */ /* 0x000fe20003fc4270 */
[----:B------:R-:W-:Y:S01]  /*3740*/  IMAD.MOV.U32 R92, RZ, RZ, R93 ;  /* 0x000000ffff5c7224 */ /* 0x000fe200078e005d */
[----:B------:R-:W-:Y:S02]  /*3750*/  ISETP.GE.AND.EX P0, PT, R7, RZ, PT, P0 ;  /* 0x000000ff0700720c */ /* 0x000fe40003f06300 */
[----:B------:R-:W-:-:S02]  /*3760*/  LOP3.LUT R91, R6, 0xff, RZ, 0xc0, !PT ;  /* 0x000000ff065b7812 */ /* 0x000fc400078ec0ff */
[----:B------:R-:W-:Y:S02]  /*3770*/  SEL R90, RZ, 0xffffffff, !P0 ;  /* 0xffffffffff5a7807 */ /* 0x000fe40004000000 */
[----:B------:R-:W-:Y:S02]  /*3780*/  ISETP.NE.AND P0, PT, R91, R92, PT ;  /* 0x0000005c5b00720c */ /* 0x000fe40003f05270 */
[----:B------:R-:W-:Y:S02]  /*3790*/  SHF.R.S32.HI R93, RZ, 0x18, R4 ;  /* 0x00000018ff5d7819 */ /* 0x000fe40000011404 */
[----:B------:R-:W-:Y:S02]  /*37a0*/  @P5 SEL R90, RZ, 0xffffffff, P6 ;  /* 0xffffffffff5a5807 */ /* 0x000fe40003000000 */
[----:B------:R-:W-:Y:S02]  /*37b0*/  ISETP.GE.U32.AND P5, PT, R3, R60, PT ;  /* 0x0000003c0300720c */ /* 0x000fe40003fa6070 */
[----:B------:R-:W-:-:S02]  /*37c0*/  PRMT R92, R64, 0x7773, RZ ;  /* 0x00007773405c7816 */ /* 0x000fc400000000ff */
[C---:B------:R-:W-:Y:S02]  /*37d0*/  SEL R29, R38.reuse, R29, !P2 ;  /* 0x0000001d261d7207 */ /* 0x040fe40005000000 */
[C---:B------:R-:W-:Y:S02]  /*37e0*/  SEL R33, R38.reuse, R33, !P3 ;  /* 0x0000002126217207 */ /* 0x040fe40005800000 */
[C---:B------:R-:W-:Y:S02]  /*37f0*/  SEL R30, R38.reuse, R30, !P4 ;  /* 0x0000001e261e7207 */ /* 0x040fe40006000000 */
[----:B------:R-:W-:Y:S01]  /*3800*/  SEL R31, R38, R31, !P1 ;  /* 0x0000001f261f7207 */ /* 0x000fe20004800000 */
[----:B------:R-:W-:Y:S01]  /*3810*/  IMAD.IADD R38, R60, 0x1, R11 ;  /* 0x000000013c267824 */ /* 0x000fe200078e020b */
[----:B------:R-:W-:Y:S02]  /*3820*/  PRMT R91, R6, 0x8880, RZ ;  /* 0x00008880065b7816 */ /* 0x000fe400000000ff */
[----:B------:R-:W-:Y:S01]  /*3830*/  SGXT R64, R93, 0x8 ;  /* 0x000000085d40781a */ /* 0x000fe20000000200 */
[----:B------:R-:W-:Y:S01]  /*3840*/  IMAD R94, R11, 0x3, R38 ;  /* 0x000000030b5e7824 */ /* 0x000fe200078e0226 */
[----:B------:R-:W-:-:S02]  /*3850*/  ISETP.GE.AND.EX P5, PT, R0, RZ, PT, P5 ;  /* 0x000000ff0000720c */ /* 0x000fc40003fa6350 */
[----:B------:R-:W-:Y:S02]  /*3860*/  ISETP.GT.AND P6, PT, R91, R64, PT ;  /* 0x000000405b00720c */ /* 0x000fe40003fc4270 */
[----:B------:R-:W-:Y:S02]  /*3870*/  LOP3.LUT R82, R82, 0x1, RZ, 0xc0, !PT ;  /* 0x0000000152527812 */ /* 0x000fe400078ec0ff */
[----:B------:R-:W-:Y:S02]  /*3880*/  LOP3.LUT R84, R84, 0x1, RZ, 0xc0, !PT ;  /* 0x0000000154547812 */ /* 0x000fe400078ec0ff */
[----:B------:R-:W-:Y:S02]  /*3890*/  SEL R45, R92, R45, !P1 ;  /* 0x0000002d5c2d7207 */ /* 0x000fe40004800000 */
[----:B------:R-:W-:Y:S02]  /*38a0*/  LOP3.LUT R81, R81, 0x1, RZ, 0xc0, !PT ;  /* 0x0000000151517812 */ /* 0x000fe400078ec0ff */
[----:B------:R-:W-:-:S02]  /*38b0*/  LOP3.LUT R88, R88, 0x1, RZ, 0xc0, !PT ;  /* 0x0000000158587812 */ /* 0x000fc400078ec0ff */
[----:B------:R-:W-:Y:S02]  /*38c0*/  SEL R92, RZ, 0xffffffff, !P5 ;  /* 0xffffffffff5c7807 */ /* 0x000fe40006800000 */
[----:B------:R-:W-:Y:S02]  /*38d0*/  @P0 SEL R92, RZ, 0xffffffff, P6 ;  /* 0xffffffffff5c0807 */ /* 0x000fe40003000000 */
[----:B------:R-:W-:Y:S02]  /*38e0*/  SEL R43, R43, RZ, P2 ;  /* 0x000000ff2b2b7207 */ /* 0x000fe40001000000 */
[----:B------:R-:W-:Y:S02]  /*38f0*/  ISETP.NE.U32.AND P0, PT, R82, 0x1, PT ;  /* 0x000000015200780c */ /* 0x000fe40003f05070 */
[----:B------:R-:W-:Y:S02]  /*3900*/  ISETP.NE.U32.AND P2, PT, R84, 0x1, PT ;  /* 0x000000015400780c */ /* 0x000fe40003f45070 */
[----:B------:R-:W-:-:S02]  /*3910*/  SEL R39, R39, RZ, P3 ;  /* 0x000000ff27277207 */ /* 0x000fc40001800000 */
[----:B------:R-:W-:Y:S02]  /*3920*/  ISETP.GE.U32.AND P5, PT, R94, R73, PT ;  /* 0x000000495e00720c */ /* 0x000fe40003fa6070 */
[----:B------:R-:W-:Y:S02]  /*3930*/  ISETP.NE.U32.AND P6, PT, R81, 0x1, PT ;  /* 0x000000015100780c */ /* 0x000fe40003fc5070 */
[----:B------:R-:W-:Y:S02]  /*3940*/  ISETP.NE.U32.AND P3, PT, R88, 0x1, PT ;  /* 0x000000015800780c */ /* 0x000fe40003f65070 */
[C---:B------:R-:W-:Y:S02]  /*3950*/  PRMT R82, R70.reuse, 0x7770, RZ ;  /* 0x0000777046527816 */ /* 0x040fe400000000ff */
[C---:B------:R-:W-:Y:S02]  /*3960*/  PRMT R84, R70.reuse, 0x7772, RZ ;  /* 0x0000777246547816 */ /* 0x040fe400000000ff */
[----:B------:R-:W-:-:S02]  /*3970*/  PRMT R91, R70, 0x7773, RZ ;  /* 0x00007773465b7816 */ /* 0x000fc400000000ff */
[----:B------:R-:W-:Y:S02]  /*3980*/  LOP3.LUT R80, R80, 0x1, RZ, 0xc0, !PT ;  /* 0x0000000150507812 */ /* 0x000fe400078ec0ff */
[----:B------:R-:W-:Y:S02]  /*3990*/  LOP3.LUT R83, R83, 0x1, RZ, 0xc0, !PT ;  /* 0x0000000153537812 */ /* 0x000fe400078ec0ff */
[----:B------:R-:W-:Y:S02]  /*39a0*/  LOP3.LUT R86, R86, 0x1, RZ, 0xc0, !PT ;  /* 0x0000000156567812 */ /* 0x000fe400078ec0ff */
[----:B------:R-:W-:Y:S02]  /*39b0*/  SEL R82, R82, R55, !P6 ;  /* 0x0000003752527207 */ /* 0x000fe40007000000 */
[----:B------:R-:W-:Y:S02]  /*39c0*/  SEL R84, R84, R51, !P2 ;  /* 0x0000003354547207 */ /* 0x000fe40005000000 */
[----:B------:R-:W-:-:S02]  /*39d0*/  SEL R91, R91, R50, !P3 ;  /* 0x000000325b5b7207 */ /* 0x000fc40005800000 */
[----:B------:R-:W-:Y:S02]  /*39e0*/  SEL R42, R59, R42, !P6 ;  /* 0x0000002a3b2a7207 */ /* 0x000fe40007000000 */
[----:B------:R-:W-:Y:S02]  /*39f0*/  SEL R25, R25, RZ, P4 ;  /* 0x000000ff19197207 */ /* 0x000fe40002000000 */
[----:B------:R-:W-:Y:S02]  /*3a00*/  SEL R53, R53, RZ, P1 ;  /* 0x000000ff35357207 */ /* 0x000fe40000800000 */
[----:B------:R-:W-:Y:S02]  /*3a10*/  SEL R40, R40, RZ, P6 ;  /* 0x000000ff28287207 */ /* 0x000fe40003000000 */
[----:B------:R-:W-:Y:S02]  /*3a20*/  ISETP.NE.U32.AND P4, PT, R80, 0x1, PT ;  /* 0x000000015000780c */ /* 0x000fe40003f85070 */
[----:B------:R-:W-:-:S02]  /*3a30*/  ISETP.NE.U32.AND P1, PT, R83, 0x1, PT ;  /* 0x000000015300780c */ /* 0x000fc40003f25070 */
[----:B------:R-:W-:Y:S02]  /*3a40*/  ISETP.NE.U32.AND P6, PT, R86, 0x1, PT ;  /* 0x000000015600780c */ /* 0x000fe40003fc5070 */
[C---:B------:R-:W-:Y:S02]  /*3a50*/  PRMT R50, R63.reuse, 0x7770, RZ ;  /* 0x000077703f327816 */ /* 0x040fe400000000ff */
[C---:B------:R-:W-:Y:S02]  /*3a60*/  PRMT R51, R63.reuse, 0x7771, RZ ;  /* 0x000077713f337816 */ /* 0x040fe400000000ff */
[----:B------:R-:W-:Y:S02]  /*3a70*/  PRMT R55, R63, 0x7772, RZ ;  /* 0x000077723f377816 */ /* 0x000fe400000000ff */
[----:B------:R-:W-:Y:S02]  /*3a80*/  PRMT R81, R70, 0x7771, RZ ;  /* 0x0000777146517816 */ /* 0x000fe400000000ff */
[----:B------:R-:W-:-:S02]  /*3a90*/  LOP3.LUT R85, R85, 0x1, RZ, 0xc0, !PT ;  /* 0x0000000155557812 */ /* 0x000fc400078ec0ff */
[----:B------:R-:W-:Y:S02]  /*3aa0*/  LOP3.LUT R87, R87, 0x1, RZ, 0xc0, !PT ;  /* 0x0000000157577812 */ /* 0x000fe400078ec0ff */
[----:B------:R-:W-:Y:S02]  /*3ab0*/  LOP3.LUT R90, R90, 0x1, RZ, 0xc0, !PT ;  /* 0x000000015a5a7812 */ /* 0x000fe400078ec0ff */
[----:B------:R-:W-:Y:S02]  /*3ac0*/  LOP3.LUT R92, R92, 0x1, RZ, 0xc0, !PT ;  /* 0x000000015c5c7812 */ /* 0x000fe400078ec0ff */
[----:B------:R-:W-:Y:S02]  /*3ad0*/  LOP3.LUT R89, R89, 0x1, RZ, 0xc0, !PT ;  /* 0x0000000159597812 */ /* 0x000fe400078ec0ff */
[C---:B------:R-:W-:Y:S02]  /*3ae0*/  SEL R28, R59.reuse, R28, !P0 ;  /* 0x0000001c3b1c7207 */ /* 0x040fe40004000000 */
[----:B------:R-:W-:-:S02]  /*3af0*/  SEL R27, R59, R27, !P2 ;  /* 0x0000001b3b1b7207 */ /* 0x000fc40005000000 */
[----:B------:R-:W-:Y:S02]  /*3b00*/  SEL R26, R59, R26, !P3 ;  /* 0x0000001a3b1a7207 */ /* 0x000fe40005800000 */
[----:B------:R-:W-:Y:S02]  /*3b10*/  SEL R59, R50, R41, !P4 ;  /* 0x00000029323b7207 */ /* 0x000fe40006000000 */
[----:B------:R-:W-:Y:S02]  /*3b20*/  SEL R70, R51, R34, !P1 ;  /* 0x0000002233467207 */ /* 0x000fe40004800000 */
[----:B------:R-:W-:Y:S02]  /*3b30*/  SEL R80, R55, R32, !P6 ;  /* 0x0000002037507207 */ /* 0x000fe40007000000 */
[C---:B------:R-:W-:Y:S02]  /*3b40*/  SEL R37, R62.reuse, R37, !P4 ;  /* 0x000000253e257207 */ /* 0x040fe40006000000 */
[----:B------:R-:W-:-:S02]  /*3b50*/  SEL R24, R62, R24, !P1 ;  /* 0x000000183e187207 */ /* 0x000fc40004800000 */
[----:B------:R-:W-:Y:S02]  /*3b60*/  SEL R16, R16, RZ, P2 ;  /* 0x000000ff10107207 */ /* 0x000fe40001000000 */
[----:B------:R-:W-:Y:S02]  /*3b70*/  SEL R54, R54, RZ, P3 ;  /* 0x000000ff36367207 */ /* 0x000fe40001800000 */
[----:B------:R-:W-:Y:S02]  /*3b80*/  SEL R36, R36, RZ, P4 ;  /* 0x000000ff24247207 */ /* 0x000fe40002000000 */
[----:B------:R-:W-:Y:S02]  /*3b90*/  SEL R15, R15, RZ, P1 ;  /* 0x000000ff0f0f7207 */ /* 0x000fe40000800000 */
[----:B------:R-:W-:Y:S02]  /*3ba0*/  SEL R52, R81, R52, !P0 ;  /* 0x0000003451347207 */ /* 0x000fe40004000000 */
[----:B------:R-:W-:-:S02]  /*3bb0*/  SEL R44, R44, RZ, P0 ;  /* 0x000000ff2c2c7207 */ /* 0x000fc40000000000 */
[----:B------:R-:W-:Y:S02]  /*3bc0*/  ISETP.NE.U32.AND P2, PT, R85, 0x1, PT ;  /* 0x000000015500780c */ /* 0x000fe40003f45070 */
[----:B------:R-:W-:Y:S02]  /*3bd0*/  ISETP.NE.U32.AND P3, PT, R87, 0x1, PT ;  /* 0x000000015700780c */ /* 0x000fe40003f65070 */
[----:B------:R-:W-:Y:S02]  /*3be0*/  ISETP.NE.U32.AND P4, PT, R90, 0x1, PT ;  /* 0x000000015a00780c */ /* 0x000fe40003f85070 */
[----:B------:R-:W-:Y:S02]  /*3bf0*/  ISETP.NE.U32.AND P1, PT, R92, 0x1, PT ;  /* 0x000000015c00780c */ /* 0x000fe40003f25070 */
[C---:B------:R-:W-:Y:S02]  /*3c00*/  PRMT R41, R4.reuse, 0x7770, RZ ;  /* 0x0000777004297816 */ /* 0x040fe400000000ff */
[----:B------:R-:W-:-:S02]  /*3c10*/  PRMT R32, R4, 0x7771, RZ ;  /* 0x0000777104207816 */ /* 0x000fc400000000ff */
[C---:B------:R-:W-:Y:S02]  /*3c20*/  PRMT R34, R4.reuse, 0x7772, RZ ;  /* 0x0000777204227816 */ /* 0x040fe400000000ff */
[----:B------:R-:W-:Y:S02]  /*3c30*/  PRMT R51, R4, 0x7773, RZ ;  /* 0x0000777304337816 */ /* 0x000fe400000000ff */
[----:B------:R-:W-:Y:S02]  /*3c40*/  ISETP.NE.U32.AND P0, PT, R89, 0x1, PT ;  /* 0x000000015900780c */ /* 0x000fe40003f05070 */
[----:B------:R-:W-:Y:S02]  /*3c50*/  PRMT R63, R63, 0x7773, RZ ;  /* 0x000077733f3f7816 */ /* 0x000fe400000000ff */
[----:B------:R-:W-:Y:S02]  /*3c60*/  SEL R46, R41, R46, !P2 ;  /* 0x0000002e292e7207 */ /* 0x000fe40005000000 */
[----:B------:R-:W-:-:S02]  /*3c70*/  SEL R13, R32, R13, !P3 ;  /* 0x0000000d200d7207 */ /* 0x000fc40005800000 */
[----:B------:R-:W-:Y:S02]  /*3c80*/  SEL R9, R34, R9, !P4 ;  /* 0x0000000922097207 */ /* 0x000fe40006000000 */
[----:B------:R-:W-:Y:S02]  /*3c90*/  SEL R6, R51, R6, !P1 ;  /* 0x0000000633067207 */ /* 0x000fe40004800000 */
[----:B------:R-:W-:Y:S02]  /*3ca0*/  SEL R48, R63, R48, !P0 ;  /* 0x000000303f307207 */ /* 0x000fe40004000000 */
[C---:B------:R-:W-:Y:S02]  /*3cb0*/  SEL R21, R62.reuse, R21, !P6 ;  /* 0x000000153e157207 */ /* 0x040fe40007000000 */
[----:B------:R-:W-:Y:S02]  /*3cc0*/  SEL R20, R62, R20, !P0 ;  /* 0x000000143e147207 */ /* 0x000fe40004000000 */
[----:B------:R-:W-:-:S02]  /*3cd0*/  SEL R47, R60, R47, !P2 ;  /* 0x0000002f3c2f7207 */ /* 0x000fc40005000000 */
[C---:B------:R-:W-:Y:S02]  /*3ce0*/  SEL R12, R60.reuse, R12, !P3 ;  /* 0x0000000c3c0c7207 */ /* 0x040fe40005800000 */
[C---:B------:R-:W-:Y:S02]  /*3cf0*/  SEL R8, R60.reuse, R8, !P4 ;  /* 0x000000083c087207 */ /* 0x040fe40006000000 */
[----:B------:R-:W-:Y:S02]  /*3d00*/  SEL R3, R60, R3, !P1 ;  /* 0x000000033c037207 */ /* 0x000fe40004800000 */
[----:B------:R-:W-:Y:S02]  /*3d10*/  PRMT R55, R82, 0x7610, R55 ;  /* 0x0000761052377816 */ /* 0x000fe40000000037 */
[----:B------:R-:W-:Y:S02]  /*3d20*/  PRMT R51, R84, 0x7610, R51 ;  /* 0x0000761054337816 */ /* 0x000fe40000000033 */
[----:B------:R-:W-:-:S02]  /*3d30*/  PRMT R50, R91, 0x7610, R50 ;  /* 0x000076105b327816 */ /* 0x000fc40000000032 */
[----:B------:R-:W-:Y:S02]  /*3d40*/  SEL R49, R49, RZ, P6 ;  /* 0x000000ff31317207 */ /* 0x000fe40003000000 */
[----:B------:R-:W-:Y:S02]  /*3d50*/  SEL R35, R35, RZ, P0 ;  /* 0x000000ff23237207 */ /* 0x000fe40000000000 */
[----:B------:R-:W-:Y:S02]  /*3d60*/  PRMT R41, R59, 0x7610, R41 ;  /* 0x000076103b297816 */ /* 0x000fe40000000029 */
[----:B------:R-:W-:Y:S02]  /*3d70*/  SEL R14, R14, RZ, P2 ;  /* 0x000000ff0e0e7207 */ /* 0x000fe40001000000 */
[----:B------:R-:W-:Y:S02]  /*3d80*/  PRMT R34, R70, 0x7610, R34 ;  /* 0x0000761046227816 */ /* 0x000fe40000000022 */
[----:B------:R-:W-:-:S02]  /*3d90*/  PRMT R32, R80, 0x7610, R32 ;  /* 0x0000761050207816 */ /* 0x000fc40000000020 */
[----:B------:R-:W-:Y:S02]  /*3da0*/  SEL R10, R10, RZ, P3 ;  /* 0x000000ff0a0a7207 */ /* 0x000fe40001800000 */
[----:B------:R-:W-:Y:S02]  /*3db0*/  SEL R7, R7, RZ, P4 ;  /* 0x000000ff07077207 */ /* 0x000fe40002000000 */
[----:B------:R-:W-:Y:S01]  /*3dc0*/  SEL R0, R0, RZ, P1 ;  /* 0x000000ff00007207 */ /* 0x000fe20000800000 */
[----:B------:R-:W-:Y:S06]  /*3dd0*/  @!P5 BRA `(.L_x_3466) ;  /* 0xffffffec004cd947 */ /* 0x000fec000383ffff */
[----:B------:R-:W-:Y:S05]  /*3de0*/  BSYNC.RECONVERGENT B1 ;  /* 0x0000000000017941 */ /* 0x000fea0003800200 */
.L_x_3465:
[----:B------:R-:W-:Y:S02]  /*3df0*/  PRMT R81, R61, 0x7610, R81 ;  /* 0x000076103d517816 */ /* 0x000fe40000000051 */
[----:B------:R-:W-:Y:S02]  /*3e00*/  PRMT R70, R65, 0x7610, R70 ;  /* 0x0000761041467816 */ /* 0x000fe40000000046 */
[----:B------:R-:W-:Y:S02]  /*3e10*/  PRMT R80, R66, 0x7610, R80 ;  /* 0x0000761042507816 */ /* 0x000fe40000000050 */
[----:B------:R-:W-:Y:S02]  /*3e20*/  PRMT R83, R5, 0x7610, R83 ;  /* 0x0000761005537816 */ /* 0x000fe40000000053 */
[----:B------:R-:W-:Y:S02]  /*3e30*/  PRMT R60, R71, 0x7610, R60 ;  /* 0x00007610473c7816 */ /* 0x000fe4000000003c */
[----:B------:R-:W-:-:S02]  /*3e40*/  PRMT R59, R72, 0x7610, R59 ;  /* 0x00007610483b7816 */ /* 0x000fc4000000003b */
[----:B------:R-:W-:Y:S02]  /*3e50*/  PRMT R61, R74, 0x7610, R61 ;  /* 0x000076104a3d7816 */ /* 0x000fe4000000003d */
[----:B------:R-:W-:Y:S02]  /*3e60*/  PRMT R65, R68, 0x7610, R65 ;  /* 0x0000761044417816 */ /* 0x000fe40000000041 */
[----:B------:R-:W-:Y:S02]  /*3e70*/  PRMT R62, R69, 0x7610, R62 ;  /* 0x00007610453e7816 */ /* 0x000fe4000000003e */
[----:B------:R-:W-:Y:S02]  /*3e80*/  PRMT R66, R67, 0x7610, R66 ;  /* 0x0000761043427816 */ /* 0x000fe40000000042 */
[----:B------:R-:W-:-:S07]  /*3e90*/  PRMT R63, R64, 0x7610, R63 ;  /* 0x00007610403f7816 */ /* 0x000fce000000003f */
.L_x_3464:
[----:B------:R-:W-:Y:S05]  /*3ea0*/  BSYNC.RECONVERGENT B0 ;  /* 0x0000000000007941 */ /* 0x000fea0003800200 */
.L_x_3463:
[----:B------:R-:W-:Y:S01]  /*3eb0*/  ISETP.GE.U32.AND P0, PT, R38, R73, PT ;  /* 0x000000492600720c */ /* 0x000fe20003f06070 */
[----:B------:R-:W-:-:S12]  /*3ec0*/  BSSY.RECONVERGENT B0, `(.L_x_3467) ;  /* 0x000002f000007945 */ /* 0x000fd80003800200 */
[----:B------:R-:W-:Y:S05]  /*3ed0*/  @P0 BRA `(.L_x_3468) ;  /* 0x0000000000b40947 */ /* 0x000fea0003800000 */
[----:B------:R-:W-:-:S04]  /*3ee0*/  LOP3.LUT R5, R38, 0xfffffffc, RZ, 0xc0, !PT ;  /* 0xfffffffc26057812 */ /* 0x000fc800078ec0ff */
[----:B------:R-:W-:-:S05]  /*3ef0*/  IADD3 R4, P1, PT, R5, R22, RZ ;  /* 0x0000001605047210 */ /* 0x000fca0007f3e0ff */
[----:B------:R-:W-:-:S05]  /*3f00*/  IMAD.X R5, RZ, RZ, R23, P1 ;  /* 0x000000ffff057224 */ /* 0x000fca00008e0617 */
[----:B------:R-:W2:Y:S01]  /*3f10*/  LDG.E R4, desc[UR36][R4.64] ;  /* 0x0000002404047981 */ /* 0x000ea2000c1e1900 */
[----:B------:R-:W-:-:S05]  /*3f20*/  IMAD.IADD R64, R38, 0x1, R11 ;  /* 0x0000000126407824 */ /* 0x000fca00078e020b */
[----:B------:R-:W-:Y:S02]  /*3f30*/  ISETP.GE.U32.AND P1, PT, R64, R73, PT ;  /* 0x000000494000720c */ /* 0x000fe40003f26070 */
[C---:B--2---:R-:W-:Y:S02]  /*3f40*/  PRMT R81, R4.reuse, 0x7770, RZ ;  /* 0x0000777004517816 */ /* 0x044fe400000000ff */
[C---:B------:R-:W-:Y:S02]  /*3f50*/  PRMT R70, R4.reuse, 0x7771, RZ ;  /* 0x0000777104467816 */ /* 0x040fe400000000ff */
[C---:B------:R-:W-:Y:S02]  /*3f60*/  PRMT R83, R4.reuse, 0x7772, RZ ;  /* 0x0000777204537816 */ /* 0x040fe400000000ff */
[----:B------:R-:W-:-:S05]  /*3f70*/  PRMT R80, R4, 0x7773, RZ ;  /* 0x0000777304507816 */ /* 0x000fca00000000ff */
        /* <DEDUP_REMOVED lines=12> */
[C---:B------:R-:W-:Y:S01]  /*4040*/  IMAD.IADD R4, R64.reuse, 0x1, R11 ;  /* 0x0000000140047824 */ /* 0x040fe200078e020b */
[----:B------:R-:W-:-:S04]  /*4050*/  LOP3.LUT R59, R64, 0xfffffffc, RZ, 0xc0, !PT ;  /* 0xfffffffc403b7812 */ /* 0x000fc800078ec0ff */
[----:B------:R-:W-:-:S13]  /*4060*/  ISETP.GE.U32.AND P1, PT, R4, R73, PT ;  /* 0x000000490400720c */ /* 0x000fda0003f26070 */
[----:B------:R-:W-:-:S04]  /*4070*/  @!P1 LOP3.LUT R5, R4, 0xfffffffc, RZ, 0xc0, !PT ;  /* 0xfffffffc04059812 */ /* 0x000fc800078ec0ff */
[----:B------:R-:W-:-:S05]  /*4080*/  @!P1 IADD3 R4, P2, PT, R5, R22, RZ ;  /* 0x0000001605049210 */ /* 0x000fca0007f5e0ff */
[----:B------:R-:W-:Y:S01]  /*4090*/  @!P1 IMAD.X R5, RZ, RZ, R23, P2 ;  /* 0x000000ffff059224 */ /* 0x000fe200010e0617 */
[----:B------:R-:W-:-:S04]  /*40a0*/  IADD3 R22, P2, PT, R59, R22, RZ ;  /* 0x000000163b167210 */ /* 0x000fc80007f5e0ff */
[----:B------:R-:W2:Y:S01]  /*40b0*/  @!P1 LDG.E R4, desc[UR36][R4.64] ;  /* 0x0000002404049981 */ /* 0x000ea2000c1e1900 */
[----:B------:R-:W-:-:S05]  /*40c0*/  IMAD.X R23, RZ, RZ, R23, P2 ;  /* 0x000000ffff177224 */ /* 0x000fca00010e0617 */
[----:B------:R-:W3:Y:S01]  /*40d0*/  LDG.E R22, desc[UR36][R22.64] ;  /* 0x0000002416167981 */ /* 0x000ee2000c1e1900 */
[C---:B--2---:R-:W-:Y:S02]  /*40e0*/  @!P1 PRMT R59, R4.reuse, 0x7770, RZ ;  /* 0x00007770043b9816 */ /* 0x044fe400000000ff */
[C---:B------:R-:W-:Y:S02]  /*40f0*/  @!P1 PRMT R60, R4.reuse, 0x7771, RZ ;  /* 0x00007771043c9816 */ /* 0x040fe400000000ff */
[----:B------:R-:W-:Y:S02]  /*4100*/  @!P1 PRMT R61, R4, 0x7772, RZ ;  /* 0x00007772043d9816 */ /* 0x000fe400000000ff */
[----:B------:R-:W-:Y:S02]  /*4110*/  @!P1 PRMT R75, R59, 0x7610, R75 ;  /* 0x000076103b4b9816 */ /* 0x000fe4000000004b */
[----:B------:R-:W-:Y:S02]  /*4120*/  @!P1 PRMT R62, R60, 0x7610, R62 ;  /* 0x000076103c3e9816 */ /* 0x000fe4000000003e */
[----:B------:R-:W-:-:S02]  /*4130*/  @!P1 PRMT R66, R61, 0x7610, R66 ;  /* 0x000076103d429816 */ /* 0x000fc40000000042 */
[C---:B---3--:R-:W-:Y:S02]  /*4140*/  PRMT R60, R22.reuse, 0x7770, RZ ;  /* 0x00007770163c7816 */ /* 0x048fe400000000ff */
[C---:B------:R-:W-:Y:S02]  /*4150*/  PRMT R59, R22.reuse, 0x7771, RZ ;  /* 0x00007771163b7816 */ /* 0x040fe400000000ff */
[----:B------:R-:W-:Y:S02]  /*4160*/  PRMT R61, R22, 0x7772, RZ ;  /* 0x00007772163d7816 */ /* 0x000fe400000000ff */
[----:B------:R-:W-:Y:S02]  /*4170*/  @!P1 PRMT R64, R4, 0x7773, RZ ;  /* 0x0000777304409816 */ /* 0x000fe400000000ff */
[----:B------:R-:W-:Y:S02]  /*4180*/  PRMT R22, R22, 0x7773, RZ ;  /* 0x0000777316167816 */ /* 0x000fe400000000ff */
[----:B------:R-:W-:-:S02]  /*4190*/  @!P1 PRMT R63, R64, 0x7610, R63 ;  /* 0x00007610403f9816 */ /* 0x000fc4000000003f */
[----:B------:R-:W-:-:S07]  /*41a0*/  PRMT R65, R22, 0x7610, R65 ;  /* 0x0000761016417816 */ /* 0x000fce0000000041 */
.L_x_3468:
[----:B------:R-:W-:Y:S05]  /*41b0*/  BSYNC.RECONVERGENT B0 ;  /* 0x0000000000007941 */ /* 0x000fea0003800200 */
.L_x_3467:
[----:B------:R-:W-:Y:S04]  /*41c0*/  BSSY.RECONVERGENT B0, `(.L_x_3469) ;  /* 0x00000fb000007945 */ /* 0x000fe80003800200 */
[----:B------:R-:W-:Y:S05]  /*41d0*/  @P0 BRA `(.L_x_3470) ;  /* 0x0000000c00e40947 */ /* 0x000fea0003800000 */
[C---:B------:R-:W-:Y:S01]  /*41e0*/  LOP3.LUT R4, R81.reuse, 0xff, RZ, 0xc0, !PT ;  /* 0x000000ff51047812 */ /* 0x040fe200078ec0ff */
[----:B------:R-:W-:Y:S01]  /*41f0*/  IMAD.IADD R71, R38, 0x1, R11 ;  /* 0x0000000126477824 */ /* 0x000fe200078e020b */
[----:B------:R-:W-:Y:S02]  /*4200*/  LOP3.LUT R5, R58, 0xff, RZ, 0xc0, !PT ;  /* 0x000000ff3a057812 */ /* 0x000fe400078ec0ff */
[----:B------:R-:W-:Y:S02]  /*4210*/  PRMT R68, R81, 0x8880, RZ ;  /* 0x0000888051447816 */ /* 0x000fe400000000ff */
[----:B------:R-:W-:Y:S02]  /*4220*/  ISETP.NE.AND P2, PT, R5, R4, PT ;  /* 0x000000040500720c */ /* 0x000fe40003f45270 */
[----:B------:R-:W-:Y:S02]  /*4230*/  LOP3.LUT R4, R70, 0xff, RZ, 0xc0, !PT ;  /* 0x000000ff46047812 */ /* 0x000fe400078ec0ff */
[----:B------:R-:W-:-:S02]  /*4240*/  LOP3.LUT R5, R57, 0xff, RZ, 0xc0, !PT ;  /* 0x000000ff39057812 */ /* 0x000fc400078ec0ff */
[----:B------:R-:W-:Y:S02]  /*4250*/  PRMT R69, R58, 0x8880, RZ ;  /* 0x000088803a457816 */ /* 0x000fe400000000ff */
[----:B------:R-:W-:Y:S02]  /*4260*/  LOP3.LUT R22, R83, 0xff, RZ, 0xc0, !PT ;  /* 0x000000ff53167812 */ /* 0x000fe400078ec0ff */
[----:B------:R-:W-:Y:S02]  /*4270*/  LOP3.LUT R23, R56, 0xff, RZ, 0xc0, !PT ;  /* 0x000000ff38177812 */ /* 0x000fe400078ec0ff */
[----:B------:R-:W-:Y:S02]  /*4280*/  ISETP.GE.U32.AND P0, PT, R29, R38, PT ;  /* 0x000000261d00720c */ /* 0x000fe40003f06070 */
[----:B------:R-:W-:Y:S02]  /*4290*/  ISETP.NE.AND P5, PT, R5, R4, PT ;  /* 0x000000040500720c */ /* 0x000fe40003fa5270 */
[----:B------:R-:W-:-:S02]  /*42a0*/  PRMT R4, R70, 0x8880, RZ ;  /* 0x0000888046047816 */ /* 0x000fc400000000ff */
[----:B------:R-:W-:Y:S02]  /*42b0*/  PRMT R5, R57, 0x8880, RZ ;  /* 0x0000888039057816 */ /* 0x000fe400000000ff */
[----:B------:R-:W-:Y:S02]  /*42c0*/  ISETP.GT.AND P6, PT, R69, R68, PT ;  /* 0x000000444500720c */ /* 0x000fe40003fc4270 */
[----:B------:R-:W-:Y:S02]  /*42d0*/  LOP3.LUT R64, R80, 0xff, RZ, 0xc0, !PT ;  /* 0x000000ff50407812 */ /* 0x000fe400078ec0ff */
[----:B------:R-:W-:Y:S02]  /*42e0*/  LOP3.LUT R67, R45, 0xff, RZ, 0xc0, !PT ;  /* 0x000000ff2d437812 */ /* 0x000fe400078ec0ff */
[----:B------:R-:W-:Y:S02]  /*42f0*/  ISETP.NE.AND P4, PT, R23, R22, PT ;  /* 0x000000161700720c */ /* 0x000fe40003f85270 */
[----:B------:R-:W-:-:S02]  /*4300*/  ISETP.GE.AND.EX P0, PT, R43, RZ, PT, P0 ;  /* 0x000000ff2b00720c */ /* 0x000fc40003f06300 */
[----:B------:R-:W-:Y:S02]  /*4310*/  ISETP.GT.AND P1, PT, R5, R4, PT ;  /* 0x000000040500720c */ /* 0x000fe40003f24270 */
[----:B------:R-:W-:Y:S02]  /*4320*/  PRMT R22, R83, 0x8880, RZ ;  /* 0x0000888053167816 */ /* 0x000fe400000000ff */
[----:B------:R-:W-:Y:S02]  /*4330*/  PRMT R23, R56, 0x8880, RZ ;  /* 0x0000888038177816 */ /* 0x000fe400000000ff */
[----:B------:R-:W-:Y:S02]  /*4340*/  SEL R4, RZ, 0xffffffff, P6 ;  /* 0xffffffffff047807 */ /* 0x000fe40003000000 */
[----:B------:R-:W-:Y:S02]  /*4350*/  ISETP.NE.AND P3, PT, R67, R64, PT ;  /* 0x000000404300720c */ /* 0x000fe40003f65270 */
[----:B------:R-:W-:-:S02]  /*4360*/  @!P2 SEL R4, RZ, 0xffffffff, !P0 ;  /* 0xffffffffff04a807 */ /* 0x000fc40004000000 */
[----:B------:R-:W-:Y:S02]  /*4370*/  ISETP.GE.U32.AND P0, PT, R30, R38, PT ;  /* 0x000000261e00720c */ /* 0x000fe40003f06070 */
[----:B------:R-:W-:Y:S02]  /*4380*/  ISETP.GT.AND P6, PT, R23, R22, PT ;  /* 0x000000161700720c */ /* 0x000fe40003fc4270 */
[----:B------:R-:W-:Y:S02]  /*4390*/  PRMT R23, R80, 0x8880, RZ ;  /* 0x0000888050177816 */ /* 0x000fe400000000ff */
[----:B------:R-:W-:Y:S02]  /*43a0*/  PRMT R64, R45, 0x8880, RZ ;  /* 0x000088802d407816 */ /* 0x000fe400000000ff */
[----:B------:R-:W-:Y:S02]  /*43b0*/  SEL R5, RZ, 0xffffffff, P1 ;  /* 0xffffffffff057807 */ /* 0x000fe40000800000 */
[----:B------:R-:W-:-:S02]  /*43c0*/  ISETP.GE.U32.AND P2, PT, R33, R38, PT ;  /* 0x000000262100720c */ /* 0x000fc40003f46070 */
[----:B------:R-:W-:Y:S02]  /*43d0*/  ISETP.GE.U32.AND P1, PT, R31, R38, PT ;  /* 0x000000261f00720c */ /* 0x000fe40003f26070 */
[----:B------:R-:W-:Y:S02]  /*43e0*/  ISETP.GE.AND.EX P0, PT, R25, RZ, PT, P0 ;  /* 0x000000ff1900720c */ /* 0x000fe40003f06300 */
[----:B------:R-:W-:Y:S02]  /*43f0*/  SEL R22, RZ, 0xffffffff, P6 ;  /* 0xffffffffff167807 */ /* 0x000fe40003000000 */
[----:B------:R-:W-:Y:S02]  /*4400*/  ISETP.GT.AND P6, PT, R64, R23, PT ;  /* 0x000000174000720c */ /* 0x000fe40003fc4270 */
[----:B------:R-:W-:Y:S02]  /*4410*/  ISETP.GE.AND.EX P2, PT, R39, RZ, PT, P2 ;  /* 0x000000ff2700720c */ /* 0x000fe40003f46320 */
[----:B------:R-:W-:-:S02]  /*4420*/  ISETP.GE.AND.EX P1, PT, R53, RZ, PT, P1 ;  /* 0x000000ff3500720c */ /* 0x000fc40003f26310 */
[----:B------:R-:W-:Y:S02]  /*4430*/  @!P4 SEL R22, RZ, 0xffffffff, !P0 ;  /* 0xffffffffff16c807 */ /* 0x000fe40004000000 */
[----:B------:R-:W-:Y:S02]  /*4440*/  ISETP.GE.U32.AND P4, PT, R71, R73, PT ;  /* 0x000000494700720c */ /* 0x000fe40003f86070 */
[----:B------:R-:W-:Y:S02]  /*4450*/  SEL R23, RZ, 0xffffffff, P6 ;  /* 0xffffffffff177807 */ /* 0x000fe40003000000 */
[----:B------:R-:W-:Y:S02]  /*4460*/  @!P5 SEL R5, RZ, 0xffffffff, !P2 ;  /* 0xffffffffff05d807 */ /* 0x000fe40005000000 */
[----:B------:R-:W-:Y:S02]  /*4470*/  @!P3 SEL R23, RZ, 0xffffffff, !P1 ;  /* 0xffffffffff17b807 */ /* 0x000fe40004800000 */
[----:B------:R-:W-:-:S02]  /*4480*/  LOP3.LUT R4, R4, 0x1, RZ, 0xc0, !PT ;  /* 0x0000000104047812 */ /* 0x000fc400078ec0ff */
[----:B------:R-:W-:Y:S02]  /*4490*/  LOP3.LUT R5, R5, 0x1, RZ, 0xc0, !PT ;  /* 0x0000000105057812 */ /* 0x000fe400078ec0ff */
[----:B------:R-:W-:Y:S02]  /*44a0*/  LOP3.LUT R22, R22, 0x1, RZ, 0xc0, !PT ;  /* 0x0000000116167812 */ /* 0x000fe400078ec0ff */
[----:B------:R-:W-:Y:S02]  /*44b0*/  LOP3.LUT R23, R23, 0x1, RZ, 0xc0, !PT ;  /* 0x0000000117177812 */ /* 0x000fe400078ec0ff */
[----:B------:R-:W-:Y:S02]  /*44c0*/  ISETP.NE.U32.AND P0, PT, R4, 0x1, PT ;  /* 0x000000010400780c */ /* 0x000fe40003f05070 */
        /* <DEDUP_REMOVED lines=8> */
[C---:B------:R-:W-:Y:S02]  /*4550*/  SEL R33, R38.reuse, R33, !P1 ;  /* 0x0000002126217207 */ /* 0x040fe40004800000 */
[C---:B------:R-:W-:Y:S02]  /*4560*/  SEL R30, R38.reuse, R30, !P2 ;  /* 0x0000001e261e7207 */ /* 0x040fe40005000000 */
[----:B------:R-:W-:Y:S02]  /*4570*/  SEL R31, R38, R31, !P3 ;  /* 0x0000001f261f7207 */ /* 0x000fe40005800000 */
[----:B------:R-:W-:Y:S02]  /*4580*/  SEL R43, R43, RZ, P0 ;  /* 0x000000ff2b2b7207 */ /* 0x000fe40000000000 */
[----:B------:R-:W-:Y:S02]  /*4590*/  SEL R39, R39, RZ, P1 ;  /* 0x000000ff27277207 */ /* 0x000fe40000800000 */
[----:B------:R-:W-:-:S02]  /*45a0*/  SEL R25, R25, RZ, P2 ;  /* 0x000000ff19197207 */ /* 0x000fc40001000000 */
[----:B------:R-:W-:Y:S01]  /*45b0*/  SEL R53, R53, RZ, P3 ;  /* 0x000000ff35357207 */ /* 0x000fe20001800000 */
[----:B------:R-:W-:Y:S06]  /*45c0*/  @P4 BRA `(.L_x_3470) ;  /* 0x0000000800e84947 */ /* 0x000fec0003800000 */
        /* <DEDUP_REMOVED lines=25> */
[-C--:B------:R-:W-:Y:S02]  /*4760*/  ISETP.GE.U32.AND P0, PT, R27, R71.reuse, PT ;  /* 0x000000471b00720c */ /* 0x080fe40003f06070 */
        /* <DEDUP_REMOVED lines=37> */
[C---:B------:R-:W-:Y:S02]  /*49c0*/  LOP3.LUT R4, R60.reuse, 0xff, RZ, 0xc0, !PT ;  /* 0x000000ff3c047812 */ /* 0x040fe400078ec0ff */
[----:B------:R-:W-:Y:S02]  /*49d0*/  LOP3.LUT R5, R41, 0xff, RZ, 0xc0, !PT ;  /* 0x000000ff29057812 */ /* 0x000fe400078ec0ff */
[----:B------:R-:W-:Y:S02]  /*49e0*/  PRMT R64, R60, 0x8880, RZ ;  /* 0x000088803c407816 */ /* 0x000fe400000000ff */
[----:B------:R-:W-:Y:S02]  /*49f0*/  ISETP.NE.AND P4, PT, R5, R4, PT ;  /* 0x000000040500720c */ /* 0x000fe40003f85270 */
[----:B------:R-:W-:Y:S02]  /*4a00*/  PRMT R69, R41, 0x8880, RZ ;  /* 0x0000888029457816 */ /* 0x000fe400000000ff */
[----:B------:R-:W-:-:S02]  /*4a10*/  LOP3.LUT R4, R59, 0xff, RZ, 0xc0, !PT ;  /* 0x000000ff3b047812 */ /* 0x000fc400078ec0ff */
[----:B------:R-:W-:Y:S02]  /*4a20*/  LOP3.LUT R5, R34, 0xff, RZ, 0xc0, !PT ;  /* 0x000000ff22057812 */ /* 0x000fe400078ec0ff */
[----:B------:R-:W-:Y:S02]  /*4a30*/  LOP3.LUT R22, R61, 0xff, RZ, 0xc0, !PT ;  /* 0x000000ff3d167812 */ /* 0x000fe400078ec0ff */
[----:B------:R-:W-:Y:S02]  /*4a40*/  LOP3.LUT R23, R32, 0xff, RZ, 0xc0, !PT ;  /* 0x000000ff20177812 */ /* 0x000fe400078ec0ff */
[----:B------:R-:W-:Y:S02]  /*4a50*/  LOP3.LUT R38, R65, 0xff, RZ, 0xc0, !PT ;  /* 0x000000ff41267812 */ /* 0x000fe400078ec0ff */
[----:B------:R-:W-:Y:S02]  /*4a60*/  LOP3.LUT R67, R48, 0xff, RZ, 0xc0, !PT ;  /* 0x000000ff30437812 */ /* 0x000fe400078ec0ff */
[----:B------:R-:W-:-:S02]  /*4a70*/  ISETP.NE.AND P3, PT, R5, R4, PT ;  /* 0x000000040500720c */ /* 0x000fc40003f65270 */
[----:B------:R-:W-:Y:S02]  /*4a80*/  ISETP.NE.AND P6, PT, R23, R22, PT ;  /* 0x000000161700720c */ /* 0x000fe40003fc5270 */
[----:B------:R-:W-:Y:S02]  /*4a90*/  ISETP.NE.AND P5, PT, R67, R38, PT ;  /* 0x000000264300720c */ /* 0x000fe40003fa5270 */
[----:B------:R-:W-:Y:S02]  /*4aa0*/  ISETP.GT.AND P1, PT, R69, R64, PT ;  /* 0x000000404500720c */ /* 0x000fe40003f24270 */
[----:B------:R-:W-:Y:S02]  /*4ab0*/  ISETP.GE.U32.AND P0, PT, R37, R68, PT ;  /* 0x000000442500720c */ /* 0x000fe40003f06070 */
[----:B------:R-:W-:Y:S02]  /*4ac0*/  PRMT R5, R59, 0x8880, RZ ;  /* 0x000088803b057816 */ /* 0x000fe400000000ff */
[----:B------:R-:W-:-:S02]  /*4ad0*/  PRMT R22, R34, 0x8880, RZ ;  /* 0x0000888022167816 */ /* 0x000fc400000000ff */
[----:B------:R-:W-:Y:S02]  /*4ae0*/  PRMT R23, R61, 0x8880, RZ ;  /* 0x000088803d177816 */ /* 0x000fe400000000ff */
[----:B------:R-:W-:Y:S02]  /*4af0*/  PRMT R38, R32, 0x8880, RZ ;  /* 0x0000888020267816 */ /* 0x000fe400000000ff */
[----:B------:R-:W-:Y:S02]  /*4b00*/  ISETP.GE.AND.EX P0, PT, R36, RZ, PT, P0 ;  /* 0x000000ff2400720c */ /* 0x000fe40003f06300 */
[----:B------:R-:W-:Y:S02]  /*4b10*/  SEL R4, RZ, 0xffffffff, P1 ;  /* 0xffffffffff047807 */ /* 0x000fe40000800000 */
[----:B------:R-:W-:Y:S02]  /*4b20*/  PRMT R64, R65, 0x8880, RZ ;  /* 0x0000888041407816 */ /* 0x000fe400000000ff */
[----:B------:R-:W-:-:S02]  /*4b30*/  PRMT R67, R48, 0x8880, RZ ;  /* 0x0000888030437816 */ /* 0x000fc400000000ff */
[----:B------:R-:W-:Y:S02]  /*4b40*/  ISETP.GT.AND P2, PT, R22, R5, PT ;  /* 0x000000051600720c */ /* 0x000fe40003f44270 */
[----:B------:R-:W-:Y:S02]  /*4b50*/  ISETP.GT.AND P1, PT, R38, R23, PT ;  /* 0x000000172600720c */ /* 0x000fe40003f24270 */
[----:B------:R-:W-:Y:S02]  /*4b60*/  @!P4 SEL R4, RZ, 0xffffffff, !P0 ;  /* 0xffffffffff04c807 */ /* 0x000fe40004000000 */
[----:B------:R-:W-:Y:S01]  /*4b70*/  ISETP.GT.AND P4, PT, R67, R64, PT ;  /* 0x000000404300720c */ /* 0x000fe20003f84270 */
[----:B------:R-:W-:Y:S01]  /*4b80*/  IMAD.IADD R64, R68, 0x1, R11 ;  /* 0x0000000144407824 */ /* 0x000fe200078e020b */
[----:B------:R-:W-:Y:S02]  /*4b90*/  SEL R5, RZ, 0xffffffff, P2 ;  /* 0xffffffffff057807 */ /* 0x000fe40001000000 */
[----:B------:R-:W-:-:S02]  /*4ba0*/  SEL R22, RZ, 0xffffffff, P1 ;  /* 0xffffffffff167807 */ /* 0x000fc40000800000 */
[-C--:B------:R-:W-:Y:S02]  /*4bb0*/  ISETP.GE.U32.AND P0, PT, R24, R68.reuse, PT ;  /* 0x000000441800720c */ /* 0x080fe40003f06070 */
[-C--:B------:R-:W-:Y:S02]  /*4bc0*/  ISETP.GE.U32.AND P2, PT, R21, R68.reuse, PT ;  /* 0x000000441500720c */ /* 0x080fe40003f46070 */
[----:B------:R-:W-:Y:S02]  /*4bd0*/  ISETP.GE.U32.AND P1, PT, R20, R68, PT ;  /* 0x000000441400720c */ /* 0x000fe40003f26070 */
[----:B------:R-:W-:Y:S02]  /*4be0*/  ISETP.GE.AND.EX P0, PT, R15, RZ, PT, P0 ;  /* 0x000000ff0f00720c */ /* 0x000fe40003f06300 */
[----:B------:R-:W-:Y:S02]  /*4bf0*/  ISETP.GE.AND.EX P2, PT, R49, RZ, PT, P2 ;  /* 0x000000ff3100720c */ /* 0x000fe40003f46320 */
[----:B------:R-:W-:-:S02]  /*4c00*/  ISETP.GE.AND.EX P1, PT, R35, RZ, PT, P1 ;  /* 0x000000ff2300720c */ /* 0x000fc40003f26310 */
[----:B------:R-:W-:Y:S02]  /*4c10*/  SEL R11, RZ, 0xffffffff, P4 ;  /* 0xffffffffff0b7807 */ /* 0x000fe40002000000 */
[----:B------:R-:W-:Y:S02]  /*4c20*/  ISETP.GE.U32.AND P4, PT, R64, R73, PT ;  /* 0x000000494000720c */ /* 0x000fe40003f86070 */
[----:B------:R-:W-:Y:S02]  /*4c30*/  @!P3 SEL R5, RZ, 0xffffffff, !P0 ;  /* 0xffffffffff05b807 */ /* 0x000fe40004000000 */
        /* <DEDUP_REMOVED lines=32> */
[----:B------:R-:W-:Y:S02]  /*4e40*/  ISETP.NE.AND P5, PT, R5, R4, PT ;  /* 0x000000040500720c */ /* 0x000fe40003fa5270 */
[----:B------:R-:W-:Y:S02]  /*4e50*/  LOP3.LUT R23, R63, 0xff, RZ, 0xc0, !PT ;  /* 0x000000ff3f177812 */ /* 0x000fe400078ec0ff */
[----:B------:R-:W-:-:S02]  /*4e60*/  LOP3.LUT R38, R6, 0xff, RZ, 0xc0, !PT ;  /* 0x000000ff06267812 */ /* 0x000fc400078ec0ff */
[----:B------:R-:W-:Y:S02]  /*4e70*/  PRMT R4, R62, 0x8880, RZ ;  /* 0x000088803e047816 */ /* 0x000fe400000000ff */
[----:B------:R-:W-:Y:S02]  /*4e80*/  PRMT R5, R13, 0x8880, RZ ;  /* 0x000088800d057816 */ /* 0x000fe400000000ff */
[----:B------:R-:W-:Y:S02]  /*4e90*/  ISETP.GE.U32.AND P0, PT, R47, R64, PT ;  /* 0x000000402f00720c */ /* 0x000fe40003f06070 */
[----:B------:R-:W-:Y:S02]  /*4ea0*/  ISETP.NE.AND P4, PT, R22, R11, PT ;  /* 0x0000000b1600720c */ /* 0x000fe40003f85270 */
[----:B------:R-:W-:Y:S02]  /*4eb0*/  ISETP.GT.AND P6, PT, R60, R59, PT ;  /* 0x0000003b3c00720c */ /* 0x000fe40003fc4270 */
[----:B------:R-:W-:-:S02]  /*4ec0*/  PRMT R11, R66, 0x8880, RZ ;  /* 0x00008880420b7816 */ /* 0x000fc400000000ff */
[----:B------:R-:W-:Y:S02]  /*4ed0*/  PRMT R22, R9, 0x8880, RZ ;  /* 0x0000888009167816 */ /* 0x000fe400000000ff */
[----:B------:R-:W-:Y:S02]  /*4ee0*/  ISETP.NE.AND P3, PT, R38, R23, PT ;  /* 0x000000172600720c */ /* 0x000fe40003f65270 */
[----:B------:R-:W-:Y:S02]  /*4ef0*/  ISETP.GT.AND P1, PT, R5, R4, PT ;  /* 0x000000040500720c */ /* 0x000fe40003f24270 */
[----:B------:R-:W-:Y:S02]  /*4f00*/  ISETP.GE.AND.EX P0, PT, R14, RZ, PT, P0 ;  /* 0x000000ff0e00720c */ /* 0x000fe40003f06300 */
[----:B------:R-:W-:Y:S02]  /*4f10*/  SEL R4, RZ, 0xffffffff, P6 ;  /* 0xffffffffff047807 */ /* 0x000fe40003000000 */
[----:B------:R-:W-:-:S02]  /*4f20*/  ISETP.GT.AND P6, PT, R22, R11, PT ;  /* 0x0000000b1600720c */ /* 0x000fc40003fc4270 */
[----:B------:R-:W-:Y:S02]  /*4f30*/  PRMT R22, R63, 0x8880, RZ ;  /* 0x000088803f167816 */ /* 0x000fe400000000ff */
[----:B------:R-:W-:Y:S02]  /*4f40*/  PRMT R23, R6, 0x8880, RZ ;  /* 0x0000888006177816 */ /* 0x000fe400000000ff */
[----:B------:R-:W-:Y:S02]  /*4f50*/  @!P2 SEL R4, RZ, 0xffffffff, !P0 ;  /* 0xffffffffff04a807 */ /* 0x000fe40004000000 */
[----:B------:R-:W-:Y:S02]  /*4f60*/  SEL R5, RZ, 0xffffffff, P1 ;  /* 0xffffffffff057807 */ /* 0x000fe40000800000 */
[-C--:B------:R-:W-:Y:S02]  /*4f70*/  ISETP.GE.U32.AND P2, PT, R12, R64.reuse, PT ;  /* 0x000000400c00720c */ /* 0x080fe40003f46070 */
[----:B------:R-:W-:-:S02]  /*4f80*/  ISETP.GE.U32.AND P0, PT, R8, R64, PT ;  /* 0x000000400800720c */ /* 0x000fc40003f06070 */
[----:B------:R-:W-:Y:S02]  /*4f90*/  ISETP.GE.U32.AND P1, PT, R3, R64, PT ;  /* 0x000000400300720c */ /* 0x000fe40003f26070 */
[----:B------:R-:W-:Y:S02]  /*4fa0*/  SEL R11, RZ, 0xffffffff, P6 ;  /* 0xffffffffff0b7807 */ /* 0x000fe40003000000 */
[----:B------:R-:W-:Y:S02]  /*4fb0*/  ISETP.GT.AND P6, PT, R23, R22, PT ;  /* 0x000000161700720c */ /* 0x000fe40003fc4270 */
[----:B------:R-:W-:Y:S02]  /*4fc0*/  ISETP.GE.AND.EX P2, PT, R10, RZ, PT, P2 ;  /* 0x000000ff0a00720c */ /* 0x000fe40003f46320 */
[----:B------:R-:W-:Y:S02]  /*4fd0*/  ISETP.GE.AND.EX P0, PT, R7, RZ, PT, P0 ;  /* 0x000000ff0700720c */ /* 0x000fe40003f06300 */
[----:B------:R-:W-:-:S02]  /*4fe0*/  ISETP.GE.AND.EX P1, PT, R0, RZ, PT, P1 ;  /* 0x000000ff0000720c */ /* 0x000fc40003f26310 */
        /* <DEDUP_REMOVED lines=16> */
[C---:B------:R-:W-:Y:S02]  /*50f0*/  SEL R47, R64.reuse, R47, !P0 ;  /* 0x0000002f402f7207 */ /* 0x040fe40004000000 */
[----:B------:R-:W-:-:S02]  /*5100*/  SEL R12, R64, R12, !P1 ;  /* 0x0000000c400c7207 */ /* 0x000fc40004800000 */
[C---:B------:R-:W-:Y:S02]  /*5110*/  SEL R8, R64.reuse, R8, !P2 ;  /* 0x0000000840087207 */ /* 0x040fe40005000000 */
[----:B------:R-:W-:Y:S02]  /*5120*/  SEL R3, R64, R3, !P3 ;  /* 0x0000000340037207 */ /* 0x000fe40005800000 */
[----:B------:R-:W-:Y:S02]  /*5130*/  SEL R14, R14, RZ, P0 ;  /* 0x000000ff0e0e7207 */ /* 0x000fe40000000000 */
[----:B------:R-:W-:Y:S02]  /*5140*/  SEL R10, R10, RZ, P1 ;  /* 0x000000ff0a0a7207 */ /* 0x000fe40000800000 */
[----:B------:R-:W-:Y:S02]  /*5150*/  SEL R7, R7, RZ, P2 ;  /* 0x000000ff07077207 */ /* 0x000fe40001000000 */
[----:B------:R-:W-:-:S07]  /*5160*/  SEL R0, R0, RZ, P3 ;  /* 0x000000ff00007207 */ /* 0x000fce0001800000 */
.L_x_3470:
[----:B------:R-:W-:Y:S05]  /*5170*/  BSYNC.RECONVERGENT B0 ;  /* 0x0000000000007941 */ /* 0x000fea0003800200 */
.L_x_3469:
[----:B------:R-:W-:Y:S02]  /*5180*/  LOP3.LUT R4, R55, 0xff, RZ, 0xc0, !PT ;  /* 0x000000ff37047812 */ /* 0x000fe400078ec0ff */
[----:B------:R-:W-:Y:S02]  /*5190*/  LOP3.LUT R5, R58, 0xff, RZ, 0xc0, !PT ;  /* 0x000000ff3a057812 */ /* 0x000fe400078ec0ff */
[----:B------:R-:W-:Y:S02]  /*51a0*/  ISETP.GE.U32.AND P0, PT, R29, R42, PT ;  /* 0x0000002a1d00720c */ /* 0x000fe40003f06070 */
[----:B------:R-:W-:Y:S02]  /*51b0*/  ISETP.NE.AND P1, PT, R5, R4, PT ;  /* 0x000000040500720c */ /* 0x000fe40003f25270 */
[----:B------:R-:W-:Y:S02]  /*51c0*/  LOP3.LUT R11, R52, 0xff, RZ, 0xc0, !PT ;  /* 0x000000ff340b7812 */ /* 0x000fe400078ec0ff */
[----:B------:R-:W-:-:S02]  /*51d0*/  LOP3.LUT R22, R57, 0xff, RZ, 0xc0, !PT ;  /* 0x000000ff39167812 */ /* 0x000fc400078ec0ff */
[----:B------:R-:W-:Y:S02]  /*51e0*/  LOP3.LUT R23, R51, 0xff, RZ, 0xc0, !PT ;  /* 0x000000ff33177812 */ /* 0x000fe400078ec0ff */
[----:B------:R-:W-:Y:S02]  /*51f0*/  LOP3.LUT R38, R56, 0xff, RZ, 0xc0, !PT ;  /* 0x000000ff38267812 */ /* 0x000fe400078ec0ff */
[----:B------:R-:W-:Y:S02]  /*5200*/  PRMT R4, R55, 0x8880, RZ ;  /* 0x0000888037047816 */ /* 0x000fe400000000ff */
[----:B------:R-:W-:Y:S02]  /*5210*/  PRMT R5, R58, 0x8880, RZ ;  /* 0x000088803a057816 */ /* 0x000fe400000000ff */
[----:B------:R-:W-:Y:S02]  /*5220*/  ISETP.GE.AND.EX P0, PT, R43, R40, PT, P0 ;  /* 0x000000282b00720c */ /* 0x000fe40003f06300 */
[----:B------:R-:W-:-:S02]  /*5230*/  ISETP.NE.AND P6, PT, R22, R11, PT ;  /* 0x0000000b1600720c */ /* 0x000fc40003fc5270 */
[----:B------:R-:W-:Y:S02]  /*5240*/  ISETP.NE.AND P4, PT, R38, R23, PT ;  /* 0x000000172600720c */ /* 0x000fe40003f85270 */
[----:B------:R-:W-:Y:S02]  /*5250*/  ISETP.GT.AND P2, PT, R5, R4, PT ;  /* 0x000000040500720c */ /* 0x000fe40003f44270 */
[----:B------:R-:W-:Y:S02]  /*5260*/  LOP3.LUT R23, R50, 0xff, RZ, 0xc0, !PT ;  /* 0x000000ff32177812 */ /* 0x000fe400078ec0ff */
[----:B------:R-:W-:Y:S02]  /*5270*/  LOP3.LUT R38, R45, 0xff, RZ, 0xc0, !PT ;  /* 0x000000ff2d267812 */ /* 0x000fe400078ec0ff */
[----:B------:R-:W-:Y:S02]  /*5280*/  SEL R4, RZ, 0xffffffff, !P0 ;  /* 0xffffffffff047807 */ /* 0x000fe40004000000 */
[----:B------:R-:W-:-:S02]  /*5290*/  PRMT R11, R52, 0x8880, RZ ;  /* 0x00008880340b7816 */ /* 0x000fc400000000ff */
[----:B------:R-:W-:Y:S02]  /*52a0*/  PRMT R22, R57, 0x8880, RZ ;  /* 0x0000888039167816 */ /* 0x000fe400000000ff */
[----:B------:R-:W-:Y:S02]  /*52b0*/  ISETP.GE.U32.AND P0, PT, R33, R28, PT ;  /* 0x0000001c2100720c */ /* 0x000fe40003f06070 */
[----:B------:R-:W-:Y:S02]  /*52c0*/  @P1 SEL R4, RZ, 0xffffffff, P2 ;  /* 0xffffffffff041807 */ /* 0x000fe40001000000 */
[----:B------:R-:W-:Y:S02]  /*52d0*/  ISETP.NE.AND P3, PT, R38, R23, PT ;  /* 0x000000172600720c */ /* 0x000fe40003f65270 */
[----:B------:R-:W-:Y:S02]  /*52e0*/  ISETP.GE.U32.AND P2, PT, R30, R27, PT ;  /* 0x0000001b1e00720c */ /* 0x000fe40003f46070 */
[----:B------:R-:W-:-:S02]  /*52f0*/  ISETP.GT.AND P5, PT, R22, R11, PT ;  /* 0x0000000b1600720c */ /* 0x000fc40003fa4270 */
[----:B------:R-:W-:Y:S02]  /*5300*/  ISETP.GE.AND.EX P0, PT, R39, R44, PT, P0 ;  /* 0x0000002c2700720c */ /* 0x000fe40003f06300 */
[----:B------:R-:W-:Y:S02]  /*5310*/  PRMT R11, R51, 0x8880, RZ ;  /* 0x00008880330b7816 */ /* 0x000fe400000000ff */
[----:B------:R-:W-:Y:S02]  /*5320*/  PRMT R22, R56, 0x8880, RZ ;  /* 0x0000888038167816 */ /* 0x000fe400000000ff */
[----:B------:R-:W-:Y:S02]  /*5330*/  ISETP.GE.U32.AND P1, PT, R31, R26, PT ;  /* 0x0000001a1f00720c */ /* 0x000fe40003f26070 */
[----:B------:R-:W-:Y:S02]  /*5340*/  ISETP.GE.AND.EX P2, PT, R25, R16, PT, P2 ;  /* 0x000000101900720c */ /* 0x000fe40003f46320 */
[----:B------:R-:W-:-:S02]  /*5350*/  PRMT R23, R50, 0x8880, RZ ;  /* 0x0000888032177816 */ /* 0x000fc400000000ff */
[----:B------:R-:W-:Y:S02]  /*5360*/  PRMT R38, R45, 0x8880, RZ ;  /* 0x000088802d267816 */ /* 0x000fe400000000ff */
[----:B------:R-:W-:Y:S02]  /*5370*/  SEL R5, RZ, 0xffffffff, !P0 ;  /* 0xffffffffff057807 */ /* 0x000fe40004000000 */
[----:B------:R-:W-:Y:S02]  /*5380*/  ISETP.GT.AND P0, PT, R22, R11, PT ;  /* 0x0000000b1600720c */ /* 0x000fe40003f04270 */
[----:B------:R-:W-:Y:S02]  /*5390*/  ISETP.GE.AND.EX P1, PT, R53, R54, PT, P1 ;  /* 0x000000363500720c */ /* 0x000fe40003f26310 */
[----:B------:R-:W-:Y:S02]  /*53a0*/  SEL R11, RZ, 0xffffffff, !P2 ;  /* 0xffffffffff0b7807 */ /* 0x000fe40005000000 */
[----:B------:R-:W-:-:S02]  /*53b0*/  @P6 SEL R5, RZ, 0xffffffff, P5 ;  /* 0xffffffffff056807 */ /* 0x000fc40002800000 */
[----:B------:R-:W-:Y:S02]  /*53c0*/  ISETP.GT.AND P2, PT, R38, R23, PT ;  /* 0x000000172600720c */ /* 0x000fe40003f44270 */
[----:B------:R-:W-:Y:S02]  /*53d0*/  @P4 SEL R11, RZ, 0xffffffff, P0 ;  /* 0xffffffffff0b4807 */ /* 0x000fe40000000000 */
[----:B------:R-:W-:Y:S02]  /*53e0*/  SEL R22, RZ, 0xffffffff, !P1 ;  /* 0xffffffffff167807 */ /* 0x000fe40004800000 */
[----:B------:R-:W-:Y:S02]  /*53f0*/  LOP3.LUT R4, R4, 0x1, RZ, 0xc0, !PT ;  /* 0x0000000104047812 */ /* 0x000fe400078ec0ff */
[----:B------:R-:W-:Y:S02]  /*5400*/  LOP3.LUT R5, R5, 0x1, RZ, 0xc0, !PT ;  /* 0x0000000105057812 */ /* 0x000fe400078ec0ff */
[----:B------:R-:W-:-:S02]  /*5410*/  @P3 SEL R22, RZ, 0xffffffff, P2 ;  /* 0xffffffffff163807 */ /* 0x000fc40001000000 */
[----:B------:R-:W-:Y:S02]  /*5420*/  LOP3.LUT R11, R11, 0x1, RZ, 0xc0, !PT ;  /* 0x000000010b0b7812 */ /* 0x000fe400078ec0ff */
[----:B------:R-:W-:Y:S02]  /*5430*/  ISETP.NE.U32.AND P0, PT, R4, 0x1, PT ;  /* 0x000000010400780c */ /* 0x000fe40003f05070 */
[----:B------:R-:W-:Y:S02]  /*5440*/  ISETP.NE.U32.AND P1, PT, R5, 0x1, PT ;  /* 0x000000010500780c */ /* 0x000fe40003f25070 */
[----:B------:R-:W-:Y:S02]  /*5450*/  LOP3.LUT R22, R22, 0x1, RZ, 0xc0, !PT ;  /* 0x0000000116167812 */ /* 0x000fe400078ec0ff */
[----:B------:R-:W-:Y:S02]  /*5460*/  ISETP.NE.U32.AND P2, PT, R11, 0x1, PT ;  /* 0x000000010b00780c */ /* 0x000fe40003f45070 */
[----:B------:R-:W-:-:S02]  /*5470*/  SEL R58, R55, R58, !P0 ;  /* 0x0000003a373a7207 */ /* 0x000fc40004000000 */
[----:B------:R-:W-:Y:S02]  /*5480*/  SEL R57, R52, R57, !P1 ;  /* 0x0000003934397207 */ /* 0x000fe40004800000 */
[----:B------:R-:W-:Y:S02]  /*5490*/  ISETP.NE.U32.AND P3, PT, R22, 0x1, PT ;  /* 0x000000011600780c */ /* 0x000fe40003f65070 */
[----:B------:R-:W-:Y:S02]  /*54a0*/  SEL R22, R16, R25, !P2 ;  /* 0x0000001910167207 */ /* 0x000fe40005000000 */
[----:B------:R-:W-:Y:S02]  /*54b0*/  LOP3.LUT R11, R41, 0xff, RZ, 0xc0, !PT ;  /* 0x000000ff290b7812 */ /* 0x000fe400078ec0ff */
[----:B------:R-:W-:Y:S02]  /*54c0*/  LOP3.LUT R16, R34, 0xff, RZ, 0xc0, !PT ;  /* 0x000000ff22107812 */ /* 0x000fe400078ec0ff */
[----:B------:R-:W-:-:S02]  /*54d0*/  LOP3.LUT R4, R58, 0xff, RZ, 0xc0, !PT ;  /* 0x000000ff3a047812 */ /* 0x000fc400078ec0ff */
[----:B------:R-:W-:Y:S02]  /*54e0*/  LOP3.LUT R5, R57, 0xff, RZ, 0xc0, !PT ;  /* 0x000000ff39057812 */ /* 0x000fe400078ec0ff */
[----:B------:R-:W-:Y:S02]  /*54f0*/  SEL R51, R51, R56, !P2 ;  /* 0x0000003833337207 */ /* 0x000fe40005000000 */
[----:B------:R-:W-:Y:S02]  /*5500*/  SEL R45, R50, R45, !P3 ;  /* 0x0000002d322d7207 */ /* 0x000fe40005800000 */
[----:B------:R-:W-:Y:S02]  /*5510*/  SEL R33, R28, R33, !P1 ;  /* 0x000000211c217207 */ /* 0x000fe40004800000 */
[----:B------:R-:W-:Y:S02]  /*5520*/  SEL R44, R44, R39, !P1 ;  /* 0x000000272c2c7207 */ /* 0x000fe40004800000 */
[----:B------:R-:W-:-:S02]  /*5530*/  ISETP.NE.AND P1, PT, R4, R11, PT ;  /* 0x0000000b0400720c */ /* 0x000fc40003f25270 */
[----:B------:R-:W-:Y:S02]  /*5540*/  ISETP.NE.AND P6, PT, R5, R16, PT ;  /* 0x000000100500720c */ /* 0x000fe40003fc5270 */
[----:B------:R-:W-:Y:S02]  /*5550*/  LOP3.LUT R11, R32, 0xff, RZ, 0xc0, !PT ;  /* 0x000000ff200b7812 */ /* 0x000fe400078ec0ff */
[----:B------:R-:W-:Y:S02]  /*5560*/  LOP3.LUT R16, R48, 0xff, RZ, 0xc0, !PT ;  /* 0x000000ff30107812 */ /* 0x000fe400078ec0ff */
[----:B------:R-:W-:Y:S02]  /*5570*/  LOP3.LUT R4, R51, 0xff, RZ, 0xc0, !PT ;  /* 0x000000ff33047812 */ /* 0x000fe400078ec0ff */
[----:B------:R-:W-:Y:S02]  /*5580*/  LOP3.LUT R5, R45, 0xff, RZ, 0xc0, !PT ;  /* 0x000000ff2d057812 */ /* 0x000fe400078ec0ff */
[----:B------:R-:W-:-:S02]  /*5590*/  PRMT R23, R41, 0x8880, RZ ;  /* 0x0000888029177816 */ /* 0x000fc400000000ff */
[----:B------:R-:W-:Y:S02]  /*55a0*/  PRMT R25, R58, 0x8880, RZ ;  /* 0x000088803a197816 */ /* 0x000fe400000000ff */
[----:B------:R-:W-:Y:S02]  /*55b0*/  SEL R31, R26, R31, !P3 ;  /* 0x0000001f1a1f7207 */ /* 0x000fe40005800000 */
[----:B------:R-:W-:Y:S02]  /*55c0*/  SEL R54, R54, R53, !P3 ;  /* 0x0000003536367207 */ /* 0x000fe40005800000 */
[----:B------:R-:W-:Y:S01]  /*55d0*/  ISETP.NE.AND P4, PT, R4, R11, PT ;  /* 0x0000000b0400720c */ /* 0x000fe20003f85270 */
[----:B------:R-:W-:Y:S01]  /*55e0*/  IMAD.MOV.U32 R4, RZ, RZ, R25 ;  /* 0x000000ffff047224 */ /* 0x000fe200078e0019 */
[----:B------:R-:W-:Y:S01]  /*55f0*/  ISETP.NE.AND P3, PT, R5, R16, PT ;  /* 0x000000100500720c */ /* 0x000fe20003f65270 */
[----:B------:R-:W-:Y:S01]  /*5600*/  IMAD.MOV.U32 R5, RZ, RZ, R23 ;  /* 0x000000ffff057224 */ /* 0x000fe200078e0017 */
[----:B------:R-:W-:-:S02]  /*5610*/  SEL R38, R42, R29, !P0 ;  /* 0x0000001d2a267207 */ /* 0x000fc40004000000 */
[----:B------:R-:W-:Y:S02]  /*5620*/  PRMT R11, R34, 0x8880, RZ ;  /* 0x00008880220b7816 */ /* 0x000fe400000000ff */
[----:B------:R-:W-:Y:S02]  /*5630*/  PRMT R16, R57, 0x8880, RZ ;  /* 0x0000888039107816 */ /* 0x000fe400000000ff */
[----:B------:R-:W-:Y:S02]  /*5640*/  SEL R43, R40, R43, !P0 ;  /* 0x0000002b282b7207 */ /* 0x000fe40004000000 */
[----:B------:R-:W-:Y:S02]  /*5650*/  SEL R30, R27, R30, !P2 ;  /* 0x0000001e1b1e7207 */ /* 0x000fe40005000000 */
[----:B------:R-:W-:Y:S02]  /*5660*/  ISETP.GE.U32.AND P0, PT, R38, R37, PT ;  /* 0x000000252600720c */ /* 0x000fe40003f06070 */
[----:B------:R-:W-:Y:S01]  /*5670*/  ISETP.GT.AND P2, PT, R4, R5, PT ;  /* 0x000000050400720c */ /* 0x000fe20003f44270 */
[----:B------:R-:W-:Y:S01]  /*5680*/  IMAD.MOV.U32 R5, RZ, RZ, R11 ;  /* 0x000000ffff057224 */ /* 0x000fe200078e000b */
[----:B------:R-:W-:Y:S01]  /*5690*/  ISETP.GE.AND.EX P0, PT, R43, R36, PT, P0 ;  /* 0x000000242b00720c */ /* 0x000fe20003f06300 */
[----:B------:R-:W-:Y:S01]  /*56a0*/  IMAD.MOV.U32 R4, RZ, RZ, R16 ;  /* 0x000000ffff047224 */ /* 0x000fe200078e0010 */
[----:B------:R-:W-:-:S02]  /*56b0*/  PRMT R26, R32, 0x8880, RZ ;  /* 0x00008880201a7816 */ /* 0x000fc400000000ff */
[----:B------:R-:W-:Y:S02]  /*56c0*/  PRMT R11, R51, 0x8880, RZ ;  /* 0x00008880330b7816 */ /* 0x000fe400000000ff */
[----:B------:R-:W-:Y:S02]  /*56d0*/  ISETP.GT.AND P5, PT, R4, R5, PT ;  /* 0x000000050400720c */ /* 0x000fe40003fa4270 */
[----:B------:R-:W-:Y:S02]  /*56e0*/  SEL R4, RZ, 0xffffffff, !P0 ;  /* 0xffffffffff047807 */ /* 0x000fe40004000000 */
[----:B------:R-:W-:Y:S02]  /*56f0*/  ISETP.GE.U32.AND P0, PT, R33, R24, PT ;  /* 0x000000182100720c */ /* 0x000fe40003f06070 */
[----:B------:R-:W-:Y:S02]  /*5700*/  @P1 SEL R4, RZ, 0xffffffff, P2 ;  /* 0xffffffffff041807 */ /* 0x000fe40001000000 */
[----:B------:R-:W-:-:S02]  /*5710*/  ISETP.GE.U32.AND P2, PT, R30, R21, PT ;  /* 0x000000151e00720c */ /* 0x000fc40003f46070 */
[----:B------:R-:W-:Y:S02]  /*5720*/  ISETP.GE.AND.EX P0, PT, R44, R15, PT, P0 ;  /* 0x0000000f2c00720c */ /* 0x000fe40003f06300 */
[----:B------:R-:W-:Y:S02]  /*5730*/  ISETP.GE.U32.AND P1, PT, R31, R20, PT ;  /* 0x000000141f00720c */ /* 0x000fe40003f26070 */
[----:B------:R-:W-:Y:S02]  /*5740*/  ISETP.GE.AND.EX P2, PT, R22, R49, PT, P2 ;  /* 0x000000311600720c */ /* 0x000fe40003f46320 */
[----:B------:R-:W-:Y:S02]  /*5750*/  PRMT R23, R48, 0x8880, RZ ;  /* 0x0000888030177816 */ /* 0x000fe400000000ff */
[----:B------:R-:W-:Y:S02]  /*5760*/  PRMT R16, R45, 0x8880, RZ ;  /* 0x000088802d107816 */ /* 0x000fe400000000ff */
[----:B------:R-:W-:-:S02]  /*5770*/  SEL R5, RZ, 0xffffffff, !P0 ;  /* 0xffffffffff057807 */ /* 0x000fc40004000000 */
[----:B------:R-:W-:Y:S02]  /*5780*/  ISETP.GT.AND P0, PT, R11, R26, PT ;  /* 0x0000001a0b00720c */ /* 0x000fe40003f04270 */
[----:B------:R-:W-:Y:S02]  /*5790*/  ISETP.GE.AND.EX P1, PT, R54, R35, PT, P1 ;  /* 0x000000233600720c */ /* 0x000fe40003f26310 */
[----:B------:R-:W-:Y:S02]  /*57a0*/  SEL R11, RZ, 0xffffffff, !P2 ;  /* 0xffffffffff0b7807 */ /* 0x000fe40005000000 */
[----:B------:R-:W-:Y:S02]  /*57b0*/  @P6 SEL R5, RZ, 0xffffffff, P5 ;  /* 0xffffffffff056807 */ /* 0x000fe40002800000 */
[----:B------:R-:W-:Y:S02]  /*57c0*/  ISETP.GT.AND P2, PT, R16, R23, PT ;  /* 0x000000171000720c */ /* 0x000fe40003f44270 */
[----:B------:R-:W-:-:S02]  /*57d0*/  SEL R16, RZ, 0xffffffff, !P1 ;  /* 0xffffffffff107807 */ /* 0x000fc40004800000 */
[----:B------:R-:W-:Y:S02]  /*57e0*/  LOP3.LUT R4, R4, 0x1, RZ, 0xc0, !PT ;  /* 0x0000000104047812 */ /* 0x000fe400078ec0ff */
[----:B------:R-:W-:Y:S02]  /*57f0*/  LOP3.LUT R5, R5, 0x1, RZ, 0xc0, !PT ;  /* 0x0000000105057812 */ /* 0x000fe400078ec0ff */
[----:B------:R-:W-:Y:S02]  /*5800*/  @P4 SEL R11, RZ, 0xffffffff, P0 ;  /* 0xffffffffff0b4807 */ /* 0x000fe40000000000 */
[----:B------:R-:W-:Y:S02]  /*5810*/  @P3 SEL R16, RZ, 0xffffffff, P2 ;  /* 0xffffffffff103807 */ /* 0x000fe40001000000 */
[----:B------:R-:W-:Y:S02]  /*5820*/  ISETP.NE.U32.AND P0, PT, R4, 0x1, PT ;  /* 0x000000010400780c */ /* 0x000fe40003f05070 */
[----:B------:R-:W-:-:S02]  /*5830*/  ISETP.NE.U32.AND P1, PT, R5, 0x1, PT ;  /* 0x000000010500780c */ /* 0x000fc40003f25070 */
[----:B------:R-:W-:Y:S02]  /*5840*/  LOP3.LUT R11, R11, 0x1, RZ, 0xc0, !PT ;  /* 0x000000010b0b7812 */ /* 0x000fe400078ec0ff */
[----:B------:R-:W-:Y:S02]  /*5850*/  LOP3.LUT R16, R16, 0x1, RZ, 0xc0, !PT ;  /* 0x0000000110107812 */ /* 0x000fe400078ec0ff */
[----:B------:R-:W-:Y:S02]  /*5860*/  SEL R41, R41, R58, !P0 ;  /* 0x0000003a29297207 */ /* 0x000fe40004000000 */
[----:B------:R-:W-:Y:S02]  /*5870*/  SEL R34, R34, R57, !P1 ;  /* 0x0000003922227207 */ /* 0x000fe40004800000 */
[----:B------:R-:W-:Y:S02]  /*5880*/  ISETP.NE.U32.AND P2, PT, R11, 0x1, PT ;  /* 0x000000010b00780c */ /* 0x000fe40003f45070 */
[----:B------:R-:W-:-:S02]  /*5890*/  ISETP.NE.U32.AND P3, PT, R16, 0x1, PT ;  /* 0x000000011000780c */ /* 0x000fc40003f65070 */
[----:B------:R-:W-:Y:S02]  /*58a0*/  SEL R25, R24, R33, !P1 ;  /* 0x0000002118197207 */ /* 0x000fe40004800000 */
[----:B------:R-:W-:Y:S02]  /*58b0*/  LOP3.LUT R11, R46, 0xff, RZ, 0xc0, !PT ;  /* 0x000000ff2e0b7812 */ /* 0x000fe400078ec0ff */
[----:B------:R-:W-:Y:S02]  /*58c0*/  LOP3.LUT R24, R13, 0xff, RZ, 0xc0, !PT ;  /* 0x000000ff0d187812 */ /* 0x000fe400078ec0ff */
[----:B------:R-:W-:Y:S02]  /*58d0*/  LOP3.LUT R4, R41, 0xff, RZ, 0xc0, !PT ;  /* 0x000000ff29047812 */ /* 0x000fe400078ec0ff */
[----:B------:R-:W-:Y:S02]  /*58e0*/  LOP3.LUT R5, R34, 0xff, RZ, 0xc0, !PT ;  /* 0x000000ff22057812 */ /* 0x000fe400078ec0ff */
[----:B------:R-:W-:-:S02]  /*58f0*/  SEL R32, R32, R51, !P2 ;  /* 0x0000003320207207 */ /* 0x000fc40005000000 */
[----:B------:R-:W-:Y:S02]  /*5900*/  SEL R45, R48, R45, !P3 ;  /* 0x0000002d302d7207 */ /* 0x000fe40005800000 */
[----:B------:R-:W-:Y:S02]  /*5910*/  SEL R27, R15, R44, !P1 ;  /* 0x0000002c0f1b7207 */ /* 0x000fe40004800000 */
[----:B------:R-:W-:Y:S02]  /*5920*/  SEL R23, R21, R30, !P2 ;  /* 0x0000001e15177207 */ /* 0x000fe40005000000 */
[----:B------:R-:W-:Y:S02]  /*5930*/  SEL R16, R20, R31, !P3 ;  /* 0x0000001f14107207 */ /* 0x000fe40005800000 */
[----:B------:R-:W-:Y:S02]  /*5940*/  ISETP.NE.AND P1, PT, R4, R11, PT ;  /* 0x0000000b0400720c */ /* 0x000fe40003f25270 */
[----:B------:R-:W-:-:S02]  /*5950*/  ISETP.NE.AND P6, PT, R5, R24, PT ;  /* 0x000000180500720c */ /* 0x000fc40003fc5270 */
[----:B------:R-:W-:Y:S02]  /*5960*/  LOP3.LUT R11, R9, 0xff, RZ, 0xc0, !PT ;  /* 0x000000ff090b7812 */ /* 0x000fe400078ec0ff */
[----:B------:R-:W-:Y:S02]  /*5970*/  LOP3.LUT R20, R6, 0xff, RZ, 0xc0, !PT ;  /* 0x000000ff06147812 */ /* 0x000fe400078ec0ff */
[----:B------:R-:W-:Y:S02]  /*5980*/  LOP3.LUT R4, R32, 0xff, RZ, 0xc0, !PT ;  /* 0x000000ff20047812 */ /* 0x000fe400078ec0ff */
[----:B------:R-:W-:Y:S02]  /*5990*/  LOP3.LUT R5, R45, 0xff, RZ, 0xc0, !PT ;  /* 0x000000ff2d057812 */ /* 0x000fe400078ec0ff */
[----:B------:R-:W-:Y:S02]  /*59a0*/  PRMT R15, R46, 0x8880, RZ ;  /* 0x000088802e0f7816 */ /* 0x000fe400000000ff */
[----:B------:R-:W-:-:S02]  /*59b0*/  PRMT R21, R41, 0x8880, RZ ;  /* 0x0000888029157816 */ /* 0x000fc400000000ff */
[----:B------:R-:W-:Y:S02]  /*59c0*/  SEL R29, R35, R54, !P3 ;  /* 0x00000036231d7207 */ /* 0x000fe40005800000 */
[----:B------:R-:W-:Y:S01]  /*59d0*/  ISETP.NE.AND P4, PT, R4, R11, PT ;  /* 0x0000000b0400720c */ /* 0x000fe20003f85270 */
[----:B------:R-:W-:Y:S01]  /*59e0*/  IMAD.MOV.U32 R4, RZ, RZ, R21 ;  /* 0x000000ffff047224 */ /* 0x000fe200078e0015 */
[----:B------:R-:W-:Y:S01]  /*59f0*/  ISETP.NE.AND P3, PT, R5, R20, PT ;  /* 0x000000140500720c */ /* 0x000fe20003f65270 */
[----:B------:R-:W-:Y:S01]  /*5a00*/  IMAD.MOV.U32 R5, RZ, RZ, R15 ;  /* 0x000000ffff057224 */ /* 0x000fe200078e000f */
[----:B------:R-:W-:Y:S02]  /*5a10*/  SEL R38, R37, R38, !P0 ;  /* 0x0000002625267207 */ /* 0x000fe40004000000 */
[----:B------:R-:W-:Y:S02]  /*5a20*/  PRMT R11, R13, 0x8880, RZ ;  /* 0x000088800d0b7816 */ /* 0x000fe400000000ff */
[----:B------:R-:W-:-:S02]  /*5a30*/  PRMT R15, R34, 0x8880, RZ ;  /* 0x00008880220f7816 */ /* 0x000fc400000000ff */
        /* <DEDUP_REMOVED lines=23> */
[----:B------:R-:W-:Y:S02]  /*5bb0*/  ISETP.GT.AND P2, PT, R15, R24, PT ;  /* 0x000000180f00720c */ /* 0x000fe40003f44270 */
[----:B------:R-:W-:Y:S02]  /*5bc0*/  SEL R15, RZ, 0xffffffff, !P1 ;  /* 0xffffffffff0f7807 */ /* 0x000fe40004800000 */
[----:B------:R-:W-:-:S02]  /*5bd0*/  @P3 SEL R15, RZ, 0xffffffff, P2 ;  /* 0xffffffffff0f3807 */ /* 0x000fc40001000000 */
[----:B------:R-:W-:Y:S02]  /*5be0*/  @P6 SEL R5, RZ, 0xffffffff, P5 ;  /* 0xffffffffff056807 */ /* 0x000fe40002800000 */
[----:B------:R-:W-:Y:S02]  /*5bf0*/  @P4 SEL R11, RZ, 0xffffffff, P0 ;  /* 0xffffffffff0b4807 */ /* 0x000fe40000000000 */
        /* <DEDUP_REMOVED lines=20> */
[----:B------:R-:W-:Y:S02]  /*5d40*/  PRMT R7, R41, 0x7610, R7 ;  /* 0x0000761029077816 */ /* 0x000fe40000000007 */
[----:B------:R-:W-:Y:S01]  /*5d50*/  PRMT R27, R6, 0x7610, R27 ;  /* 0x00007610061b7816 */ /* 0x000fe2000000001b */
[----:B------:R-:W-:Y:S06]  /*5d60*/  BRA `(.L_x_3450) ;  /* 0x000000f400707947 */ /* 0x000fec0003800000 */
.L_x_3462:
        /* <DEDUP_REMOVED lines=101> */
.L_x_3475:
[----:B------:R-:W-:-:S05]  /*63c0*/  IMAD R4, R38, R13, RZ ;  /* 0x0000000d26047224 */ /* 0x000fca00078e02ff */
[----:B------:R-:W-:-:S04]  /*63d0*/  LOP3.LUT R67, R4, 0xfffffffc, RZ, 0xc0, !PT ;  /* 0xfffffffc04437812 */ /* 0x000fc800078ec0ff */
[----:B------:R-:W-:-:S05]  /*63e0*/  IADD3 R66, P0, PT, R67, R22, RZ ;  /* 0x0000001643427210 */ /* 0x000fca0007f1e0ff */
[----:B------:R-:W-:-:S05]  /*63f0*/  IMAD.X R67, RZ, RZ, R23, P0 ;  /* 0x000000ffff437224 */ /* 0x000fca00000e0617 */
[----:B------:R-:W2:Y:S01]  /*6400*/  LDG.E R66, desc[UR36][R66.64] ;  /* 0x0000002442427981 */ /* 0x000ea2000c1e1900 */
[----:B------:R-:W-:-:S04]  /*6410*/  IMAD.IADD R61, R38, 0x1, R14 ;  /* 0x00000001263d7824 */ /* 0x000fc800078e020e */
[----:B------:R-:W-:-:S05]  /*6420*/  IMAD R4, R61, R13, RZ ;  /* 0x0000000d3d047224 */ /* 0x000fca00078e02ff */
[----:B------:R-:W-:-:S04]  /*6430*/  LOP3.LUT R69, R4, 0xfffffffc, RZ, 0xc0, !PT ;  /* 0xfffffffc04457812 */ /* 0x000fc800078ec0ff */
[----:B------:R-:W-:-:S05]  /*6440*/  IADD3 R68, P0, PT, R69, R22, RZ ;  /* 0x0000001645447210 */ /* 0x000fca0007f1e0ff */
[----:B------:R-:W-:-:S05]  /*6450*/  IMAD.X R69, RZ, RZ, R23, P0 ;  /* 0x000000ffff457224 */ /* 0x000fca00000e0617 */
[----:B------:R0:W3:Y:S01]  /*6460*/  LDG.E R65, desc[UR36][R68.64] ;  /* 0x0000002444417981 */ /* 0x0000e2000c1e1900 */
[----:B------:R-:W-:-:S04]  /*6470*/  IMAD.IADD R60, R61, 0x1, R14 ;  /* 0x000000013d3c7824 */ /* 0x000fc800078e020e */
[----:B------:R-:W-:-:S05]  /*6480*/  IMAD R4, R60, R13, RZ ;  /* 0x0000000d3c047224 */ /* 0x000fca00078e02ff */
[----:B------:R-:W-:-:S04]  /*6490*/  LOP3.LUT R71, R4, 0xfffffffc, RZ, 0xc0, !PT ;  /* 0xfffffffc04477812 */ /* 0x000fc800078ec0ff */
[----:B------:R-:W-:-:S05]  /*64a0*/  IADD3 R70, P0, PT, R71, R22, RZ ;  /* 0x0000001647467210 */ /* 0x000fca0007f1e0ff */
[----:B------:R-:W-:-:S05]  /*64b0*/  IMAD.X R71, RZ, RZ, R23, P0 ;  /* 0x000000ffff477224 */ /* 0x000fca00000e0617 */
[----:B------:R-:W4:Y:S01]  /*64c0*/  LDG.E R64, desc[UR36][R70.64] ;  /* 0x0000002446407981 */ /* 0x000f22000c1e1900 */
[----:B------:R-:W-:-:S04]  /*64d0*/  IMAD.IADD R63, R60, 0x1, R14 ;  /* 0x000000013c3f7824 */ /* 0x000fc800078e020e */
[----:B------:R-:W-:-:S05]  /*64e0*/  IMAD R4, R63, R13, RZ ;  /* 0x0000000d3f047224 */ /* 0x000fca00078e02ff */
[----:B------:R-:W-:-:S04]  /*64f0*/  LOP3.LUT R5, R4, 0xfffffffc, RZ, 0xc0, !PT ;  /* 0xfffffffc04057812 */ /* 0x000fc800078ec0ff */
[----:B------:R-:W-:-:S05]  /*6500*/  IADD3 R4, P0, PT, R5, R22, RZ ;  /* 0x0000001605047210 */ /* 0x000fca0007f1e0ff */
[----:B------:R-:W-:-:S05]  /*6510*/  IMAD.X R5, RZ, RZ, R23, P0 ;  /* 0x000000ffff057224 */ /* 0x000fca00000e0617 */
[----:B------:R1:W5:Y:S01]  /*6520*/  LDG.E R4, desc[UR36][R4.64] ;  /* 0x0000002404047981 */ /* 0x000362000c1e1900 */
[C---:B0-----:R-:W-:Y:S02]  /*6530*/  PRMT R69, R58.reuse, 0x8880, RZ ;  /* 0x000088803a457816 */ /* 0x041fe400000000ff */
[----:B------:R-:W-:Y:S02]  /*6540*/  LOP3.LUT R67, R58, 0xff, RZ, 0xc0, !PT ;  /* 0x000000ff3a437812 */ /* 0x000fe400078ec0ff */
[----:B------:R-:W-:Y:S02]  /*6550*/  ISETP.GE.U32.AND P0, PT, R29, R38, PT ;  /* 0x000000261d00720c */ /* 0x000fe40003f06070 */
[C---:B------:R-:W-:Y:S02]  /*6560*/  PRMT R72, R56.reuse, 0x8880, RZ ;  /* 0x0000888038487816 */ /* 0x040fe400000000ff */
[----:B------:R-:W-:Y:S02]  /*6570*/  ISETP.GE.AND.EX P0, PT, R43, RZ, PT, P0 ;  /* 0x000000ff2b00720c */ /* 0x000fe40003f06300 */
[----:B-1----:R-:W-:-:S02]  /*6580*/  LOP3.LUT R5, R56, 0xff, RZ, 0xc0, !PT ;  /* 0x000000ff38057812 */ /* 0x002fc400078ec0ff */
[----:B------:R-:W-:Y:S02]  /*6590*/  PRMT R75, R57, 0x8880, RZ ;  /* 0x00008880394b7816 */ /* 0x000fe400000000ff */
[----:B------:R-:W-:Y:S02]  /*65a0*/  PRMT R90, R11, 0x8880, RZ ;  /* 0x000088800b5a7816 */ /* 0x000fe400000000ff */
[----:B------:R-:W-:Y:S02]  /*65b0*/  PRMT R92, R9, 0x8880, RZ ;  /* 0x00008880095c7816 */ /* 0x000fe400000000ff */
[C---:B--2---:R-:W-:Y:S02]  /*65c0*/  LOP3.LUT R68, R66.reuse, 0xff, RZ, 0xc0, !PT ;  /* 0x000000ff42447812 */ /* 0x044fe400078ec0ff */
[----:B------:R-:W-:Y:S02]  /*65d0*/  SGXT R62, R66, 0x8 ;  /* 0x00000008423e781a */ /* 0x000fe40000000200 */
[----:B------:R-:W-:-:S02]  /*65e0*/  ISETP.NE.AND P2, PT, R67, R68, PT ;  /* 0x000000444300720c */ /* 0x000fc40003f45270 */
[----:B------:R-:W-:Y:S02]  /*65f0*/  ISETP.GT.AND P4, PT, R69, R62, PT ;  /* 0x0000003e4500720c */ /* 0x000fe40003f84270 */
[C---:B------:R-:W-:Y:S02]  /*6600*/  PRMT R68, R66.reuse, 0x7771, RZ ;  /* 0x0000777142447816 */ /* 0x040fe400000000ff */
[----:B------:R-:W-:Y:S02]  /*6610*/  LOP3.LUT R67, R59, 0xff, RZ, 0xc0, !PT ;  /* 0x000000ff3b437812 */ /* 0x000fe400078ec0ff */
[C---:B------:R-:W-:Y:S02]  /*6620*/  PRMT R69, R66.reuse, 0x7773, RZ ;  /* 0x0000777342457816 */ /* 0x040fe400000000ff */
[----:B------:R-:W-:Y:S02]  /*6630*/  ISETP.NE.AND P5, PT, R67, R68, PT ;  /* 0x000000444300720c */ /* 0x000fe40003fa5270 */
[----:B------:R-:W-:Y:S01]  /*6640*/  LOP3.LUT R67, R57, 0xff, RZ, 0xc0, !PT ;  /* 0x000000ff39437812 */ /* 0x000fe200078ec0ff */
[----:B------:R-:W-:Y:S01]  /*6650*/  IMAD.MOV.U32 R68, RZ, RZ, R69 ;  /* 0x000000ffff447224 */ /* 0x000fe200078e0045 */
[----:B------:R-:W-:-:S02]  /*6660*/  PRMT R70, R66, 0x7772, RZ ;  /* 0x0000777242467816 */ /* 0x000fc400000000ff */
[----:B------:R-:W-:Y:S02]  /*6670*/  PRMT R69, R66, 0x7770, RZ ;  /* 0x0000777042457816 */ /* 0x000fe400000000ff */
[----:B------:R-:W-:Y:S02]  /*6680*/  ISETP.NE.AND P1, PT, R67, R68, PT ;  /* 0x000000444300720c */ /* 0x000fe40003f25270 */
[----:B------:R-:W-:Y:S02]  /*6690*/  SHF.R.S32.HI R67, RZ, 0x8, R66 ;  /* 0x00000008ff437819 */ /* 0x000fe40000011442 */
[----:B------:R-:W-:Y:S02]  /*66a0*/  SEL R68, RZ, 0xffffffff, !P0 ;  /* 0xffffffffff447807 */ /* 0x000fe40004000000 */
[----:B------:R-:W-:Y:S02]  /*66b0*/  ISETP.NE.AND P3, PT, R5, R70, PT ;  /* 0x000000460500720c */ /* 0x000fe40003f65270 */
[----:B------:R-:W-:-:S02]  /*66c0*/  ISETP.GE.U32.AND P0, PT, R33, R38, PT ;  /* 0x000000262100720c */ /* 0x000fc40003f06070 */
[----:B------:R-:W-:Y:S02]  /*66d0*/  PRMT R70, R59, 0x8880, RZ ;  /* 0x000088803b467816 */ /* 0x000fe400000000ff */
[----:B------:R-:W-:Y:S02]  /*66e0*/  SGXT R67, R67, 0x8 ;  /* 0x000000084343781a */ /* 0x000fe40000000200 */
[----:B------:R-:W-:Y:S02]  /*66f0*/  @P2 SEL R68, RZ, 0xffffffff, P4 ;  /* 0xffffffffff442807 */ /* 0x000fe40002000000 */
[----:B------:R-:W-:Y:S02]  /*6700*/  SHF.R.S32.HI R5, RZ, 0x10, R66 ;  /* 0x00000010ff057819 */ /* 0x000fe40000011442 */
[----:B------:R-:W-:Y:S02]  /*6710*/  ISETP.GE.AND.EX P2, PT, R39, RZ, PT, P0 ;  /* 0x000000ff2700720c */ /* 0x000fe40003f46300 */
[----:B------:R-:W-:-:S02]  /*6720*/  ISETP.GT.AND P6, PT, R70, R67, PT ;  /* 0x000000434600720c */ /* 0x000fc40003fc4270 */
[----:B------:R-:W-:Y:S02]  /*6730*/  ISETP.GE.U32.AND P0, PT, R30, R38, PT ;  /* 0x000000261e00720c */ /* 0x000fe40003f06070 */
[----:B------:R-:W-:Y:S02]  /*6740*/  SGXT R5, R5, 0x8 ;  /* 0x000000080505781a */ /* 0x000fe40000000200 */
[----:B------:R-:W-:Y:S02]  /*6750*/  LOP3.LUT R68, R68, 0x1, RZ, 0xc0, !PT ;  /* 0x0000000144447812 */ /* 0x000fe400078ec0ff */
[----:B------:R-:W-:Y:S02]  /*6760*/  SEL R70, RZ, 0xffffffff, !P2 ;  /* 0xffffffffff467807 */ /* 0x000fe40005000000 */
[----:B------:R-:W-:Y:S02]  /*6770*/  @P5 SEL R70, RZ, 0xffffffff, P6 ;  /* 0xffffffffff465807 */ /* 0x000fe40003000000 */
[----:B------:R-:W-:-:S02]  /*6780*/  ISETP.GE.AND.EX P0, PT, R25, RZ, PT, P0 ;  /* 0x000000ff1900720c */ /* 0x000fc40003f06300 */
[----:B------:R-:W-:Y:S02]  /*6790*/  ISETP.GT.AND P4, PT, R72, R5, PT ;  /* 0x000000054800720c */ /* 0x000fe40003f84270 */
[----:B------:R-:W-:Y:S02]  /*67a0*/  ISETP.NE.U32.AND P2, PT, R68, 0x1, PT ;  /* 0x000000014400780c */ /* 0x000fe40003f45070 */
[----:B------:R-:W-:Y:S02]  /*67b0*/  SHF.R.S32.HI R68, RZ, 0x18, R66 ;  /* 0x00000018ff447819 */ /* 0x000fe40000011442 */
[----:B------:R-:W-:Y:S02]  /*67c0*/  LOP3.LUT R70, R70, 0x1, RZ, 0xc0, !PT ;  /* 0x0000000146467812 */ /* 0x000fe400078ec0ff */
[----:B------:R-:W-:Y:S02]  /*67d0*/  SEL R71, RZ, 0xffffffff, !P0 ;  /* 0xffffffffff477807 */ /* 0x000fe40004000000 */
[----:B------:R-:W-:-:S02]  /*67e0*/  @P3 SEL R71, RZ, 0xffffffff, P4 ;  /* 0xffffffffff473807 */ /* 0x000fc40002000000 */
[----:B------:R-:W-:Y:S02]  /*67f0*/  ISETP.GE.U32.AND P6, PT, R31, R38, PT ;  /* 0x000000261f00720c */ /* 0x000fe40003fc6070 */
[----:B------:R-:W-:Y:S02]  /*6800*/  SGXT R68, R68, 0x8 ;  /* 0x000000084444781a */ /* 0x000fe40000000200 */
[----:B------:R-:W-:Y:S02]  /*6810*/  SEL R58, R69, R58, !P2 ;  /* 0x0000003a453a7207 */ /* 0x000fe40005000000 */
[----:B------:R-:W-:Y:S02]  /*6820*/  ISETP.NE.U32.AND P3, PT, R70, 0x1, PT ;  /* 0x000000014600780c */ /* 0x000fe40003f65070 */
[----:B------:R-:W-:Y:S02]  /*6830*/  LOP3.LUT R69, R55, 0xff, RZ, 0xc0, !PT ;  /* 0x000000ff37457812 */ /* 0x000fe400078ec0ff */
[----:B---3--:R-:W-:-:S02]  /*6840*/  LOP3.LUT R70, R65, 0xff, RZ, 0xc0, !PT ;  /* 0x000000ff41467812 */ /* 0x008fc400078ec0ff */
[----:B------:R-:W-:Y:S02]  /*6850*/  ISETP.GE.AND.EX P6, PT, R53, RZ, PT, P6 ;  /* 0x000000ff3500720c */ /* 0x000fe40003fc6360 */
[----:B------:R-:W-:Y:S02]  /*6860*/  ISETP.GT.AND P5, PT, R75, R68, PT ;  /* 0x000000444b00720c */ /* 0x000fe40003fa4270 */
[----:B------:R-:W-:Y:S02]  /*6870*/  ISETP.NE.AND P0, PT, R69, R70, PT ;  /* 0x000000464500720c */ /* 0x000fe40003f05270 */
[----:B------:R-:W-:Y:S02]  /*6880*/  SEL R69, RZ, 0xffffffff, !P6 ;  /* 0xffffffffff457807 */ /* 0x000fe40007000000 */
[----:B------:R-:W-:Y:S02]  /*6890*/  @P1 SEL R69, RZ, 0xffffffff, P5 ;  /* 0xffffffffff451807 */ /* 0x000fe40002800000 */
[----:B------:R-:W-:-:S02]  /*68a0*/  ISETP.GE.U32.AND P1, PT, R42, R61, PT ;  /* 0x0000003d2a00720c */ /* 0x000fc40003f26070 */
[----:B------:R-:W-:Y:S02]  /*68b0*/  PRMT R72, R55, 0x8880, RZ ;  /* 0x0000888037487816 */ /* 0x000fe400000000ff */
[----:B------:R-:W-:Y:S02]  /*68c0*/  SGXT R79, R65, 0x8 ;  /* 0x00000008414f781a */ /* 0x000fe40000000200 */
[----:B------:R-:W-:Y:S02]  /*68d0*/  ISETP.GE.AND.EX P1, PT, R40, RZ, PT, P1 ;  /* 0x000000ff2800720c */ /* 0x000fe40003f26310 */
[----:B------:R-:W-:Y:S02]  /*68e0*/  ISETP.GT.AND P6, PT, R72, R79, PT ;  /* 0x0000004f4800720c */ /* 0x000fe40003fc4270 */
[----:B------:R-:W-:Y:S02]  /*68f0*/  SEL R82, RZ, 0xffffffff, !P1 ;  /* 0xffffffffff527807 */ /* 0x000fe40004800000 */
[----:B------:R-:W-:-:S02]  /*6900*/  LOP3.LUT R71, R71, 0x1, RZ, 0xc0, !PT ;  /* 0x0000000147477812 */ /* 0x000fc400078ec0ff */
[----:B------:R-:W-:Y:S02]  /*6910*/  @P0 SEL R82, RZ, 0xffffffff, P6 ;  /* 0xffffffffff520807 */ /* 0x000fe40003000000 */
[----:B------:R-:W-:Y:S02]  /*6920*/  ISETP.GE.U32.AND P0, PT, R28, R61, PT ;  /* 0x0000003d1c00720c */ /* 0x000fe40003f06070 */
[----:B------:R-:W-:Y:S02]  /*6930*/  ISETP.NE.U32.AND P4, PT, R71, 0x1, PT ;  /* 0x000000014700780c */ /* 0x000fe40003f85070 */
        /* <DEDUP_REMOVED lines=8> */
[----:B------:R-:W-:-:S02]  /*69c0*/  LOP3.LUT R70, R51, 0xff, RZ, 0xc0, !PT ;  /* 0x000000ff33467812 */ /* 0x000fc400078ec0ff */
[----:B------:R-:W-:Y:S02]  /*69d0*/  PRMT R71, R52, 0x8880, RZ ;  /* 0x0000888034477816 */ /* 0x000fe400000000ff */
[----:B------:R-:W-:Y:S02]  /*69e0*/  SGXT R80, R80, 0x8 ;  /* 0x000000085050781a */ /* 0x000fe40000000200 */
[----:B------:R-:W-:Y:S02]  /*69f0*/  ISETP.GE.AND.EX P0, PT, R16, RZ, PT, P0 ;  /* 0x000000ff1000720c */ /* 0x000fe40003f06300 */
[----:B------:R-:W-:Y:S02]  /*6a00*/  ISETP.NE.AND P1, PT, R70, R75, PT ;  /* 0x0000004b4600720c */ /* 0x000fe40003f25270 */
[----:B------:R-:W-:Y:S02]  /*6a10*/  SHF.R.S32.HI R78, RZ, 0x10, R65 ;  /* 0x00000010ff4e7819 */ /* 0x000fe40000011441 */
[----:B------:R-:W-:-:S02]  /*6a20*/  ISETP.GT.AND P6, PT, R71, R80, PT ;  /* 0x000000504700720c */ /* 0x000fc40003fc4270 */
[----:B------:R-:W-:Y:S02]  /*6a30*/  SEL R85, RZ, 0xffffffff, !P0 ;  /* 0xffffffffff557807 */ /* 0x000fe40004000000 */
[----:B------:R-:W-:Y:S02]  /*6a40*/  LOP3.LUT R70, R50, 0xff, RZ, 0xc0, !PT ;  /* 0x000000ff32467812 */ /* 0x000fe400078ec0ff */
[----:B------:R-:W-:Y:S02]  /*6a50*/  PRMT R75, R65, 0x7773, RZ ;  /* 0x00007773414b7816 */ /* 0x000fe400000000ff */
[----:B------:R-:W-:Y:S02]  /*6a60*/  ISETP.GE.U32.AND P0, PT, R26, R61, PT ;  /* 0x0000003d1a00720c */ /* 0x000fe40003f06070 */
[----:B------:R-:W-:Y:S02]  /*6a70*/  PRMT R71, R51, 0x8880, RZ ;  /* 0x0000888033477816 */ /* 0x000fe400000000ff */
[----:B------:R-:W-:-:S02]  /*6a80*/  SGXT R78, R78, 0x8 ;  /* 0x000000084e4e781a */ /* 0x000fc40000000200 */
[----:B------:R-:W-:Y:S02]  /*6a90*/  @P5 SEL R83, RZ, 0xffffffff, P6 ;  /* 0xffffffffff535807 */ /* 0x000fe40003000000 */
[----:B------:R-:W-:Y:S02]  /*6aa0*/  SHF.R.S32.HI R77, RZ, 0x18, R65 ;  /* 0x00000018ff4d7819 */ /* 0x000fe40000011441 */
[----:B------:R-:W-:Y:S02]  /*6ab0*/  ISETP.NE.AND P5, PT, R70, R75, PT ;  /* 0x0000004b4600720c */ /* 0x000fe40003fa5270 */
[----:B------:R-:W-:Y:S02]  /*6ac0*/  ISETP.GE.AND.EX P0, PT, R54, RZ, PT, P0 ;  /* 0x000000ff3600720c */ /* 0x000fe40003f06300 */
[----:B------:R-:W-:Y:S02]  /*6ad0*/  ISETP.GT.AND P6, PT, R71, R78, PT ;  /* 0x0000004e4700720c */ /* 0x000fe40003fc4270 */
[----:B------:R-:W-:-:S02]  /*6ae0*/  PRMT R72, R50, 0x8880, RZ ;  /* 0x0000888032487816 */ /* 0x000fc400000000ff */
[----:B------:R-:W-:Y:S02]  /*6af0*/  SGXT R77, R77, 0x8 ;  /* 0x000000084d4d781a */ /* 0x000fe40000000200 */
[----:B------:R-:W-:Y:S02]  /*6b00*/  SEL R89, RZ, 0xffffffff, !P0 ;  /* 0xffffffffff597807 */ /* 0x000fe40004000000 */
[----:B------:R-:W-:Y:S02]  /*6b10*/  LOP3.LUT R70, R41, 0xff, RZ, 0xc0, !PT ;  /* 0x000000ff29467812 */ /* 0x000fe400078ec0ff */
[----:B----4-:R-:W-:Y:S02]  /*6b20*/  LOP3.LUT R71, R64, 0xff, RZ, 0xc0, !PT ;  /* 0x000000ff40477812 */ /* 0x010fe400078ec0ff */
[----:B------:R-:W-:Y:S02]  /*6b30*/  ISETP.GE.U32.AND P0, PT, R37, R60, PT ;  /* 0x0000003c2500720c */ /* 0x000fe40003f06070 */
[----:B------:R-:W-:-:S02]  /*6b40*/  @P1 SEL R85, RZ, 0xffffffff, P6 ;  /* 0xffffffffff551807 */ /* 0x000fc40003000000 */
[----:B------:R-:W-:Y:S02]  /*6b50*/  ISETP.GT.AND P6, PT, R72, R77, PT ;  /* 0x0000004d4800720c */ /* 0x000fe40003fc4270 */
[----:B------:R-:W-:Y:S02]  /*6b60*/  PRMT R72, R41, 0x8880, RZ ;  /* 0x0000888029487816 */ /* 0x000fe400000000ff */
[----:B------:R-:W-:Y:S02]  /*6b70*/  ISETP.NE.AND P1, PT, R70, R71, PT ;  /* 0x000000474600720c */ /* 0x000fe40003f25270 */
[----:B------:R-:W-:Y:S01]  /*6b80*/  ISETP.GE.AND.EX P0, PT, R36, RZ, PT, P0 ;  /* 0x000000ff2400720c */ /* 0x000fe20003f06300 */
[----:B------:R-:W-:Y:S01]  /*6b90*/  IMAD.MOV.U32 R71, RZ, RZ, R72 ;  /* 0x000000ffff477224 */ /* 0x000fe200078e0048 */
[----:B------:R-:W-:Y:S02]  /*6ba0*/  LOP3.LUT R70, R34, 0xff, RZ, 0xc0, !PT ;  /* 0x000000ff22467812 */ /* 0x000fe400078ec0ff */
[----:B------:R-:W-:-:S02]  /*6bb0*/  PRMT R75, R64, 0x7771, RZ ;  /* 0x00007771404b7816 */ /* 0x000fc400000000ff */
[----:B------:R-:W-:Y:S02]  /*6bc0*/  @P5 SEL R89, RZ, 0xffffffff, P6 ;  /* 0xffffffffff595807 */ /* 0x000fe40003000000 */
[----:B------:R-:W-:Y:S02]  /*6bd0*/  SEL R81, RZ, 0xffffffff, !P0 ;  /* 0xffffffffff517807 */ /* 0x000fe40004000000 */
[----:B------:R-:W-:Y:S02]  /*6be0*/  SGXT R72, R64, 0x8 ;  /* 0x000000084048781a */ /* 0x000fe40000000200 */
[----:B------:R-:W-:Y:S02]  /*6bf0*/  ISETP.NE.AND P6, PT, R70, R75, PT ;  /* 0x0000004b4600720c */ /* 0x000fe40003fc5270 */
[----:B------:R-:W-:Y:S02]  /*6c00*/  ISETP.GE.U32.AND P0, PT, R24, R60, PT ;  /* 0x0000003c1800720c */ /* 0x000fe40003f06070 */
[----:B------:R-:W-:-:S02]  /*6c10*/  SHF.R.S32.HI R74, RZ, 0x8, R64 ;  /* 0x00000008ff4a7819 */ /* 0x000fc40000011440 */
[----:B------:R-:W-:Y:S02]  /*6c20*/  ISETP.GT.AND P5, PT, R71, R72, PT ;  /* 0x000000484700720c */ /* 0x000fe40003fa4270 */
[----:B------:R-:W-:Y:S02]  /*6c30*/  ISETP.GE.AND.EX P0, PT, R15, RZ, PT, P0 ;  /* 0x000000ff0f00720c */ /* 0x000fe40003f06300 */
[----:B------:R-:W-:Y:S02]  /*6c40*/  PRMT R71, R34, 0x8880, RZ ;  /* 0x0000888022477816 */ /* 0x000fe400000000ff */
[----:B------:R-:W-:Y:S02]  /*6c50*/  SGXT R74, R74, 0x8 ;  /* 0x000000084a4a781a */ /* 0x000fe40000000200 */
        /* <DEDUP_REMOVED lines=8> */
[----:B------:R-:W-:Y:S02]  /*6ce0*/  LOP3.LUT R69, R69, 0x1, RZ, 0xc0, !PT ;  /* 0x0000000145457812 */ /* 0x000fe400078ec0ff */
[----:B------:R-:W-:Y:S02]  /*6cf0*/  SHF.R.S32.HI R75, RZ, 0x10, R64 ;  /* 0x00000010ff4b7819 */ /* 0x000fe40000011440 */
[----:B------:R-:W-:Y:S02]  /*6d00*/  ISETP.GE.AND.EX P0, PT, R49, RZ, PT, P0 ;  /* 0x000000ff3100720c */ /* 0x000fe40003f06300 */
[----:B------:R-:W-:Y:S02]  /*6d10*/  ISETP.NE.U32.AND P1, PT, R69, 0x1, PT ;  /* 0x000000014500780c */ /* 0x000fe40003f25070 */
[----:B------:R-:W-:Y:S02]  /*6d20*/  PRMT R70, R32, 0x8880, RZ ;  /* 0x0000888020467816 */ /* 0x000fe400000000ff */
[----:B------:R-:W-:-:S02]  /*6d30*/  SGXT R75, R75, 0x8 ;  /* 0x000000084b4b781a */ /* 0x000fc40000000200 */
[----:B------:R-:W-:Y:S02]  /*6d40*/  LOP3.LUT R69, R47, 0xff, RZ, 0xc0, !PT ;  /* 0x000000ff2f457812 */ /* 0x000fe400078ec0ff */
[----:B------:R-:W-:Y:S02]  /*6d50*/  PRMT R76, R64, 0x7773, RZ ;  /* 0x00007773404c7816 */ /* 0x000fe400000000ff */
[----:B------:R-:W-:Y:S02]  /*6d60*/  SEL R87, RZ, 0xffffffff, !P0 ;  /* 0xffffffffff577807 */ /* 0x000fe40004000000 */
[----:B------:R-:W-:Y:S02]  /*6d70*/  ISETP.GT.AND P0, PT, R70, R75, PT ;  /* 0x0000004b4600720c */ /* 0x000fe40003f04270 */
[----:B------:R-:W-:Y:S02]  /*6d80*/  ISETP.NE.AND P6, PT, R69, R76, PT ;  /* 0x0000004c4500720c */ /* 0x000fe40003fc5270 */
[----:B------:R-:W-:-:S02]  /*6d90*/  SHF.R.S32.HI R70, RZ, 0x18, R64 ;  /* 0x00000018ff467819 */ /* 0x000fc40000011440 */
[----:B------:R-:W-:Y:S02]  /*6da0*/  @P5 SEL R87, RZ, 0xffffffff, P0 ;  /* 0xffffffffff575807 */ /* 0x000fe40000000000 */
[----:B------:R-:W-:Y:S02]  /*6db0*/  PRMT R69, R66, 0x7772, RZ ;  /* 0x0000777242457816 */ /* 0x000fe400000000ff */
[----:B------:R-:W-:Y:S02]  /*6dc0*/  ISETP.GE.U32.AND P0, PT, R20, R60, PT ;  /* 0x0000003c1400720c */ /* 0x000fe40003f06070 */
[----:B------:R-:W-:Y:S02]  /*6dd0*/  PRMT R71, R47, 0x8880, RZ ;  /* 0x000088802f477816 */ /* 0x000fe400000000ff */
[----:B------:R-:W-:Y:S02]  /*6de0*/  SGXT R70, R70, 0x8 ;  /* 0x000000084646781a */ /* 0x000fe40000000200 */
[----:B------:R-:W-:-:S02]  /*6df0*/  SEL R56, R69, R56, !P4 ;  /* 0x0000003845387207 */ /* 0x000fc40006000000 */
[----:B------:R-:W-:Y:S02]  /*6e00*/  ISETP.GE.AND.EX P0, PT, R35, RZ, PT, P0 ;  /* 0x000000ff2300720c */ /* 0x000fe40003f06300 */
[----:B------:R-:W-:Y:S02]  /*6e10*/  ISETP.GT.AND P5, PT, R71, R70, PT ;  /* 0x000000464700720c */ /* 0x000fe40003fa4270 */
[----:B------:R-:W-:Y:S02]  /*6e20*/  LOP3.LUT R69, R45, 0xff, RZ, 0xc0, !PT ;  /* 0x000000ff2d457812 */ /* 0x000fe400078ec0ff */
[----:B-----5:R-:W-:Y:S02]  /*6e30*/  LOP3.LUT R86, R4, 0xff, RZ, 0xc0, !PT ;  /* 0x000000ff04567812 */ /* 0x020fe400078ec0ff */
[----:B------:R-:W-:Y:S02]  /*6e40*/  SEL R91, RZ, 0xffffffff, !P0 ;  /* 0xffffffffff5b7807 */ /* 0x000fe40004000000 */
[----:B------:R-:W-:-:S02]  /*6e50*/  PRMT R76, R66, 0x7771, RZ ;  /* 0x00007771424c7816 */ /* 0x000fc400000000ff */
[----:B------:R-:W-:Y:S02]  /*6e60*/  ISETP.NE.AND P0, PT, R69, R86, PT ;  /* 0x000000564500720c */ /* 0x000fe40003f05270 */
[----:B------:R-:W-:Y:S02]  /*6e70*/  @P6 SEL R91, RZ, 0xffffffff, P5 ;  /* 0xffffffffff5b6807 */ /* 0x000fe40002800000 */
[----:B------:R-:W-:Y:S02]  /*6e80*/  ISETP.GE.U32.AND P5, PT, R46, R63, PT ;  /* 0x0000003f2e00720c */ /* 0x000fe40003fa6070 */
[----:B------:R-:W-:Y:S02]  /*6e90*/  SEL R59, R76, R59, !P3 ;  /* 0x0000003b4c3b7207 */ /* 0x000fe40005800000 */
[----:B------:R-:W-:Y:S02]  /*6ea0*/  PRMT R71, R45, 0x8880, RZ ;  /* 0x000088802d477816 */ /* 0x000fe400000000ff */
[----:B------:R-:W-:-:S02]  /*6eb0*/  SGXT R76, R4, 0x8 ;  /* 0x00000008044c781a */ /* 0x000fc40000000200 */
[----:B------:R-:W-:Y:S02]  /*6ec0*/  ISETP.GE.AND.EX P5, PT, R48, RZ, PT, P5 ;  /* 0x000000ff3000720c */ /* 0x000fe40003fa6350 */
[----:B------:R-:W-:Y:S02]  /*6ed0*/  LOP3.LUT R69, R11, 0xff, RZ, 0xc0, !PT ;  /* 0x000000ff0b457812 */ /* 0x000fe400078ec0ff */
[----:B------:R-:W-:Y:S02]  /*6ee0*/  PRMT R88, R4, 0x7771, RZ ;  /* 0x0000777104587816 */ /* 0x000fe400000000ff */
[----:B------:R-:W-:Y:S02]  /*6ef0*/  ISETP.GT.AND P6, PT, R71, R76, PT ;  /* 0x0000004c4700720c */ /* 0x000fe40003fc4270 */
[----:B------:R-:W-:Y:S02]  /*6f00*/  SEL R86, RZ, 0xffffffff, !P5 ;  /* 0xffffffffff567807 */ /* 0x000fe40006800000 */
[----:B------:R-:W-:-:S02]  /*6f10*/  ISETP.NE.AND P5, PT, R69, R88, PT ;  /* 0x000000584500720c */ /* 0x000fc40003fa5270 */
[----:B------:R-:W-:Y:S02]  /*6f20*/  SHF.R.S32.HI R71, RZ, 0x8, R4 ;  /* 0x00000008ff477819 */ /* 0x000fe40000011404 */
[----:B------:R-:W-:Y:S02]  /*6f30*/  @P0 SEL R86, RZ, 0xffffffff, P6 ;  /* 0xffffffffff560807 */ /* 0x000fe40003000000 */
[----:B------:R-:W-:Y:S02]  /*6f40*/  ISETP.GE.U32.AND P0, PT, R10, R63, PT ;  /* 0x0000003f0a00720c */ /* 0x000fe40003f06070 */
[----:B------:R-:W-:Y:S02]  /*6f50*/  SGXT R71, R71, 0x8 ;  /* 0x000000084747781a */ /* 0x000fe40000000200 */
[----:B------:R-:W-:Y:S02]  /*6f60*/  ISETP.GE.AND.EX P0, PT, R12, RZ, PT, P0 ;  /* 0x000000ff0c00720c */ /* 0x000fe40003f06300 */
[----:B------:R-:W-:-:S02]  /*6f70*/  ISETP.GT.AND P6, PT, R90, R71, PT ;  /* 0x000000475a00720c */ /* 0x000fc40003fc4270 */
[----:B------:R-:W-:Y:S02]  /*6f80*/  LOP3.LUT R90, R9, 0xff, RZ, 0xc0, !PT ;  /* 0x000000ff095a7812 */ /* 0x000fe400078ec0ff */
[----:B------:R-:W-:Y:S02]  /*6f90*/  PRMT R93, R4, 0x7772, RZ ;  /* 0x00007772045d7816 */ /* 0x000fe400000000ff */
[----:B------:R-:W-:Y:S02]  /*6fa0*/  SHF.R.S32.HI R69, RZ, 0x10, R4 ;  /* 0x00000010ff457819 */ /* 0x000fe40000011404 */
[----:B------:R-:W-:Y:S02]  /*6fb0*/  SEL R88, RZ, 0xffffffff, !P0 ;  /* 0xffffffffff587807 */ /* 0x000fe40004000000 */
[----:B------:R-:W-:Y:S02]  /*6fc0*/  @P5 SEL R88, RZ, 0xffffffff, P6 ;  /* 0xffffffffff585807 */ /* 0x000fe40003000000 */
[----:B------:R-:W-:-:S02]  /*6fd0*/  ISETP.NE.AND P5, PT, R90, R93, PT ;  /* 0x0000005d5a00720c */ /* 0x000fc40003fa5270 */
[----:B------:R-:W-:Y:S02]  /*6fe0*/  ISETP.GE.U32.AND P0, PT, R8, R63, PT ;  /* 0x0000003f0800720c */ /* 0x000fe40003f06070 */
[----:B------:R-:W-:Y:S02]  /*6ff0*/  SGXT R69, R69, 0x8 ;  /* 0x000000084545781a */ /* 0x000fe40000000200 */
[----:B------:R-:W-:Y:S02]  /*7000*/  ISETP.GE.AND.EX P0, PT, R7, RZ, PT, P0 ;  /* 0x000000ff0700720c */ /* 0x000fe40003f06300 */
[----:B------:R-:W-:Y:S02]  /*7010*/  ISETP.GT.AND P6, PT, R92, R69, PT ;  /* 0x000000455c00720c */ /* 0x000fe40003fc4270 */
[----:B------:R-:W-:Y:S02]  /*7020*/  PRMT R93, R4, 0x7773, RZ ;  /* 0x00007773045d7816 */ /* 0x000fe400000000ff */
[----:B------:R-:W-:-:S02]  /*7030*/  LOP3.LUT R92, R6, 0xff, RZ, 0xc0, !PT ;  /* 0x000000ff065c7812 */ /* 0x000fc400078ec0ff */
[----:B------:R-:W-:Y:S02]  /*7040*/  SEL R90, RZ, 0xffffffff, !P0 ;  /* 0xffffffffff5a7807 */ /* 0x000fe40004000000 */
[----:B------:R-:W-:Y:S02]  /*7050*/  ISETP.NE.AND P0, PT, R92, R93, PT ;  /* 0x0000005d5c00720c */ /* 0x000fe40003f05270 */
[----:B------:R-:W-:Y:S02]  /*7060*/  SHF.R.S32.HI R94, RZ, 0x18, R4 ;  /* 0x00000018ff5e7819 */ /* 0x000fe40000011404 */
[----:B------:R-:W-:Y:S02]  /*7070*/  @P5 SEL R90, RZ, 0xffffffff, P6 ;  /* 0xffffffffff5a5807 */ /* 0x000fe40003000000 */
[----:B------:R-:W-:Y:S02]  /*7080*/  ISETP.GE.U32.AND P5, PT, R3, R63, PT ;  /* 0x0000003f0300720c */ /* 0x000fe40003fa6070 */
[----:B------:R-:W-:-:S02]  /*7090*/  PRMT R92, R66, 0x7773, RZ ;  /* 0x00007773425c7816 */ /* 0x000fc400000000ff */
[----:B------:R-:W-:Y:S02]  /*70a0*/  PRMT R93, R6, 0x8880, RZ ;  /* 0x00008880065d7816 */ /* 0x000fe400000000ff */
[----:B------:R-:W-:Y:S02]  /*70b0*/  SGXT R66, R94, 0x8 ;  /* 0x000000085e42781a */ /* 0x000fe40000000200 */
[C---:B------:R-:W-:Y:S02]  /*70c0*/  SEL R29, R38.reuse, R29, !P2 ;  /* 0x0000001d261d7207 */ /* 0x040fe40005000000 */
[C---:B------:R-:W-:Y:S02]  /*70d0*/  SEL R33, R38.reuse, R33, !P3 ;  /* 0x0000002126217207 */ /* 0x040fe40005800000 */
[C---:B------:R-:W-:Y:S02]  /*70e0*/  SEL R30, R38.reuse, R30, !P4 ;  /* 0x0000001e261e7207 */ /* 0x040fe40006000000 */
[----:B------:R-:W-:Y:S01]  /*70f0*/  SEL R31, R38, R31, !P1 ;  /* 0x0000001f261f7207 */ /* 0x000fe20004800000 */
[----:B------:R-:W-:Y:S01]  /*7100*/  IMAD.IADD R38, R63, 0x1, R14 ;  /* 0x000000013f267824 */ /* 0x000fe200078e020e */
[----:B------:R-:W-:-:S02]  /*7110*/  ISETP.GE.AND.EX P5, PT, R0, RZ, PT, P5 ;  /* 0x000000ff0000720c */ /* 0x000fc40003fa6350 */
[----:B------:R-:W-:Y:S01]  /*7120*/  ISETP.GT.AND P6, PT, R93, R66, PT ;  /* 0x000000425d00720c */ /* 0x000fe20003fc4270 */
[----:B------:R-:W-:Y:S01]  /*7130*/  IMAD R94, R14, 0x3, R38 ;  /* 0x000000030e5e7824 */ /* 0x000fe200078e0226 */
[----:B------:R-:W-:Y:S02]  /*7140*/  LOP3.LUT R82, R82, 0x1, RZ, 0xc0, !PT ;  /* 0x0000000152527812 */ /* 0x000fe400078ec0ff */
[----:B------:R-:W-:Y:S02]  /*7150*/  LOP3.LUT R83, R83, 0x1, RZ, 0xc0, !PT ;  /* 0x0000000153537812 */ /* 0x000fe400078ec0ff */
[----:B------:R-:W-:Y:S02]  /*7160*/  SEL R93, RZ, 0xffffffff, !P5 ;  /* 0xffffffffff5d7807 */ /* 0x000fe40006800000 */
[----:B------:R-:W-:Y:S02]  /*7170*/  LOP3.LUT R85, R85, 0x1, RZ, 0xc0, !PT ;  /* 0x0000000155557812 */ /* 0x000fe400078ec0ff */
[----:B------:R-:W-:-:S02]  /*7180*/  LOP3.LUT R89, R89, 0x1, RZ, 0xc0, !PT ;  /* 0x0000000159597812 */ /* 0x000fc400078ec0ff */
[----:B------:R-:W-:Y:S02]  /*7190*/  @P0 SEL R93, RZ, 0xffffffff, P6 ;  /* 0xffffffffff5d0807 */ /* 0x000fe40003000000 */
[----:B------:R-:W-:Y:S02]  /*71a0*/  SEL R57, R92, R57, !P1 ;  /* 0x000000395c397207 */ /* 0x000fe40004800000 */
[----:B------:R-:W-:Y:S02]  /*71b0*/  ISETP.NE.U32.AND P6, PT, R82, 0x1, PT ;  /* 0x000000015200780c */ /* 0x000fe40003fc5070 */
[----:B------:R-:W-:Y:S02]  /*71c0*/  ISETP.NE.U32.AND P0, PT, R83, 0x1, PT ;  /* 0x000000015300780c */ /* 0x000fe40003f05070 */
[----:B------:R-:W-:Y:S02]  /*71d0*/  SEL R43, R43, RZ, P2 ;  /* 0x000000ff2b2b7207 */ /* 0x000fe40001000000 */
[----:B------:R-:W-:-:S02]  /*71e0*/  SEL R39, R39, RZ, P3 ;  /* 0x000000ff27277207 */ /* 0x000fc40001800000 */
[C---:B------:R-:W-:Y:S02]  /*71f0*/  PRMT R82, R65.reuse, 0x7770, RZ ;  /* 0x0000777041527816 */ /* 0x040fe400000000ff */
[C---:B------:R-:W-:Y:S02]  /*7200*/  PRMT R83, R65.reuse, 0x7771, RZ ;  /* 0x0000777141537816 */ /* 0x040fe400000000ff */
[----:B------:R-:W-:Y:S02]  /*7210*/  PRMT R92, R65, 0x7772, RZ ;  /* 0x00007772415c7816 */ /* 0x000fe400000000ff */
[----:B------:R-:W-:Y:S02]  /*7220*/  ISETP.GE.U32.AND P5, PT, R94, R73, PT ;  /* 0x000000495e00720c */ /* 0x000fe40003fa6070 */
[----:B------:R-:W-:Y:S02]  /*7230*/  ISETP.NE.U32.AND P2, PT, R85, 0x1, PT ;  /* 0x000000015500780c */ /* 0x000fe40003f45070 */
[----:B------:R-:W-:-:S02]  /*7240*/  ISETP.NE.U32.AND P3, PT, R89, 0x1, PT ;  /* 0x000000015900780c */ /* 0x000fc40003f65070 */
[----:B------:R-:W-:Y:S02]  /*7250*/  PRMT R65, R65, 0x7773, RZ ;  /* 0x0000777341417816 */ /* 0x000fe400000000ff */
[----:B------:R-:W-:Y:S02]  /*7260*/  LOP3.LUT R81, R81, 0x1, RZ, 0xc0, !PT ;  /* 0x0000000151517812 */ /* 0x000fe400078ec0ff */
[----:B------:R-:W-:Y:S02]  /*7270*/  LOP3.LUT R84, R84, 0x1, RZ, 0xc0, !PT ;  /* 0x0000000154547812 */ /* 0x000fe400078ec0ff */
[----:B------:R-:W-:Y:S02]  /*7280*/  LOP3.LUT R87, R87, 0x1, RZ, 0xc0, !PT ;  /* 0x0000000157577812 */ /* 0x000fe400078ec0ff */
[----:B------:R-:W-:Y:S02]  /*7290*/  SEL R82, R82, R55, !P6 ;  /* 0x0000003752527207 */ /* 0x000fe40007000000 */
[----:B------:R-:W-:-:S02]  /*72a0*/  SEL R92, R92, R51, !P2 ;  /* 0x000000335c5c7207 */ /* 0x000fc40005000000 */
[----:B------:R-:W-:Y:S02]  /*72b0*/  SEL R65, R65, R50, !P3 ;  /* 0x0000003241417207 */ /* 0x000fe40005800000 */
[----:B------:R-:W-:Y:S02]  /*72c0*/  SEL R42, R61, R42, !P6 ;  /* 0x0000002a3d2a7207 */ /* 0x000fe40007000000 */
[----:B------:R-:W-:Y:S02]  /*72d0*/  SEL R25, R25, RZ, P4 ;  /* 0x000000ff19197207 */ /* 0x000fe40002000000 */
[----:B------:R-:W-:Y:S02]  /*72e0*/  SEL R53, R53, RZ, P1 ;  /* 0x000000ff35357207 */ /* 0x000fe40000800000 */
[----:B------:R-:W-:Y:S02]  /*72f0*/  SEL R40, R40, RZ, P6 ;  /* 0x000000ff28287207 */ /* 0x000fe40003000000 */
[----:B------:R-:W-:-:S02]  /*7300*/  ISETP.NE.U32.AND P4, PT, R81, 0x1, PT ;  /* 0x000000015100780c */ /* 0x000fc40003f85070 */
[----:B------:R-:W-:Y:S02]  /*7310*/  ISETP.NE.U32.AND P1, PT, R84, 0x1, PT ;  /* 0x000000015400780c */ /* 0x000fe40003f25070 */
[----:B------:R-:W-:Y:S02]  /*7320*/  ISETP.NE.U32.AND P6, PT, R87, 0x1, PT ;  /* 0x000000015700780c */ /* 0x000fe40003fc5070 */
[C---:B------:R-:W-:Y:S02]  /*7330*/  PRMT R50, R64.reuse, 0x7770, RZ ;  /* 0x0000777040327816 */ /* 0x040fe400000000ff */
[C---:B------:R-:W-:Y:S02]  /*7340*/  PRMT R51, R64.reuse, 0x7771, RZ ;  /* 0x0000777140337816 */ /* 0x040fe400000000ff */
[----:B------:R-:W-:Y:S02]  /*7350*/  PRMT R55, R64, 0x7772, RZ ;  /* 0x0000777240377816 */ /* 0x000fe400000000ff */
[----:B------:R-:W-:-:S02]  /*7360*/  LOP3.LUT R86, R86, 0x1, RZ, 0xc0, !PT ;  /* 0x0000000156567812 */ /* 0x000fc400078ec0ff */
[----:B------:R-:W-:Y:S02]  /*7370*/  LOP3.LUT R88, R88, 0x1, RZ, 0xc0, !PT ;  /* 0x0000000158587812 */ /* 0x000fe400078ec0ff */
[----:B------:R-:W-:Y:S02]  /*7380*/  LOP3.LUT R90, R90, 0x1, RZ, 0xc0, !PT ;  /* 0x000000015a5a7812 */ /* 0x000fe400078ec0ff */
[----:B------:R-:W-:Y:S02]  /*7390*/  LOP3.LUT R93, R93, 0x1, RZ, 0xc0, !PT ;  /* 0x000000015d5d7812 */ /* 0x000fe400078ec0ff */
[----:B------:R-:W-:Y:S02]  /*73a0*/  LOP3.LUT R91, R91, 0x1, RZ, 0xc0, !PT ;  /* 0x000000015b5b7812 */ /* 0x000fe400078ec0ff */
[----:B------:R-:W-:Y:S02]  /*73b0*/  SEL R52, R83, R52, !P0 ;  /* 0x0000003453347207 */ /* 0x000fe40004000000 */
[----:B------:R-:W-:-:S02]  /*73c0*/  SEL R28, R61, R28, !P0 ;  /* 0x0000001c3d1c7207 */ /* 0x000fc40004000000 */
[C---:B------:R-:W-:Y:S02]  /*73d0*/  SEL R27, R61.reuse, R27, !P2 ;  /* 0x0000001b3d1b7207 */ /* 0x040fe40005000000 */
        /* <DEDUP_REMOVED lines=46> */
.L_x_3474:
        /* <DEDUP_REMOVED lines=8> */
[----:B------:R-:W-:-:S07]  /*7740*/  PRMT R65, R66, 0x7610, R65 ;  /* 0x0000761042417816 */ /* 0x000fce0000000041 */
.L_x_3473:
[----:B------:R-:W-:Y:S05]  /*7750*/  BSYNC.RECONVERGENT B0 ;  /* 0x0000000000007941 */ /* 0x000fea0003800200 */
.L_x_3472:
[----:B------:R-:W-:Y:S01]  /*7760*/  ISETP.GE.U32.AND P0, PT, R38, R73, PT ;  /* 0x000000492600720c */ /* 0x000fe20003f06070 */
[----:B------:R-:W-:-:S12]  /*7770*/  BSSY.RECONVERGENT B0, `(.L_x_3476) ;  /* 0x0000033000007945 */ /* 0x000fd80003800200 */
[----:B------:R-:W-:Y:S05]  /*7780*/  @P0 BRA `(.L_x_3477) ;  /* 0x0000000000c40947 */ /* 0x000fea0003800000 */
[----:B------:R-:W-:-:S05]  /*7790*/  IMAD R4, R38, R13, RZ ;  /* 0x0000000d26047224 */ /* 0x000fca00078e02ff */
        /* <DEDUP_REMOVED lines=23> */
[----:B------:R-:W-:-:S05]  /*7910*/  IMAD.IADD R4, R66, 0x1, R14 ;  /* 0x0000000142047824 */ /* 0x000fca00078e020e */
[----:B------:R-:W-:-:S13]  /*7920*/  ISETP.GE.U32.AND P1, PT, R4, R73, PT ;  /* 0x000000490400720c */ /* 0x000fda0003f26070 */
[-C--:B------:R-:W-:Y:S02]  /*7930*/  @!P1 IMAD R4, R4, R13.reuse, RZ ;  /* 0x0000000d04049224 */ /* 0x080fe400078e02ff */
[----:B------:R-:W-:-:S03]  /*7940*/  IMAD R13, R66, R13, RZ ;  /* 0x0000000d420d7224 */ /* 0x000fc600078e02ff */
[----:B------:R-:W-:Y:S02]  /*7950*/  @!P1 LOP3.LUT R5, R4, 0xfffffffc, RZ, 0xc0, !PT ;  /* 0xfffffffc04059812 */ /* 0x000fe400078ec0ff */
[----:B------:R-:W-:Y:S02]  /*7960*/  LOP3.LUT R13, R13, 0xfffffffc, RZ, 0xc0, !PT ;  /* 0xfffffffc0d0d7812 */ /* 0x000fe400078ec0ff */
[----:B------:R-:W-:-:S05]  /*7970*/  @!P1 IADD3 R4, P2, PT, R5, R22, RZ ;  /* 0x0000001605049210 */ /* 0x000fca0007f5e0ff */
[----:B------:R-:W-:Y:S01]  /*7980*/  @!P1 IMAD.X R5, RZ, RZ, R23, P2 ;  /* 0x000000ffff059224 */ /* 0x000fe200010e0617 */
[----:B------:R-:W-:-:S04]  /*7990*/  IADD3 R22, P2, PT, R13, R22, RZ ;  /* 0x000000160d167210 */ /* 0x000fc80007f5e0ff */
[----:B------:R-:W2:Y:S01]  /*79a0*/  @!P1 LDG.E R4, desc[UR36][R4.64] ;  /* 0x0000002404049981 */ /* 0x000ea2000c1e1900 */
[----:B------:R-:W-:-:S05]  /*79b0*/  IMAD.X R23, RZ, RZ, R23, P2 ;  /* 0x000000ffff177224 */ /* 0x000fca00010e0617 */
[----:B------:R-:W3:Y:S01]  /*79c0*/  LDG.E R22, desc[UR36][R22.64] ;  /* 0x0000002416167981 */ /* 0x000ee2000c1e1900 */
[C---:B--2---:R-:W-:Y:S02]  /*79d0*/  @!P1 PRMT R63, R4.reuse, 0x7771, RZ ;  /* 0x00007771043f9816 */ /* 0x044fe400000000ff */
[----:B------:R-:W-:Y:S02]  /*79e0*/  @!P1 PRMT R13, R4, 0x7770, RZ ;  /* 0x00007770040d9816 */ /* 0x000fe400000000ff */
[----:B------:R-:W-:Y:S02]  /*79f0*/  @!P1 PRMT R62, R63, 0x7610, R62 ;  /* 0x000076103f3e9816 */ /* 0x000fe4000000003e */
[C---:B---3--:R-:W-:Y:S02]  /*7a00*/  PRMT R72, R22.reuse, 0x7770, RZ ;  /* 0x0000777016487816 */ /* 0x048fe400000000ff */
[C---:B------:R-:W-:Y:S02]  /*7a10*/  PRMT R63, R22.reuse, 0x7771, RZ ;  /* 0x00007771163f7816 */ /* 0x040fe400000000ff */
[----:B------:R-:W-:-:S02]  /*7a20*/  PRMT R75, R22, 0x7772, RZ ;  /* 0x00007772164b7816 */ /* 0x000fc400000000ff */
[C---:B------:R-:W-:Y:S02]  /*7a30*/  @!P1 PRMT R66, R4.reuse, 0x7772, RZ ;  /* 0x0000777204429816 */ /* 0x040fe400000000ff */
[----:B------:R-:W-:Y:S02]  /*7a40*/  @!P1 PRMT R69, R4, 0x7773, RZ ;  /* 0x0000777304459816 */ /* 0x000fe400000000ff */
[----:B------:R-:W-:Y:S02]  /*7a50*/  PRMT R22, R22, 0x7773, RZ ;  /* 0x0000777316167816 */ /* 0x000fe400000000ff */
[----:B------:R-:W-:Y:S02]  /*7a60*/  @!P1 PRMT R76, R13, 0x7610, R76 ;  /* 0x000076100d4c9816 */ /* 0x000fe4000000004c */
[----:B------:R-:W-:Y:S02]  /*7a70*/  @!P1 PRMT R64, R66, 0x7610, R64 ;  /* 0x0000761042409816 */ /* 0x000fe40000000040 */
[----:B------:R-:W-:-:S02]  /*7a80*/  @!P1 PRMT R65, R69, 0x7610, R65 ;  /* 0x0000761045419816 */ /* 0x000fc40000000041 */
[----:B------:R-:W-:-:S07]  /*7a90*/  PRMT R70, R22, 0x7610, R70 ;  /* 0x0000761016467816 */ /* 0x000fce0000000046 */
.L_x_3477:
[----:B------:R-:W-:Y:S05]  /*7aa0*/  BSYNC.RECONVERGENT B0 ;  /* 0x0000000000007941 */ /* 0x000fea0003800200 */
.L_x_3476:
[----:B------:R-:W-:Y:S04]  /*7ab0*/  BSSY.RECONVERGENT B0, `(.L_x_3478) ;  /* 0x00000fb000007945 */ /* 0x000fe80003800200 */
[----:B------:R-:W-:Y:S05]  /*7ac0*/  @P0 BRA `(.L_x_3479) ;  /* 0x0000000c00e40947 */ /* 0x000fea0003800000 */
        /* <DEDUP_REMOVED lines=13> */
[----:B------:R-:W-:Y:S01]  /*7ba0*/  ISETP.GT.AND P6, PT, R74, R69, PT ;  /* 0x000000454a00720c */ /* 0x000fe20003fc4270 */
[----:B------:R-:W-:Y:S01]  /*7bb0*/  IMAD.IADD R69, R38, 0x1, R14 ;  /* 0x0000000126457824 */ /* 0x000fe200078e020e */
        /* <DEDUP_REMOVED lines=111> */
[----:B------:R-:W-:Y:S01]  /*82b0*/  LOP3.LUT R4, R72, 0xff, RZ, 0xc0, !PT ;  /* 0x000000ff48047812 */ /* 0x000fe200078ec0ff */
[----:B------:R-:W-:Y:S01]  /*82c0*/  IMAD.IADD R67, R66, 0x1, R14 ;  /* 0x0000000142437824 */ /* 0x000fe200078e020e */
        /* <DEDUP_REMOVED lines=19> */
[----:B------:R-:W-:Y:S02]  /*8400*/  SEL R4, RZ, 0xffffffff, P1 ;  /* 0xffffffffff047807 */ /* 0x000fe40000800000 */
[----:B------:R-:W-:Y:S02]  /*8410*/  ISETP.GE.AND.EX P0, PT, R36, RZ, PT, P0 ;  /* 0x000000ff2400720c */ /* 0x000fe40003f06300 */
[----:B------:R-:W-:Y:S02]  /*8420*/  ISETP.GT.AND P2, PT, R22, R5, PT ;  /* 0x000000051600720c */ /* 0x000fe40003f44270 */
[----:B------:R-:W-:-:S02]  /*8430*/  ISETP.GT.AND P1, PT, R38, R13, PT ;  /* 0x0000000d2600720c */ /* 0x000fc40003f24270 */
[----:B------:R-:W-:Y:S02]  /*8440*/  PRMT R23, R70, 0x8880, RZ ;  /* 0x0000888046177816 */ /* 0x000fe400000000ff */
[----:B------:R-:W-:Y:S02]  /*8450*/  PRMT R60, R47, 0x8880, RZ ;  /* 0x000088802f3c7816 */ /* 0x000fe400000000ff */
[----:B------:R-:W-:Y:S02]  /*8460*/  @!P4 SEL R4, RZ, 0xffffffff, !P0 ;  /* 0xffffffffff04c807 */ /* 0x000fe40004000000 */
[----:B------:R-:W-:Y:S02]  /*8470*/  SEL R5, RZ, 0xffffffff, P2 ;  /* 0xffffffffff057807 */ /* 0x000fe40001000000 */
[----:B------:R-:W-:Y:S02]  /*8480*/  SEL R13, RZ, 0xffffffff, P1 ;  /* 0xffffffffff0d7807 */ /* 0x000fe40000800000 */
[----:B------:R-:W-:-:S02]  /*8490*/  ISETP.GT.AND P4, PT, R60, R23, PT ;  /* 0x000000173c00720c */ /* 0x000fc40003f84270 */
        /* <DEDUP_REMOVED lines=92> */
.L_x_3479:
[----:B------:R-:W-:Y:S05]  /*8a60*/  BSYNC.RECONVERGENT B0 ;  /* 0x0000000000007941 */ /* 0x000fea0003800200 */
.L_x_3478:
        /* <DEDUP_REMOVED lines=37> */
[----:B------:R-:W-:Y:S02]  /*8cc0*/  SEL R14, RZ, 0xffffffff, !P1 ;  /* 0xffffffffff0e7807 */ /* 0x000fe40004800000 */
[----:B------:R-:W-:Y:S02]  /*8cd0*/  LOP3.LUT R4, R4, 0x1, RZ, 0xc0, !PT ;  /* 0x0000000104047812 */ /* 0x000fe400078ec0ff */
[----:B------:R-:W-:Y:S02]  /*8ce0*/  LOP3.LUT R5, R5, 0x1, RZ, 0xc0, !PT ;  /* 0x0000000105057812 */ /* 0x000fe400078ec0ff */
[----:B------:R-:W-:Y:S02]  /*8cf0*/  @P4 SEL R13, RZ, 0xffffffff, P0 ;  /* 0xffffffffff0d4807 */ /* 0x000fe40000000000 */
[----:B------:R-:W-:-:S02]  /*8d00*/  @P3 SEL R14, RZ, 0xffffffff, P2 ;  /* 0xffffffffff0e3807 */ /* 0x000fc40001000000 */
[----:B------:R-:W-:Y:S02]  /*8d10*/  ISETP.NE.U32.AND P0, PT, R4, 0x1, PT ;  /* 0x000000010400780c */ /* 0x000fe40003f05070 */
[----:B------:R-:W-:Y:S02]  /*8d20*/  ISETP.NE.U32.AND P1, PT, R5, 0x1, PT ;  /* 0x000000010500780c */ /* 0x000fe40003f25070 */
[----:B------:R-:W-:Y:S02]  /*8d30*/  LOP3.LUT R13, R13, 0x1, RZ, 0xc0, !PT ;  /* 0x000000010d0d7812 */ /* 0x000fe400078ec0ff */
[----:B------:R-:W-:Y:S02]  /*8d40*/  LOP3.LUT R14, R14, 0x1, RZ, 0xc0, !PT ;  /* 0x000000010e0e7812 */ /* 0x000fe400078ec0ff */
[----:B------:R-:W-:Y:S02]  /*8d50*/  SEL R58, R55, R58, !P0 ;  /* 0x0000003a373a7207 */ /* 0x000fe40004000000 */
[----:B------:R-:W-:-:S02]  /*8d60*/  SEL R59, R52, R59, !P1 ;  /* 0x0000003b343b7207 */ /* 0x000fc40004800000 */
[----:B------:R-:W-:Y:S02]  /*8d70*/  ISETP.NE.U32.AND P2, PT, R13, 0x1, PT ;  /* 0x000000010d00780c */ /* 0x000fe40003f45070 */
[----:B------:R-:W-:Y:S02]  /*8d80*/  ISETP.NE.U32.AND P3, PT, R14, 0x1, PT ;  /* 0x000000010e00780c */ /* 0x000fe40003f65070 */
[----:B------:R-:W-:Y:S02]  /*8d90*/  LOP3.LUT R13, R41, 0xff, RZ, 0xc0, !PT ;  /* 0x000000ff290d7812 */ /* 0x000fe400078ec0ff */
[----:B------:R-:W-:Y:S02]  /*8da0*/  LOP3.LUT R14, R34, 0xff, RZ, 0xc0, !PT ;  /* 0x000000ff220e7812 */ /* 0x000fe400078ec0ff */
[----:B------:R-:W-:Y:S02]  /*8db0*/  LOP3.LUT R4, R58, 0xff, RZ, 0xc0, !PT ;  /* 0x000000ff3a047812 */ /* 0x000fe400078ec0ff */
[----:B------:R-:W-:-:S02]  /*8dc0*/  LOP3.LUT R5, R59, 0xff, RZ, 0xc0, !PT ;  /* 0x000000ff3b057812 */ /* 0x000fc400078ec0ff */
[----:B------:R-:W-:Y:S02]  /*8dd0*/  SEL R51, R51, R56, !P2 ;  /* 0x0000003833337207 */ /* 0x000fe40005000000 */
        /* <DEDUP_REMOVED lines=59> */
[----:B------:R-:W-:Y:S02]  /*9190*/  LOP3.LUT R13, R45, 0xff, RZ, 0xc0, !PT ;  /* 0x000000ff2d0d7812 */ /* 0x000fe400078ec0ff */
[----:B------:R-:W-:Y:S02]  /*91a0*/  LOP3.LUT R14, R11, 0xff, RZ, 0xc0, !PT ;  /* 0x000000ff0b0e7812 */ /* 0x000fe400078ec0ff */
        /* <DEDUP_REMOVED lines=18> */
[----:B------:R-:W-:Y:S01]  /*92d0*/  ISETP.NE.AND P4, PT, R4, R13, PT ;  /* 0x0000000d0400720c */ /* 0x000fe20003f85270 */
[----:B------:R-:W-:Y:S01]  /*92e0*/  IMAD.MOV.U32 R4, RZ, RZ, R21 ;  /* 0x000000ffff047224 */ /* 0x000fe200078e0015 */
[----:B------:R-:W-:Y:S01]  /*92f0*/  ISETP.NE.AND P3, PT, R5, R14, PT ;  /* 0x0000000e0500720c */ /* 0x000fe20003f65270 */
[----:B------:R-:W-:Y:S01]  /*9300*/  IMAD.MOV.U32 R5, RZ, RZ, R20 ;  /* 0x000000ffff057224 */ /* 0x000fe200078e0014 */
[----:B------:R-:W-:Y:S02]  /*9310*/  SEL R37, R37, R42, !P0 ;  /* 0x0000002a25257207 */ /* 0x000fe40004000000 */
[----:B------:R-:W-:-:S02]  /*9320*/  PRMT R13, R11, 0x8880, RZ ;  /* 0x000088800b0d7816 */ /* 0x000fc400000000ff */
[----:B------:R-:W-:Y:S02]  /*9330*/  PRMT R14, R34, 0x8880, RZ ;  /* 0x00008880220e7816 */ /* 0x000fe400000000ff */
        /* <DEDUP_REMOVED lines=50> */
.L_x_3471:
        /* <DEDUP_REMOVED lines=12> */
[--C-:B--2---:R-:W-:Y:S01]  /*9720*/  IMAD.MOV.U32 R48, RZ, RZ, R33.reuse ;  /* 0x000000ffff307224 */ /* 0x104fe200078e0021 */
[C---:B------:R-:W-:Y:S01]  /*9730*/  PRMT R60, R4.reuse, 0x7610, R60 ;  /* 0x00007610043c7816 */ /* 0x040fe2000000003c */
[----:B------:R-:W-:Y:S01]  /*9740*/  IMAD.MOV.U32 R47, RZ, RZ, R33 ;  /* 0x000000ffff2f7224 */ /* 0x000fe200078e0021 */
[C---:B------:R-:W-:Y:S01]  /*9750*/  PRMT R59, R4.reuse, 0x7610, R59 ;  /* 0x00007610043b7816 */ /* 0x040fe2000000003b */
[----:B------:R-:W-:Y:S01]  /*9760*/  IMAD.MOV.U32 R45, RZ, RZ, R33 ;  /* 0x000000ffff2d7224 */ /* 0x000fe200078e0021 */
        /* <DEDUP_REMOVED lines=38> */
[----:B------:R-:W-:-:S13]  /*99d0*/  ISETP.NE.AND P1, PT, R0, RZ, PT ;  /* 0x000000ff0000720c */ /* 0x000fda0003f25270 */
[----:B------:R-:W2:Y:S01]  /*99e0*/  @!P1 LDG.E R65, desc[UR36][R62.64] ;  /* 0x000000243e419981 */ /* 0x000ea2000c1e1900 */
[----:B------:R-:W-:Y:S01]  /*99f0*/  VIADD R0, R0, 0xffffffff ;  /* 0xffffffff00007836 */ /* 0x000fe20000000000 */
[C---:B------:R-:W-:Y:S01]  /*9a00*/  PRMT R70, R4.reuse, 0x7610, R70 ;  /* 0x0000761004467816 */ /* 0x040fe20000000046 */
[----:B------:R-:W-:Y:S01]  /*9a10*/  IMAD.MOV.U32 R48, RZ, RZ, R33 ;  /* 0x000000ffff307224 */ /* 0x000fe200078e0021 */
[----:B------:R-:W-:Y:S01]  /*9a20*/  PRMT R69, R4, 0x7610, R69 ;  /* 0x0000761004457816 */ /* 0x000fe20000000045 */
[--C-:B------:R-:W-:Y:S01]  /*9a30*/  IMAD.MOV.U32 R47, RZ, RZ, R33.reuse ;  /* 0x000000ffff2f7224 */ /* 0x100fe200078e0021 */
[----:B------:R-:W-:Y:S01]  /*9a40*/  VIMNMX.U32 R0, PT, PT, R0, 0x18, PT ;  /* 0x0000001800007848 */ /* 0x000fe20003fe0000 */
        /* <DEDUP_REMOVED lines=42> */
[----:B------:R-:W-:Y:S01]  /*9cf0*/  VIADD R0, R0, 0x1 ;  /* 0x0000000100007836 */ /* 0x000fe20000000000 */
[C---:B--2---:R-:W-:Y:S02]  /*9d00*/  @!P1 PRMT R12, R65.reuse, 0x7770, RZ ;  /* 0x00007770410c9816 */ /* 0x044fe400000000ff */
[C---:B------:R-:W-:Y:S02]  /*9d10*/  @!P1 PRMT R13, R65.reuse, 0x7771, RZ ;  /* 0x00007771410d9816 */ /* 0x040fe400000000ff */
[C---:B------:R-:W-:Y:S02]  /*9d20*/  @!P1 PRMT R64, R65.reuse, 0x7772, RZ ;  /* 0x0000777241409816 */ /* 0x040fe400000000ff */
[----:B------:R-:W-:-:S07]  /*9d30*/  @!P1 PRMT R65, R65, 0x7773, RZ ;  /* 0x0000777341419816 */ /* 0x000fce00000000ff */
.L_x_3487:
[----:B0-----:R-:W0:Y:S01]  /*9d40*/  LDCU UR4, c[0x0][0x3a4] ;  /* 0x00007480ff0477ac */ /* 0x001e220008000800 */
[----:B------:R-:W-:Y:S02]  /*9d50*/  @!P1 PRMT R11, R12, 0x7610, R11 ;  /* 0x000076100c0b9816 */ /* 0x000fe4000000000b */
[----:B------:R-:W-:Y:S02]  /*9d60*/  @!P1 PRMT R10, R13, 0x7610, R10 ;  /* 0x000076100d0a9816 */ /* 0x000fe4000000000a */
[C---:B------:R-:W-:Y:S02]  /*9d70*/  @!P1 PRMT R67, R64.reuse, 0x7610, R67 ;  /* 0x0000761040439816 */ /* 0x040fe40000000043 */
[C---:B------:R-:W-:Y:S02]  /*9d80*/  @!P1 PRMT R66, R65.reuse, 0x7610, R66 ;  /* 0x0000761041429816 */ /* 0x040fe40000000042 */
[----:B------:R-:W-:Y:S02]  /*9d90*/  @!P1 PRMT R80, R65, 0x7610, R80 ;  /* 0x0000761041509816 */ /* 0x000fe40000000050 */
[----:B------:R-:W-:-:S02]  /*9da0*/  @!P1 PRMT R81, R64, 0x7610, R81 ;  /* 0x0000761040519816 */ /* 0x000fc40000000051 */
[----:B------:R-:W-:Y:S02]  /*9db0*/  @!P1 PRMT R79, R13, 0x7610, R79 ;  /* 0x000076100d4f9816 */ /* 0x000fe4000000004f */
[----:B------:R-:W-:Y:S02]  /*9dc0*/  @!P1 PRMT R78, R12, 0x7610, R78 ;  /* 0x000076100c4e9816 */ /* 0x000fe4000000004e */
[----:B------:R-:W-:Y:S02]  /*9dd0*/  @!P1 PRMT R74, R65, 0x7610, R74 ;  /* 0x00007610414a9816 */ /* 0x000fe4000000004a */
[----:B------:R-:W-:Y:S02]  /*9de0*/  @!P1 PRMT R75, R64, 0x7610, R75 ;  /* 0x00007610404b9816 */ /* 0x000fe4000000004b */
[----:B------:R-:W-:Y:S02]  /*9df0*/  @!P1 PRMT R76, R13, 0x7610, R76 ;  /* 0x000076100d4c9816 */ /* 0x000fe4000000004c */
[----:B------:R-:W-:-:S02]  /*9e00*/  @!P1 PRMT R77, R12, 0x7610, R77 ;  /* 0x000076100c4d9816 */ /* 0x000fc4000000004d */
[----:B------:R-:W-:Y:S02]  /*9e10*/  @!P1 PRMT R9, R65, 0x7610, R9 ;  /* 0x0000761041099816 */ /* 0x000fe40000000009 */
[----:B------:R-:W-:Y:S02]  /*9e20*/  @!P1 PRMT R8, R64, 0x7610, R8 ;  /* 0x0000761040089816 */ /* 0x000fe40000000008 */
[----:B------:R-:W-:Y:S02]  /*9e30*/  @!P1 PRMT R7, R13, 0x7610, R7 ;  /* 0x000076100d079816 */ /* 0x000fe40000000007 */
        /* <DEDUP_REMOVED lines=290> */
[--C-:B------:R-:W-:Y:S02]  /*b060*/  IMAD.MOV R7, RZ, RZ, -R9.reuse ;  /* 0x000000ffff077224 */ /* 0x100fe400078e0a09 */
[----:B-1----:R-:W-:-:S05]  /*b070*/  @P0 IMAD.HI.U32 R4, R9, R4, R8 ;  /* 0x0000000409040227 */ /* 0x002fca00078e0008 */
[----:B------:R-:W-:Y:S01]  /*b080*/  @P0 SHF.R.U32.HI R4, RZ, R5, R4 ;  /* 0x00000005ff040219 */ /* 0x000fe20000011604 */
[----:B------:R-:W-:-:S04]  /*b090*/  IMAD R5, R7, UR52, R66 ;  /* 0x0000003407057c24 */ /* 0x000fc8000f8e0242 */
[----:B------:R-:W-:Y:S02]  /*b0a0*/  @P0 IMAD.MOV R7, RZ, RZ, -R4 ;  /* 0x000000ffff070224 */ /* 0x000fe400078e0a04 */
[----:B------:R-:W-:Y:S02]  /*b0b0*/  IMAD R6, R5, UR27, R6 ;  /* 0x0000001b05067c24 */ /* 0x000fe4000f8e0206 */
[----:B0-----:R-:W-:-:S04]  /*b0c0*/  @P0 IMAD R9, R7, R10, R9 ;  /* 0x0000000a07090224 */ /* 0x001fc800078e0209 */
[----:B--2---:R-:W-:-:S07]  /*b0d0*/  @P0 IMAD R6, R9, R11, R6 ;  /* 0x0000000b09060224 */ /* 0x004fce00078e0206 */
.L_x_3483:
[----:B------:R-:W-:-:S04]  /*b0e0*/  LOP3.LUT R5, R6, 0xfffffffc, RZ, 0xc0, !PT ;  /* 0xfffffffc06057812 */ /* 0x000fc800078ec0ff */
[----:B------:R-:W-:-:S05]  /*b0f0*/  IADD3 R4, P0, PT, R5, R62, RZ ;  /* 0x0000003e05047210 */ /* 0x000fca0007f1e0ff */
[----:B------:R-:W-:-:S05]  /*b100*/  IMAD.X R5, RZ, RZ, R63, P0 ;  /* 0x000000ffff057224 */ /* 0x000fca00000e063f */
[----:B------:R-:W2:Y:S01]  /*b110*/  LDG.E R4, desc[UR36][R4.64] ;  /* 0x0000002404047981 */ /* 0x000ea2000c1e1900 */
[----:B------:R-:W-:Y:S02]  /*b120*/  VIADD R67, R71, UR4 ;  /* 0x0000000447437c36 */ /* 0x000fe40008000000 */
[----:B------:R-:W-:-:S04]  /*b130*/  IMAD.MOV.U32 R66, RZ, RZ, RZ ;  /* 0x000000ffff427224 */ /* 0x000fc800078e00ff */
[----:B------:R-:W-:-:S05]  /*b140*/  IMAD.HI.U32 R6, R67, UR30, R66 ;  /* 0x0000001e43067c27 */ /* 0x000fca000f8e0042 */
[----:B------:R-:W-:-:S05]  /*b150*/  SHF.R.U32.HI R10, RZ, UR31, R6 ;  /* 0x0000001fff0a7c19 */ /* 0x000fca0008011606 */
[----:B------:R-:W-:-:S04]  /*b160*/  IMAD.MOV R7, RZ, RZ, -R10 ;  /* 0x000000ffff077224 */ /* 0x000fc800078e0a0a */
[----:B------:R-:W-:-:S04]  /*b170*/  IMAD R72, R7, UR29, R67 ;  /* 0x0000001d07487c24 */ /* 0x000fc8000f8e0243 */
[----:B------:R-:W-:Y:S01]  /*b180*/  IMAD R72, R72, UR5, RZ ;  /* 0x0000000548487c24 */ /* 0x000fe2000f8e02ff */
[C---:B--2---:R-:W-:Y:S02]  /*b190*/  PRMT R6, R4.reuse, 0x7770, RZ ;  /* 0x0000777004067816 */ /* 0x044fe400000000ff */
[C---:B------:R-:W-:Y:S02]  /*b1a0*/  PRMT R7, R4.reuse, 0x7771, RZ ;  /* 0x0000777104077816 */ /* 0x040fe400000000ff */
[C---:B------:R-:W-:Y:S02]  /*b1b0*/  PRMT R8, R4.reuse, 0x7772, RZ ;  /* 0x0000777204087816 */ /* 0x040fe400000000ff */
[----:B------:R-:W-:Y:S01]  /*b1c0*/  PRMT R9, R4, 0x7773, RZ ;  /* 0x0000777304097816 */ /* 0x000fe200000000ff */
        /* <DEDUP_REMOVED lines=230> */
.L_x_3484:
        /* <DEDUP_REMOVED lines=245> */
.L_x_3485:
        /* <DEDUP_REMOVED lines=245> */
.L_x_3486:
[----:B------:R-:W-:-:S04]  /*ded0*/  LOP3.LUT R5, R66, 0xfffffffc, RZ, 0xc0, !PT ;  /* 0xfffffffc42057812 */ /* 0x000fc800078ec0ff */
[----:B------:R-:W-:-:S05]  /*dee0*/  IADD3 R4, P0, PT, R5, R62, RZ ;  /* 0x0000003e05047210 */ /* 0x000fca0007f1e0ff */
[----:B------:R-:W-:-:S05]  /*def0*/  IMAD.X R5, RZ, RZ, R63, P0 ;  /* 0x000000ffff057224 */ /* 0x000fca00000e063f */
[----:B------:R-:W2:Y:S02]  /*df00*/  LDG.E R4, desc[UR36][R4.64] ;  /* 0x0000002404047981 */ /* 0x000ea4000c1e1900 */
[C---:B--2---:R-:W-:Y:S02]  /*df10*/  PRMT R11, R4.reuse, 0x7770, RZ ;  /* 0x00007770040b7816 */ /* 0x044fe400000000ff */
[C---:B------:R-:W-:Y:S02]  /*df20*/  PRMT R10, R4.reuse, 0x7771, RZ ;  /* 0x00007771040a7816 */ /* 0x040fe400000000ff */
[C---:B------:R-:W-:Y:S02]  /*df30*/  PRMT R67, R4.reuse, 0x7772, RZ ;  /* 0x0000777204437816 */ /* 0x040fe400000000ff */
[----:B------:R-:W-:-:S07]  /*df40*/  PRMT R66, R4, 0x7773, RZ ;  /* 0x0000777304427816 */ /* 0x000fce00000000ff */
.L_x_3482:
[----:B------:R-:W-:Y:S02]  /*df50*/  LOP3.LUT R4, R6, 0xff, RZ, 0xc0, !PT ;  /* 0x000000ff06047812 */ /* 0x000fe400078ec0ff */
[----:B------:R-:W-:Y:S02]  /*df60*/  LOP3.LUT R5, R51, 0xff, RZ, 0xc0, !PT ;  /* 0x000000ff33057812 */ /* 0x000fe400078ec0ff */
[C---:B------:R-:W-:Y:S02]  /*df70*/  LOP3.LUT R72, R7.reuse, 0xff, RZ, 0xc0, !PT ;  /* 0x000000ff07487812 */ /* 0x040fe400078ec0ff */
[C---:B------:R-:W-:Y:S02]  /*df80*/  LOP3.LUT R73, R52.reuse, 0xff, RZ, 0xc0, !PT ;  /* 0x000000ff34497812 */ /* 0x040fe400078ec0ff */
[----:B------:R-:W-:Y:S02]  /*df90*/  PRMT R84, R7, 0x8880, RZ ;  /* 0x0000888007547816 */ /* 0x000fe400000000ff */
[----:B------:R-:W-:-:S02]  /*dfa0*/  PRMT R85, R52, 0x8880, RZ ;  /* 0x0000888034557816 */ /* 0x000fc400000000ff */
[----:B------:R-:W-:Y:S02]  /*dfb0*/  ISETP.NE.AND P6, PT, R5, R4, PT ;  /* 0x000000040500720c */ /* 0x000fe40003fc5270 */
[----:B------:R-:W-:Y:S02]  /*dfc0*/  LOP3.LUT R4, R8, 0xff, RZ, 0xc0, !PT ;  /* 0x000000ff08047812 */ /* 0x000fe400078ec0ff */
[----:B------:R-:W-:Y:S02]  /*dfd0*/  LOP3.LUT R5, R55, 0xff, RZ, 0xc0, !PT ;  /* 0x000000ff37057812 */ /* 0x000fe400078ec0ff */
[----:B------:R-:W-:Y:S02]  /*dfe0*/  PRMT R82, R6, 0x8880, RZ ;  /* 0x0000888006527816 */ /* 0x000fe400000000ff */
[----:B------:R-:W-:Y:S02]  /*dff0*/  ISETP.NE.AND P3, PT, R73, R72, PT ;  /* 0x000000484900720c */ /* 0x000fe40003f65270 */
[----:B------:R-:W-:-:S02]  /*e000*/  PRMT R83, R51, 0x8880, RZ ;  /* 0x0000888033537816 */ /* 0x000fc400000000ff */
[----:B------:R-:W-:Y:S02]  /*e010*/  ISETP.GT.AND P0, PT, R85, R84, PT ;  /* 0x000000545500720c */ /* 0x000fe40003f04270 */
[----:B------:R-:W-:Y:S02]  /*e020*/  ISETP.NE.AND P2, PT, R5, R4, PT ;  /* 0x000000040500720c */ /* 0x000fe40003f45270 */
[----:B------:R-:W-:Y:S02]  /*e030*/  ISETP.GT.AND P5, PT, R83, R82, PT ;  /* 0x000000525300720c */ /* 0x000fe40003fa4270 */
[----:B------:R-:W-:Y:S02]  /*e040*/  SEL R4, RZ, 0xffffffff, P0 ;  /* 0xffffffffff047807 */ /* 0x000fe40000000000 */
[----:B------:R-:W-:Y:S02]  /*e050*/  ISETP.GE.U32.AND P0, PT, R37, R71, PT ;  /* 0x000000472500720c */ /* 0x000fe40003f06070 */
[----:B------:R-:W-:-:S02]  /*e060*/  SEL R5, RZ, 0xffffffff, P5 ;  /* 0xffffffffff057807 */ /* 0x000fc40002800000 */
[----:B------:R-:W-:Y:S02]  /*e070*/  LOP3.LUT R72, R9, 0xff, RZ, 0xc0, !PT ;  /* 0x000000ff09487812 */ /* 0x000fe400078ec0ff */
[----:B------:R-:W-:Y:S02]  /*e080*/  LOP3.LUT R73, R54, 0xff, RZ, 0xc0, !PT ;  /* 0x000000ff36497812 */ /* 0x000fe400078ec0ff */
[----:B------:R-:W-:Y:S02]  /*e090*/  ISETP.GE.U32.AND P5, PT, R36, R71, PT ;  /* 0x000000472400720c */ /* 0x000fe40003fa6070 */
[----:B------:R-:W-:Y:S02]  /*e0a0*/  ISETP.GE.AND.EX P0, PT, R21, RZ, PT, P0 ;  /* 0x000000ff1500720c */ /* 0x000fe40003f06300 */
[----:B------:R-:W-:Y:S02]  /*e0b0*/  ISETP.NE.AND P4, PT, R73, R72, PT ;  /* 0x000000484900720c */ /* 0x000fe40003f85270 */
[----:B------:R-:W-:-:S02]  /*e0c0*/  PRMT R84, R8, 0x8880, RZ ;  /* 0x0000888008547816 */ /* 0x000fc400000000ff */
[----:B------:R-:W-:Y:S02]  /*e0d0*/  PRMT R85, R55, 0x8880, RZ ;  /* 0x0000888037557816 */ /* 0x000fe400000000ff */
[----:B------:R-:W-:Y:S02]  /*e0e0*/  ISETP.GE.AND.EX P5, PT, R20, RZ, PT, P5 ;  /* 0x000000ff1400720c */ /* 0x000fe40003fa6350 */
[----:B------:R-:W-:Y:S02]  /*e0f0*/  @!P3 SEL R4, RZ, 0xffffffff, !P0 ;  /* 0xffffffffff04b807 */ /* 0x000fe40004000000 */
[----:B------:R-:W-:Y:S02]  /*e100*/  LOP3.LUT R72, R77, 0xff, RZ, 0xc0, !PT ;  /* 0x000000ff4d487812 */ /* 0x000fe400078ec0ff */
[----:B------:R-:W-:Y:S02]  /*e110*/  LOP3.LUT R73, R58, 0xff, RZ, 0xc0, !PT ;  /* 0x000000ff3a497812 */ /* 0x000fe400078ec0ff */
[----:B------:R-:W-:-:S02]  /*e120*/  ISETP.GE.U32.AND P0, PT, R39, R71, PT ;  /* 0x000000472700720c */ /* 0x000fc40003f06070 */
[----:B------:R-:W-:Y:S02]  /*e130*/  LOP3.LUT R82, R76, 0xff, RZ, 0xc0, !PT ;  /* 0x000000ff4c527812 */ /* 0x000fe400078ec0ff */
[----:B------:R-:W-:Y:S02]  /*e140*/  LOP3.LUT R83, R57, 0xff, RZ, 0xc0, !PT ;  /* 0x000000ff39537812 */ /* 0x000fe400078ec0ff */
[----:B------:R-:W-:Y:S02]  /*e150*/  @!P6 SEL R5, RZ, 0xffffffff, !P5 ;  /* 0xffffffffff05e807 */ /* 0x000fe40006800000 */
[----:B------:R-:W-:Y:S02]  /*e160*/  ISETP.GT.AND P3, PT, R85, R84, PT ;  /* 0x000000545500720c */ /* 0x000fe40003f64270 */
[----:B------:R-:W-:Y:S02]  /*e170*/  ISETP.NE.AND P6, PT, R73, R72, PT ;  /* 0x000000484900720c */ /* 0x000fe40003fc5270 */
[----:B------:R-:W-:-:S02]  /*e180*/  ISETP.GE.AND.EX P0, PT, R23, RZ, PT, P0 ;  /* 0x000000ff1700720c */ /* 0x000fc40003f06300 */
[----:B------:R-:W-:Y:S02]  /*e190*/  LOP3.LUT R72, R75, 0xff, RZ, 0xc0, !PT ;  /* 0x000000ff4b487812 */ /* 0x000fe400078ec0ff */
[----:B------:R-:W-:Y:S02]  /*e1a0*/  LOP3.LUT R73, R60, 0xff, RZ, 0xc0, !PT ;  /* 0x000000ff3c497812 */ /* 0x000fe400078ec0ff */
[----:B------:R-:W-:Y:S02]  /*e1b0*/  ISETP.NE.AND P5, PT, R83, R82, PT ;  /* 0x000000525300720c */ /* 0x000fe40003fa5270 */
[----:B------:R-:W-:Y:S02]  /*e1c0*/  SEL R82, RZ, 0xffffffff, P3 ;  /* 0xffffffffff527807 */ /* 0x000fe40001800000 */
[----:B------:R-:W-:Y:S02]  /*e1d0*/  @!P2 SEL R82, RZ, 0xffffffff, !P0 ;  /* 0xffffffffff52a807 */ /* 0x000fe40004000000 */
[----:B------:R-:W-:Y:S01]  /*e1e0*/  ISETP.NE.AND P2, PT, R73, R72, PT ;  /* 0x000000484900720c */ /* 0x000fe20003f45270 */
[----:B------:R-:W-:Y:S01]  /*e1f0*/  IMAD.U32 R72, RZ, RZ, UR4 ;  /* 0x00000004ff487e24 */ /* 0x000fe2000f8e00ff */
[----:B------:R-:W-:Y:S01]  /*e200*/  PRMT R85, R77, 0x8880, RZ ;  /* 0x000088804d557816 */ /* 0x000fe200000000ff */
[----:B------:R-:W1:Y:S01]  /*e210*/  LDCU UR4, c[0x0][0x39c] ;  /* 0x00007380ff0477ac */ /* 0x000e620008000800 */
[----:B------:R-:W-:Y:S01]  /*e220*/  PRMT R86, R58, 0x8880, RZ ;  /* 0x000088803a567816 */ /* 0x000fe200000000ff */
[----:B------:R-:W-:Y:S01]  /*e230*/  IMAD.IADD R73, R71, 0x1, R72 ;  /* 0x0000000147497824 */ /* 0x000fe200078e0248 */
[----:B------:R-:W-:-:S02]  /*e240*/  PRMT R83, R9, 0x8880, RZ ;  /* 0x0000888009537816 */ /* 0x000fc400000000ff */
[----:B------:R-:W-:Y:S02]  /*e250*/  PRMT R84, R54, 0x8880, RZ ;  /* 0x0000888036547816 */ /* 0x000fe400000000ff */
[----:B------:R-:W-:Y:S02]  /*e260*/  ISETP.GT.AND P0, PT, R86, R85, PT ;  /* 0x000000555600720c */ /* 0x000fe40003f04270 */
[----:B------:R-:W-:Y:S02]  /*e270*/  ISETP.GT.AND P3, PT, R84, R83, PT ;  /* 0x000000535400720c */ /* 0x000fe40003f64270 */
[----:B------:R-:W-:Y:S02]  /*e280*/  SEL R83, RZ, 0xffffffff, P0 ;  /* 0xffffffffff537807 */ /* 0x000fe40000000000 */
[----:B------:R-:W-:Y:S02]  /*e290*/  ISETP.GE.U32.AND P0, PT, R43, R73, PT ;  /* 0x000000492b00720c */ /* 0x000fe40003f06070 */
[----:B------:R-:W-:-:S02]  /*e2a0*/  SEL R84, RZ, 0xffffffff, P3 ;  /* 0xffffffffff547807 */ /* 0x000fc40001800000 */
[----:B------:R-:W-:Y:S02]  /*e2b0*/  ISETP.GE.U32.AND P3, PT, R40, R71, PT ;  /* 0x000000472800720c */ /* 0x000fe40003f66070 */
[----:B------:R-:W-:Y:S02]  /*e2c0*/  ISETP.GE.AND.EX P0, PT, R27, RZ, PT, P0 ;  /* 0x000000ff1b00720c */ /* 0x000fe40003f06300 */
[----:B------:R-:W-:Y:S02]  /*e2d0*/  PRMT R89, R76, 0x8880, RZ ;  /* 0x000088804c597816 */ /* 0x000fe400000000ff */
[----:B------:R-:W-:Y:S02]  /*e2e0*/  PRMT R90, R57, 0x8880, RZ ;  /* 0x00008880395a7816 */ /* 0x000fe400000000ff */
[----:B------:R-:W-:Y:S02]  /*e2f0*/  ISETP.GE.AND.EX P3, PT, R24, RZ, PT, P3 ;  /* 0x000000ff1800720c */ /* 0x000fe40003f66330 */
[----:B------:R-:W-:-:S02]  /*e300*/  @!P6 SEL R83, RZ, 0xffffffff, !P0 ;  /* 0xffffffffff53e807 */ /* 0x000fc40004000000 */
[----:B------:R-:W-:Y:S02]  /*e310*/  LOP3.LUT R87, R78, 0xff, RZ, 0xc0, !PT ;  /* 0x000000ff4e577812 */ /* 0x000fe400078ec0ff */
[----:B------:R-:W-:Y:S02]  /*e320*/  LOP3.LUT R88, R69, 0xff, RZ, 0xc0, !PT ;  /* 0x000000ff45587812 */ /* 0x000fe400078ec0ff */
[----:B------:R-:W-:Y:S02]  /*e330*/  ISETP.GE.U32.AND P0, PT, R42, R73, PT ;  /* 0x000000492a00720c */ /* 0x000fe40003f06070 */
[----:B------:R-:W-:Y:S02]  /*e340*/  LOP3.LUT R85, R74, 0xff, RZ, 0xc0, !PT ;  /* 0x000000ff4a557812 */ /* 0x000fe400078ec0ff */
[----:B------:R-:W-:Y:S02]  /*e350*/  LOP3.LUT R86, R61, 0xff, RZ, 0xc0, !PT ;  /* 0x000000ff3d567812 */ /* 0x000fe400078ec0ff */
[----:B------:R-:W-:-:S02]  /*e360*/  @!P4 SEL R84, RZ, 0xffffffff, !P3 ;  /* 0xffffffffff54c807 */ /* 0x000fc40005800000 */
[----:B------:R-:W-:Y:S02]  /*e370*/  ISETP.GT.AND P6, PT, R90, R89, PT ;  /* 0x000000595a00720c */ /* 0x000fe40003fc4270 */
[----:B------:R-:W-:Y:S02]  /*e380*/  ISETP.NE.AND P4, PT, R88, R87, PT ;  /* 0x000000575800720c */ /* 0x000fe40003f85270 */
[----:B------:R-:W-:Y:S02]  /*e390*/  ISETP.GE.AND.EX P0, PT, R26, RZ, PT, P0 ;  /* 0x000000ff1a00720c */ /* 0x000fe40003f06300 */
[----:B------:R-:W-:Y:S02]  /*e3a0*/  PRMT R87, R75, 0x8880, RZ ;  /* 0x000088804b577816 */ /* 0x000fe400000000ff */
[----:B------:R-:W-:Y:S02]  /*e3b0*/  PRMT R90, R60, 0x8880, RZ ;  /* 0x000088803c5a7816 */ /* 0x000fe400000000ff */
[----:B------:R-:W-:-:S02]  /*e3c0*/  ISETP.NE.AND P3, PT, R86, R85, PT ;  /* 0x000000555600720c */ /* 0x000fc40003f65270 */
[----:B------:R-:W-:Y:S02]  /*e3d0*/  SEL R86, RZ, 0xffffffff, P6 ;  /* 0xffffffffff567807 */ /* 0x000fe40003000000 */
[----:B------:R-:W-:Y:S02]  /*e3e0*/  LOP3.LUT R85, R79, 0xff, RZ, 0xc0, !PT ;  /* 0x000000ff4f557812 */ /* 0x000fe400078ec0ff */
[----:B------:R-:W-:Y:S02]  /*e3f0*/  LOP3.LUT R88, R70, 0xff, RZ, 0xc0, !PT ;  /* 0x000000ff46587812 */ /* 0x000fe400078ec0ff */
[----:B------:R-:W-:Y:S02]  /*e400*/  @!P5 SEL R86, RZ, 0xffffffff, !P0 ;  /* 0xffffffffff56d807 */ /* 0x000fe40004000000 */
[----:B------:R-:W-:Y:S02]  /*e410*/  ISETP.GT.AND P5, PT, R90, R87, PT ;  /* 0x000000575a00720c */ /* 0x000fe40003fa4270 */
[----:B------:R-:W-:-:S02]  /*e420*/  PRMT R89, R74, 0x8880, RZ ;  /* 0x000088804a597816 */ /* 0x000fc400000000ff */
[----:B------:R-:W-:Y:S02]  /*e430*/  PRMT R92, R61, 0x8880, RZ ;  /* 0x000088803d5c7816 */ /* 0x000fe400000000ff */
[----:B------:R-:W-:Y:S02]  /*e440*/  ISETP.NE.AND P6, PT, R88, R85, PT ;  /* 0x000000555800720c */ /* 0x000fe40003fc5270 */
[----:B------:R-:W-:Y:S02]  /*e450*/  SEL R88, RZ, 0xffffffff, P5 ;  /* 0xffffffffff587807 */ /* 0x000fe40002800000 */
[----:B------:R-:W-:Y:S02]  /*e460*/  ISETP.GE.U32.AND P5, PT, R46, R73, PT ;  /* 0x000000492e00720c */ /* 0x000fe40003fa6070 */
[----:B------:R-:W-:Y:S02]  /*e470*/  ISETP.GT.AND P0, PT, R92, R89, PT ;  /* 0x000000595c00720c */ /* 0x000fe40003f04270 */
[----:B------:R-:W-:-:S02]  /*e480*/  ISETP.GE.AND.EX P5, PT, R30, RZ, PT, P5 ;  /* 0x000000ff1e00720c */ /* 0x000fc40003fa6350 */
[----:B------:R-:W-:Y:S02]  /*e490*/  LOP3.LUT R85, R81, 0xff, RZ, 0xc0, !PT ;  /* 0x000000ff51557812 */ /* 0x000fe400078ec0ff */
        /* <DEDUP_REMOVED lines=9> */
[----:B------:R-:W-:Y:S02]  /*e530*/  @!P3 SEL R87, RZ, 0xffffffff, !P0 ;  /* 0xffffffffff57b807 */ /* 0x000fe40004000000 */
[----:B------:R-:W-:Y:S02]  /*e540*/  ISETP.GE.U32.AND P0, PT, R48, R85, PT ;  /* 0x000000553000720c */ /* 0x000fe40003f06070 */
[----:B------:R-:W-:Y:S02]  /*e550*/  LOP3.LUT R89, R80, 0xff, RZ, 0xc0, !PT ;  /* 0x000000ff50597812 */ /* 0x000fe400078ec0ff */
[----:B------:R-:W-:-:S02]  /*e560*/  LOP3.LUT R92, R59, 0xff, RZ, 0xc0, !PT ;  /* 0x000000ff3b5c7812 */ /* 0x000fc400078ec0ff */
[----:B------:R-:W-:Y:S02]  /*e570*/  ISETP.GT.AND P3, PT, R94, R91, PT ;  /* 0x0000005b5e00720c */ /* 0x000fe40003f64270 */
[----:B------:R-:W-:Y:S02]  /*e580*/  ISETP.GE.AND.EX P0, PT, R32, RZ, PT, P0 ;  /* 0x000000ff2000720c */ /* 0x000fe40003f06300 */
[----:B------:R-:W-:Y:S02]  /*e590*/  PRMT R94, R81, 0x8880, RZ ;  /* 0x00008880515e7816 */ /* 0x000fe400000000ff */
[----:B------:R-:W-:Y:S02]  /*e5a0*/  PRMT R95, R68, 0x8880, RZ ;  /* 0x00008880445f7816 */ /* 0x000fe400000000ff */
[----:B------:R-:W-:Y:S02]  /*e5b0*/  ISETP.NE.AND P5, PT, R92, R89, PT ;  /* 0x000000595c00720c */ /* 0x000fe40003fa5270 */
[----:B------:R-:W-:-:S02]  /*e5c0*/  SEL R89, RZ, 0xffffffff, P3 ;  /* 0xffffffffff597807 */ /* 0x000fc40001800000 */
[----:B------:R-:W-:Y:S02]  /*e5d0*/  PRMT R92, R79, 0x8880, RZ ;  /* 0x000088804f5c7816 */ /* 0x000fe400000000ff */
[----:B------:R-:W-:Y:S02]  /*e5e0*/  PRMT R93, R70, 0x8880, RZ ;  /* 0x00008880465d7816 */ /* 0x000fe400000000ff */
[----:B------:R-:W-:Y:S02]  /*e5f0*/  LOP3.LUT R90, R11, 0xff, RZ, 0xc0, !PT ;  /* 0x000000ff0b5a7812 */ /* 0x000fe400078ec0ff */
[----:B------:R-:W-:Y:S02]  /*e600*/  LOP3.LUT R91, R56, 0xff, RZ, 0xc0, !PT ;  /* 0x000000ff385b7812 */ /* 0x000fe400078ec0ff */
[----:B------:R-:W-:Y:S02]  /*e610*/  @!P4 SEL R89, RZ, 0xffffffff, !P0 ;  /* 0xffffffffff59c807 */ /* 0x000fe40004000000 */
[----:B------:R-:W-:-:S02]  /*e620*/  ISETP.GT.AND P0, PT, R95, R94, PT ;  /* 0x0000005e5f00720c */ /* 0x000fc40003f04270 */
[----:B------:R-:W-:Y:S02]  /*e630*/  ISETP.NE.AND P3, PT, R91, R90, PT ;  /* 0x0000005a5b00720c */ /* 0x000fe40003f65270 */
[----:B------:R-:W-:Y:S02]  /*e640*/  ISETP.GT.AND P4, PT, R93, R92, PT ;  /* 0x0000005c5d00720c */ /* 0x000fe40003f84270 */
[----:B------:R-:W-:Y:S02]  /*e650*/  SEL R90, RZ, 0xffffffff, P0 ;  /* 0xffffffffff5a7807 */ /* 0x000fe40000000000 */
[-C--:B------:R-:W-:Y:S02]  /*e660*/  ISETP.GE.U32.AND P0, PT, R44, R85.reuse, PT ;  /* 0x000000552c00720c */ /* 0x080fe40003f06070 */
[----:B------:R-:W-:Y:S02]  /*e670*/  SEL R92, RZ, 0xffffffff, P4 ;  /* 0xffffffffff5c7807 */ /* 0x000fe40002000000 */
[----:B------:R-:W-:-:S02]  /*e680*/  ISETP.GE.U32.AND P4, PT, R47, R85, PT ;  /* 0x000000552f00720c */ /* 0x000fc40003f86070 */
[----:B------:R-:W-:Y:S02]  /*e690*/  ISETP.GE.AND.EX P0, PT, R28, RZ, PT, P0 ;  /* 0x000000ff1c00720c */ /* 0x000fe40003f06300 */
[----:B------:R-:W-:Y:S02]  /*e6a0*/  ISETP.GE.AND.EX P4, PT, R31, RZ, PT, P4 ;  /* 0x000000ff1f00720c */ /* 0x000fe40003f86340 */
[----:B------:R-:W-:Y:S02]  /*e6b0*/  PRMT R95, R80, 0x8880, RZ ;  /* 0x00008880505f7816 */ /* 0x000fe400000000ff */
[----:B------:R-:W-:Y:S02]  /*e6c0*/  PRMT R98, R59, 0x8880, RZ ;  /* 0x000088803b627816 */ /* 0x000fe400000000ff */
[----:B------:R-:W-:Y:S02]  /*e6d0*/  LOP3.LUT R91, R10, 0xff, RZ, 0xc0, !PT ;  /* 0x000000ff0a5b7812 */ /* 0x000fe400078ec0ff */
[----:B------:R-:W-:-:S02]  /*e6e0*/  LOP3.LUT R94, R53, 0xff, RZ, 0xc0, !PT ;  /* 0x000000ff355e7812 */ /* 0x000fc400078ec0ff */
[----:B------:R-:W-:Y:S02]  /*e6f0*/  @!P2 SEL R90, RZ, 0xffffffff, !P0 ;  /* 0xffffffffff5aa807 */ /* 0x000fe40004000000 */
[----:B------:R-:W-:Y:S02]  /*e700*/  LOP3.LUT R93, R67, 0xff, RZ, 0xc0, !PT ;  /* 0x000000ff435d7812 */ /* 0x000fe400078ec0ff */
[----:B------:R-:W-:Y:S02]  /*e710*/  LOP3.LUT R96, R50, 0xff, RZ, 0xc0, !PT ;  /* 0x000000ff32607812 */ /* 0x000fe400078ec0ff */
[----:B------:R-:W-:Y:S02]  /*e720*/  ISETP.GE.U32.AND P0, PT, R41, R85, PT ;  /* 0x000000552900720c */ /* 0x000fe40003f06070 */
[----:B------:R-:W-:Y:S02]  /*e730*/  @!P6 SEL R92, RZ, 0xffffffff, !P4 ;  /* 0xffffffffff5ce807 */ /* 0x000fe40006000000 */
[----:B------:R-:W-:-:S02]  /*e740*/  ISETP.NE.AND P6, PT, R94, R91, PT ;  /* 0x0000005b5e00720c */ /* 0x000fc40003fc5270 */
[----:B------:R-:W-:Y:S02]  /*e750*/  ISETP.GT.AND P2, PT, R98, R95, PT ;  /* 0x0000005f6200720c */ /* 0x000fe40003f44270 */
[----:B------:R-:W-:Y:S02]  /*e760*/  ISETP.NE.AND P4, PT, R96, R93, PT ;  /* 0x0000005d6000720c */ /* 0x000fe40003f85270 */
[----:B------:R-:W-:Y:S02]  /*e770*/  LOP3.LUT R91, R66, 0xff, RZ, 0xc0, !PT ;  /* 0x000000ff425b7812 */ /* 0x000fe400078ec0ff */
[----:B------:R-:W-:Y:S02]  /*e780*/  LOP3.LUT R94, R49, 0xff, RZ, 0xc0, !PT ;  /* 0x000000ff315e7812 */ /* 0x000fe400078ec0ff */
[----:B------:R-:W-:Y:S02]  /*e790*/  ISETP.GE.AND.EX P0, PT, R25, RZ, PT, P0 ;  /* 0x000000ff1900720c */ /* 0x000fe40003f06300 */
[----:B------:R-:W-:-:S02]  /*e7a0*/  PRMT R95, R11, 0x8880, RZ ;  /* 0x000088800b5f7816 */ /* 0x000fc400000000ff */
[----:B------:R-:W-:Y:S02]  /*e7b0*/  PRMT R96, R56, 0x8880, RZ ;  /* 0x0000888038607816 */ /* 0x000fe400000000ff */
[----:B------:R-:W-:Y:S02]  /*e7c0*/  PRMT R97, R10, 0x8880, RZ ;  /* 0x000088800a617816 */ /* 0x000fe400000000ff */
[----:B------:R-:W-:Y:S02]  /*e7d0*/  PRMT R98, R53, 0x8880, RZ ;  /* 0x0000888035627816 */ /* 0x000fe400000000ff */
[----:B------:R-:W-:Y:S02]  /*e7e0*/  SEL R93, RZ, 0xffffffff, P2 ;  /* 0xffffffffff5d7807 */ /* 0x000fe40001000000 */
[----:B------:R-:W-:Y:S01]  /*e7f0*/  ISETP.NE.AND P2, PT, R94, R91, PT ;  /* 0x0000005b5e00720c */ /* 0x000fe20003f45270 */
[----:B------:R-:W-:Y:S01]  /*e800*/  IMAD.IADD R91, R85, 0x1, R72 ;  /* 0x00000001555b7824 */ /* 0x000fe200078e0248 */
[----:B------:R-:W-:-:S02]  /*e810*/  @!P5 SEL R93, RZ, 0xffffffff, !P0 ;  /* 0xffffffffff5dd807 */ /* 0x000fc40004000000 */
[----:B------:R-:W-:Y:S02]  /*e820*/  ISETP.GT.AND P0, PT, R96, R95, PT ;  /* 0x0000005f6000720c */ /* 0x000fe40003f04270 */
[----:B------:R-:W-:Y:S02]  /*e830*/  ISETP.GT.AND P5, PT, R98, R97, PT ;  /* 0x000000616200720c */ /* 0x000fe40003fa4270 */
[----:B------:R-:W-:Y:S02]  /*e840*/  PRMT R96, R67, 0x8880, RZ ;  /* 0x0000888043607816 */ /* 0x000fe400000000ff */
[----:B------:R-:W-:Y:S02]  /*e850*/  PRMT R97, R50, 0x8880, RZ ;  /* 0x0000888032617816 */ /* 0x000fe400000000ff */
[----:B------:R-:W-:Y:S02]  /*e860*/  SEL R94, RZ, 0xffffffff, P0 ;  /* 0xffffffffff5e7807 */ /* 0x000fe40000000000 */
[----:B------:R-:W-:-:S02]  /*e870*/  ISETP.GE.U32.AND P0, PT, R38, R91, PT ;  /* 0x0000005b2600720c */ /* 0x000fc40003f06070 */
[----:B------:R-:W-:Y:S02]  /*e880*/  SEL R95, RZ, 0xffffffff, P5 ;  /* 0xffffffffff5f7807 */ /* 0x000fe40002800000 */
[----:B------:R-:W-:Y:S02]  /*e890*/  ISETP.GT.AND P5, PT, R97, R96, PT ;  /* 0x000000606100720c */ /* 0x000fe40003fa4270 */
[----:B------:R-:W-:Y:S02]  /*e8a0*/  ISETP.GE.AND.EX P0, PT, R22, RZ, PT, P0 ;  /* 0x000000ff1600720c */ /* 0x000fe40003f06300 */
[----:B------:R-:W-:Y:S02]  /*e8b0*/  SEL R96, RZ, 0xffffffff, P5 ;  /* 0xffffffffff607807 */ /* 0x000fe40002800000 */
[----:B------:R-:W-:Y:S02]  /*e8c0*/  ISETP.GE.U32.AND P5, PT, R34, R91, PT ;  /* 0x0000005b2200720c */ /* 0x000fe40003fa6070 */
[----:B------:R-:W-:-:S02]  /*e8d0*/  @!P3 SEL R94, RZ, 0xffffffff, !P0 ;  /* 0xffffffffff5eb807 */ /* 0x000fc40004000000 */
[----:B------:R-:W-:Y:S02]  /*e8e0*/  ISETP.GE.U32.AND P0, PT, R35, R91, PT ;  /* 0x0000005b2300720c */ /* 0x000fe40003f06070 */
[----:B------:R-:W-:Y:S02]  /*e8f0*/  PRMT R98, R66, 0x8880, RZ ;  /* 0x0000888042627816 */ /* 0x000fe400000000ff */
[----:B------:R-:W-:Y:S02]  /*e900*/  PRMT R99, R49, 0x8880, RZ ;  /* 0x0000888031637816 */ /* 0x000fe400000000ff */
[----:B------:R-:W-:Y:S02]  /*e910*/  ISETP.GE.AND.EX P5, PT, R15, RZ, PT, P5 ;  /* 0x000000ff0f00720c */ /* 0x000fe40003fa6350 */
[----:B------:R-:W-:Y:S02]  /*e920*/  ISETP.GE.AND.EX P0, PT, R16, RZ, PT, P0 ;  /* 0x000000ff1000720c */ /* 0x000fe40003f06300 */
[----:B------:R-:W-:-:S02]  /*e930*/  LOP3.LUT R4, R4, 0x1, RZ, 0xc0, !PT ;  /* 0x0000000104047812 */ /* 0x000fc400078ec0ff */
[----:B------:R-:W-:Y:S02]  /*e940*/  ISETP.GT.AND P3, PT, R99, R98, PT ;  /* 0x000000626300720c */ /* 0x000fe40003f64270 */
[----:B------:R-:W-:Y:S02]  /*e950*/  @!P4 SEL R96, RZ, 0xffffffff, !P5 ;  /* 0xffffffffff60c807 */ /* 0x000fe40006800000 */
[----:B------:R-:W-:Y:S02]  /*e960*/  ISETP.GE.U32.AND P5, PT, R33, R91, PT ;  /* 0x0000005b2100720c */ /* 0x000fe40003fa6070 */
[----:B------:R-:W-:Y:S02]  /*e970*/  @!P6 SEL R95, RZ, 0xffffffff, !P0 ;  /* 0xffffffffff5fe807 */ /* 0x000fe40004000000 */
[----:B------:R-:W-:Y:S02]  /*e980*/  ISETP.NE.U32.AND P0, PT, R4, 0x1, PT ;  /* 0x000000010400780c */ /* 0x000fe40003f05070 */
[----:B------:R-:W-:-:S02]  /*e990*/  LOP3.LUT R84, R84, 0x1, RZ, 0xc0, !PT ;  /* 0x0000000154547812 */ /* 0x000fc400078ec0ff */
[----:B------:R-:W-:Y:S02]  /*e9a0*/  LOP3.LUT R5, R5, 0x1, RZ, 0xc0, !PT ;  /* 0x0000000105057812 */ /* 0x000fe400078ec0ff */
[----:B------:R-:W-:Y:S02]  /*e9b0*/  SEL R4, RZ, 0xffffffff, P3 ;  /* 0xffffffffff047807 */ /* 0x000fe40001800000 */
[----:B------:R-:W-:Y:S02]  /*e9c0*/  LOP3.LUT R82, R82, 0x1, RZ, 0xc0, !PT ;  /* 0x0000000152527812 */ /* 0x000fe400078ec0ff */
[----:B------:R-:W-:Y:S02]  /*e9d0*/  ISETP.GE.AND.EX P3, PT, R14, RZ, PT, P5 ;  /* 0x000000ff0e00720c */ /* 0x000fe40003f66350 */
[----:B------:R-:W-:Y:S02]  /*e9e0*/  ISETP.NE.U32.AND P5, PT, R84, 0x1, PT ;  /* 0x000000015400780c */ /* 0x000fe40003fa5070 */
[----:B------:R-:W-:-:S02]  /*e9f0*/  ISETP.NE.U32.AND P6, PT, R5, 0x1, PT ;  /* 0x000000010500780c */ /* 0x000fc40003fc5070 */
[----:B------:R-:W-:Y:S02]  /*ea00*/  LOP3.LUT R92, R92, 0x1, RZ, 0xc0, !PT ;  /* 0x000000015c5c7812 */ /* 0x000fe400078ec0ff */
[----:B------:R-:W-:Y:S02]  /*ea10*/  ISETP.NE.U32.AND P4, PT, R82, 0x1, PT ;  /* 0x000000015200780c */ /* 0x000fe40003f85070 */
[----:B------:R-:W-:Y:S02]  /*ea20*/  LOP3.LUT R83, R83, 0x1, RZ, 0xc0, !PT ;  /* 0x0000000153537812 */ /* 0x000fe400078ec0ff */
[----:B------:R-:W-:Y:S02]  /*ea30*/  LOP3.LUT R86, R86, 0x1, RZ, 0xc0, !PT ;  /* 0x0000000156567812 */ /* 0x000fe400078ec0ff */
[----:B------:R-:W-:Y:S02]  /*ea40*/  @!P2 SEL R4, RZ, 0xffffffff, !P3 ;  /* 0xffffffffff04a807 */ /* 0x000fe40005800000 */
        /* <DEDUP_REMOVED lines=16> */
[----:B------:R-:W-:Y:S01]  /*eb50*/  SEL R39, R71, R39, !P4 ;  /* 0x0000002747277207 */ /* 0x000fe20006000000 */
[----:B------:R-:W-:Y:S01]  /*eb60*/  IMAD.IADD R71, R91, 0x1, R72 ;  /* 0x000000015b477824 */ /* 0x000fe200078e0248 */
[----:B------:R-:W-:Y:S02]  /*eb70*/  LOP3.LUT R4, R4, 0x1, RZ, 0xc0, !PT ;  /* 0x0000000104047812 */ /* 0x000fe400078ec0ff */
[----:B------:R-:W-:-:S02]  /*eb80*/  LOP3.LUT R90, R90, 0x1, RZ, 0xc0, !PT ;  /* 0x000000015a5a7812 */ /* 0x000fc400078ec0ff */
[----:B------:R-:W-:Y:S02]  /*eb90*/  SEL R47, R85, R47, !P5 ;  /* 0x0000002f552f7207 */ /* 0x000fe40006800000 */
[----:B------:R-:W-:Y:S02]  /*eba0*/  SEL R70, R79, R70, !P5 ;  /* 0x000000464f467207 */ /* 0x000fe40006800000 */
[----:B------:R-:W-:Y:S02]  /*ebb0*/  SEL R31, R31, RZ, P5 ;  /* 0x000000ff1f1f7207 */ /* 0x000fe40002800000 */
[C---:B------:R-:W-:Y:S02]  /*ebc0*/  SEL R43, R73.reuse, R43, !P3 ;  /* 0x0000002b492b7207 */ /* 0x040fe40005800000 */
[C---:B------:R-:W-:Y:S02]  /*ebd0*/  SEL R42, R73.reuse, R42, !P2 ;  /* 0x0000002a492a7207 */ /* 0x040fe40005000000 */
[----:B------:R-:W-:-:S02]  /*ebe0*/  SEL R46, R73, R46, !P6 ;  /* 0x0000002e492e7207 */ /* 0x000fc40007000000 */
[----:B------:R-:W-:Y:S01]  /*ebf0*/  SEL R45, R73, R45, !P0 ;  /* 0x0000002d492d7207 */ /* 0x000fe20004000000 */
[----:B-1----:R-:W-:Y:S01]  /*ec00*/  IMAD.U32 R73, RZ, RZ, UR4 ;  /* 0x00000004ff497e24 */ /* 0x002fe2000f8e00ff */
[----:B------:R-:W-:Y:S02]  /*ec10*/  SEL R58, R77, R58, !P3 ;  /* 0x0000003a4d3a7207 */ /* 0x000fe40005800000 */
[----:B------:R-:W-:Y:S02]  /*ec20*/  SEL R27, R27, RZ, P3 ;  /* 0x000000ff1b1b7207 */ /* 0x000fe40001800000 */
[----:B------:R-:W-:Y:S01]  /*ec30*/  ISETP.NE.U32.AND P5, PT, R4, 0x1, PT ;  /* 0x000000010400780c */ /* 0x000fe20003fa5070 */
[----:B------:R-:W-:Y:S01]  /*ec40*/  IMAD R4, R72, 0x3, R71 ;  /* 0x0000000348047824 */ /* 0x000fe200078e0247 */
[----:B------:R-:W-:Y:S02]  /*ec50*/  ISETP.NE.U32.AND P3, PT, R90, 0x1, PT ;  /* 0x000000015a00780c */ /* 0x000fe40003f65070 */
[----:B------:R-:W-:-:S02]  /*ec60*/  LOP3.LUT R89, R89, 0x1, RZ, 0xc0, !PT ;  /* 0x0000000159597812 */ /* 0x000fc400078ec0ff */
[----:B------:R-:W-:Y:S02]  /*ec70*/  SEL R44, R85, R44, !P3 ;  /* 0x0000002c552c7207 */ /* 0x000fe40005800000 */
[----:B------:R-:W-:Y:S02]  /*ec80*/  SEL R68, R81, R68, !P3 ;  /* 0x0000004451447207 */ /* 0x000fe40005800000 */
[----:B------:R-:W-:Y:S02]  /*ec90*/  SEL R28, R28, RZ, P3 ;  /* 0x000000ff1c1c7207 */ /* 0x000fe40001800000 */
[----:B------:R-:W-:Y:S02]  /*eca0*/  ISETP.GE.U32.AND P3, PT, R4, R73, PT ;  /* 0x000000490400720c */ /* 0x000fe40003f66070 */
[----:B------:R-:W-:Y:S02]  /*ecb0*/  SEL R55, R8, R55, !P4 ;  /* 0x0000003708377207 */ /* 0x000fe40006000000 */
[----:B------:R-:W-:-:S02]  /*ecc0*/  SEL R23, R23, RZ, P4 ;  /* 0x000000ff17177207 */ /* 0x000fc40002000000 */
[----:B------:R-:W-:Y:S02]  /*ecd0*/  ISETP.NE.U32.AND P4, PT, R89, 0x1, PT ;  /* 0x000000015900780c */ /* 0x000fe40003f85070 */
[----:B------:R-:W-:Y:S02]  /*ece0*/  LOP3.LUT R93, R93, 0x1, RZ, 0xc0, !PT ;  /* 0x000000015d5d7812 */ /* 0x000fe400078ec0ff */
[----:B------:R-:W-:Y:S02]  /*ecf0*/  LOP3.LUT R94, R94, 0x1, RZ, 0xc0, !PT ;  /* 0x000000015e5e7812 */ /* 0x000fe400078ec0ff */
[----:B------:R-:W-:Y:S02]  /*ed00*/  LOP3.LUT R95, R95, 0x1, RZ, 0xc0, !PT ;  /* 0x000000015f5f7812 */ /* 0x000fe400078ec0ff */
[----:B------:R-:W-:Y:S02]  /*ed10*/  LOP3.LUT R96, R96, 0x1, RZ, 0xc0, !PT ;  /* 0x0000000160607812 */ /* 0x000fe400078ec0ff */
        /* <DEDUP_REMOVED lines=29> */
.L_x_3481:
[----:B0-----:R-:W-:Y:S05]  /*eef0*/  BSYNC.RECONVERGENT B0 ;  /* 0x0000000000007941 */ /* 0x001fea0003800200 */
.L_x_3480:
[----:B------:R-:W-:Y:S01]  /*ef00*/  ISETP.GE.U32.AND P0, PT, R71, R73, PT ;  /* 0x000000494700720c */ /* 0x000fe20003f06070 */
[----:B------:R-:W-:Y:S01]  /*ef10*/  BSSY.RECONVERGENT B0, `(.L_x_3488) ;  /* 0x0000488000007945 */ /* 0x000fe20003800200 */
[----:B------:R-:W-:Y:S02]  /*ef20*/  PRMT R13, R11, 0x7610, R13 ;  /* 0x000076100b0d7816 */ /* 0x000fe4000000000d */
[----:B------:R-:W-:Y:S02]  /*ef30*/  PRMT R12, R10, 0x7610, R12 ;  /* 0x000076100a0c7816 */ /* 0x000fe4000000000c */
[----:B------:R-:W-:Y:S02]  /*ef40*/  PRMT R11, R67, 0x7610, R11 ;  /* 0x00007610430b7816 */ /* 0x000fe4000000000b */
[----:B------:R-:W-:-:S05]  /*ef50*/  PRMT R10, R66, 0x7610, R10 ;  /* 0x00007610420a7816 */ /* 0x000fca000000000a */
        /* <DEDUP_REMOVED lines=282> */
.L_x_3491:
[----:B------:R-:W-:Y:S01]  /*10100*/  SHF.R.U32.HI R6, RZ, 0x2, R0 ;  /* 0x00000002ff067819 */ /* 0x000fe20000011600 */
[----:B------:R-:W-:-:S07]  /*10110*/  IMAD.MOV.U32 R7, RZ, RZ, RZ ;  /* 0x000000ffff077224 */ /* 0x000fce00078e00ff */
.L_x_3490:
        /* <DEDUP_REMOVED lines=288> */
.L_x_3493:
[----:B------:R-:W-:Y:S01]  /*11320*/  SHF.R.U32.HI R62, RZ, 0x2, R74 ;  /* 0x00000002ff3e7819 */ /* 0x000fe2000001164a */
[----:B------:R-:W-:-:S07]  /*11330*/  IMAD.MOV.U32 R63, RZ, RZ, RZ ;  /* 0x000000ffff3f7224 */ /* 0x000fce00078e00ff */
.L_x_3492:
        /* <DEDUP_REMOVED lines=285> */
.L_x_3495:
[----:B------:R-:W-:Y:S01]  /*12510*/  SHF.R.U32.HI R66, RZ, 0x2, R78 ;  /* 0x00000002ff427819 */ /* 0x000fe2000001164e */
[----:B------:R-:W-:-:S07]  /*12520*/  IMAD.MOV.U32 R67, RZ, RZ, RZ ;  /* 0x000000ffff437224 */ /* 0x000fce00078e00ff */
.L_x_3494:
        /* <DEDUP_REMOVED lines=285> */
.L_x_3497:
[----:B------:R-:W-:Y:S01]  /*13700*/  SHF.R.U32.HI R10, RZ, 0x2, R62 ;  /* 0x00000002ff0a7819 */ /* 0x000fe2000001163e */
[----:B------:R-:W-:-:S07]  /*13710*/  IMAD.MOV.U32 R11, RZ, RZ, RZ ;  /* 0x000000ffff0b7224 */ /* 0x000fce00078e00ff */
.L_x_3496:
[----:B------:R-:W-:-:S04]  /*13720*/  LEA R4, P0, R10, R3, 0x2 ;  /* 0x000000030a047211 */ /* 0x000fc800078010ff */
[----:B------:R-:W-:-:S05]  /*13730*/  LEA.HI.X R5, R10, R0, R11, 0x2, P0 ;  /* 0x000000000a057211 */ /* 0x000fca00000f140b */
[----:B------:R-:W2:Y:S02]  /*13740*/  LDG.E R4, desc[UR36][R4.64] ;  /* 0x0000002404047981 */ /* 0x000ea4000c1e1900 */
[C---:B--2---:R-:W-:Y:S02]  /*13750*/  PRMT R13, R4.reuse, 0x7770, RZ ;  /* 0x00007770040d7816 */ /* 0x044fe400000000ff */
[C---:B------:R-:W-:Y:S02]  /*13760*/  PRMT R12, R4.reuse, 0x7771, RZ ;  /* 0x00007771040c7816 */ /* 0x040fe400000000ff */
[C---:B------:R-:W-:Y:S02]  /*13770*/  PRMT R11, R4.reuse, 0x7772, RZ ;  /* 0x00007772040b7816 */ /* 0x040fe400000000ff */
[----:B------:R-:W-:-:S07]  /*13780*/  PRMT R10, R4, 0x7773, RZ ;  /* 0x00007773040a7816 */ /* 0x000fce00000000ff */
.L_x_3489:
[----:B------:R-:W-:Y:S05]  /*13790*/  BSYNC.RECONVERGENT B0 ;  /* 0x0000000000007941 */ /* 0x000fea0003800200 */
.L_x_3488:
[----:B------:R-:W-:Y:S01]  /*137a0*/  ISETP.GE.U32.AND P0, PT, R71, R73, PT ;  /* 0x000000494700720c */ /* 0x000fe20003f06070 */
[----:B------:R-:W-:-:S12]  /*137b0*/  BSSY.RECONVERGENT B0, `(.L_x_3498) ;  /* 0x00000fb000007945 */ /* 0x000fd80003800200 */
        /* <DEDUP_REMOVED lines=23> */
[----:B------:R-:W-:Y:S01]  /*13930*/  ISETP.NE.AND P3, PT, R63, R62, PT ;  /* 0x0000003e3f00720c */ /* 0x000fe20003f65270 */
[----:B------:R-:W-:Y:S01]  /*13940*/  IMAD.IADD R63, R71, 0x1, R72 ;  /* 0x00000001473f7824 */ /* 0x000fe200078e0248 */
        /* <DEDUP_REMOVED lines=225> */
.L_x_3499:
[----:B------:R-:W-:Y:S05]  /*14760*/  BSYNC.RECONVERGENT B0 ;  /* 0x0000000000007941 */ /* 0x000fea0003800200 */
.L_x_3498:
[----:B------:R-:W-:Y:S02]  /*14770*/  LOP3.LUT R0, R58, 0xff, RZ, 0xc0, !PT ;  /* 0x000000ff3a007812 */ /* 0x000fe400078ec0ff */
[----:B------:R-:W-:Y:S02]  /*14780*/  LOP3.LUT R3, R51, 0xff, RZ, 0xc0, !PT ;  /* 0x000000ff33037812 */ /* 0x000fe400078ec0ff */
[----:B------:R-:W-:Y:S02]  /*14790*/  LOP3.LUT R4, R57, 0xff, RZ, 0xc0, !PT ;  /* 0x000000ff39047812 */ /* 0x000fe400078ec0ff */
[----:B------:R-:W-:Y:S02]  /*147a0*/  LOP3.LUT R5, R52, 0xff, RZ, 0xc0, !PT ;  /* 0x000000ff34057812 */ /* 0x000fe400078ec0ff */
[----:B------:R-:W-:Y:S02]  /*147b0*/  ISETP.NE.AND P1, PT, R3, R0, PT ;  /* 0x000000000300720c */ /* 0x000fe40003f25270 */
[----:B------:R-:W-:-:S02]  /*147c0*/  ISETP.GE.U32.AND P0, PT, R36, R43, PT ;  /* 0x0000002b2400720c */ /* 0x000fc40003f06070 */
[----:B------:R-:W-:Y:S02]  /*147d0*/  ISETP.NE.AND P6, PT, R5, R4, PT ;  /* 0x000000040500720c */ /* 0x000fe40003fc5270 */
[----:B------:R-:W-:Y:S02]  /*147e0*/  PRMT R0, R58, 0x8880, RZ ;  /* 0x000088803a007816 */ /* 0x000fe400000000ff */
[----:B------:R-:W-:Y:S02]  /*147f0*/  PRMT R5, R51, 0x8880, RZ ;  /* 0x0000888033057816 */ /* 0x000fe400000000ff */
[----:B------:R-:W-:Y:S02]  /*14800*/  ISETP.GE.AND.EX P0, PT, R20, R27, PT, P0 ;  /* 0x0000001b1400720c */ /* 0x000fe40003f06300 */
[----:B------:R-:W-:Y:S02]  /*14810*/  LOP3.LUT R6, R60, 0xff, RZ, 0xc0, !PT ;  /* 0x000000ff3c067812 */ /* 0x000fe400078ec0ff */
[----:B------:R-:W-:-:S02]  /*14820*/  LOP3.LUT R7, R55, 0xff, RZ, 0xc0, !PT ;  /* 0x000000ff37077812 */ /* 0x000fc400078ec0ff */
[----:B------:R-:W-:Y:S02]  /*14830*/  ISETP.GT.AND P2, PT, R5, R0, PT ;  /* 0x000000000500720c */ /* 0x000fe40003f44270 */
[----:B------:R-:W-:Y:S02]  /*14840*/  LOP3.LUT R3, R61, 0xff, RZ, 0xc0, !PT ;  /* 0x000000ff3d037812 */ /* 0x000fe400078ec0ff */
[----:B------:R-:W-:Y:S02]  /*14850*/  LOP3.LUT R4, R54, 0xff, RZ, 0xc0, !PT ;  /* 0x000000ff36047812 */ /* 0x000fe400078ec0ff */
[----:B------:R-:W-:Y:S02]  /*14860*/  SEL R0, RZ, 0xffffffff, !P0 ;  /* 0xffffffffff007807 */ /* 0x000fe40004000000 */
[----:B------:R-:W-:Y:S02]  /*14870*/  ISETP.GE.U32.AND P0, PT, R37, R42, PT ;  /* 0x0000002a2500720c */ /* 0x000fe40003f06070 */
[----:B------:R-:W-:-:S02]  /*14880*/  ISETP.NE.AND P4, PT, R7, R6, PT ;  /* 0x000000060700720c */ /* 0x000fc40003f85270 */
[----:B------:R-:W-:Y:S02]  /*14890*/  @P1 SEL R0, RZ, 0xffffffff, P2 ;  /* 0xffffffffff001807 */ /* 0x000fe40001000000 */
[----:B------:R-:W-:Y:S02]  /*148a0*/  PRMT R6, R57, 0x8880, RZ ;  /* 0x0000888039067816 */ /* 0x000fe400000000ff */
[----:B------:R-:W-:Y:S02]  /*148b0*/  PRMT R7, R52, 0x8880, RZ ;  /* 0x0000888034077816 */ /* 0x000fe400000000ff */
[----:B------:R-:W-:Y:S02]  /*148c0*/  ISETP.NE.AND P3, PT, R4, R3, PT ;  /* 0x000000030400720c */ /* 0x000fe40003f65270 */
[----:B------:R-:W-:Y:S02]  /*148d0*/  ISETP.GE.U32.AND P2, PT, R39, R46, PT ;  /* 0x0000002e2700720c */ /* 0x000fe40003f46070 */
[----:B------:R-:W-:-:S02]  /*148e0*/  ISETP.GE.AND.EX P0, PT, R21, R26, PT, P0 ;  /* 0x0000001a1500720c */ /* 0x000fc40003f06300 */
[----:B------:R-:W-:Y:S02]  /*148f0*/  PRMT R4, R60, 0x8880, RZ ;  /* 0x000088803c047816 */ /* 0x000fe400000000ff */
[----:B------:R-:W-:Y:S02]  /*14900*/  PRMT R5, R55, 0x8880, RZ ;  /* 0x0000888037057816 */ /* 0x000fe400000000ff */
[----:B------:R-:W-:Y:S02]  /*14910*/  ISETP.GT.AND P5, PT, R7, R6, PT ;  /* 0x000000060700720c */ /* 0x000fe40003fa4270 */
        /* <DEDUP_REMOVED lines=95> */
[----:B------:R-:W-:Y:S02]  /*14f10*/  ISETP.NE.AND P1, PT, R0, R5, PT ;  /* 0x000000050000720c */ /* 0x000fe40003f25270 */
[----:B------:R-:W-:Y:S02]  /*14f20*/  ISETP.NE.AND P6, PT, R3, R4, PT ;  /* 0x000000040300720c */ /* 0x000fe40003fc5270 */
[----:B------:R-:W-:Y:S02]  /*14f30*/  LOP3.LUT R5, R50, 0xff, RZ, 0xc0, !PT ;  /* 0x000000ff32057812 */ /* 0x000fe400078ec0ff */
[----:B------:R-:W-:-:S02]  /*14f40*/  LOP3.LUT R4, R49, 0xff, RZ, 0xc0, !PT ;  /* 0x000000ff31047812 */ /* 0x000fc400078ec0ff */
[----:B------:R-:W-:Y:S02]  /*14f50*/  LOP3.LUT R0, R55, 0xff, RZ, 0xc0, !PT ;  /* 0x000000ff37007812 */ /* 0x000fe400078ec0ff */
[----:B------:R-:W-:Y:S02]  /*14f60*/  LOP3.LUT R3, R54, 0xff, RZ, 0xc0, !PT ;  /* 0x000000ff36037812 */ /* 0x000fe400078ec0ff */
[----:B------:R-:W-:Y:S02]  /*14f70*/  PRMT R6, R56, 0x8880, RZ ;  /* 0x0000888038067816 */ /* 0x000fe400000000ff */
[----:B------:R-:W-:Y:S02]  /*14f80*/  PRMT R7, R69, 0x8880, RZ ;  /* 0x0000888045077816 */ /* 0x000fe400000000ff */
[----:B------:R-:W-:Y:S02]  /*14f90*/  SEL R10, R41, R10, !P3 ;  /* 0x0000000a290a7207 */ /* 0x000fe40005800000 */
[----:B------:R-:W-:-:S02]  /*14fa0*/  SEL R25, R25, R24, !P3 ;  /* 0x0000001819197207 */ /* 0x000fc40005800000 */
[----:B------:R-:W-:Y:S01]  /*14fb0*/  ISETP.NE.AND P4, PT, R0, R5, PT ;  /* 0x000000050000720c */ /* 0x000fe20003f85270 */
[----:B------:R-:W-:Y:S01]  /*14fc0*/  IMAD.MOV.U32 R0, RZ, RZ, R6 ;  /* 0x000000ffff007224 */ /* 0x000fe200078e0006 */
[----:B------:R-:W-:Y:S01]  /*14fd0*/  ISETP.NE.AND P3, PT, R3, R4, PT ;  /* 0x000000040300720c */ /* 0x000fe20003f65270 */
[----:B------:R-:W-:Y:S01]  /*14fe0*/  IMAD.MOV.U32 R3, RZ, RZ, R7 ;  /* 0x000000ffff037224 */ /* 0x000fe200078e0007 */
[----:B------:R-:W-:Y:S02]  /*14ff0*/  SEL R11, R48, R11, !P0 ;  /* 0x0000000b300b7207 */ /* 0x000fe40004000000 */
[----:B------:R-:W-:Y:S02]  /*15000*/  PRMT R4, R53, 0x8880, RZ ;  /* 0x0000888035047816 */ /* 0x000fe400000000ff */
[----:B------:R-:W-:Y:S02]  /*15010*/  PRMT R5, R70, 0x8880, RZ ;  /* 0x0000888046057816 */ /* 0x000fe400000000ff */
[----:B------:R-:W-:-:S02]  /*15020*/  SEL R39, R32, R27, !P0 ;  /* 0x0000001b20277207 */ /* 0x000fc40004000000 */
        /* <DEDUP_REMOVED lines=47> */
[----:B------:R-:W-:-:S07]  /*15320*/  SEL R29, R14, R25, !P3 ;  /* 0x000000190e1d7207 */ /* 0x000fce0005800000 */
.L_x_3450:
[----:B------:R-:W-:Y:S05]  /*15330*/  BSYNC.RECONVERGENT B6 ;  /* 0x0000000000067941 */ /* 0x000fea0003800200 */
.L_x_3449:
        /* <DEDUP_REMOVED lines=15> */
[----:B------:R0:W-:Y:S04]  /*15430*/  STS.64 [R31+0x28], R8 ;  /* 0x000028081f007388 */ /* 0x0001e80000000a00 */
[----:B------:R0:W-:Y:S04]  /*15440*/  STS.64 [R31+0x38], R28 ;  /* 0x0000381c1f007388 */ /* 0x0001e80000000a00 */
[----:B------:R0:W-:Y:S04]  /*15450*/  STS.U8 [R31], R7 ;  /* 0x000000071f007388 */ /* 0x0001e80000000000 */
[----:B------:R0:W-:Y:S04]  /*15460*/  STS.U8 [R31+0x10], R11 ;  /* 0x0000100b1f007388 */ /* 0x0001e80000000000 */
[----:B------:R0:W-:Y:S04]  /*15470*/  STS.U8 [R31+0x20], R13 ;  /* 0x0000200d1f007388 */ /* 0x0001e80000000000 */
[----:B------:R0:W-:Y:S01]  /*15480*/  STS.U8 [R31+0x30], R27 ;  /* 0x0000301b1f007388 */ /* 0x0001e20000000000 */
[----:B------:R-:W-:Y:S05]  /*15490*/  @!P0 BRA `(.L_x_3500) ;  /* 0x0000000400708947 */ /* 0x000fea0003800000 */
[----:B------:R-:W-:-:S07]  /*154a0*/  IMAD.MOV.U32 R0, RZ, RZ, R34 ;  /* 0x000000ffff007224 */ /* 0x000fce00078e0022 */
.L_x_3503:
        /* <DEDUP_REMOVED lines=10> */
[C---:B------:R-:W-:Y:S02]  /*15550*/  PRMT R35, R7.reuse, 0x8880, RZ ;  /* 0x0000888007237816 */ /* 0x040fe400000000ff */
[----:B------:R-:W-:Y:S01]  /*15560*/  LOP3.LUT R33, R7, 0xff, RZ, 0xc0, !PT ;  /* 0x000000ff07217812 */ /* 0x000fe200078ec0ff */
[----:B------:R-:W-:Y:S01]  /*15570*/  IMAD R0, R0, 0x40, R3 ;  /* 0x0000004000007824 */ /* 0x000fe200078e0203 */
[----:B------:R-:W-:Y:S02]  /*15580*/  PRMT R37, R11, 0x8880, RZ ;  /* 0x000088800b257816 */ /* 0x000fe400000000ff */
[----:B------:R-:W-:Y:S02]  /*15590*/  PRMT R41, R13, 0x8880, RZ ;  /* 0x000088800d297816 */ /* 0x000fe400000000ff */
[----:B------:R-:W1:Y:S04]  /*155a0*/  LDS.S8 R6, [R0] ;  /* 0x0000000000067984 */ /* 0x000e680000000200 */
[----:B------:R-:W2:Y:S04]  /*155b0*/  LDS.S8 R26, [R0+0x20] ;  /* 0x00002000001a7984 */ /* 0x000ea80000000200 */
[----:B------:R-:W3:Y:S04]  /*155c0*/  LDS.S8 R12, [R0+0x10] ;  /* 0x00001000000c7984 */ /* 0x000ee80000000200 */
[----:B------:R-:W4:Y:S04]  /*155d0*/  LDS.64 R4, [R0+0x8] ;  /* 0x0000080000047984 */ /* 0x000f280000000a00 */
[----:B------:R-:W5:Y:S04]  /*155e0*/  LDS.64 R14, [R0+0x18] ;  /* 0x00001800000e7984 */ /* 0x000f680000000a00 */
[----:B0-----:R-:W0:Y:S04]  /*155f0*/  LDS.S8 R28, [R0+0x30] ;  /* 0x00003000001c7984 */ /* 0x001e280000000200 */
[----:B------:R-:W0:Y:S04]  /*15600*/  LDS.64 R24, [R0+0x38] ;  /* 0x0000380000187984 */ /* 0x000e280000000a00 */
[----:B------:R3:W0:Y:S01]  /*15610*/  LDS.64 R22, [R0+0x28] ;  /* 0x0000280000167984 */ /* 0x0006220000000a00 */
[----:B-1----:R-:W-:-:S02]  /*15620*/  LOP3.LUT R10, R6, 0xff, RZ, 0xc0, !PT ;  /* 0x000000ff060a7812 */ /* 0x002fc400078ec0ff */
[----:B------:R-:W-:Y:S02]  /*15630*/  ISETP.GT.AND P0, PT, R35, R6, PT ;  /* 0x000000062300720c */ /* 0x000fe40003f04270 */
[----:B------:R-:W-:Y:S02]  /*15640*/  ISETP.NE.AND P3, PT, R33, R10, PT ;  /* 0x0000000a2100720c */ /* 0x000fe40003f65270 */
[----:B------:R-:W-:Y:S02]  /*15650*/  LOP3.LUT R35, R13, 0xff, RZ, 0xc0, !PT ;  /* 0x000000ff0d237812 */ /* 0x000fe400078ec0ff */
[----:B--2---:R-:W-:Y:S02]  /*15660*/  LOP3.LUT R10, R26, 0xff, RZ, 0xc0, !PT ;  /* 0x000000ff1a0a7812 */ /* 0x004fe400078ec0ff */
[----:B------:R-:W-:Y:S02]  /*15670*/  LOP3.LUT R33, R11, 0xff, RZ, 0xc0, !PT ;  /* 0x000000ff0b217812 */ /* 0x000fe400078ec0ff */
[----:B---3--:R-:W-:-:S02]  /*15680*/  LOP3.LUT R0, R12, 0xff, RZ, 0xc0, !PT ;  /* 0x000000ff0c007812 */ /* 0x008fc400078ec0ff */
[----:B------:R-:W-:Y:S02]  /*15690*/  ISETP.NE.AND P4, PT, R35, R10, PT ;  /* 0x0000000a2300720c */ /* 0x000fe40003f85270 */
[----:B------:R-:W-:Y:S02]  /*156a0*/  SEL R10, RZ, 0xffffffff, P0 ;  /* 0xffffffffff0a7807 */ /* 0x000fe40000000000 */
[----:B------:R-:W-:Y:S02]  /*156b0*/  ISETP.GT.AND P1, PT, R37, R12, PT ;  /* 0x0000000c2500720c */ /* 0x000fe40003f24270 */
[----:B------:R-:W-:Y:S02]  /*156c0*/  ISETP.NE.AND P5, PT, R33, R0, PT ;  /* 0x000000002100720c */ /* 0x000fe40003fa5270 */
[----:B----4-:R-:W-:Y:S02]  /*156d0*/  ISETP.GE.U32.AND P0, PT, R38, R4, PT ;  /* 0x000000042600720c */ /* 0x010fe40003f06070 */
[----:B------:R-:W-:-:S02]  /*156e0*/  SEL R30, RZ, 0xffffffff, P1 ;  /* 0xffffffffff1e7807 */ /* 0x000fc40000800000 */
[----:B------:R-:W-:Y:S02]  /*156f0*/  ISETP.GE.AND.EX P0, PT, R39, R5, PT, P0 ;  /* 0x000000052700720c */ /* 0x000fe40003f06300 */
[----:B------:R-:W-:Y:S02]  /*15700*/  LOP3.LUT R33, R27, 0xff, RZ, 0xc0, !PT ;  /* 0x000000ff1b217812 */ /* 0x000fe400078ec0ff */
[----:B-----5:R-:W-:Y:S02]  /*15710*/  ISETP.GE.U32.AND P1, PT, R20, R14, PT ;  /* 0x0000000e1400720c */ /* 0x020fe40003f26070 */
[----:B0-----:R-:W-:Y:S02]  /*15720*/  LOP3.LUT R0, R28, 0xff, RZ, 0xc0, !PT ;  /* 0x000000ff1c007812 */ /* 0x001fe400078ec0ff */
[----:B------:R-:W-:Y:S02]  /*15730*/  @!P3 SEL R10, RZ, 0xffffffff, !P0 ;  /* 0xffffffffff0ab807 */ /* 0x000fe40004000000 */
[----:B------:R-:W-:-:S02]  /*15740*/  ISETP.GE.AND.EX P1, PT, R21, R15, PT, P1 ;  /* 0x0000000f1500720c */ /* 0x000fc40003f26310 */
[----:B------:R-:W-:Y:S02]  /*15750*/  ISETP.NE.AND P3, PT, R33, R0, PT ;  /* 0x000000002100720c */ /* 0x000fe40003f65270 */
[----:B------:R-:W-:Y:S02]  /*15760*/  PRMT R35, R27, 0x8880, RZ ;  /* 0x000088801b237816 */ /* 0x000fe400000000ff */
[----:B------:R-:W-:Y:S02]  /*15770*/  @!P5 SEL R30, RZ, 0xffffffff, !P1 ;  /* 0xffffffffff1ed807 */ /* 0x000fe40004800000 */
[----:B------:R-:W-:Y:S02]  /*15780*/  ISETP.GE.U32.AND P1, PT, R16, R24, PT ;  /* 0x000000181000720c */ /* 0x000fe40003f26070 */
[----:B------:R-:W-:Y:S02]  /*15790*/  ISETP.GT.AND P6, PT, R41, R26, PT ;  /* 0x0000001a2900720c */ /* 0x000fe40003fc4270 */
[----:B------:R-:W-:-:S02]  /*157a0*/  LOP3.LUT R10, R10, 0x1, RZ, 0xc0, !PT ;  /* 0x000000010a0a7812 */ /* 0x000fc400078ec0ff */
[----:B------:R-:W-:Y:S02]  /*157b0*/  ISETP.GT.AND P0, PT, R35, R28, PT ;  /* 0x0000001c2300720c */ /* 0x000fe40003f04270 */
[----:B------:R-:W-:Y:S02]  /*157c0*/  ISETP.GE.AND.EX P1, PT, R29, R25, PT, P1 ;  /* 0x000000191d00720c */ /* 0x000fe40003f26310 */
[----:B------:R-:W-:Y:S02]  /*157d0*/  ISETP.GE.U32.AND P5, PT, R8, R22, PT ;  /* 0x000000160800720c */ /* 0x000fe40003fa6070 */
[----:B------:R-:W-:Y:S02]  /*157e0*/  SEL R0, RZ, 0xffffffff, P6 ;  /* 0xffffffffff007807 */ /* 0x000fe40003000000 */
[----:B------:R-:W-:Y:S02]  /*157f0*/  ISETP.NE.U32.AND P6, PT, R10, 0x1, PT ;  /* 0x000000010a00780c */ /* 0x000fe40003fc5070 */
[----:B------:R-:W-:-:S02]  /*15800*/  SEL R10, RZ, 0xffffffff, P0 ;  /* 0xffffffffff0a7807 */ /* 0x000fc40000000000 */
[----:B------:R-:W-:Y:S02]  /*15810*/  LOP3.LUT R30, R30, 0x1, RZ, 0xc0, !PT ;  /* 0x000000011e1e7812 */ /* 0x000fe400078ec0ff */
[----:B------:R-:W-:Y:S02]  /*15820*/  @!P3 SEL R10, RZ, 0xffffffff, !P1 ;  /* 0xffffffffff0ab807 */ /* 0x000fe40004800000 */
[----:B------:R-:W-:Y:S02]  /*15830*/  ISETP.GE.AND.EX P5, PT, R9, R23, PT, P5 ;  /* 0x000000170900720c */ /* 0x000fe40003fa6350 */
[----:B------:R-:W-:Y:S02]  /*15840*/  ISETP.NE.U32.AND P0, PT, R30, 0x1, PT ;  /* 0x000000011e00780c */ /* 0x000fe40003f05070 */
[----:B------:R-:W-:Y:S02]  /*15850*/  LOP3.LUT R10, R10, 0x1, RZ, 0xc0, !PT ;  /* 0x000000010a0a7812 */ /* 0x000fe400078ec0ff */
[----:B------:R-:W-:-:S02]  /*15860*/  @!P4 SEL R0, RZ, 0xffffffff, !P5 ;  /* 0xffffffffff00c807 */ /* 0x000fc40006800000 */
[----:B------:R-:W-:Y:S02]  /*15870*/  SEL R20, R14, R20, !P0 ;  /* 0x000000140e147207 */ /* 0x000fe40004000000 */
[----:B------:R-:W-:Y:S02]  /*15880*/  SEL R21, R15, R21, !P0 ;  /* 0x000000150f157207 */ /* 0x000fe40004000000 */
[----:B------:R-:W-:Y:S02]  /*15890*/  SEL R12, R12, R11, !P0 ;  /* 0x0000000b0c0c7207 */ /* 0x000fe40004000000 */
[----:B------:R-:W-:Y:S01]  /*158a0*/  ISETP.NE.U32.AND P0, PT, R10, 0x1, PT ;  /* 0x000000010a00780c */ /* 0x000fe20003f05070 */
[----:B------:R1:W-:Y:S01]  /*158b0*/  STS.64 [R31+0x18], R20 ;  /* 0x000018141f007388 */ /* 0x0003e20000000a00 */
[----:B------:R-:W-:Y:S02]  /*158c0*/  LOP3.LUT R0, R0, 0x1, RZ, 0xc0, !PT ;  /* 0x0000000100007812 */ /* 0x000fe400078ec0ff */
[----:B------:R-:W-:Y:S01]  /*158d0*/  SEL R16, R24, R16, !P0 ;  /* 0x0000001018107207 */ /* 0x000fe20004000000 */
[----:B------:R1:W-:Y:S01]  /*158e0*/  STS.U8 [R31+0x10], R12 ;  /* 0x0000100c1f007388 */ /* 0x0003e20000000000 */
[----:B------:R-:W-:-:S02]  /*158f0*/  ISETP.NE.U32.AND P1, PT, R0, 0x1, PT ;  /* 0x000000010000780c */ /* 0x000fc40003f25070 */
[----:B------:R-:W-:Y:S01]  /*15900*/  SEL R0, R28, R27, !P0 ;  /* 0x0000001b1c007207 */ /* 0x000fe20004000000 */
[----:B------:R-:W-:Y:S01]  /*15910*/  IMAD.MOV.U32 R28, RZ, RZ, R16 ;  /* 0x000000ffff1c7224 */ /* 0x000fe200078e0010 */
[----:B------:R-:W-:Y:S02]  /*15920*/  SEL R38, R4, R38, !P6 ;  /* 0x0000002604267207 */ /* 0x000fe40007000000 */
[----:B------:R-:W-:Y:S01]  /*15930*/  SEL R39, R5, R39, !P6 ;  /* 0x0000002705277207 */ /* 0x000fe20007000000 */
[----:B------:R1:W-:Y:S01]  /*15940*/  STS.U8 [R31+0x30], R0 ;  /* 0x000030001f007388 */ /* 0x0003e20000000000 */
[----:B------:R-:W-:Y:S02]  /*15950*/  SEL R6, R6, R7, !P6 ;  /* 0x0000000706067207 */ /* 0x000fe40007000000 */
[----:B------:R-:W-:Y:S01]  /*15960*/  SEL R8, R22, R8, !P1 ;  /* 0x0000000816087207 */ /* 0x000fe20004800000 */
[----:B------:R1:W-:Y:S01]  /*15970*/  STS.64 [R31+0x8], R38 ;  /* 0x000008261f007388 */ /* 0x0003e20000000a00 */
[----:B------:R-:W-:-:S02]  /*15980*/  SEL R9, R23, R9, !P1 ;  /* 0x0000000917097207 */ /* 0x000fc40004800000 */
[----:B------:R-:W-:Y:S01]  /*15990*/  SEL R26, R26, R13, !P1 ;  /* 0x0000000d1a1a7207 */ /* 0x000fe20004800000 */
[----:B------:R1:W-:Y:S01]  /*159a0*/  STS.U8 [R31], R6 ;  /* 0x000000061f007388 */ /* 0x0003e20000000000 */
[----:B------:R-:W-:Y:S02]  /*159b0*/  SEL R29, R25, R29, !P0 ;  /* 0x0000001d191d7207 */ /* 0x000fe40004000000 */
[----:B------:R-:W-:Y:S01]  /*159c0*/  PRMT R7, R6, 0x7610, R7 ;  /* 0x0000761006077816 */ /* 0x000fe20000000007 */
[----:B------:R1:W-:Y:S01]  /*159d0*/  STS.64 [R31+0x28], R8 ;  /* 0x000028081f007388 */ /* 0x0003e20000000a00 */
[----:B------:R-:W-:Y:S02]  /*159e0*/  PRMT R11, R12, 0x7610, R11 ;  /* 0x000076100c0b7816 */ /* 0x000fe4000000000b */
[----:B------:R-:W-:Y:S01]  /*159f0*/  PRMT R13, R26, 0x7610, R13 ;  /* 0x000076101a0d7816 */ /* 0x000fe2000000000d */
[----:B------:R1:W-:Y:S01]  /*15a00*/  STS.64 [R31+0x38], R28 ;  /* 0x0000381c1f007388 */ /* 0x0003e20000000a00 */
[----:B------:R-:W-:-:S03]  /*15a10*/  PRMT R27, R0, 0x7610, R27 ;  /* 0x00007610001b7816 */ /* 0x000fc6000000001b */
[----:B------:R1:W-:Y:S04]  /*15a20*/  STS.U8 [R31+0x20], R26 ;  /* 0x0000201a1f007388 */ /* 0x0003e80000000000 */
.L_x_3502:
[----:B------:R-:W-:Y:S05]  /*15a30*/  BSYNC.RECONVERGENT B0 ;  /* 0x0000000000007941 */ /* 0x000fea0003800200 */
.L_x_3501:
[----:B-1----:R-:W-:Y:S01]  /*15a40*/  IMAD.MOV.U32 R0, RZ, RZ, R43 ;  /* 0x000000ffff007224 */ /* 0x002fe200078e002b */
[----:B------:R-:W-:Y:S06]  /*15a50*/  @P2 BRA `(.L_x_3503) ;  /* 0xfffffff800942947 */ /* 0x000fec000383ffff */
.L_x_3500:
        /* <DEDUP_REMOVED lines=26> */
.L_x_3508:
        /* <DEDUP_REMOVED lines=10> */
[C---:B------:R-:W-:Y:S02]  /*15ca0*/  LOP3.LUT R31, R7.reuse, 0xff, RZ, 0xc0, !PT ;  /* 0x000000ff071f7812 */ /* 0x040fe400078ec0ff */
[----:B------:R-:W-:Y:S02]  /*15cb0*/  PRMT R33, R7, 0x8880, RZ ;  /* 0x0000888007217816 */ /* 0x000fe400000000ff */
[----:B------:R-:W0:Y:S01]  /*15cc0*/  LDS.S8 R10, [R6] ;  /* 0x00000000060a7984 */ /* 0x000e220000000200 */
[C---:B------:R-:W-:Y:S02]  /*15cd0*/  LOP3.LUT R35, R13.reuse, 0xff, RZ, 0xc0, !PT ;  /* 0x000000ff0d237812 */ /* 0x040fe400078ec0ff */
[----:B------:R-:W-:Y:S01]  /*15ce0*/  PRMT R37, R13, 0x8880, RZ ;  /* 0x000088800d257816 */ /* 0x000fe200000000ff */
[----:B-1----:R-:W1:Y:S04]  /*15cf0*/  LDS.S8 R28, [R6+0x20] ;  /* 0x00002000061c7984 */ /* 0x002e680000000200 */
[----:B------:R-:W2:Y:S04]  /*15d00*/  LDS.S8 R26, [R6+0x10] ;  /* 0x00001000061a7984 */ /* 0x000ea80000000200 */
[----:B------:R-:W3:Y:S04]  /*15d10*/  LDS.64 R4, [R6+0x8] ;  /* 0x0000080006047984 */ /* 0x000ee80000000a00 */
[----:B------:R-:W4:Y:S04]  /*15d20*/  LDS.64 R14, [R6+0x18] ;  /* 0x00001800060e7984 */ /* 0x000f280000000a00 */
[----:B------:R-:W5:Y:S04]  /*15d30*/  LDS.S8 R30, [R6+0x30] ;  /* 0x00003000061e7984 */ /* 0x000f680000000200 */
[----:B------:R-:W5:Y:S04]  /*15d40*/  LDS.64 R24, [R6+0x38] ;  /* 0x0000380006187984 */ /* 0x000f680000000a00 */
[----:B------:R2:W5:Y:S01]  /*15d50*/  LDS.64 R22, [R6+0x28] ;  /* 0x0000280006167984 */ /* 0x0005620000000a00 */
[----:B0-----:R-:W-:-:S02]  /*15d60*/  LOP3.LUT R12, R10, 0xff, RZ, 0xc0, !PT ;  /* 0x000000ff0a0c7812 */ /* 0x001fc400078ec0ff */
[----:B------:R-:W-:Y:S02]  /*15d70*/  ISETP.GT.AND P0, PT, R33, R10, PT ;  /* 0x0000000a2100720c */ /* 0x000fe40003f04270 */
[----:B------:R-:W-:Y:S02]  /*15d80*/  ISETP.NE.AND P3, PT, R31, R12, PT ;  /* 0x0000000c1f00720c */ /* 0x000fe40003f65270 */
[----:B-1----:R-:W-:Y:S02]  /*15d90*/  LOP3.LUT R12, R28, 0xff, RZ, 0xc0, !PT ;  /* 0x000000ff1c0c7812 */ /* 0x002fe400078ec0ff */
[C---:B------:R-:W-:Y:S02]  /*15da0*/  PRMT R33, R11.reuse, 0x8880, RZ ;  /* 0x000088800b217816 */ /* 0x040fe400000000ff */
[----:B------:R-:W-:Y:S02]  /*15db0*/  LOP3.LUT R31, R11, 0xff, RZ, 0xc0, !PT ;  /* 0x000000ff0b1f7812 */ /* 0x000fe400078ec0ff */
[----:B--2---:R-:W-:-:S02]  /*15dc0*/  LOP3.LUT R6, R26, 0xff, RZ, 0xc0, !PT ;  /* 0x000000ff1a067812 */ /* 0x004fc400078ec0ff */
[----:B------:R-:W-:Y:S02]  /*15dd0*/  ISETP.NE.AND P4, PT, R35, R12, PT ;  /* 0x0000000c2300720c */ /* 0x000fe40003f85270 */
[----:B------:R-:W-:Y:S02]  /*15de0*/  SEL R12, RZ, 0xffffffff, P0 ;  /* 0xffffffffff0c7807 */ /* 0x000fe40000000000 */
[----:B------:R-:W-:Y:S02]  /*15df0*/  ISETP.GT.AND P1, PT, R33, R26, PT ;  /* 0x0000001a2100720c */ /* 0x000fe40003f24270 */
[----:B------:R-:W-:Y:S02]  /*15e00*/  ISETP.NE.AND P5, PT, R31, R6, PT ;  /* 0x000000061f00720c */ /* 0x000fe40003fa5270 */
[----:B---3--:R-:W-:Y:S02]  /*15e10*/  ISETP.GE.U32.AND P0, PT, R38, R4, PT ;  /* 0x000000042600720c */ /* 0x008fe40003f06070 */
[----:B------:R-:W-:-:S02]  /*15e20*/  SEL R31, RZ, 0xffffffff, P1 ;  /* 0xffffffffff1f7807 */ /* 0x000fc40000800000 */
[----:B------:R-:W-:Y:S02]  /*15e30*/  ISETP.GE.AND.EX P0, PT, R39, R5, PT, P0 ;  /* 0x000000052700720c */ /* 0x000fe40003f06300 */
[----:B------:R-:W-:Y:S02]  /*15e40*/  LOP3.LUT R33, R27, 0xff, RZ, 0xc0, !PT ;  /* 0x000000ff1b217812 */ /* 0x000fe400078ec0ff */
[----:B----4-:R-:W-:Y:S02]  /*15e50*/  ISETP.GE.U32.AND P1, PT, R20, R14, PT ;  /* 0x0000000e1400720c */ /* 0x010fe40003f26070 */
[----:B-----5:R-:W-:Y:S02]  /*15e60*/  LOP3.LUT R6, R30, 0xff, RZ, 0xc0, !PT ;  /* 0x000000ff1e067812 */ /* 0x020fe400078ec0ff */
        /* <DEDUP_REMOVED lines=9> */
[----:B------:R-:W-:Y:S02]  /*15f00*/  ISETP.GE.U32.AND P5, PT, R8, R22, PT ;  /* 0x000000160800720c */ /* 0x000fe40003fa6070 */
[----:B------:R-:W-:Y:S02]  /*15f10*/  ISETP.GE.AND.EX P1, PT, R29, R25, PT, P1 ;  /* 0x000000191d00720c */ /* 0x000fe40003f26310 */
[----:B------:R-:W-:Y:S02]  /*15f20*/  SEL R6, RZ, 0xffffffff, P6 ;  /* 0xffffffffff067807 */ /* 0x000fe40003000000 */
[----:B------:R-:W-:Y:S02]  /*15f30*/  ISETP.NE.U32.AND P6, PT, R12, 0x1, PT ;  /* 0x000000010c00780c */ /* 0x000fe40003fc5070 */
[----:B------:R-:W-:-:S02]  /*15f40*/  SEL R12, RZ, 0xffffffff, P0 ;  /* 0xffffffffff0c7807 */ /* 0x000fc40000000000 */
[----:B------:R-:W-:Y:S02]  /*15f50*/  LOP3.LUT R31, R31, 0x1, RZ, 0xc0, !PT ;  /* 0x000000011f1f7812 */ /* 0x000fe400078ec0ff */
[----:B------:R-:W-:Y:S02]  /*15f60*/  ISETP.GE.AND.EX P5, PT, R9, R23, PT, P5 ;  /* 0x000000170900720c */ /* 0x000fe40003fa6350 */
[----:B------:R-:W-:Y:S02]  /*15f70*/  @!P3 SEL R12, RZ, 0xffffffff, !P1 ;  /* 0xffffffffff0cb807 */ /* 0x000fe40004800000 */
[----:B------:R-:W-:Y:S02]  /*15f80*/  ISETP.NE.U32.AND P0, PT, R31, 0x1, PT ;  /* 0x000000011f00780c */ /* 0x000fe40003f05070 */
[----:B------:R-:W-:Y:S02]  /*15f90*/  @!P4 SEL R6, RZ, 0xffffffff, !P5 ;  /* 0xffffffffff06c807 */ /* 0x000fe40006800000 */
[----:B------:R-:W-:-:S02]  /*15fa0*/  LOP3.LUT R12, R12, 0x1, RZ, 0xc0, !PT ;  /* 0x000000010c0c7812 */ /* 0x000fc400078ec0ff */
[----:B------:R-:W-:Y:S02]  /*15fb0*/  SEL R20, R14, R20, !P0 ;  /* 0x000000140e147207 */ /* 0x000fe40004000000 */
[----:B------:R-:W-:Y:S02]  /*15fc0*/  SEL R21, R15, R21, !P0 ;  /* 0x000000150f157207 */ /* 0x000fe40004000000 */
[----:B------:R-:W-:Y:S02]  /*15fd0*/  SEL R26, R26, R11, !P0 ;  /* 0x0000000b1a1a7207 */ /* 0x000fe40004000000 */
[----:B------:R-:W-:Y:S01]  /*15fe0*/  LOP3.LUT R6, R6, 0x1, RZ, 0xc0, !PT ;  /* 0x0000000106067812 */ /* 0x000fe200078ec0ff */
[----:B------:R0:W-:Y:S01]  /*15ff0*/  STS.64 [R3+0x18], R20 ;  /* 0x0000181403007388 */ /* 0x0001e20000000a00 */
[----:B------:R-:W-:Y:S02]  /*16000*/  ISETP.NE.U32.AND P0, PT, R12, 0x1, PT ;  /* 0x000000010c00780c */ /* 0x000fe40003f05070 */
[----:B------:R-:W-:Y:S01]  /*16010*/  ISETP.NE.U32.AND P1, PT, R6, 0x1, PT ;  /* 0x000000010600780c */ /* 0x000fe20003f25070 */
[----:B------:R0:W-:Y:S01]  /*16020*/  STS.U8 [R3+0x10], R26 ;  /* 0x0000101a03007388 */ /* 0x0001e20000000000 */
[----:B------:R-:W-:-:S02]  /*16030*/  SEL R16, R24, R16, !P0 ;  /* 0x0000001018107207 */ /* 0x000fc40004000000 */
[----:B------:R-:W-:Y:S02]  /*16040*/  SEL R38, R4, R38, !P6 ;  /* 0x0000002604267207 */ /* 0x000fe40007000000 */
        /* <DEDUP_REMOVED lines=10> */
[----:B------:R0:W-:Y:S01]  /*160f0*/  STS.64 [R3+0x28], R8 ;  /* 0x0000280803007388 */ /* 0x0001e20000000a00 */
[----:B------:R-:W-:Y:S02]  /*16100*/  PRMT R7, R10, 0x7610, R7 ;  /* 0x000076100a077816 */ /* 0x000fe40000000007 */
[----:B------:R-:W-:Y:S01]  /*16110*/  PRMT R11, R26, 0x7610, R11 ;  /* 0x000076101a0b7816 */ /* 0x000fe2000000000b */
[----:B------:R0:W-:Y:S01]  /*16120*/  STS.64 [R3+0x38], R28 ;  /* 0x0000381c03007388 */ /* 0x0001e20000000a00 */
[----:B------:R-:W-:Y:S02]  /*16130*/  PRMT R13, R4, 0x7610, R13 ;  /* 0x00007610040d7816 */ /* 0x000fe4000000000d */
[----:B------:R-:W-:Y:S01]  /*16140*/  PRMT R27, R30, 0x7610, R27 ;  /* 0x000076101e1b7816 */ /* 0x000fe2000000001b */
[----:B------:R0:W-:Y:S04]  /*16150*/  STS.U8 [R3], R10 ;  /* 0x0000000a03007388 */ /* 0x0001e80000000000 */
[----:B------:R0:W-:Y:S02]  /*16160*/  STS.U8 [R3+0x30], R30 ;  /* 0x0000301e03007388 */ /* 0x0001e40000000000 */
.L_x_3507:
[----:B------:R-:W-:Y:S05]  /*16170*/  BSYNC.RECONVERGENT B0 ;  /* 0x0000000000007941 */ /* 0x000fea0003800200 */
.L_x_3506:
[----:B0-----:R-:W-:Y:S01]  /*16180*/  IMAD.MOV.U32 R4, RZ, RZ, R34 ;  /* 0x000000ffff047224 */ /* 0x001fe200078e0022 */
[----:B------:R-:W-:Y:S06]  /*16190*/  @P2 BRA `(.L_x_3508) ;  /* 0xfffffff800982947 */ /* 0x000fec000383ffff */
.L_x_3505:
[----:B------:R-:W-:Y:S01]  /*161a0*/  ISETP.GE.U32.AND P0, PT, R0, 0x2, PT ;  /* 0x000000020000780c */ /* 0x000fe20003f06070 */
[----:B------:R-:W-:Y:S05]  /*161b0*/  WARPSYNC.ALL ;  /* 0x0000000000007948 */ /* 0x000fea0003800000 */
[----:B------:R-:W-:Y:S07]  /*161c0*/  BAR.SYNC.DEFER_BLOCKING 0x0 ;  /* 0x0000000000007b1d */ /* 0x000fee0000010000 */
[----:B------:R-:W-:Y:S05]  /*161d0*/  @!P0 BRA `(.L_x_3504) ;  /* 0x0000000400548947 */ /* 0x000fea0003800000 */
[----:B-1----:R-:W-:-:S07]  /*161e0*/  IMAD.MOV.U32 R3, RZ, RZ, 0x1 ;  /* 0x00000001ff037424 */ /* 0x002fce00078e00ff */
.L_x_3509:
[----:B------:R-:W-:Y:S01]  /*161f0*/  LOP3.LUT R4, R7, 0xffff, RZ, 0xc0, !PT ;  /* 0x0000ffff07047812 */ /* 0x000fe200078ec0ff */
[----:B------:R-:W1:Y:S01]  /*16200*/  SHFL.DOWN PT, R15, R38, R3, 0x1f ;  /* 0x08001f03260f7589 */ /* 0x000e6200000e0000 */
[----:B------:R-:W-:Y:S02]  /*16210*/  LOP3.LUT R6, R13, 0xffff, RZ, 0xc0, !PT ;  /* 0x0000ffff0d067812 */ /* 0x000fe400078ec0ff */
[----:B------:R-:W-:Y:S01]  /*16220*/  PRMT R4, R4, 0x8880, RZ ;  /* 0x0000888004047816 */ /* 0x000fe200000000ff */
[----:B------:R-:W2:Y:S01]  /*16230*/  SHFL.DOWN PT, R10, R39, R3, 0x1f ;  /* 0x08001f03270a7589 */ /* 0x000ea200000e0000 */
[----:B------:R-:W-:Y:S02]  /*16240*/  PRMT R24, R6, 0x8880, RZ ;  /* 0x0000888006187816 */ /* 0x000fe400000000ff */
[----:B------:R-:W-:Y:S01]  /*16250*/  LOP3.LUT R5, R11, 0xffff, RZ, 0xc0, !PT ;  /* 0x0000ffff0b057812 */ /* 0x000fe200078ec0ff */
[----:B------:R-:W-:Y:S01]  /*16260*/  IMAD.MOV.U32 R6, RZ, RZ, R4 ;  /* 0x000000ffff067224 */ /* 0x000fe200078e0004 */
[----:B------:R-:W-:Y:S01]  /*16270*/  LOP3.LUT R4, R27, 0xffff, RZ, 0xc0, !PT ;  /* 0x0000ffff1b047812 */ /* 0x000fe200078ec0ff */
[----:B0-----:R-:W-:Y:S01]  /*16280*/  SHFL.DOWN PT, R31, R16, R3, 0x1f ;  /* 0x08001f03101f7589 */ /* 0x001fe200000e0000 */
[----:B------:R-:W-:-:S02]  /*16290*/  PRMT R14, R5, 0x8880, RZ ;  /* 0x00008880050e7816 */ /* 0x000fc400000000ff */
[----:B------:R-:W-:Y:S01]  /*162a0*/  PRMT R26, R4, 0x8880, RZ ;  /* 0x00008880041a7816 */ /* 0x000fe200000000ff */
[----:B------:R-:W0:Y:S01]  /*162b0*/  SHFL.DOWN PT, R6, R6, R3, 0x1f ;  /* 0x08001f0306067589 */ /* 0x000e2200000e0000 */
[----:B------:R-:W-:Y:S02]  /*162c0*/  LOP3.LUT R4, R7, 0xff, RZ, 0xc0, !PT ;  /* 0x000000ff07047812 */ /* 0x000fe400078ec0ff */
[----:B------:R-:W-:Y:S01]  /*162d0*/  LOP3.LUT R12, R11, 0xff, RZ, 0xc0, !PT ;  /* 0x000000ff0b0c7812 */ /* 0x000fe200078ec0ff */
[----:B------:R-:W3:Y:S01]  /*162e0*/  SHFL.DOWN PT, R14, R14, R3, 0x1f ;  /* 0x08001f030e0e7589 */ /* 0x000ee200000e0000 */
[----:B------:R-:W-:Y:S02]  /*162f0*/  LOP3.LUT R22, R13, 0xff, RZ, 0xc0, !PT ;  /* 0x000000ff0d167812 */ /* 0x000fe400078ec0ff */
[----:B------:R-:W-:Y:S01]  /*16300*/  PRMT R33, R7, 0x8880, RZ ;  /* 0x0000888007217816 */ /* 0x000fe200000000ff */
[----:B------:R-:W4:Y:S01]  /*16310*/  SHFL.DOWN PT, R24, R24, R3, 0x1f ;  /* 0x08001f0318187589 */ /* 0x000f2200000e0000 */
[----:B------:R-:W-:-:S02]  /*16320*/  PRMT R35, R11, 0x8880, RZ ;  /* 0x000088800b237816 */ /* 0x000fc400000000ff */
[----:B-1----:R-:W-:Y:S01]  /*16330*/  ISETP.GE.U32.AND P0, PT, R38, R15, PT ;  /* 0x0000000f2600720c */ /* 0x002fe20003f06070 */
[----:B------:R-:W1:Y:S01]  /*16340*/  SHFL.DOWN PT, R28, R26, R3, 0x1f ;  /* 0x08001f031a1c7589 */ /* 0x000e6200000e0000 */
[----:B------:R-:W-:Y:S02]  /*16350*/  PRMT R34, R27, 0x8880, RZ ;  /* 0x000088801b227816 */ /* 0x000fe400000000ff */
[----:B--2---:R-:W-:Y:S01]  /*16360*/  ISETP.GE.AND.EX P0, PT, R39, R10, PT, P0 ;  /* 0x0000000a2700720c */ /* 0x004fe20003f06300 */
[----:B------:R-:W-:Y:S04]  /*16370*/  SHFL.DOWN PT, R26, R9, R3, 0x1f ;  /* 0x08001f03091a7589 */ /* 0x000fe800000e0000 */
[----:B------:R-:W-:Y:S01]  /*16380*/  SHFL.DOWN PT, R30, R29, R3, 0x1f ;  /* 0x08001f031d1e7589 */ /* 0x000fe200000e0000 */
[----:B0-----:R-:W-:-:S02]  /*16390*/  LOP3.LUT R5, R6, 0xff, RZ, 0xc0, !PT ;  /* 0x000000ff06057812 */ /* 0x001fc400078ec0ff */
[----:B---3--:R-:W-:Y:S02]  /*163a0*/  LOP3.LUT R23, R14, 0xff, RZ, 0xc0, !PT ;  /* 0x000000ff0e177812 */ /* 0x008fe400078ec0ff */
[----:B------:R-:W-:Y:S02]  /*163b0*/  ISETP.NE.AND P1, PT, R4, R5, PT ;  /* 0x000000050400720c */ /* 0x000fe40003f25270 */
[----:B------:R-:W0:Y:S01]  /*163c0*/  SHFL.DOWN PT, R5, R20, R3, 0x1f ;  /* 0x08001f0314057589 */ /* 0x000e2200000e0000 */
[----:B------:R-:W-:Y:S02]  /*163d0*/  ISETP.NE.AND P6, PT, R12, R23, PT ;  /* 0x000000170c00720c */ /* 0x000fe40003fc5270 */
[----:B----4-:R-:W-:Y:S01]  /*163e0*/  LOP3.LUT R25, R24, 0xff, RZ, 0xc0, !PT ;  /* 0x000000ff18197812 */ /* 0x010fe200078ec0ff */
[----:B------:R-:W2:Y:S01]  /*163f0*/  SHFL.DOWN PT, R23, R8, R3, 0x1f ;  /* 0x08001f0308177589 */ /* 0x000ea200000e0000 */
[----:B------:R-:W-:Y:S02]  /*16400*/  LOP3.LUT R4, R27, 0xff, RZ, 0xc0, !PT ;  /* 0x000000ff1b047812 */ /* 0x000fe400078ec0ff */
[----:B------:R-:W-:Y:S01]  /*16410*/  ISETP.NE.AND P4, PT, R22, R25, PT ;  /* 0x000000191600720c */ /* 0x000fe20003f85270 */
[----:B------:R3:W4:Y:S01]  /*16420*/  SHFL.DOWN PT, R12, R21, R3, 0x1f ;  /* 0x08001f03150c7589 */ /* 0x00072200000e0000 */
[----:B-1----:R-:W-:-:S02]  /*16430*/  LOP3.LUT R25, R28, 0xff, RZ, 0xc0, !PT ;  /* 0x000000ff1c197812 */ /* 0x002fc400078ec0ff */
[----:B------:R-:W-:Y:S02]  /*16440*/  PRMT R22, R6, 0x8880, RZ ;  /* 0x0000888006167816 */ /* 0x000fe400000000ff */
[----:B------:R-:W-:Y:S02]  /*16450*/  ISETP.NE.AND P3, PT, R4, R25, PT ;  /* 0x000000190400720c */ /* 0x000fe40003f65270 */
[----:B------:R-:W-:Y:S02]  /*16460*/  ISETP.GT.AND P2, PT, R33, R22, PT ;  /* 0x000000162100720c */ /* 0x000fe40003f44270 */
[----:B------:R-:W-:Y:S01]  /*16470*/  SEL R4, RZ, 0xffffffff, !P0 ;  /* 0xffffffffff047807 */ /* 0x000fe20004000000 */
[----:B---3--:R-:W-:Y:S01]  /*16480*/  IMAD.SHL.U32 R3, R3, 0x2, RZ ;  /* 0x0000000203037824 */ /* 0x008fe200078e00ff */
[----:B------:R-:W-:Y:S02]  /*16490*/  PRMT R32, R14, 0x8880, RZ ;  /* 0x000088800e207816 */ /* 0x000fe400000000ff */
[----:B------:R-:W-:-:S02]  /*164a0*/  @P1 SEL R4, RZ, 0xffffffff, P2 ;  /* 0xffffffffff041807 */ /* 0x000fc40001000000 */
[----:B------:R-:W-:Y:S02]  /*164b0*/  ISETP.GT.AND P5, PT, R35, R32, PT ;  /* 0x000000202300720c */ /* 0x000fe40003fa4270 */
[----:B0-----:R-:W-:Y:S02]  /*164c0*/  ISETP.GE.U32.AND P0, PT, R20, R5, PT ;  /* 0x000000051400720c */ /* 0x001fe40003f06070 */
[----:B------:R-:W-:Y:S02]  /*164d0*/  PRMT R32, R13, 0x8880, RZ ;  /* 0x000088800d207816 */ /* 0x000fe400000000ff */
[----:B--2---:R-:W-:Y:S02]  /*164e0*/  ISETP.GE.U32.AND P2, PT, R8, R23, PT ;  /* 0x000000170800720c */ /* 0x004fe40003f46070 */
[----:B------:R-:W-:Y:S02]  /*164f0*/  PRMT R25, R24, 0x8880, RZ ;  /* 0x0000888018197816 */ /* 0x000fe400000000ff */
[----:B----4-:R-:W-:-:S02]  /*16500*/  ISETP.GE.AND.EX P0, PT, R21, R12, PT, P0 ;  /* 0x0000000c1500720c */ /* 0x010fc40003f06300 */
[----:B------:R-:W-:Y:S02]  /*16510*/  ISETP.GE.AND.EX P2, PT, R9, R26, PT, P2 ;  /* 0x0000001a0900720c */ /* 0x000fe40003f46320 */
[----:B------:R-:W-:Y:S02]  /*16520*/  SEL R22, RZ, 0xffffffff, !P0 ;  /* 0xffffffffff167807 */ /* 0x000fe40004000000 */
[----:B------:R-:W-:Y:S02]  /*16530*/  ISETP.GT.AND P0, PT, R32, R25, PT ;  /* 0x000000192000720c */ /* 0x000fe40003f04270 */
[----:B------:R-:W-:Y:S02]  /*16540*/  LOP3.LUT R4, R4, 0x1, RZ, 0xc0, !PT ;  /* 0x0000000104047812 */ /* 0x000fe400078ec0ff */
[----:B------:R-:W-:Y:S02]  /*16550*/  SEL R25, RZ, 0xffffffff, !P2 ;  /* 0xffffffffff197807 */ /* 0x000fe40005000000 */
[----:B------:R-:W-:-:S02]  /*16560*/  ISETP.GE.U32.AND P1, PT, R16, R31, PT ;  /* 0x0000001f1000720c */ /* 0x000fc40003f26070 */
[----:B------:R-:W-:Y:S02]  /*16570*/  @P4 SEL R25, RZ, 0xffffffff, P0 ;  /* 0xffffffffff194807 */ /* 0x000fe40000000000 */
[----:B------:R-:W-:Y:S02]  /*16580*/  PRMT R33, R28, 0x8880, RZ ;  /* 0x000088801c217816 */ /* 0x000fe400000000ff */
[----:B------:R-:W-:Y:S02]  /*16590*/  ISETP.NE.U32.AND P0, PT, R4, 0x1, PT ;  /* 0x000000010400780c */ /* 0x000fe40003f05070 */
[----:B------:R-:W-:Y:S02]  /*165a0*/  ISETP.GE.AND.EX P1, PT, R29, R30, PT, P1 ;  /* 0x0000001e1d00720c */ /* 0x000fe40003f26310 */
        /* <DEDUP_REMOVED lines=24> */
.L_x_3504:
        /* <DEDUP_REMOVED lines=15> */
[----:B-1----:R-:W-:-:S04]  /*16820*/  IMAD.MOV R3, RZ, RZ, -R5 ;  /* 0x000000ffff037224 */ /* 0x002fc800078e0a05 */
[----:B------:R-:W-:-:S04]  /*16830*/  IMAD R3, R3, UR6, R19 ;  /* 0x0000000603037c24 */ /* 0x000fc8000f8e0213 */
[----:B----4-:R-:W-:Y:S01]  /*16840*/  IMAD R23, R3, UR4, RZ ;  /* 0x0000000403177c24 */ /* 0x010fe2000f8e02ff */
        /* <DEDUP_REMOVED lines=263> */
.L_x_3510:
        /* <DEDUP_REMOVED lines=276> */
.L_x_3511:
        /* <DEDUP_REMOVED lines=21> */
[----:B-1----:R-:W-:-:S04]  /*18b50*/  IMAD.MOV R3, RZ, RZ, -R5 ;  /* 0x000000ffff037224 */ /* 0x002fc800078e0a05 */
[----:B---3--:R-:W-:-:S04]  /*18b60*/  IMAD R15, R3, UR6, R15 ;  /* 0x00000006030f7c24 */ /* 0x008fc8000f8e020f */
[----:B----4-:R-:W-:Y:S01]  /*18b70*/  IMAD R26, R15, UR7, R26 ;  /* 0x000000070f1a7c24 */ /* 0x010fe2000f8e021a */
        /* <DEDUP_REMOVED lines=252> */
.L_x_3512:
        /* <DEDUP_REMOVED lines=276> */
.L_x_3513:
[----:B------:R-:W2:Y:S01]  /*1ac80*/  LDCU.64 UR4, c[0x0][0x780] ;  /* 0x0000f000ff0477ac */ /* 0x000ea20008000a00 */
[----:B------:R-:W-:Y:S02]  /*1ac90*/  PLOP3.LUT P0, PT, PT, PT, PT, 0x80, 0x8 ;  /* 0x000000000008781c */ /* 0x000fe40003f0f070 */
[----:B------:R-:W-:Y:S01]  /*1aca0*/  CS2R R4, SRZ ;  /* 0x0000000000047805 */ /* 0x000fe2000001ff00 */
[----:B--2---:R-:W-:-:S04]  /*1acb0*/  UISETP.NE.U32.AND UP0, UPT, UR4, URZ, UPT ;  /* 0x000000ff0400728c */ /* 0x004fc8000bf05070 */
[----:B------:R-:W-:-:S09]  /*1acc0*/  UISETP.NE.AND.EX UP0, UPT, UR5, URZ, UPT, UP0 ;  /* 0x000000ff0500728c */ /* 0x000fd2000bf05300 */
[----:B------:R-:W-:Y:S05]  /*1acd0*/  BRA.U !UP0, `(.L_x_3514) ;  /* 0x0000000508407547 */ /* 0x000fea000b800000 */
[----:B------:R-:W-:Y:S01]  /*1ace0*/  BSSY.RECONVERGENT B0, `(.L_x_3515) ;  /* 0x0000018000007945 */ /* 0x000fe20003800200 */
[----:B------:R-:W-:Y:S02]  /*1acf0*/  IMAD.MOV.U32 R14, RZ, RZ, 0x8 ;  /* 0x00000008ff0e7424 */ /* 0x000fe400078e00ff */
[----:B-1----:R-:W-:-:S07]  /*1ad00*/  IMAD.MOV.U32 R3, RZ, RZ, 0x10 ;  /* 0x00000010ff037424 */ /* 0x002fce00078e00ff */
.L_x_3516:
[----:B------:R-:W1:Y:S08]  /*1ad10*/  I2F.U32.RP R10, R3 ;  /* 0x00000003000a7306 */ /* 0x000e700000209000 */
[----:B-1----:R-:W1:Y:S02]  /*1ad20*/  MUFU.RCP R10, R10 ;  /* 0x0000000a000a7308 */ /* 0x002e640000001000 */
[----:B-1----:R-:W-:-:S06]  /*1ad30*/  VIADD R4, R10, 0xffffffe ;  /* 0x0ffffffe0a047836 */ /* 0x002fcc0000000000 */
[----:B------:R1:W2:Y:S02]  /*1ad40*/  F2I.FTZ.U32.TRUNC.NTZ R5, R4 ;  /* 0x0000000400057305 */ /* 0x0002a4000021f000 */
[----:B-1----:R-:W-:Y:S02]  /*1ad50*/  IMAD.MOV.U32 R4, RZ, RZ, RZ ;  /* 0x000000ffff047224 */ /* 0x002fe400078e00ff */
[----:B--2---:R-:W-:-:S04]  /*1ad60*/  IMAD.MOV R12, RZ, RZ, -R5 ;  /* 0x000000ffff0c7224 */ /* 0x004fc800078e0a05 */
[----:B------:R-:W-:-:S04]  /*1ad70*/  IMAD R15, R12, R3, RZ ;  /* 0x000000030c0f7224 */ /* 0x000fc800078e02ff */
[----:B------:R-:W-:Y:S01]  /*1ad80*/  IMAD.HI.U32 R5, R5, R15, R4 ;  /* 0x0000000f05057227 */ /* 0x000fe200078e0004 */
[----:B------:R-:W-:-:S05]  /*1ad90*/  LOP3.LUT R15, RZ, R3, RZ, 0x33, !PT ;  /* 0x00000003ff0f7212 */ /* 0x000fca00078e33ff */
        /* <DEDUP_REMOVED lines=13> */
.L_x_3515:
        /* <DEDUP_REMOVED lines=26> */
[----:B-1----:R-:W-:-:S06]  /*1b010*/  VIADD R14, R3, 0xffffffe ;  /* 0x0ffffffe030e7836 */ /* 0x002fcc0000000000 */
[----:B------:R1:W2:Y:S02]  /*1b020*/  F2I.FTZ.U32.TRUNC.NTZ R15, R14 ;  /* 0x0000000e000f7305 */ /* 0x0002a4000021f000 */
[----:B-1----:R-:W-:Y:S02]  /*1b030*/  IMAD.MOV.U32 R14, RZ, RZ, RZ ;  /* 0x000000ffff0e7224 */ /* 0x002fe400078e00ff */
[----:B--2---:R-:W-:-:S04]  /*1b040*/  IMAD R5, R5, R15, RZ ;  /* 0x0000000f05057224 */ /* 0x004fc800078e02ff */
[----:B------:R-:W-:-:S06]  /*1b050*/  IMAD.HI.U32 R15, R15, R5, R14 ;  /* 0x000000050f0f7227 */ /* 0x000fcc00078e000e */
[----:B------:R-:W-:-:S04]  /*1b060*/  IMAD.HI.U32 R15, R15, R4, RZ ;  /* 0x000000040f0f7227 */ /* 0x000fc800078e00ff */
[----:B------:R-:W-:-:S04]  /*1b070*/  IMAD.MOV R5, RZ, RZ, -R15 ;  /* 0x000000ffff057224 */ /* 0x000fc800078e0a0f */
[----:B------:R-:W-:Y:S02]  /*1b080*/  IMAD R4, R41, R5, R4 ;  /* 0x0000000529047224 */ /* 0x000fe400078e0204 */
[----:B------:R-:W-:-:S03]  /*1b090*/  IMAD.MOV.U32 R5, RZ, RZ, RZ ;  /* 0x000000ffff057224 */ /* 0x000fc600078e00ff */
        /* <DEDUP_REMOVED lines=8> */
.L_x_3518:
[----:B------:R-:W-:-:S07]  /*1b120*/  MOV R12, 0x1b140 ;  /* 0x0001b140000c7802 */ /* 0x000fce0000000f00 */
[----:B0-----:R-:W-:Y:S05]  /*1b130*/  CALL.REL.NOINC `($__internal_17_$__cuda_sm20_div_u64) ;  /* 0x0000009c00087944 */ /* 0x001fea0003c00000 */
[----:B------:R-:W-:Y:S02]  /*1b140*/  IMAD.MOV.U32 R4, RZ, RZ, R3 ;  /* 0x000000ffff047224 */ /* 0x000fe400078e0003 */
[----:B------:R-:W-:-:S07]  /*1b150*/  IMAD.MOV.U32 R5, RZ, RZ, R10 ;  /* 0x000000ffff057224 */ /* 0x000fce00078e000a */
.L_x_3519:
[----:B------:R-:W-:Y:S05]  /*1b160*/  BSYNC.RECONVERGENT B0 ;  /* 0x0000000000007941 */ /* 0x000fea0003800200 */
.L_x_3517:
[----:B------:R-:W1:Y:S02]  /*1b170*/  LDCU.64 UR4, c[0x0][0x780] ;  /* 0x0000f000ff0477ac */ /* 0x000e640008000a00 */
[----:B-1----:R-:W-:Y:S02]  /*1b180*/  UISETP.NE.U32.AND UP0, UPT, UR4, URZ, UPT ;  /* 0x000000ff0400728c */ /* 0x002fe4000bf05070 */
[----:B------:R-:W-:Y:S02]  /*1b190*/  IADD3 R4, P1, PT, R4, UR4, RZ ;  /* 0x0000000404047c10 */ /* 0x000fe4000ff3e0ff */
[----:B------:R-:W-:Y:S02]  /*1b1a0*/  UISETP.NE.AND.EX UP0, UPT, UR5, URZ, UPT, UP0 ;  /* 0x000000ff0500728c */ /* 0x000fe4000bf05300 */
[----:B------:R-:W-:-:S04]  /*1b1b0*/  IADD3.X R5, PT, PT, R5, UR5, RZ, P1, !PT ;  /* 0x0000000505057c10 */ /* 0x000fc80008ffe4ff */
[----:B------:R-:W-:-:S04]  /*1b1c0*/  PLOP3.LUT P0, PT, PT, PT, UP0, 0x80, 0x8 ;  /* 0x000000000008781c */ /* 0x000fc80003f0f008 */
[----:B------:R-:W-:-:S13]  /*1b1d0*/  PLOP3.LUT P0, PT, P0, PT, PT, 0x8, 0x80 ;  /* 0x000000000080781c */ /* 0x000fda000070e170 */
.L_x_3514:
[----:B------:R-:W2:Y:S02]  /*1b1e0*/  LDCU UR4, c[0x0][0x3b8] ;  /* 0x00007700ff0477ac */ /* 0x000ea40008000800 */
[----:B--2---:R-:W-:-:S09]  /*1b1f0*/  UISETP.NE.AND UP0, UPT, UR4, URZ, UPT ;  /* 0x000000ff0400728c */ /* 0x004fd2000bf05270 */
[----:B------:R-:W-:Y:S05]  /*1b200*/  BRA.U !UP0, `(.L_x_3520) ;  /* 0x0000008108b87547 */ /* 0x000fea000b800000 */
[----:B-1----:R-:W1:Y:S01]  /*1b210*/  S2R R3, SR_CTAID.X ;  /* 0x0000000000037919 */ /* 0x002e620000002500 */
        /* <DEDUP_REMOVED lines=284> */
.L_x_3521:
        /* <DEDUP_REMOVED lines=276> */
.L_x_3522:
[----:B------:R-:W-:Y:S01]  /*1d520*/  IMAD.MOV.U32 R25, RZ, RZ, RZ ;  /* 0x000000ffff197224 */ /* 0x000fe200078e00ff */
[----:B------:R-:W-:Y:S06]  /*1d530*/  BRA.U !UP0, `(.L_x_3523) ;  /* 0x0000001108487547 */ /* 0x000fec000b800000 */
[----:B------:R-:W1:Y:S01]  /*1d540*/  LDCU.64 UR6, c[0x0][0x570] ;  /* 0x0000ae00ff0677ac */ /* 0x000e620008000a00 */
[----:B------:R-:W-:Y:S01]  /*1d550*/  VIADD R19, R15, 0x2 ;  /* 0x000000020f137836 */ /* 0x000fe20000000000 */
        /* <DEDUP_REMOVED lines=272> */
.L_x_3523:
        /* <DEDUP_REMOVED lines=276> */
.L_x_3524:
        /* <DEDUP_REMOVED lines=17> */
[----:B0-----:R-:W-:Y:S01]  /*1f8b0*/  IMAD.MOV.U32 R28, RZ, RZ, R16 ;  /* 0x000000ffff1c7224 */ /* 0x001fe200078e0010 */
[----:B------:R-:W0:Y:S01]  /*1f8c0*/  LDCU UR5, c[0x0][0x360] ;  /* 0x00006c00ff0577ac */ /* 0x000e220008000800 */
[----:B-1----:R-:W-:-:S10]  /*1f8d0*/  IMAD R0, R3, UR4, R0 ;  /* 0x0000000403007c24 */ /* 0x002fd4000f8e0200 */
[----:B0-----:R-:W-:Y:S01]  /*1f8e0*/  @!P1 IMAD R0, R0, UR5, R17 ;  /* 0x0000000500009c24 */ /* 0x001fe2000f8e0211 */
[----:B------:R-:W-:-:S03]  /*1f8f0*/  PLOP3.LUT P1, PT, PT, PT, PT, 0x80, 0x8 ;  /* 0x000000000008781c */ /* 0x000fc60003f2f070 */
[----:B--2---:R-:W-:-:S05]  /*1f900*/  IMAD.WIDE.U32 R14, R0, 0x40, R14 ;  /* 0x00000040000e7825 */ /* 0x004fca00078e000e */
[----:B------:R1:W-:Y:S04]  /*1f910*/  STG.E.64 desc[UR36][R14.64+0x8], R38 ;  /* 0x000008260e007986 */ /* 0x0003e8000c101b24 */
[----:B------:R1:W-:Y:S04]  /*1f920*/  STG.E.64 desc[UR36][R14.64+0x18], R20 ;  /* 0x000018140e007986 */ /* 0x0003e8000c101b24 */
[----:B------:R1:W-:Y:S04]  /*1f930*/  STG.E.64 desc[UR36][R14.64+0x28], R8 ;  /* 0x000028080e007986 */ /* 0x0003e8000c101b24 */
[----:B------:R1:W-:Y:S04]  /*1f940*/  STG.E.64 desc[UR36][R14.64+0x38], R28 ;  /* 0x0000381c0e007986 */ /* 0x0003e8000c101b24 */
[----:B------:R1:W-:Y:S04]  /*1f950*/  STG.E.U8 desc[UR36][R14.64], R7 ;  /* 0x000000070e007986 */ /* 0x0003e8000c101124 */
[----:B------:R1:W-:Y:S04]  /*1f960*/  STG.E.U8 desc[UR36][R14.64+0x10], R11 ;  /* 0x0000100b0e007986 */ /* 0x0003e8000c101124 */
[----:B------:R1:W-:Y:S04]  /*1f970*/  STG.E.U8 desc[UR36][R14.64+0x20], R13 ;  /* 0x0000200d0e007986 */ /* 0x0003e8000c101124 */
[----:B------:R1:W-:Y:S02]  /*1f980*/  STG.E.U8 desc[UR36][R14.64+0x30], R27 ;  /* 0x0000301b0e007986 */ /* 0x0003e4000c101124 */
.L_x_3526:
[----:B------:R-:W-:Y:S05]  /*1f990*/  BSYNC.RECONVERGENT B0 ;  /* 0x0000000000007941 */ /* 0x000fea0003800200 */
.L_x_3525:
        /* <DEDUP_REMOVED lines=14> */
[----:B01----:R-:W0:Y:S01]  /*1fa80*/  S2R R11, SR_LANEID ;  /* 0x00000000000b7919 */ /* 0x003e220000000000 */
        /* <DEDUP_REMOVED lines=20> */
.L_x_3528:
[----:B------:R-:W-:Y:S05]  /*1fbd0*/  BSYNC.RECONVERGENT B0 ;  /* 0x0000000000007941 */ /* 0x000fea0003800200 */
.L_x_3527:
        /* <DEDUP_REMOVED lines=26> */
[C---:B------:R-:W-:Y:S01]  /*1fd80*/  PRMT R13, R27.reuse, 0x7610, R13 ;  /* 0x000076101b0d7816 */ /* 0x040fe2000000000d */
[----:B------:R-:W-:Y:S01]  /*1fd90*/  IMAD.U32 R0, RZ, RZ, UR10 ;  /* 0x0000000aff007e24 */ /* 0x000fe2000f8e00ff */
[C---:B------:R-:W-:Y:S01]  /*1fda0*/  PRMT R15, R27.reuse, 0x7610, R15 ;  /* 0x000076101b0f7816 */ /* 0x040fe2000000000f */
[----:B------:R-:W1:Y:S01]  /*1fdb0*/  LDCU UR8, c[0x0][0x3ac] ;  /* 0x00007580ff0877ac */ /* 0x000e620008000800 */
[----:B------:R-:W-:Y:S01]  /*1fdc0*/  IMAD.U32 R9, RZ, RZ, UR11 ;  /* 0x0000000bff097e24 */ /* 0x000fe2000f8e00ff */
[----:B------:R-:W-:Y:S01]  /*1fdd0*/  PRMT R21, R27, 0x7610, R21 ;  /* 0x000076101b157816 */ /* 0x000fe20000000015 */
[----:B------:R-:W-:Y:S02]  /*1fde0*/  IMAD.U32 R18, RZ, RZ, UR10 ;  /* 0x0000000aff127e24 */ /* 0x000fe4000f8e00ff */
[----:B------:R-:W-:Y:S02]  /*1fdf0*/  IMAD.U32 R19, RZ, RZ, UR11 ;  /* 0x0000000bff137e24 */ /* 0x000fe4000f8e00ff */
[----:B------:R-:W-:-:S02]  /*1fe00*/  IMAD.U32 R6, RZ, RZ, UR10 ;  /* 0x0000000aff067e24 */ /* 0x000fc4000f8e00ff */
[----:B------:R-:W-:Y:S02]  /*1fe10*/  IMAD.U32 R7, RZ, RZ, UR11 ;  /* 0x0000000bff077e24 */ /* 0x000fe4000f8e00ff */
[----:B0-----:R-:W-:-:S05]  /*1fe20*/  IMAD R8, R2, UR5, R17 ;  /* 0x0000000502087c24 */ /* 0x001fca000f8e0211 */
[----:B-1----:R-:W-:-:S13]  /*1fe30*/  ISETP.GE.U32.AND P2, PT, R8, UR8, PT ;  /* 0x0000000808007c0c */ /* 0x002fda000bf46070 */
[----:B------:R-:W-:Y:S05]  /*1fe40*/  @P2 BRA `(.L_x_3531) ;  /* 0x0000000800e02947 */ /* 0x000fea0003800000 */
[----:B------:R-:W0:Y:S01]  /*1fe50*/  LDCU UR7, c[0x0][0x374] ;  /* 0x00006e80ff0777ac */ /* 0x000e220008000800 */
[----:B------:R-:W1:Y:S01]  /*1fe60*/  LDC R41, c[0x0][0x364] ;  /* 0x0000d900ff297b82 */ /* 0x000e620000000800 */
[----:B------:R-:W-:Y:S01]  /*1fe70*/  BSSY.RECONVERGENT B1, `(.L_x_3532) ;  /* 0x0000053000017945 */ /* 0x000fe20003800200 */
[C---:B------:R-:W-:Y:S01]  /*1fe80*/  PRMT R13, R27.reuse, 0x7610, R13 ;  /* 0x000076101b0d7816 */ /* 0x040fe2000000000d */
[----:B------:R-:W-:Y:S01]  /*1fe90*/  IMAD.U32 R0, RZ, RZ, UR10 ;  /* 0x0000000aff007e24 */ /* 0x000fe2000f8e00ff */
[C---:B------:R-:W-:Y:S01]  /*1fea0*/  PRMT R15, R27.reuse, 0x7610, R15 ;  /* 0x000076101b0f7816 */ /* 0x040fe2000000000f */
[----:B------:R-:W-:Y:S01]  /*1feb0*/  IMAD.U32 R9, RZ, RZ, UR11 ;  /* 0x0000000bff097e24 */ /* 0x000fe2000f8e00ff */
[----:B------:R-:W-:Y:S01]  /*1fec0*/  PRMT R21, R27, 0x7610, R21 ;  /* 0x000076101b157816 */ /* 0x000fe20000000015 */
[----:B------:R-:W-:Y:S01]  /*1fed0*/  IMAD.U32 R18, RZ, RZ, UR10 ;  /* 0x0000000aff127e24 */ /* 0x000fe2000f8e00ff */
[----:B------:R-:W2:Y:S01]  /*1fee0*/  LDC.64 R28, c[0x0][0x788] ;  /* 0x0001e200ff1c7b82 */ /* 0x000ea20000000a00 */
[----:B------:R-:W-:-:S02]  /*1fef0*/  IMAD.U32 R19, RZ, RZ, UR11 ;  /* 0x0000000bff137e24 */ /* 0x000fc4000f8e00ff */
[----:B------:R-:W-:Y:S02]  /*1ff00*/  IMAD.U32 R6, RZ, RZ, UR10 ;  /* 0x0000000aff067e24 */ /* 0x000fe4000f8e00ff */
[----:B------:R-:W-:Y:S02]  /*1ff10*/  IMAD.U32 R7, RZ, RZ, UR11 ;  /* 0x0000000bff077e24 */ /* 0x000fe4000f8e00ff */
[----:B0-----:R-:W-:Y:S02]  /*1ff20*/  IMAD R3, R3, UR7, RZ ;  /* 0x0000000703037c24 */ /* 0x001fe4000f8e02ff */
[----:B-1----:R-:W-:-:S07]  /*1ff30*/  IMAD R41, R41, UR5, RZ ;  /* 0x0000000529297c24 */ /* 0x002fce000f8e02ff */
.L_x_3533:
[----:B------:R-:W-:-:S04]  /*1ff40*/  IMAD.IADD R31, R3, 0x1, R8 ;  /* 0x00000001031f7824 */ /* 0x000fc800078e0208 */
[----:B--2---:R-:W-:-:S05]  /*1ff50*/  IMAD.WIDE.U32 R30, R31, 0x40, R28 ;  /* 0x000000401f1e7825 */ /* 0x004fca00078e001c */
[----:B------:R-:W2:Y:S04]  /*1ff60*/  LDG.E.S8 R10, desc[UR36][R30.64] ;  /* 0x000000241e0a7981 */ /* 0x000ea8000c1e1300 */
[----:B------:R-:W3:Y:S04]  /*1ff70*/  LDG.E.S8 R14, desc[UR36][R30.64+0x10] ;  /* 0x000010241e0e7981 */ /* 0x000ee8000c1e1300 */
[----:B------:R-:W4:Y:S04]  /*1ff80*/  LDG.E.64 R32, desc[UR36][R30.64+0x8] ;  /* 0x000008241e207981 */ /* 0x000f28000c1e1b00 */
[----:B------:R-:W5:Y:S04]  /*1ff90*/  LDG.E.S8 R22, desc[UR36][R30.64+0x20] ;  /* 0x000020241e167981 */ /* 0x000f68000c1e1300 */
[----:B------:R-:W5:Y:S04]  /*1ffa0*/  LDG.E.64 R34, desc[UR36][R30.64+0x18] ;  /* 0x000018241e227981 */ /* 0x000f68000c1e1b00 */
[----:B------:R-:W5:Y:S04]  /*1ffb0*/  LDG.E.S8 R40, desc[UR36][R30.64+0x30] ;  /* 0x000030241e287981 */ /* 0x000f68000c1e1300 */
[----:B------:R-:W5:Y:S04]  /*1ffc0*/  LDG.E.64 R36, desc[UR36][R30.64+0x28] ;  /* 0x000028241e247981 */ /* 0x000f68000c1e1b00 */
[----:B------:R0:W5:Y:S01]  /*1ffd0*/  LDG.E.64 R38, desc[UR36][R30.64+0x38] ;  /* 0x000038241e267981 */ /* 0x000162000c1e1b00 */
[----:B------:R-:W-:-:S02]  /*1ffe0*/  PRMT R43, R27, 0x8880, RZ ;  /* 0x000088801b2b7816 */ /* 0x000fc400000000ff */
[----:B------:R-:W-:Y:S02]  /*1fff0*/  PRMT R42, R15, 0x8880, RZ ;  /* 0x000088800f2a7816 */ /* 0x000fe400000000ff */
[C---:B------:R-:W-:Y:S02]  /*20000*/  PRMT R47, R13.reuse, 0x8880, RZ ;  /* 0x000088800d2f7816 */ /* 0x040fe400000000ff */
[----:B------:R-:W-:Y:S01]  /*20010*/  LOP3.LUT R45, R13, 0xff, RZ, 0xc0, !PT ;  /* 0x000000ff0d2d7812 */ /* 0x000fe200078ec0ff */
[----:B0-----:R-:W-:Y:S02]  /*20020*/  IMAD.MOV.U32 R31, RZ, RZ, R42 ;  /* 0x000000ffff1f7224 */ /* 0x001fe400078e002a */
[----:B------:R-:W-:Y:S01]  /*20030*/  IMAD.IADD R8, R41, 0x1, R8 ;  /* 0x0000000129087824 */ /* 0x000fe200078e0208 */
[----:B--2---:R-:W-:Y:S02]  /*20040*/  ISETP.GT.AND P4, PT, R43, R10, PT ;  /* 0x0000000a2b00720c */ /* 0x004fe40003f84270 */
[----:B------:R-:W-:-:S02]  /*20050*/  LOP3.LUT R43, R27, 0xff, RZ, 0xc0, !PT ;  /* 0x000000ff1b2b7812 */ /* 0x000fc400078ec0ff */
[----:B------:R-:W-:Y:S02]  /*20060*/  LOP3.LUT R12, R10, 0xff, RZ, 0xc0, !PT ;  /* 0x000000ff0a0c7812 */ /* 0x000fe400078ec0ff */
[----:B---3--:R-:W-:Y:S02]  /*20070*/  LOP3.LUT R20, R14, 0xff, RZ, 0xc0, !PT ;  /* 0x000000ff0e147812 */ /* 0x008fe400078ec0ff */
[----:B------:R-:W-:Y:S02]  /*20080*/  ISETP.NE.AND P5, PT, R43, R12, PT ;  /* 0x0000000c2b00720c */ /* 0x000fe40003fa5270 */
[----:B------:R-:W-:Y:S02]  /*20090*/  SEL R30, RZ, 0xffffffff, P4 ;  /* 0xffffffffff1e7807 */ /* 0x000fe40002000000 */
[----:B------:R-:W-:Y:S02]  /*200a0*/  ISETP.GT.AND P2, PT, R47, R14, PT ;  /* 0x0000000e2f00720c */ /* 0x000fe40003f44270 */
[----:B------:R-:W-:-:S02]  /*200b0*/  ISETP.NE.AND P6, PT, R45, R20, PT ;  /* 0x000000142d00720c */ /* 0x000fc40003fc5270 */
[----:B----4-:R-:W-:Y:S02]  /*200c0*/  ISETP.GE.U32.AND P4, PT, R16, R32, PT ;  /* 0x000000201000720c */ /* 0x010fe40003f86070 */
[----:B-----5:R-:W-:Y:S02]  /*200d0*/  ISETP.GT.AND P3, PT, R31, R22, PT ;  /* 0x000000161f00720c */ /* 0x020fe40003f64270 */
[----:B------:R-:W-:Y:S02]  /*200e0*/  SEL R31, RZ, 0xffffffff, P2 ;  /* 0xffffffffff1f7807 */ /* 0x000fe40001000000 */
[----:B------:R-:W-:Y:S02]  /*200f0*/  ISETP.GE.AND.EX P4, PT, R11, R33, PT, P4 ;  /* 0x000000210b00720c */ /* 0x000fe40003f86340 */
[----:B------:R-:W-:Y:S02]  /*20100*/  LOP3.LUT R43, R15, 0xff, RZ, 0xc0, !PT ;  /* 0x000000ff0f2b7812 */ /* 0x000fe400078ec0ff */
[----:B------:R-:W-:-:S02]  /*20110*/  ISETP.GE.U32.AND P2, PT, R0, R34, PT ;  /* 0x000000220000720c */ /* 0x000fc40003f46070 */
[----:B------:R-:W-:Y:S02]  /*20120*/  LOP3.LUT R12, R22, 0xff, RZ, 0xc0, !PT ;  /* 0x000000ff160c7812 */ /* 0x000fe400078ec0ff */
[----:B------:R-:W-:Y:S02]  /*20130*/  @!P5 SEL R30, RZ, 0xffffffff, !P4 ;  /* 0xffffffffff1ed807 */ /* 0x000fe40006000000 */
[----:B------:R-:W-:Y:S02]  /*20140*/  ISETP.GE.AND.EX P2, PT, R9, R35, PT, P2 ;  /* 0x000000230900720c */ /* 0x000fe40003f46320 */
[----:B------:R-:W-:Y:S02]  /*20150*/  ISETP.NE.AND P4, PT, R43, R12, PT ;  /* 0x0000000c2b00720c */ /* 0x000fe40003f85270 */
[----:B------:R-:W-:Y:S02]  /*20160*/  LOP3.LUT R45, R21, 0xff, RZ, 0xc0, !PT ;  /* 0x000000ff152d7812 */ /* 0x000fe400078ec0ff */
[----:B------:R-:W-:-:S02]  /*20170*/  LOP3.LUT R20, R40, 0xff, RZ, 0xc0, !PT ;  /* 0x000000ff28147812 */ /* 0x000fc400078ec0ff */
[----:B------:R-:W-:Y:S02]  /*20180*/  @!P6 SEL R31, RZ, 0xffffffff, !P2 ;  /* 0xffffffffff1fe807 */ /* 0x000fe40005000000 */
[----:B------:R-:W-:Y:S02]  /*20190*/  ISETP.GE.U32.AND P2, PT, R18, R36, PT ;  /* 0x000000241200720c */ /* 0x000fe40003f46070 */
[----:B------:R-:W-:Y:S02]  /*201a0*/  ISETP.NE.AND P6, PT, R45, R20, PT ;  /* 0x000000142d00720c */ /* 0x000fe40003fc5270 */
[----:B------:R-:W-:Y:S02]  /*201b0*/  ISETP.GE.AND.EX P2, PT, R19, R37, PT, P2 ;  /* 0x000000251300720c */ /* 0x000fe40003f46320 */
[----:B------:R-:W-:Y:S02]  /*201c0*/  PRMT R47, R21, 0x8880, RZ ;  /* 0x00008880152f7816 */ /* 0x000fe400000000ff */
[----:B------:R-:W-:-:S02]  /*201d0*/  SEL R12, RZ, 0xffffffff, P3 ;  /* 0xffffffffff0c7807 */ /* 0x000fc40001800000 */
[----:B------:R-:W-:Y:S02]  /*201e0*/  ISETP.GE.U32.AND P3, PT, R6, R38, PT ;  /* 0x000000260600720c */ /* 0x000fe40003f66070 */
[----:B------:R-:W-:Y:S02]  /*201f0*/  @!P4 SEL R12, RZ, 0xffffffff, !P2 ;  /* 0xffffffffff0cc807 */ /* 0x000fe40005000000 */
[----:B------:R-:W-:Y:S02]  /*20200*/  ISETP.GT.AND P5, PT, R47, R40, PT ;  /* 0x000000282f00720c */ /* 0x000fe40003fa4270 */
[----:B------:R-:W-:Y:S02]  /*20210*/  ISETP.GE.AND.EX P3, PT, R7, R39, PT, P3 ;  /* 0x000000270700720c */ /* 0x000fe40003f66330 */
[----:B------:R-:W-:Y:S02]  /*20220*/  LOP3.LUT R12, R12, 0x1, RZ, 0xc0, !PT ;  /* 0x000000010c0c7812 */ /* 0x000fe400078ec0ff */
[----:B------:R-:W-:-:S02]  /*20230*/  SEL R20, RZ, 0xffffffff, P5 ;  /* 0xffffffffff147807 */ /* 0x000fc40002800000 */
[----:B------:R-:W-:Y:S02]  /*20240*/  @!P6 SEL R20, RZ, 0xffffffff, !P3 ;  /* 0xffffffffff14e807 */ /* 0x000fe40005800000 */
        /* <DEDUP_REMOVED lines=21> */
[----:B------:R-:W-:Y:S05]  /*203a0*/  BSYNC.RECONVERGENT B1 ;  /* 0x0000000000017941 */ /* 0x000fea0003800200 */
.L_x_3532:
[----:B------:R-:W-:Y:S05]  /*203b0*/  BRA `(.L_x_3531) ;  /* 0x0000000400847947 */ /* 0x000fea0003800000 */
.L_x_3530:
[----:B------:R-:W0:Y:S01]  /*203c0*/  LDCU UR7, c[0x0][0x3ac] ;  /* 0x00007580ff0777ac */ /* 0x000e220008000800 */
[C---:B------:R-:W-:Y:S01]  /*203d0*/  PRMT R13, R27.reuse, 0x7610, R13 ;  /* 0x000076101b0d7816 */ /* 0x040fe2000000000d */
[----:B------:R-:W-:Y:S01]  /*203e0*/  IMAD.U32 R0, RZ, RZ, UR10 ;  /* 0x0000000aff007e24 */ /* 0x000fe2000f8e00ff */
[C---:B------:R-:W-:Y:S01]  /*203f0*/  PRMT R15, R27.reuse, 0x7610, R15 ;  /* 0x000076101b0f7816 */ /* 0x040fe2000000000f */
[----:B------:R-:W-:Y:S01]  /*20400*/  IMAD.U32 R9, RZ, RZ, UR11 ;  /* 0x0000000bff097e24 */ /* 0x000fe2000f8e00ff */
[----:B------:R-:W-:Y:S01]  /*20410*/  PRMT R21, R27, 0x7610, R21 ;  /* 0x000076101b157816 */ /* 0x000fe20000000015 */
[----:B------:R-:W-:Y:S02]  /*20420*/  IMAD.U32 R18, RZ, RZ, UR10 ;  /* 0x0000000aff127e24 */ /* 0x000fe4000f8e00ff */
[----:B------:R-:W-:Y:S02]  /*20430*/  IMAD.U32 R19, RZ, RZ, UR11 ;  /* 0x0000000bff137e24 */ /* 0x000fe4000f8e00ff */
[----:B------:R-:W-:-:S02]  /*20440*/  IMAD.U32 R6, RZ, RZ, UR10 ;  /* 0x0000000aff067e24 */ /* 0x000fc4000f8e00ff */
[----:B------:R-:W-:Y:S01]  /*20450*/  IMAD.U32 R7, RZ, RZ, UR11 ;  /* 0x0000000bff077e24 */ /* 0x000fe2000f8e00ff */
[----:B0-----:R-:W-:-:S13]  /*20460*/  ISETP.GE.U32.AND P2, PT, R2, UR7, PT ;  /* 0x0000000702007c0c */ /* 0x001fda000bf46070 */
[----:B------:R-:W-:Y:S05]  /*20470*/  @P2 BRA `(.L_x_3531) ;  /* 0x0000000400542947 */ /* 0x000fea0003800000 */
[----:B------:R-:W0:Y:S01]  /*20480*/  LDCU UR5, c[0x0][0x374] ;  /* 0x00006e80ff0577ac */ /* 0x000e220008000800 */
[----:B------:R-:W1:Y:S01]  /*20490*/  LDC R41, c[0x0][0x360] ;  /* 0x0000d800ff297b82 */ /* 0x000e620000000800 */
[C---:B------:R-:W-:Y:S01]  /*204a0*/  PRMT R13, R27.reuse, 0x7610, R13 ;  /* 0x000076101b0d7816 */ /* 0x040fe2000000000d */
[----:B------:R-:W-:Y:S01]  /*204b0*/  IMAD.U32 R0, RZ, RZ, UR10 ;  /* 0x0000000aff007e24 */ /* 0x000fe2000f8e00ff */
[C---:B------:R-:W-:Y:S01]  /*204c0*/  PRMT R15, R27.reuse, 0x7610, R15 ;  /* 0x000076101b0f7816 */ /* 0x040fe2000000000f */
[----:B------:R-:W-:Y:S01]  /*204d0*/  IMAD.U32 R9, RZ, RZ, UR11 ;  /* 0x0000000bff097e24 */ /* 0x000fe2000f8e00ff */
[----:B------:R-:W-:Y:S01]  /*204e0*/  PRMT R21, R27, 0x7610, R21 ;  /* 0x000076101b157816 */ /* 0x000fe20000000015 */
[----:B------:R-:W-:Y:S02]  /*204f0*/  IMAD.U32 R18, RZ, RZ, UR10 ;  /* 0x0000000aff127e24 */ /* 0x000fe4000f8e00ff */
[----:B------:R-:W2:Y:S01]  /*20500*/  LDC.64 R28, c[0x0][0x788] ;  /* 0x0001e200ff1c7b82 */ /* 0x000ea20000000a00 */
[----:B------:R-:W-:-:S02]  /*20510*/  IMAD.U32 R19, RZ, RZ, UR11 ;  /* 0x0000000bff137e24 */ /* 0x000fc4000f8e00ff */
[----:B------:R-:W-:Y:S02]  /*20520*/  IMAD.U32 R6, RZ, RZ, UR10 ;  /* 0x0000000aff067e24 */ /* 0x000fe4000f8e00ff */
[----:B------:R-:W-:Y:S02]  /*20530*/  IMAD.U32 R7, RZ, RZ, UR11 ;  /* 0x0000000bff077e24 */ /* 0x000fe4000f8e00ff */
[----:B------:R-:W-:Y:S01]  /*20540*/  IMAD.MOV.U32 R8, RZ, RZ, R2 ;  /* 0x000000ffff087224 */ /* 0x000fe200078e0002 */
[----:B------:R-:W3:Y:S01]  /*20550*/  LDC R43, c[0x0][0x364] ;  /* 0x0000d900ff2b7b82 */ /* 0x000ee20000000800 */
[----:B0-----:R-:W-:-:S07]  /*20560*/  IMAD R3, R3, UR5, RZ ;  /* 0x0000000503037c24 */ /* 0x001fce000f8e02ff */
.L_x_3534:
[----:B------:R-:W-:-:S04]  /*20570*/  IMAD.IADD R10, R3, 0x1, R8 ;  /* 0x00000001030a7824 */ /* 0x000fc800078e0208 */
[----:B-1----:R-:W-:-:S04]  /*20580*/  IMAD R31, R10, R41, R17 ;  /* 0x000000290a1f7224 */ /* 0x002fc800078e0211 */
[----:B--2---:R-:W-:-:S05]  /*20590*/  IMAD.WIDE.U32 R30, R31, 0x40, R28 ;  /* 0x000000401f1e7825 */ /* 0x004fca00078e001c */
[----:B------:R-:W2:Y:S04]  /*205a0*/  LDG.E.S8 R10, desc[UR36][R30.64] ;  /* 0x000000241e0a7981 */ /* 0x000ea8000c1e1300 */
[----:B------:R-:W4:Y:S04]  /*205b0*/  LDG.E.S8 R14, desc[UR36][R30.64+0x10] ;  /* 0x000010241e0e7981 */ /* 0x000f28000c1e1300 */
[----:B------:R-:W5:Y:S04]  /*205c0*/  LDG.E.S8 R22, desc[UR36][R30.64+0x20] ;  /* 0x000020241e167981 */ /* 0x000f68000c1e1300 */
[----:B------:R-:W5:Y:S04]  /*205d0*/  LDG.E.64 R32, desc[UR36][R30.64+0x8] ;  /* 0x000008241e207981 */ /* 0x000f68000c1e1b00 */
[----:B------:R-:W5:Y:S04]  /*205e0*/  LDG.E.64 R34, desc[UR36][R30.64+0x18] ;  /* 0x000018241e227981 */ /* 0x000f68000c1e1b00 */
[----:B------:R-:W5:Y:S04]  /*205f0*/  LDG.E.S8 R40, desc[UR36][R30.64+0x30] ;  /* 0x000030241e287981 */ /* 0x000f68000c1e1300 */
[----:B------:R-:W5:Y:S04]  /*20600*/  LDG.E.64 R38, desc[UR36][R30.64+0x38] ;  /* 0x000038241e267981 */ /* 0x000f68000c1e1b00 */
[----:B------:R0:W5:Y:S01]  /*20610*/  LDG.E.64 R36, desc[UR36][R30.64+0x28] ;  /* 0x000028241e247981 */ /* 0x000162000c1e1b00 */
[----:B------:R-:W-:-:S02]  /*20620*/  PRMT R45, R27, 0x8880, RZ ;  /* 0x000088801b2d7816 */ /* 0x000fc400000000ff */
[C---:B------:R-:W-:Y:S02]  /*20630*/  PRMT R49, R13.reuse, 0x8880, RZ ;  /* 0x000088800d317816 */ /* 0x040fe400000000ff */
[----:B------:R-:W-:Y:S02]  /*20640*/  LOP3.LUT R47, R13, 0xff, RZ, 0xc0, !PT ;  /* 0x000000ff0d2f7812 */ /* 0x000fe400078ec0ff */
[C---:B------:R-:W-:Y:S02]  /*20650*/  LOP3.LUT R51, R15.reuse, 0xff, RZ, 0xc0, !PT ;  /* 0x000000ff0f337812 */ /* 0x040fe400078ec0ff */
[----:B0-----:R-:W-:Y:S01]  /*20660*/  PRMT R31, R15, 0x8880, RZ ;  /* 0x000088800f1f7816 */ /* 0x001fe200000000ff */
[----:B---3--:R-:W-:Y:S01]  /*20670*/  IMAD.IADD R8, R43, 0x1, R8 ;  /* 0x000000012b087824 */ /* 0x008fe200078e0208 */
[----:B--2---:R-:W-:Y:S02]  /*20680*/  ISETP.GT.AND P4, PT, R45, R10, PT ;  /* 0x0000000a2d00720c */ /* 0x004fe40003f84270 */
[----:B------:R-:W-:-:S02]  /*20690*/  LOP3.LUT R45, R27, 0xff, RZ, 0xc0, !PT ;  /* 0x000000ff1b2d7812 */ /* 0x000fc400078ec0ff */
[----:B------:R-:W-:Y:S02]  /*206a0*/  LOP3.LUT R12, R10, 0xff, RZ, 0xc0, !PT ;  /* 0x000000ff0a0c7812 */ /* 0x000fe400078ec0ff */
[----:B----4-:R-:W-:Y:S02]  /*206b0*/  LOP3.LUT R20, R14, 0xff, RZ, 0xc0, !PT ;  /* 0x000000ff0e147812 */ /* 0x010fe400078ec0ff */
[----:B-----5:R-:W-:Y:S02]  /*206c0*/  LOP3.LUT R30, R22, 0xff, RZ, 0xc0, !PT ;  /* 0x000000ff161e7812 */ /* 0x020fe400078ec0ff */
[----:B------:R-:W-:Y:S02]  /*206d0*/  ISETP.NE.AND P5, PT, R45, R12, PT ;  /* 0x0000000c2d00720c */ /* 0x000fe40003fa5270 */
[----:B------:R-:W-:Y:S02]  /*206e0*/  ISETP.GT.AND P2, PT, R49, R14, PT ;  /* 0x0000000e3100720c */ /* 0x000fe40003f44270 */
[----:B------:R-:W-:-:S02]  /*206f0*/  ISETP.NE.AND P6, PT, R47, R20, PT ;  /* 0x000000142f00720c */ /* 0x000fc40003fc5270 */
[----:B------:R-:W-:Y:S02]  /*20700*/  ISETP.NE.AND P3, PT, R51, R30, PT ;  /* 0x0000001e3300720c */ /* 0x000fe40003f65270 */
[----:B------:R-:W-:Y:S02]  /*20710*/  SEL R20, RZ, 0xffffffff, P4 ;  /* 0xffffffffff147807 */ /* 0x000fe40002000000 */
[----:B------:R-:W-:Y:S02]  /*20720*/  SEL R30, RZ, 0xffffffff, P2 ;  /* 0xffffffffff1e7807 */ /* 0x000fe40001000000 */
[----:B------:R-:W-:Y:S02]  /*20730*/  ISETP.GE.U32.AND P4, PT, R16, R32, PT ;  /* 0x000000201000720c */ /* 0x000fe40003f86070 */
[----:B------:R-:W-:Y:S02]  /*20740*/  ISETP.GE.U32.AND P2, PT, R0, R34, PT ;  /* 0x000000220000720c */ /* 0x000fe40003f46070 */
[----:B------:R-:W-:-:S02]  /*20750*/  ISETP.GE.AND.EX P4, PT, R11, R33, PT, P4 ;  /* 0x000000210b00720c */ /* 0x000fc40003f86340 */
[----:B------:R-:W-:Y:S02]  /*20760*/  ISETP.GE.AND.EX P2, PT, R9, R35, PT, P2 ;  /* 0x000000230900720c */ /* 0x000fe40003f46320 */
[----:B------:R-:W-:Y:S02]  /*20770*/  LOP3.LUT R45, R21, 0xff, RZ, 0xc0, !PT ;  /* 0x000000ff152d7812 */ /* 0x000fe400078ec0ff */
[----:B------:R-:W-:Y:S02]  /*20780*/  LOP3.LUT R12, R40, 0xff, RZ, 0xc0, !PT ;  /* 0x000000ff280c7812 */ /* 0x000fe400078ec0ff */
[----:B------:R-:W-:Y:S02]  /*20790*/  @!P5 SEL R20, RZ, 0xffffffff, !P4 ;  /* 0xffffffffff14d807 */ /* 0x000fe40006000000 */
[----:B------:R-:W-:Y:S02]  /*207a0*/  @!P6 SEL R30, RZ, 0xffffffff, !P2 ;  /* 0xffffffffff1ee807 */ /* 0x000fe40005000000 */
[----:B------:R-:W-:-:S02]  /*207b0*/  ISETP.GT.AND P4, PT, R31, R22, PT ;  /* 0x000000161f00720c */ /* 0x000fc40003f84270 */
[----:B------:R-:W-:Y:S02]  /*207c0*/  ISETP.NE.AND P6, PT, R45, R12, PT ;  /* 0x0000000c2d00720c */ /* 0x000fe40003fc5270 */
[----:B------:R-:W-:Y:S02]  /*207d0*/  PRMT R47, R21, 0x8880, RZ ;  /* 0x00008880152f7816 */ /* 0x000fe400000000ff */
[----:B------:R-:W-:Y:S02]  /*207e0*/  SEL R12, RZ, 0xffffffff, P4 ;  /* 0xffffffffff0c7807 */ /* 0x000fe40002000000 */
[----:B------:R-:W-:Y:S02]  /*207f0*/  ISETP.GE.U32.AND P4, PT, R6, R38, PT ;  /* 0x000000260600720c */ /* 0x000fe40003f86070 */
[----:B------:R-:W-:Y:S02]  /*20800*/  ISETP.GE.U32.AND P2, PT, R18, R36, PT ;  /* 0x000000241200720c */ /* 0x000fe40003f46070 */
[----:B------:R-:W-:-:S02]  /*20810*/  ISETP.GT.AND P5, PT, R47, R40, PT ;  /* 0x000000282f00720c */ /* 0x000fc40003fa4270 */
[----:B------:R-:W-:Y:S02]  /*20820*/  ISETP.GE.AND.EX P4, PT, R7, R39, PT, P4 ;  /* 0x000000270700720c */ /* 0x000fe40003f86340 */
[----:B------:R-:W-:Y:S02]  /*20830*/  ISETP.GE.AND.EX P2, PT, R19, R37, PT, P2 ;  /* 0x000000251300720c */ /* 0x000fe40003f46320 */
[----:B------:R-:W-:Y:S02]  /*20840*/  SEL R31, RZ, 0xffffffff, P5 ;  /* 0xffffffffff1f7807 */ /* 0x000fe40002800000 */
[----:B------:R-:W-:Y:S02]  /*20850*/  LOP3.LUT R30, R30, 0x1, RZ, 0xc0, !PT ;  /* 0x000000011e1e7812 */ /* 0x000fe400078ec0ff */
[----:B------:R-:W-:Y:S02]  /*20860*/  @!P6 SEL R31, RZ, 0xffffffff, !P4 ;  /* 0xffffffffff1fe807 */ /* 0x000fe40006000000 */
[----:B------:R-:W-:-:S02]  /*20870*/  @!P3 SEL R12, RZ, 0xffffffff, !P2 ;  /* 0xffffffffff0cb807 */ /* 0x000fc40005000000 */
[----:B------:R-:W-:Y:S02]  /*20880*/  ISETP.NE.U32.AND P2, PT, R30, 0x1, PT ;  /* 0x000000011e00780c */ /* 0x000fe40003f45070 */
        /* <DEDUP_REMOVED lines=20> */
.L_x_3531:
[----:B------:R-:W-:Y:S05]  /*209d0*/  BSYNC.RECONVERGENT B0 ;  /* 0x0000000000007941 */ /* 0x000fea0003800200 */
.L_x_3529:
        /* <DEDUP_REMOVED lines=14> */
[----:B------:R0:W-:Y:S04]  /*20ac0*/  STS.U8 [R8], R27 ;  /* 0x0000001b08007388 */ /* 0x0001e80000000000 */
[----:B------:R0:W-:Y:S04]  /*20ad0*/  STS.U8 [R8+0x10], R13 ;  /* 0x0000100d08007388 */ /* 0x0001e80000000000 */
[----:B------:R0:W-:Y:S04]  /*20ae0*/  STS.U8 [R8+0x20], R15 ;  /* 0x0000200f08007388 */ /* 0x0001e80000000000 */
[----:B------:R0:W-:Y:S01]  /*20af0*/  STS.U8 [R8+0x30], R21 ;  /* 0x0000301508007388 */ /* 0x0001e20000000000 */
[----:B------:R-:W-:Y:S05]  /*20b00*/  BRA.U !UP0, `(.L_x_3535) ;  /* 0x0000000508747547 */ /* 0x000fea000b800000 */
[----:B------:R-:W-:-:S05]  /*20b10*/  UMOV UR4, UR6 ;  /* 0x0000000600047c82 */ /* 0x000fca0008000000 */
.L_x_3538:
        /* <DEDUP_REMOVED lines=8> */
[----:B------:R-:W-:Y:S02]  /*20ba0*/  PRMT R37, R27, 0x8880, RZ ;  /* 0x000088801b257816 */ /* 0x000fe400000000ff */
[----:B------:R-:W-:Y:S02]  /*20bb0*/  PRMT R43, R13, 0x8880, RZ ;  /* 0x000088800d2b7816 */ /* 0x000fe400000000ff */
[----:B------:R-:W-:Y:S02]  /*20bc0*/  LEA R3, R3, UR8, 0x6 ;  /* 0x0000000803037c11 */ /* 0x000fe4000f8e30ff */
[----:B------:R-:W-:Y:S02]  /*20bd0*/  LOP3.LUT R39, R13, 0xff, RZ, 0xc0, !PT ;  /* 0x000000ff0d277812 */ /* 0x000fe400078ec0ff */
[----:B------:R-:W-:Y:S01]  /*20be0*/  LOP3.LUT R41, R15, 0xff, RZ, 0xc0, !PT ;  /* 0x000000ff0f297812 */ /* 0x000fe200078ec0ff */
[----:B------:R-:W0:Y:S04]  /*20bf0*/  LDS.S8 R10, [R3] ;  /* 0x00000000030a7984 */ /* 0x000e280000000200 */
[----:B------:R-:W1:Y:S04]  /*20c00*/  LDS.S8 R14, [R3+0x10] ;  /* 0x00001000030e7984 */ /* 0x000e680000000200 */
[----:B------:R-:W2:Y:S04]  /*20c10*/  LDS.S8 R22, [R3+0x20] ;  /* 0x0000200003167984 */ /* 0x000ea80000000200 */
[----:B------:R-:W3:Y:S04]  /*20c20*/  LDS.64 R28, [R3+0x8] ;  /* 0x00000800031c7984 */ /* 0x000ee80000000a00 */
[----:B------:R-:W4:Y:S04]  /*20c30*/  LDS.64 R30, [R3+0x18] ;  /* 0x00001800031e7984 */ /* 0x000f280000000a00 */
[----:B------:R-:W5:Y:S04]  /*20c40*/  LDS.S8 R38, [R3+0x30] ;  /* 0x0000300003267984 */ /* 0x000f680000000200 */
[----:B------:R-:W5:Y:S04]  /*20c50*/  LDS.64 R32, [R3+0x28] ;  /* 0x0000280003207984 */ /* 0x000f680000000a00 */
[----:B------:R5:W5:Y:S01]  /*20c60*/  LDS.64 R34, [R3+0x38] ;  /* 0x0000380003227984 */ /* 0x000b620000000a00 */
[----:B0-----:R-:W-:-:S02]  /*20c70*/  ISETP.GT.AND P4, PT, R37, R10, PT ;  /* 0x0000000a2500720c */ /* 0x001fc40003f84270 */
[----:B------:R-:W-:Y:S02]  /*20c80*/  LOP3.LUT R37, R27, 0xff, RZ, 0xc0, !PT ;  /* 0x000000ff1b257812 */ /* 0x000fe400078ec0ff */
[----:B------:R-:W-:Y:S02]  /*20c90*/  LOP3.LUT R12, R10, 0xff, RZ, 0xc0, !PT ;  /* 0x000000ff0a0c7812 */ /* 0x000fe400078ec0ff */
[----:B-1----:R-:W-:Y:S02]  /*20ca0*/  LOP3.LUT R20, R14, 0xff, RZ, 0xc0, !PT ;  /* 0x000000ff0e147812 */ /* 0x002fe400078ec0ff */
[----:B------:R-:W-:Y:S02]  /*20cb0*/  ISETP.NE.AND P5, PT, R37, R12, PT ;  /* 0x0000000c2500720c */ /* 0x000fe40003fa5270 */
[----:B------:R-:W-:Y:S02]  /*20cc0*/  ISETP.GT.AND P2, PT, R43, R14, PT ;  /* 0x0000000e2b00720c */ /* 0x000fe40003f44270 */
[----:B------:R-:W-:-:S02]  /*20cd0*/  ISETP.NE.AND P6, PT, R39, R20, PT ;  /* 0x000000142700720c */ /* 0x000fc40003fc5270 */
[----:B------:R-:W-:Y:S02]  /*20ce0*/  SEL R12, RZ, 0xffffffff, P4 ;  /* 0xffffffffff0c7807 */ /* 0x000fe40002000000 */
[----:B------:R-:W-:Y:S02]  /*20cf0*/  SEL R20, RZ, 0xffffffff, P2 ;  /* 0xffffffffff147807 */ /* 0x000fe40001000000 */
[----:B--2---:R-:W-:Y:S02]  /*20d00*/  LOP3.LUT R36, R22, 0xff, RZ, 0xc0, !PT ;  /* 0x000000ff16247812 */ /* 0x004fe400078ec0ff */
[----:B---3--:R-:W-:Y:S02]  /*20d10*/  ISETP.GE.U32.AND P4, PT, R16, R28, PT ;  /* 0x0000001c1000720c */ /* 0x008fe40003f86070 */
[----:B----4-:R-:W-:Y:S02]  /*20d20*/  ISETP.GE.U32.AND P2, PT, R0, R30, PT ;  /* 0x0000001e0000720c */ /* 0x010fe40003f46070 */
[----:B------:R-:W-:-:S02]  /*20d30*/  ISETP.NE.AND P3, PT, R41, R36, PT ;  /* 0x000000242900720c */ /* 0x000fc40003f65270 */
[----:B------:R-:W-:Y:S02]  /*20d40*/  ISETP.GE.AND.EX P4, PT, R11, R29, PT, P4 ;  /* 0x0000001d0b00720c */ /* 0x000fe40003f86340 */
[----:B------:R-:W-:Y:S02]  /*20d50*/  ISETP.GE.AND.EX P2, PT, R9, R31, PT, P2 ;  /* 0x0000001f0900720c */ /* 0x000fe40003f46320 */
[----:B------:R-:W-:Y:S02]  /*20d60*/  PRMT R37, R15, 0x8880, RZ ;  /* 0x000088800f257816 */ /* 0x000fe400000000ff */
[----:B------:R-:W-:Y:S02]  /*20d70*/  LOP3.LUT R36, R21, 0xff, RZ, 0xc0, !PT ;  /* 0x000000ff15247812 */ /* 0x000fe400078ec0ff */
[----:B-----5:R-:W-:Y:S02]  /*20d80*/  LOP3.LUT R3, R38, 0xff, RZ, 0xc0, !PT ;  /* 0x000000ff26037812 */ /* 0x020fe400078ec0ff */
[----:B------:R-:W-:-:S02]  /*20d90*/  @!P5 SEL R12, RZ, 0xffffffff, !P4 ;  /* 0xffffffffff0cd807 */ /* 0x000fc40006000000 */
[----:B------:R-:W-:Y:S02]  /*20da0*/  @!P6 SEL R20, RZ, 0xffffffff, !P2 ;  /* 0xffffffffff14e807 */ /* 0x000fe40005000000 */
[----:B------:R-:W-:Y:S02]  /*20db0*/  ISETP.GT.AND P4, PT, R37, R22, PT ;  /* 0x000000162500720c */ /* 0x000fe40003f84270 */
[----:B------:R-:W-:Y:S02]  /*20dc0*/  ISETP.NE.AND P6, PT, R36, R3, PT ;  /* 0x000000032400720c */ /* 0x000fe40003fc5270 */
[----:B------:R-:W-:Y:S02]  /*20dd0*/  PRMT R39, R21, 0x8880, RZ ;  /* 0x0000888015277816 */ /* 0x000fe400000000ff */
[----:B------:R-:W-:Y:S02]  /*20de0*/  ISETP.GE.U32.AND P2, PT, R18, R32, PT ;  /* 0x000000201200720c */ /* 0x000fe40003f46070 */
[----:B------:R-:W-:-:S02]  /*20df0*/  SEL R3, RZ, 0xffffffff, P4 ;  /* 0xffffffffff037807 */ /* 0x000fc40002000000 */
[----:B------:R-:W-:Y:S02]  /*20e00*/  ISETP.GE.U32.AND P4, PT, R6, R34, PT ;  /* 0x000000220600720c */ /* 0x000fe40003f86070 */
[----:B------:R-:W-:Y:S02]  /*20e10*/  ISETP.GT.AND P5, PT, R39, R38, PT ;  /* 0x000000262700720c */ /* 0x000fe40003fa4270 */
[----:B------:R-:W-:Y:S02]  /*20e20*/  ISETP.GE.AND.EX P2, PT, R19, R33, PT, P2 ;  /* 0x000000211300720c */ /* 0x000fe40003f46320 */
[----:B------:R-:W-:Y:S02]  /*20e30*/  ISETP.GE.AND.EX P4, PT, R7, R35, PT, P4 ;  /* 0x000000230700720c */ /* 0x000fe40003f86340 */
[----:B------:R-:W-:Y:S02]  /*20e40*/  LOP3.LUT R12, R12, 0x1, RZ, 0xc0, !PT ;  /* 0x000000010c0c7812 */ /* 0x000fe400078ec0ff */
[----:B------:R-:W-:-:S02]  /*20e50*/  SEL R36, RZ, 0xffffffff, P5 ;  /* 0xffffffffff247807 */ /* 0x000fc40002800000 */
[----:B------:R-:W-:Y:S02]  /*20e60*/  @!P3 SEL R3, RZ, 0xffffffff, !P2 ;  /* 0xffffffffff03b807 */ /* 0x000fe40005000000 */
[----:B------:R-:W-:Y:S02]  /*20e70*/  LOP3.LUT R20, R20, 0x1, RZ, 0xc0, !PT ;  /* 0x0000000114147812 */ /* 0x000fe400078ec0ff */
[----:B------:R-:W-:Y:S02]  /*20e80*/  @!P6 SEL R36, RZ, 0xffffffff, !P4 ;  /* 0xffffffffff24e807 */ /* 0x000fe40006000000 */
[----:B------:R-:W-:Y:S02]  /*20e90*/  ISETP.NE.U32.AND P5, PT, R12, 0x1, PT ;  /* 0x000000010c00780c */ /* 0x000fe40003fa5070 */
[----:B------:R-:W-:Y:S02]  /*20ea0*/  LOP3.LUT R12, R3, 0x1, RZ, 0xc0, !PT ;  /* 0x00000001030c7812 */ /* 0x000fe400078ec0ff */
[----:B------:R-:W-:-:S02]  /*20eb0*/  ISETP.NE.U32.AND P2, PT, R20, 0x1, PT ;  /* 0x000000011400780c */ /* 0x000fc40003f45070 */
[----:B------:R-:W-:Y:S02]  /*20ec0*/  LOP3.LUT R36, R36, 0x1, RZ, 0xc0, !PT ;  /* 0x0000000124247812 */ /* 0x000fe400078ec0ff */
[----:B------:R-:W-:Y:S02]  /*20ed0*/  SEL R11, R29, R11, !P5 ;  /* 0x0000000b1d0b7207 */ /* 0x000fe40006800000 */
[----:B------:R-:W-:Y:S02]  /*20ee0*/  SEL R16, R28, R16, !P5 ;  /* 0x000000101c107207 */ /* 0x000fe40006800000 */
[----:B------:R-:W-:Y:S02]  /*20ef0*/  ISETP.NE.U32.AND P3, PT, R12, 0x1, PT ;  /* 0x000000010c00780c */ /* 0x000fe40003f65070 */
[----:B------:R-:W-:Y:S02]  /*20f00*/  SEL R0, R30, R0, !P2 ;  /* 0x000000001e007207 */ /* 0x000fe40005000000 */
[----:B------:R-:W-:-:S02]  /*20f10*/  SEL R9, R31, R9, !P2 ;  /* 0x000000091f097207 */ /* 0x000fc40005000000 */
[----:B------:R-:W-:Y:S01]  /*20f20*/  SEL R29, R14, R13, !P2 ;  /* 0x0000000d0e1d7207 */ /* 0x000fe20005000000 */
[----:B------:R-:W-:Y:S01]  /*20f30*/  IMAD.MOV.U32 R14, RZ, RZ, R0 ;  /* 0x000000ffff0e7224 */ /* 0x000fe200078e0000 */
[----:B------:R-:W-:Y:S02]  /*20f40*/  ISETP.NE.U32.AND P2, PT, R36, 0x1, PT ;  /* 0x000000012400780c */ /* 0x000fe40003f45070 */
[----:B------:R-:W-:Y:S01]  /*20f50*/  SEL R3, R10, R27, !P5 ;  /* 0x0000001b0a037207 */ /* 0x000fe20006800000 */
[----:B------:R-:W-:Y:S01]  /*20f60*/  IMAD.MOV.U32 R10, RZ, RZ, R16 ;  /* 0x000000ffff0a7224 */ /* 0x000fe200078e0010 */
[----:B------:R-:W-:Y:S01]  /*20f70*/  SEL R19, R33, R19, !P3 ;  /* 0x0000001321137207 */ /* 0x000fe20005800000 */
[----:B------:R-:W-:Y:S01]  /*20f80*/  STS.U8 [R8+0x10], R29 ;  /* 0x0000101d08007388 */ /* 0x000fe20000000000 */
[----:B------:R-:W-:Y:S02]  /*20f90*/  SEL R18, R32, R18, !P3 ;  /* 0x0000001220127207 */ /* 0x000fe40005800000 */
[----:B------:R-:W-:Y:S01]  /*20fa0*/  SEL R31, R22, R15, !P3 ;  /* 0x0000000f161f7207 */ /* 0x000fe20005800000 */
[----:B------:R-:W-:Y:S01]  /*20fb0*/  STS.64 [R8+0x8], R10 ;  /* 0x0000080a08007388 */ /* 0x000fe20000000a00 */
[----:B------:R-:W-:Y:S01]  /*20fc0*/  SEL R6, R34, R6, !P2 ;  /* 0x0000000622067207 */ /* 0x000fe20005000000 */
[----:B------:R-:W-:Y:S01]  /*20fd0*/  IMAD.MOV.U32 R15, RZ, RZ, R9 ;  /* 0x000000ffff0f7224 */ /* 0x000fe200078e0009 */
[----:B------:R-:W-:Y:S01]  /*20fe0*/  SEL R7, R35, R7, !P2 ;  /* 0x0000000723077207 */ /* 0x000fe20005000000 */
[----:B------:R-:W-:Y:S01]  /*20ff0*/  STS.64 [R8+0x28], R18 ;  /* 0x0000281208007388 */ /* 0x000fe20000000a00 */
[----:B------:R-:W-:-:S02]  /*21000*/  SEL R33, R38, R21, !P2 ;  /* 0x0000001526217207 */ /* 0x000fc40005000000 */
[----:B------:R-:W-:Y:S01]  /*21010*/  PRMT R27, R3, 0x7610, R27 ;  /* 0x00007610031b7816 */ /* 0x000fe2000000001b */
[----:B------:R-:W-:Y:S01]  /*21020*/  STS.64 [R8+0x38], R6 ;  /* 0x0000380608007388 */ /* 0x000fe20000000a00 */
[----:B------:R-:W-:Y:S02]  /*21030*/  PRMT R13, R29, 0x7610, R13 ;  /* 0x000076101d0d7816 */ /* 0x000fe4000000000d */
[----:B------:R-:W-:Y:S01]  /*21040*/  PRMT R21, R33, 0x7610, R21 ;  /* 0x0000761021157816 */ /* 0x000fe20000000015 */
[----:B------:R-:W-:Y:S04]  /*21050*/  STS.U8 [R8], R3 ;  /* 0x0000000308007388 */ /* 0x000fe80000000000 */
[----:B------:R-:W-:Y:S04]  /*21060*/  STS.U8 [R8+0x20], R31 ;  /* 0x0000201f08007388 */ /* 0x000fe80000000000 */
[----:B------:R-:W-:Y:S04]  /*21070*/  STS.U8 [R8+0x30], R33 ;  /* 0x0000302108007388 */ /* 0x000fe80000000000 */
[----:B------:R0:W-:Y:S02]  /*21080*/  STS.64 [R8+0x18], R14 ;  /* 0x0000180e08007388 */ /* 0x0001e40000000a00 */
[----:B0-----:R-:W-:-:S07]  /*21090*/  PRMT R15, R31, 0x7610, R15 ;  /* 0x000076101f0f7816 */ /* 0x001fce000000000f */
.L_x_3537:
[----:B------:R-:W-:Y:S05]  /*210a0*/  BSYNC.RECONVERGENT B0 ;  /* 0x0000000000007941 */ /* 0x000fea0003800200 */
.L_x_3536:
[----:B------:R-:W-:-:S03]  /*210b0*/  UISETP.GT.U32.AND UP0, UPT, UR4, 0x3, UPT ;  /* 0x000000030400788c */ /* 0x000fc6000bf04070 */
[----:B------:R-:W-:-:S06]  /*210c0*/  UMOV UR4, UR7 ;  /* 0x0000000700047c82 */ /* 0x000fcc0008000000 */
[----:B------:R-:W-:Y:S05]  /*210d0*/  BRA.U UP0, `(.L_x_3538) ;  /* 0xfffffff900907547 */ /* 0x000fea000b83ffff */
.L_x_3535:
[----:B------:R-:W1:Y:S02]  /*210e0*/  LDCU UR4, c[0x0][0x3b0] ;  /* 0x00007600ff0477ac */ /* 0x000e640008000800 */
[----:B-1----:R-:W-:-:S09]  /*210f0*/  UISETP.NE.AND UP0, UPT, UR4, URZ, UPT ;  /* 0x000000ff0400728c */ /* 0x002fd2000bf05270 */
[----:B------:R-:W-:Y:S05]  /*21100*/  BRA.U !UP0, `(.L_x_3539) ;  /* 0x0000000d08107547 */ /* 0x000fea000b800000 */
[----:B------:R-:W-:Y:S02]  /*21110*/  UISETP.GE.U32.AND UP0, UPT, UR5, 0x21, UPT ;  /* 0x000000210500788c */ /* 0x000fe4000bf06070 */
[----:B------:R-:W-:-:S07]  /*21120*/  UMOV UR4, UR5 ;  /* 0x0000000500047c82 */ /* 0x000fce0008000000 */
[----:B------:R-:W-:Y:S05]  /*21130*/  BRA.U !UP0, `(.L_x_3540) ;  /* 0x0000000508a87547 */ /* 0x000fea000b800000 */
[----:B0-----:R-:W-:Y:S01]  /*21140*/  IMAD.MOV.U32 R10, RZ, RZ, R16 ;  /* 0x000000ffff0a7224 */ /* 0x001fe200078e0010 */
[----:B------:R1:W-:Y:S01]  /*21150*/  STS.64 [R8+0x28], R18 ;  /* 0x0000281208007388 */ /* 0x0003e20000000a00 */
[----:B------:R-:W-:Y:S01]  /*21160*/  IMAD.MOV.U32 R2, RZ, RZ, R0 ;  /* 0x000000ffff027224 */ /* 0x000fe200078e0000 */
[----:B------:R-:W-:Y:S01]  /*21170*/  UISETP.GE.U32.AND UP0, UPT, UR5, 0x40, UPT ;  /* 0x000000400500788c */ /* 0x000fe2000bf06070 */
[----:B------:R-:W-:Y:S01]  /*21180*/  IMAD.MOV.U32 R3, RZ, RZ, R9 ;  /* 0x000000ffff037224 */ /* 0x000fe200078e0009 */
[----:B------:R1:W-:Y:S01]  /*21190*/  STS.64 [R8+0x8], R10 ;  /* 0x0000080a08007388 */ /* 0x0003e20000000a00 */
[----:B------:R-:W-:-:S03]  /*211a0*/  UMOV UR4, 0x20 ;  /* 0x0000002000047882 */ /* 0x000fc60000000000 */
[----:B------:R1:W-:Y:S04]  /*211b0*/  STS.64 [R8+0x18], R2 ;  /* 0x0000180208007388 */ /* 0x0003e80000000a00 */
[----:B------:R1:W-:Y:S04]  /*211c0*/  STS.64 [R8+0x38], R6 ;  /* 0x0000380608007388 */ /* 0x0003e80000000a00 */
[----:B------:R1:W-:Y:S04]  /*211d0*/  STS.U8 [R8], R27 ;  /* 0x0000001b08007388 */ /* 0x0003e80000000000 */
[----:B------:R1:W-:Y:S04]  /*211e0*/  STS.U8 [R8+0x10], R13 ;  /* 0x0000100d08007388 */ /* 0x0003e80000000000 */
[----:B------:R1:W-:Y:S04]  /*211f0*/  STS.U8 [R8+0x20], R15 ;  /* 0x0000200f08007388 */ /* 0x0003e80000000000 */
[----:B------:R1:W-:Y:S01]  /*21200*/  STS.U8 [R8+0x30], R21 ;  /* 0x0000301508007388 */ /* 0x0003e20000000000 */
[----:B------:R-:W-:Y:S05]  /*21210*/  BRA.U !UP0, `(.L_x_3540) ;  /* 0x0000000508707547 */ /* 0x000fea000b800000 */
[----:B-1----:R-:W-:-:S07]  /*21220*/  IMAD.U32 R2, RZ, RZ, UR5 ;  /* 0x00000005ff027e24 */ /* 0x002fce000f8e00ff */
.L_x_3543:
        /* <DEDUP_REMOVED lines=9> */
[C---:B------:R-:W-:Y:S02]  /*212c0*/  LOP3.LUT R35, R27.reuse, 0xff, RZ, 0xc0, !PT ;  /* 0x000000ff1b237812 */ /* 0x040fe400078ec0ff */
[----:B------:R-:W-:Y:S02]  /*212d0*/  PRMT R37, R27, 0x8880, RZ ;  /* 0x000088801b257816 */ /* 0x000fe400000000ff */
[----:B------:R-:W0:Y:S01]  /*212e0*/  LDS.S8 R12, [R10] ;  /* 0x000000000a0c7984 */ /* 0x000e220000000200 */
[----:B------:R-:W-:Y:S02]  /*212f0*/  PRMT R39, R13, 0x8880, RZ ;  /* 0x000088800d277816 */ /* 0x000fe400000000ff */
[----:B------:R-:W-:Y:S01]  /*21300*/  PRMT R41, R15, 0x8880, RZ ;  /* 0x000088800f297816 */ /* 0x000fe200000000ff */
[----:B------:R-:W1:Y:S04]  /*21310*/  LDS.64 R2, [R10+0x8] ;  /* 0x000008000a027984 */ /* 0x000e680000000a00 */
[----:B------:R-:W2:Y:S04]  /*21320*/  LDS.S8 R20, [R10+0x10] ;  /* 0x000010000a147984 */ /* 0x000ea80000000200 */
[----:B------:R-:W3:Y:S04]  /*21330*/  LDS.S8 R22, [R10+0x20] ;  /* 0x000020000a167984 */ /* 0x000ee80000000200 */
[----:B------:R-:W4:Y:S04]  /*21340*/  LDS.64 R28, [R10+0x18] ;  /* 0x000018000a1c7984 */ /* 0x000f280000000a00 */
[----:B------:R-:W5:Y:S04]  /*21350*/  LDS.64 R30, [R10+0x28] ;  /* 0x000028000a1e7984 */ /* 0x000f680000000a00 */
[----:B------:R-:W5:Y:S04]  /*21360*/  LDS.S8 R34, [R10+0x30] ;  /* 0x000030000a227984 */ /* 0x000f680000000200 */
[----:B------:R2:W5:Y:S01]  /*21370*/  LDS.64 R32, [R10+0x38] ;  /* 0x000038000a207984 */ /* 0x0005620000000a00 */
[----:B0-----:R-:W-:-:S02]  /*21380*/  LOP3.LUT R14, R12, 0xff, RZ, 0xc0, !PT ;  /* 0x000000ff0c0e7812 */ /* 0x001fc400078ec0ff */
[----:B------:R-:W-:Y:S02]  /*21390*/  ISETP.GT.AND P6, PT, R37, R12, PT ;  /* 0x0000000c2500720c */ /* 0x000fe40003fc4270 */
[----:B------:R-:W-:Y:S02]  /*213a0*/  ISETP.NE.AND P5, PT, R35, R14, PT ;  /* 0x0000000e2300720c */ /* 0x000fe40003fa5270 */
[----:B-1----:R-:W-:Y:S02]  /*213b0*/  ISETP.GE.U32.AND P2, PT, R16, R2, PT ;  /* 0x000000021000720c */ /* 0x002fe40003f46070 */
[----:B------:R-:W-:Y:S02]  /*213c0*/  LOP3.LUT R37, R13, 0xff, RZ, 0xc0, !PT ;  /* 0x000000ff0d257812 */ /* 0x000fe400078ec0ff */
[----:B--2---:R-:W-:Y:S02]  /*213d0*/  LOP3.LUT R10, R20, 0xff, RZ, 0xc0, !PT ;  /* 0x000000ff140a7812 */ /* 0x004fe400078ec0ff */
[----:B------:R-:W-:-:S02]  /*213e0*/  ISETP.GT.AND P3, PT, R39, R20, PT ;  /* 0x000000142700720c */ /* 0x000fc40003f64270 */
[----:B------:R-:W-:Y:S02]  /*213f0*/  ISETP.GE.AND.EX P2, PT, R11, R3, PT, P2 ;  /* 0x000000030b00720c */ /* 0x000fe40003f46320 */
[----:B------:R-:W-:Y:S02]  /*21400*/  LOP3.LUT R39, R15, 0xff, RZ, 0xc0, !PT ;  /* 0x000000ff0f277812 */ /* 0x000fe400078ec0ff */
[----:B------:R-:W-:Y:S02]  /*21410*/  SEL R35, RZ, 0xffffffff, P6 ;  /* 0xffffffffff237807 */ /* 0x000fe40003000000 */
[----:B---3--:R-:W-:Y:S02]  /*21420*/  LOP3.LUT R14, R22, 0xff, RZ, 0xc0, !PT ;  /* 0x000000ff160e7812 */ /* 0x008fe400078ec0ff */
[----:B------:R-:W-:Y:S02]  /*21430*/  ISETP.NE.AND P6, PT, R37, R10, PT ;  /* 0x0000000a2500720c */ /* 0x000fe40003fc5270 */
[----:B------:R-:W-:-:S02]  /*21440*/  @!P5 SEL R35, RZ, 0xffffffff, !P2 ;  /* 0xffffffffff23d807 */ /* 0x000fc40005000000 */
[----:B------:R-:W-:Y:S02]  /*21450*/  ISETP.NE.AND P5, PT, R39, R14, PT ;  /* 0x0000000e2700720c */ /* 0x000fe40003fa5270 */
[----:B------:R-:W-:Y:S02]  /*21460*/  SEL R14, RZ, 0xffffffff, P3 ;  /* 0xffffffffff0e7807 */ /* 0x000fe40001800000 */
[----:B------:R-:W-:Y:S02]  /*21470*/  ISETP.GT.AND P2, PT, R41, R22, PT ;  /* 0x000000162900720c */ /* 0x000fe40003f44270 */
[----:B----4-:R-:W-:Y:S02]  /*21480*/  ISETP.GE.U32.AND P3, PT, R0, R28, PT ;  /* 0x0000001c0000720c */ /* 0x010fe40003f66070 */
[----:B------:R-:W-:Y:S02]  /*21490*/  SEL R36, RZ, 0xffffffff, P2 ;  /* 0xffffffffff247807 */ /* 0x000fe40001000000 */
[----:B------:R-:W-:-:S02]  /*214a0*/  ISETP.GE.AND.EX P3, PT, R9, R29, PT, P3 ;  /* 0x0000001d0900720c */ /* 0x000fc40003f66330 */
[----:B------:R-:W-:Y:S02]  /*214b0*/  LOP3.LUT R37, R21, 0xff, RZ, 0xc0, !PT ;  /* 0x000000ff15257812 */ /* 0x000fe400078ec0ff */
[----:B-----5:R-:W-:Y:S02]  /*214c0*/  ISETP.GE.U32.AND P2, PT, R18, R30, PT ;  /* 0x0000001e1200720c */ /* 0x020fe40003f46070 */
[----:B------:R-:W-:Y:S02]  /*214d0*/  LOP3.LUT R10, R34, 0xff, RZ, 0xc0, !PT ;  /* 0x000000ff220a7812 */ /* 0x000fe400078ec0ff */
[----:B------:R-:W-:Y:S02]  /*214e0*/  @!P6 SEL R14, RZ, 0xffffffff, !P3 ;  /* 0xffffffffff0ee807 */ /* 0x000fe40005800000 */
[----:B------:R-:W-:Y:S02]  /*214f0*/  ISETP.GE.AND.EX P2, PT, R19, R31, PT, P2 ;  /* 0x0000001f1300720c */ /* 0x000fe40003f46320 */
[----:B------:R-:W-:-:S02]  /*21500*/  ISETP.NE.AND P3, PT, R37, R10, PT ;  /* 0x0000000a2500720c */ /* 0x000fc40003f65270 */
[----:B------:R-:W-:Y:S02]  /*21510*/  PRMT R39, R21, 0x8880, RZ ;  /* 0x0000888015277816 */ /* 0x000fe400000000ff */
[----:B------:R-:W-:Y:S02]  /*21520*/  @!P5 SEL R36, RZ, 0xffffffff, !P2 ;  /* 0xffffffffff24d807 */ /* 0x000fe40005000000 */
[----:B------:R-:W-:Y:S02]  /*21530*/  ISETP.GE.U32.AND P2, PT, R6, R32, PT ;  /* 0x000000200600720c */ /* 0x000fe40003f46070 */
[----:B------:R-:W-:Y:S02]  /*21540*/  ISETP.GT.AND P6, PT, R39, R34, PT ;  /* 0x000000222700720c */ /* 0x000fe40003fc4270 */
[----:B------:R-:W-:Y:S02]  /*21550*/  ISETP.GE.AND.EX P2, PT, R7, R33, PT, P2 ;  /* 0x000000210700720c */ /* 0x000fe40003f46320 */
[----:B------:R-:W-:-:S02]  /*21560*/  LOP3.LUT R14, R14, 0x1, RZ, 0xc0, !PT ;  /* 0x000000010e0e7812 */ /* 0x000fc400078ec0ff */
[----:B------:R-:W-:Y:S02]  /*21570*/  SEL R10, RZ, 0xffffffff, P6 ;  /* 0xffffffffff0a7807 */ /* 0x000fe40003000000 */
[----:B------:R-:W-:Y:S02]  /*21580*/  LOP3.LUT R35, R35, 0x1, RZ, 0xc0, !PT ;  /* 0x0000000123237812 */ /* 0x000fe400078ec0ff */
[----:B------:R-:W-:Y:S02]  /*21590*/  @!P3 SEL R10, RZ, 0xffffffff, !P2 ;  /* 0xffffffffff0ab807 */ /* 0x000fe40005000000 */
[----:B------:R-:W-:Y:S02]  /*215a0*/  ISETP.NE.U32.AND P2, PT, R14, 0x1, PT ;  /* 0x000000010e00780c */ /* 0x000fe40003f45070 */
[----:B------:R-:W-:Y:S02]  /*215b0*/  ISETP.NE.U32.AND P5, PT, R35, 0x1, PT ;  /* 0x000000012300780c */ /* 0x000fe40003fa5070 */
[----:B------:R-:W-:-:S02]  /*215c0*/  LOP3.LUT R36, R36, 0x1, RZ, 0xc0, !PT ;  /* 0x0000000124247812 */ /* 0x000fc400078ec0ff */
[----:B------:R-:W-:Y:S02]  /*215d0*/  LOP3.LUT R10, R10, 0x1, RZ, 0xc0, !PT ;  /* 0x000000010a0a7812 */ /* 0x000fe400078ec0ff */
[----:B------:R-:W-:Y:S02]  /*215e0*/  SEL R9, R29, R9, !P2 ;  /* 0x000000091d097207 */ /* 0x000fe40005000000 */
[----:B------:R-:W-:Y:S02]  /*215f0*/  SEL R0, R28, R0, !P2 ;  /* 0x000000001c007207 */ /* 0x000fe40005000000 */
[----:B------:R-:W-:Y:S02]  /*21600*/  SEL R29, R20, R13, !P2 ;  /* 0x0000000d141d7207 */ /* 0x000fe40005000000 */
[----:B------:R-:W-:Y:S01]  /*21610*/  SEL R16, R2, R16, !P5 ;  /* 0x0000001002107207 */ /* 0x000fe20006800000 */
[----:B------:R-:W-:Y:S01]  /*21620*/  IMAD.MOV.U32 R2, RZ, RZ, R0 ;  /* 0x000000ffff027224 */ /* 0x000fe200078e0000 */
[----:B------:R-:W-:Y:S01]  /*21630*/  ISETP.NE.U32.AND P3, PT, R36, 0x1, PT ;  /* 0x000000012400780c */ /* 0x000fe20003f65070 */
[----:B------:R0:W-:Y:S01]  /*21640*/  STS.U8 [R8+0x10], R29 ;  /* 0x0000101d08007388 */ /* 0x0001e20000000000 */
        /* <DEDUP_REMOVED lines=11> */
[----:B------:R-:W-:Y:S01]  /*21700*/  SEL R6, R32, R6, !P2 ;  /* 0x0000000620067207 */ /* 0x000fe20005000000 */
[----:B------:R0:W-:Y:S01]  /*21710*/  STS.64 [R8+0x28], R18 ;  /* 0x0000281208007388 */ /* 0x0001e20000000a00 */
[----:B------:R-:W-:-:S02]  /*21720*/  SEL R33, R34, R21, !P2 ;  /* 0x0000001522217207 */ /* 0x000fc40005000000 */
[----:B------:R-:W-:Y:S01]  /*21730*/  PRMT R27, R35, 0x7610, R27 ;  /* 0x00007610231b7816 */ /* 0x000fe2000000001b */
[----:B------:R0:W-:Y:S01]  /*21740*/  STS.64 [R8+0x38], R6 ;  /* 0x0000380608007388 */ /* 0x0001e20000000a00 */
[----:B------:R-:W-:Y:S02]  /*21750*/  PRMT R13, R29, 0x7610, R13 ;  /* 0x000076101d0d7816 */ /* 0x000fe4000000000d */
[----:B------:R-:W-:Y:S01]  /*21760*/  PRMT R15, R31, 0x7610, R15 ;  /* 0x000076101f0f7816 */ /* 0x000fe2000000000f */
[----:B------:R0:W-:Y:S01]  /*21770*/  STS.U8 [R8], R35 ;  /* 0x0000002308007388 */ /* 0x0001e20000000000 */
[----:B------:R-:W-:-:S03]  /*21780*/  PRMT R21, R33, 0x7610, R21 ;  /* 0x0000761021157816 */ /* 0x000fc60000000015 */
[----:B------:R0:W-:Y:S04]  /*21790*/  STS.U8 [R8+0x20], R31 ;  /* 0x0000201f08007388 */ /* 0x0001e80000000000 */
[----:B------:R0:W-:Y:S02]  /*217a0*/  STS.U8 [R8+0x30], R33 ;  /* 0x0000302108007388 */ /* 0x0001e40000000000 */
.L_x_3542:
[----:B------:R-:W-:Y:S05]  /*217b0*/  BSYNC.RECONVERGENT B0 ;  /* 0x0000000000007941 */ /* 0x000fea0003800200 */
.L_x_3541:
[----:B0-----:R-:W-:Y:S01]  /*217c0*/  IMAD.MOV.U32 R2, RZ, RZ, R38 ;  /* 0x000000ffff027224 */ /* 0x001fe200078e0026 */
[----:B------:R-:W-:Y:S06]  /*217d0*/  @P4 BRA `(.L_x_3543) ;  /* 0xfffffff800944947 */ /* 0x000fec000383ffff */
.L_x_3540:
[----:B------:R-:W-:Y:S01]  /*217e0*/  BAR.SYNC.DEFER_BLOCKING 0x0 ;  /* 0x0000000000007b1d */ /* 0x000fe20000010000 */
[----:B------:R-:W-:-:S09]  /*217f0*/  UISETP.GE.U32.AND UP0, UPT, UR4, 0x2, UPT ;  /* 0x000000020400788c */ /* 0x000fd2000bf06070 */
[----:B------:R-:W-:Y:S05]  /*21800*/  BRA.U !UP0, `(.L_x_3539) ;  /* 0x0000000508507547 */ /* 0x000fea000b800000 */
[----:B-1----:R-:W-:-:S07]  /*21810*/  IMAD.MOV.U32 R2, RZ, RZ, 0x1 ;  /* 0x00000001ff027424 */ /* 0x002fce00078e00ff */
.L_x_3544:
[----:B------:R-:W-:Y:S01]  /*21820*/  LOP3.LUT R3, R27, 0xffff, RZ, 0xc0, !PT ;  /* 0x0000ffff1b037812 */ /* 0x000fe200078ec0ff */
[----:B------:R-:W1:Y:S01]  /*21830*/  SHFL.DOWN PT, R17, R16, R2, 0x1f ;  /* 0x08001f0210117589 */ /* 0x000e6200000e0000 */
[----:B0-----:R-:W-:Y:S02]  /*21840*/  LOP3.LUT R10, R13, 0xffff, RZ, 0xc0, !PT ;  /* 0x0000ffff0d0a7812 */ /* 0x001fe400078ec0ff */
[----:B------:R-:W-:Y:S01]  /*21850*/  PRMT R3, R3, 0x8880, RZ ;  /* 0x0000888003037816 */ /* 0x000fe200000000ff */
[----:B------:R-:W-:Y:S01]  /*21860*/  SHFL.DOWN PT, R34, R7, R2, 0x1f ;  /* 0x08001f0207227589 */ /* 0x000fe200000e0000 */
[----:B------:R-:W-:Y:S02]  /*21870*/  LOP3.LUT R12, R15, 0xffff, RZ, 0xc0, !PT ;  /* 0x0000ffff0f0c7812 */ /* 0x000fe400078ec0ff */
[----:B------:R-:W-:Y:S01]  /*21880*/  PRMT R29, R10, 0x8880, RZ ;  /* 0x000088800a1d7816 */ /* 0x000fe200000000ff */
[----:B------:R-:W0:Y:S01]  /*21890*/  SHFL.DOWN PT, R8, R3, R2, 0x1f ;  /* 0x08001f0203087589 */ /* 0x000e2200000e0000 */
[----:B------:R-:W-:-:S02]  /*218a0*/  LOP3.LUT R10, R21, 0xffff, RZ, 0xc0, !PT ;  /* 0x0000ffff150a7812 */ /* 0x000fc400078ec0ff */
[----:B------:R-:W-:Y:S02]  /*218b0*/  PRMT R31, R12, 0x8880, RZ ;  /* 0x000088800c1f7816 */ /* 0x000fe400000000ff */
[----:B------:R-:W2:Y:S01]  /*218c0*/  SHFL.DOWN PT, R12, R29, R2, 0x1f ;  /* 0x08001f021d0c7589 */ /* 0x000ea200000e0000 */
[----:B------:R-:W-:Y:S02]  /*218d0*/  PRMT R33, R10, 0x8880, RZ ;  /* 0x000088800a217816 */ /* 0x000fe400000000ff */
[C---:B------:R-:W-:Y:S01]  /*218e0*/  LOP3.LUT R14, R27.reuse, 0xff, RZ, 0xc0, !PT ;  /* 0x000000ff1b0e7812 */ /* 0x040fe200078ec0ff */
[----:B------:R-:W3:Y:S01]  /*218f0*/  SHFL.DOWN PT, R10, R11, R2, 0x1f ;  /* 0x08001f020b0a7589 */ /* 0x000ee200000e0000 */
[----:B------:R-:W-:Y:S02]  /*21900*/  PRMT R35, R27, 0x8880, RZ ;  /* 0x000088801b237816 */ /* 0x000fe400000000ff */
[----:B------:R-:W-:Y:S01]  /*21910*/  LOP3.LUT R30, R13, 0xff, RZ, 0xc0, !PT ;  /* 0x000000ff0d1e7812 */ /* 0x000fe200078ec0ff */
[----:B------:R-:W4:Y:S01]  /*21920*/  SHFL.DOWN PT, R22, R31, R2, 0x1f ;  /* 0x08001f021f167589 */ /* 0x000f2200000e0000 */
[----:B------:R-:W-:-:S02]  /*21930*/  LOP3.LUT R37, R15, 0xff, RZ, 0xc0, !PT ;  /* 0x000000ff0f257812 */ /* 0x000fc400078ec0ff */
[----:B-1----:R-:W-:Y:S01]  /*21940*/  ISETP.GE.U32.AND P2, PT, R16, R17, PT ;  /* 0x000000111000720c */ /* 0x002fe20003f46070 */
[----:B------:R-:W1:Y:S01]  /*21950*/  SHFL.DOWN PT, R29, R0, R2, 0x1f ;  /* 0x08001f02001d7589 */ /* 0x000e6200000e0000 */
[----:B------:R-:W-:-:S03]  /*21960*/  PRMT R36, R21, 0x8880, RZ ;  /* 0x0000888015247816 */ /* 0x000fc600000000ff */
[----:B------:R-:W5:Y:S01]  /*21970*/  SHFL.DOWN PT, R32, R33, R2, 0x1f ;  /* 0x08001f0221207589 */ /* 0x000f6200000e0000 */
[----:B0-----:R-:W-:-:S03]  /*21980*/  LOP3.LUT R3, R8, 0xff, RZ, 0xc0, !PT ;  /* 0x000000ff08037812 */ /* 0x001fc600078ec0ff */
[----:B------:R-:W-:Y:S01]  /*21990*/  SHFL.DOWN PT, R31, R18, R2, 0x1f ;  /* 0x08001f02121f7589 */ /* 0x000fe200000e0000 */
[----:B------:R-:W-:Y:S02]  /*219a0*/  PRMT R28, R8, 0x8880, RZ ;  /* 0x00008880081c7816 */ /* 0x000fe400000000ff */
[----:B------:R-:W-:Y:S01]  /*219b0*/  ISETP.NE.AND P3, PT, R14, R3, PT ;  /* 0x000000030e00720c */ /* 0x000fe20003f65270 */
[----:B------:R-:W-:Y:S01]  /*219c0*/  SHFL.DOWN PT, R33, R6, R2, 0x1f ;  /* 0x08001f0206217589 */ /* 0x000fe200000e0000 */
[----:B------:R-:W-:Y:S02]  /*219d0*/  ISETP.GT.AND P6, PT, R35, R28, PT ;  /* 0x0000001c2300720c */ /* 0x000fe40003fc4270 */
[----:B--2---:R-:W-:Y:S01]  /*219e0*/  LOP3.LUT R3, R12, 0xff, RZ, 0xc0, !PT ;  /* 0x000000ff0c037812 */ /* 0x004fe200078ec0ff */
[----:B------:R-:W0:Y:S01]  /*219f0*/  SHFL.DOWN PT, R14, R9, R2, 0x1f ;  /* 0x08001f02090e7589 */ /* 0x000e2200000e0000 */
[----:B---3--:R-:W-:Y:S02]  /*21a00*/  ISETP.GE.AND.EX P2, PT, R11, R10, PT, P2 ;  /* 0x0000000a0b00720c */ /* 0x008fe40003f46320 */
[----:B------:R-:W-:Y:S01]  /*21a10*/  ISETP.NE.AND P5, PT, R30, R3, PT ;  /* 0x000000031e00720c */ /* 0x000fe20003fa5270 */
[----:B------:R2:W3:Y:S01]  /*21a20*/  SHFL.DOWN PT, R28, R19, R2, 0x1f ;  /* 0x08001f02131c7589 */ /* 0x0004e200000e0000 */
[----:B----4-:R-:W-:-:S02]  /*21a30*/  LOP3.LUT R20, R22, 0xff, RZ, 0xc0, !PT ;  /* 0x000000ff16147812 */ /* 0x010fc400078ec0ff */
[----:B------:R-:W-:Y:S02]  /*21a40*/  SEL R3, RZ, 0xffffffff, !P2 ;  /* 0xffffffffff037807 */ /* 0x000fe40005000000 */
[----:B-1----:R-:W-:Y:S02]  /*21a50*/  ISETP.GE.U32.AND P2, PT, R0, R29, PT ;  /* 0x0000001d0000720c */ /* 0x002fe40003f46070 */
[----:B------:R-:W-:Y:S02]  /*21a60*/  ISETP.NE.AND P4, PT, R37, R20, PT ;  /* 0x000000142500720c */ /* 0x000fe40003f85270 */
[----:B------:R-:W-:Y:S01]  /*21a70*/  LOP3.LUT R37, R21, 0xff, RZ, 0xc0, !PT ;  /* 0x000000ff15257812 */ /* 0x000fe200078ec0ff */
[----:B--2---:R-:W-:Y:S01]  /*21a80*/  IMAD.SHL.U32 R2, R2, 0x2, RZ ;  /* 0x0000000202027824 */ /* 0x004fe200078e00ff */
[----:B-----5:R-:W-:Y:S02]  /*21a90*/  LOP3.LUT R20, R32, 0xff, RZ, 0xc0, !PT ;  /* 0x000000ff20147812 */ /* 0x020fe400078ec0ff */
[----:B------:R-:W-:-:S02]  /*21aa0*/  PRMT R35, R13, 0x8880, RZ ;  /* 0x000088800d237816 */ /* 0x000fc400000000ff */
[----:B------:R-:W-:Y:S02]  /*21ab0*/  PRMT R30, R12, 0x8880, RZ ;  /* 0x000088800c1e7816 */ /* 0x000fe400000000ff */
[----:B------:R-:W-:Y:S02]  /*21ac0*/  @P3 SEL R3, RZ, 0xffffffff, P6 ;  /* 0xffffffffff033807 */ /* 0x000fe40003000000 */
[----:B------:R-:W-:Y:S02]  /*21ad0*/  ISETP.NE.AND P3, PT, R37, R20, PT ;  /* 0x000000142500720c */ /* 0x000fe40003f65270 */
[----:B0-----:R-:W-:Y:S02]  /*21ae0*/  ISETP.GE.AND.EX P2, PT, R9, R14, PT, P2 ;  /* 0x0000000e0900720c */ /* 0x001fe40003f46320 */
[----:B------:R-:W-:Y:S02]  /*21af0*/  ISETP.GT.AND P6, PT, R35, R30, PT ;  /* 0x0000001e2300720c */ /* 0x000fe40003fc4270 */
[----:B------:R-:W-:-:S02]  /*21b00*/  SEL R20, RZ, 0xffffffff, !P2 ;  /* 0xffffffffff147807 */ /* 0x000fc40005000000 */
[----:B------:R-:W-:Y:S02]  /*21b10*/  ISETP.GE.U32.AND P2, PT, R18, R31, PT ;  /* 0x0000001f1200720c */ /* 0x000fe40003f46070 */
[----:B------:R-:W-:Y:S02]  /*21b20*/  PRMT R37, R15, 0x8880, RZ ;  /* 0x000088800f257816 */ /* 0x000fe400000000ff */
[----:B------:R-:W-:Y:S02]  /*21b30*/  PRMT R30, R22, 0x8880, RZ ;  /* 0x00008880161e7816 */ /* 0x000fe400000000ff */
[----:B------:R-:W-:Y:S02]  /*21b40*/  @P5 SEL R20, RZ, 0xffffffff, P6 ;  /* 0xffffffffff145807 */ /* 0x000fe40003000000 */
[----:B------:R-:W-:Y:S02]  /*21b50*/  ISETP.GE.U32.AND P5, PT, R6, R33, PT ;  /* 0x000000210600720c */ /* 0x000fe40003fa6070 */
[----:B---3--:R-:W-:-:S02]  /*21b60*/  ISETP.GE.AND.EX P2, PT, R19, R28, PT, P2 ;  /* 0x0000001c1300720c */ /* 0x008fc40003f46320 */
[----:B------:R-:W-:Y:S02]  /*21b70*/  PRMT R35, R32, 0x8880, RZ ;  /* 0x0000888020237816 */ /* 0x000fe400000000ff */
[----:B------:R-:W-:Y:S02]  /*21b80*/  ISETP.GT.AND P6, PT, R37, R30, PT ;  /* 0x0000001e2500720c */ /* 0x000fe40003fc4270 */
[----:B------:R-:W-:Y:S02]  /*21b90*/  ISETP.GE.AND.EX P5, PT, R7, R34, PT, P5 ;  /* 0x000000220700720c */ /* 0x000fe40003fa6350 */
[----:B------:R-:W-:Y:S02]  /*21ba0*/  SEL R30, RZ, 0xffffffff, !P2 ;  /* 0xffffffffff1e7807 */ /* 0x000fe40005000000 */
[----:B------:R-:W-:Y:S02]  /*21bb0*/  ISETP.GT.AND P2, PT, R36, R35, PT ;  /* 0x000000232400720c */ /* 0x000fe40003f44270 */
[----:B------:R-:W-:-:S02]  /*21bc0*/  LOP3.LUT R3, R3, 0x1, RZ, 0xc0, !PT ;  /* 0x0000000103037812 */ /* 0x000fc400078ec0ff */
[----:B------:R-:W-:Y:S02]  /*21bd0*/  SEL R35, RZ, 0xffffffff, !P5 ;  /* 0xffffffffff237807 */ /* 0x000fe40006800000 */
[----:B------:R-:W-:Y:S02]  /*21be0*/  @P3 SEL R35, RZ, 0xffffffff, P2 ;  /* 0xffffffffff233807 */ /* 0x000fe40001000000 */
[----:B------:R-:W-:Y:S02]  /*21bf0*/  ISETP.NE.U32.AND P2, PT, R3, 0x1, PT ;  /* 0x000000010300780c */ /* 0x000fe40003f45070 */
[----:B------:R-:W-:Y:S02]  /*21c00*/  @P4 SEL R30, RZ, 0xffffffff, P6 ;  /* 0xffffffffff1e4807 */ /* 0x000fe40003000000 */
[----:B------:R-:W-:Y:S02]  /*21c10*/  SEL R27, R8, R27, !P2 ;  /* 0x0000001b081b7207 */ /* 0x000fe40005000000 */
[----:B------:R-:W-:-:S02]  /*21c20*/  SEL R16, R17, R16, !P2 ;  /* 0x0000001011107207 */ /* 0x000fc40005000000 */
[----:B------:R-:W-:Y:S02]  /*21c30*/  SEL R11, R10, R11, !P2 ;  /* 0x0000000b0a0b7207 */ /* 0x000fe40005000000 */
[----:B------:R-:W-:Y:S02]  /*21c40*/  ISETP.GE.AND P2, PT, R2, UR4, PT ;  /* 0x0000000402007c0c */ /* 0x000fe4000bf46270 */
        /* <DEDUP_REMOVED lines=14> */
[----:B------:R-:W-:Y:S01]  /*21d30*/  SEL R7, R34, R7, !P5 ;  /* 0x0000000722077207 */ /* 0x000fe20006800000 */
[----:B------:R-:W-:Y:S06]  /*21d40*/  @!P2 BRA `(.L_x_3544) ;  /* 0xfffffff800b4a947 */ /* 0x000fec000383ffff */
.L_x_3539:
[----:B------:R-:W-:Y:S05]  /*21d50*/  @!P1 EXIT ;  /* 0x000000000000994d */ /* 0x000fea0003800000 */
[----:B------:R-:W2:Y:S02]  /*21d60*/  LDCU.U8 UR4, c[0x0][0x7a0] ;  /* 0x0000f400ff0477ac */ /* 0x000ea40008000000 */
[----:B--2---:R-:W-:-:S09]  /*21d70*/  UISETP.NE.AND UP0, UPT, UR4, URZ, UPT ;  /* 0x000000ff0400728c */ /* 0x004fd2000bf05270 */
[----:B------:R-:W-:Y:S05]  /*21d80*/  BRA.U !UP0, `(.L_x_3545) ;  /* 0x0000000108247547 */ /* 0x000fea000b800000 */
[----:B------:R-:W2:Y:S02]  /*21d90*/  LDCU.64 UR4, c[0x0][0x798] ;  /* 0x0000f300ff0477ac */ /* 0x000ea40008000a00 */
[----:B--2---:R-:W-:Y:S02]  /*21da0*/  IADD3 R16, P1, PT, R16, UR4, RZ ;  /* 0x0000000410107c10 */ /* 0x004fe4000ff3e0ff */
[----:B------:R-:W-:Y:S02]  /*21db0*/  IADD3 R0, P2, PT, R0, UR4, RZ ;  /* 0x0000000400007c10 */ /* 0x000fe4000ff5e0ff */
[----:B01----:R-:W-:Y:S02]  /*21dc0*/  IADD3 R18, P3, PT, R18, UR4, RZ ;  /* 0x0000000412127c10 */ /* 0x003fe4000ff7e0ff */
[----:B------:R-:W-:Y:S02]  /*21dd0*/  IADD3 R6, P4, PT, R6, UR4, RZ ;  /* 0x0000000406067c10 */ /* 0x000fe4000ff9e0ff */
[----:B------:R-:W-:-:S02]  /*21de0*/  IADD3.X R11, PT, PT, R11, UR5, RZ, P1, !PT ;  /* 0x000000050b0b7c10 */ /* 0x000fc40008ffe4ff */
[----:B------:R-:W-:Y:S02]  /*21df0*/  IADD3.X R9, PT, PT, R9, UR5, RZ, P2, !PT ;  /* 0x0000000509097c10 */ /* 0x000fe400097fe4ff */
[----:B------:R-:W-:Y:S02]  /*21e00*/  IADD3.X R19, PT, PT, R19, UR5, RZ, P3, !PT ;  /* 0x0000000513137c10 */ /* 0x000fe40009ffe4ff */
[----:B------:R-:W-:-:S07]  /*21e10*/  IADD3.X R7, PT, PT, R7, UR5, RZ, P4, !PT ;  /* 0x0000000507077c10 */ /* 0x000fce000a7fe4ff */
.L_x_3545:
[----:B------:R-:W-:Y:S05]  /*21e20*/  @!P0 BRA `(.L_x_3546) ;  /* 0x0000000800ec8947 */ /* 0x000fea0003800000 */
[----:B------:R-:W-:Y:S05]  /*21e30*/  BRA.U !UP0, `(.L_x_3547) ;  /* 0x0000000108587547 */ /* 0x000fea000b800000 */
[----:B------:R-:W-:Y:S01]  /*21e40*/  MOV R0, 0x0 ;  /* 0x0000000000007802 */ /* 0x000fe20000000f00 */
        /* <DEDUP_REMOVED lines=15> */
.L_x_3548:
[----:B------:R-:W-:Y:S01]  /*21f40*/  IMAD.MOV.U32 R16, RZ, RZ, RZ ;  /* 0x000000ffff107224 */ /* 0x000fe200078e00ff */
[----:B------:R-:W-:Y:S01]  /*21f50*/  CS2R R18, SRZ ;  /* 0x0000000000127805 */ /* 0x000fe2000001ff00 */
[----:B------:R-:W-:Y:S01]  /*21f60*/  IMAD.MOV.U32 R11, RZ, RZ, RZ ;  /* 0x000000ffff0b7224 */ /* 0x000fe200078e00ff */
[----:B------:R-:W-:Y:S01]  /*21f70*/  CS2R R6, SRZ ;  /* 0x0000000000067805 */ /* 0x000fe2000001ff00 */
[----:B------:R-:W-:Y:S02]  /*21f80*/  IMAD.MOV.U32 R0, RZ, RZ, RZ ;  /* 0x000000ffff007224 */ /* 0x000fe400078e00ff */
[----:B------:R-:W-:-:S07]  /*21f90*/  IMAD.MOV.U32 R9, RZ, RZ, RZ ;  /* 0x000000ffff097224 */ /* 0x000fce00078e00ff */
.L_x_3547:
[----:B------:R-:W2:Y:S01]  /*21fa0*/  LDCU.U8 UR4, c[0x0][0x7a1] ;  /* 0x0000f420ff0477ac */ /* 0x000ea20008000000 */
[----:B------:R-:W-:Y:S02]  /*21fb0*/  IMAD.MOV.U32 R17, RZ, RZ, R11 ;  /* 0x000000ffff117224 */ /* 0x000fe400078e000b */
[----:B0-----:R-:W-:Y:S02]  /*21fc0*/  IMAD.MOV.U32 R28, RZ, RZ, R0 ;  /* 0x000000ffff1c7224 */ /* 0x001fe400078e0000 */
[----:B------:R-:W-:Y:S02]  /*21fd0*/  IMAD.MOV.U32 R29, RZ, RZ, R9 ;  /* 0x000000ffff1d7224 */ /* 0x000fe400078e0009 */
[----:B------:R-:W-:Y:S02]  /*21fe0*/  IMAD.MOV.U32 R30, RZ, RZ, R6 ;  /* 0x000000ffff1e7224 */ /* 0x000fe400078e0006 */
[----:B------:R-:W-:Y:S01]  /*21ff0*/  IMAD.MOV.U32 R31, RZ, RZ, R7 ;  /* 0x000000ffff1f7224 */ /* 0x000fe200078e0007 */
[----:B--2---:R-:W-:-:S09]  /*22000*/  UISETP.NE.AND UP0, UPT, UR4, URZ, UPT ;  /* 0x000000ff0400728c */ /* 0x004fd2000bf05270 */
[----:B------:R-:W-:Y:S05]  /*22010*/  BRA.U !UP0, `(.L_x_3549) ;  /* 0x0000000508787547 */ /* 0x000fea000b800000 */
[----:B------:R-:W0:Y:S02]  /*22020*/  LDCU UR4, c[0x0][0x7a4] ;  /* 0x0000f480ff0477ac */ /* 0x000e240008000800 */
[----:B0-----:R-:W-:-:S09]  /*22030*/  UISETP.NE.AND UP0, UPT, UR4, 0x1, UPT ;  /* 0x000000010400788c */ /* 0x001fd2000bf05270 */
[----:B------:R-:W-:Y:S05]  /*22040*/  BRA.U !UP0, `(.L_x_3550) ;  /* 0x0000000108907547 */ /* 0x000fea000b800000 */
[----:B------:R-:W-:Y:S01]  /*22050*/  MOV R22, 0x0 ;  /* 0x0000000000167802 */ /* 0x000fe20000000f00 */
[----:B------:R-:W0:Y:S01]  /*22060*/  LDCU.64 UR4, c[0x4][0x3d8] ;  /* 0x01007b00ff0477ac */ /* 0x000e220008000a00 */
[----:B-1----:R-:W-:Y:S02]  /*22070*/  IMAD.MOV.U32 R8, RZ, RZ, 0x2ef ;  /* 0x000002efff087424 */ /* 0x002fe400078e00ff */
        /* <DEDUP_REMOVED lines=13> */
.L_x_3551:
        /* <DEDUP_REMOVED lines=19> */
.L_x_3552:
[----:B------:R-:W-:Y:S05]  /*22280*/  BRA `(.L_x_3553) ;  /* 0x0000000000107947 */ /* 0x000fea0003800000 */
.L_x_3550:
[----:B------:R-:W1:Y:S02]  /*22290*/  LDCU.64 UR4, c[0x0][0x770] ;  /* 0x0000ee00ff0477ac */ /* 0x000e640008000a00 */
[----:B-1----:R-:W-:-:S05]  /*222a0*/  IADD3 R2, P0, PT, R23, UR4, RZ ;  /* 0x0000000417027c10 */ /* 0x002fca000ff1e0ff */
[----:B------:R-:W-:-:S05]  /*222b0*/  IMAD.X R3, RZ, RZ, UR5, P0 ;  /* 0x00000005ff037e24 */ /* 0x000fca00080e06ff */
[----:B------:R0:W-:Y:S03]  /*222c0*/  STG.E.64 desc[UR36][R2.64], R16 ;  /* 0x0000001002007986 */ /* 0x0001e6000c101b24 */
.L_x_3553:
        /* <DEDUP_REMOVED lines=23> */
.L_x_3555:
        /* <DEDUP_REMOVED lines=19> */
.L_x_3556:
[----:B------:R-:W-:Y:S05]  /*22570*/  BRA `(.L_x_3557) ;  /* 0x00000000000c7947 */ /* 0x000fea0003800000 */
.L_x_3554:
[----:B0-----:R-:W-:-:S05]  /*22580*/  IADD3 R2, P0, PT, R25, UR6, RZ ;  /* 0x0000000619027c10 */ /* 0x001fca000ff1e0ff */
[----:B------:R-:W-:-:S05]  /*22590*/  IMAD.X R3, RZ, RZ, UR7, P0 ;  /* 0x00000007ff037e24 */ /* 0x000fca00080e06ff */
[----:B------:R0:W-:Y:S03]  /*225a0*/  STG.E.64 desc[UR36][R2.64], R18 ;  /* 0x0000001202007986 */ /* 0x0001e6000c101b24 */
.L_x_3557:
[----:B------:R-:W2:Y:S02]  /*225b0*/  LDCU.64 UR4, c[0x0][0x770] ;  /* 0x0000ee00ff0477ac */ /* 0x000ea40008000a00 */
[----:B--2---:R-:W-:-:S05]  /*225c0*/  IADD3 R24, P0, PT, R24, UR4, RZ ;  /* 0x0000000418187c10 */ /* 0x004fca000ff1e0ff */
[----:B------:R-:W-:-:S05]  /*225d0*/  IMAD.X R25, RZ, RZ, UR5, P0 ;  /* 0x00000005ff197e24 */ /* 0x000fca00080e06ff */
[----:B------:R-:W-:Y:S01]  /*225e0*/  STG.E.64 desc[UR36][R24.64], R30 ;  /* 0x0000001e18007986 */ /* 0x000fe2000c101b24 */
[----:B------:R-:W-:Y:S05]  /*225f0*/  EXIT ;  /* 0x000000000000794d */ /* 0x000fea0003800000 */
.L_x_3549:
[----:B-1----:R-:W-:Y:S01]  /*22600*/  MOV R2, 0x0 ;  /* 0x0000000000027802 */ /* 0x002fe20000000f00 */
        /* <DEDUP_REMOVED lines=15> */
.L_x_3558:
        /* <DEDUP_REMOVED lines=15> */
.L_x_3559:
        /* <DEDUP_REMOVED lines=15> */
.L_x_3560:
        /* <DEDUP_REMOVED lines=15> */
.L_x_3561:
[----:B------:R-:W-:Y:S05]  /*229d0*/  EXIT ;  /* 0x000000000000794d */ /* 0x000fea0003800000 */
.L_x_3546:
[----:B------:R-:W2:Y:S02]  /*229e0*/  LDCU.U8 UR4, c[0x0][0x7a1] ;  /* 0x0000f420ff0477ac */ /* 0x000ea40008000000 */
[----:B--2---:R-:W-:Y:S01]  /*229f0*/  UISETP.NE.AND UP1, UPT, UR4, URZ, UPT ;  /* 0x000000ff0400728c */ /* 0x004fe2000bf25270 */
[----:B------:R-:W-:Y:S10]  /*22a00*/  BRA.U !UP0, `(.L_x_3562) ;  /* 0x0000000508047547 */ /* 0x000ff4000b800000 */
[----:B01----:R-:W2:Y:S04]  /*22a10*/  LDG.E.S8 R8, desc[UR36][R4.64] ;  /* 0x0000002404087981 */ /* 0x003ea8000c1e1300 */
[----:B------:R-:W3:Y:S04]  /*22a20*/  LDG.E.S8 R12, desc[UR36][R4.64+0x10] ;  /* 0x00001024040c7981 */ /* 0x000ee8000c1e1300 */
[----:B------:R-:W4:Y:S04]  /*22a30*/  LDG.E.S8 R20, desc[UR36][R4.64+0x20] ;  /* 0x0000202404147981 */ /* 0x000f28000c1e1300 */
[----:B------:R-:W5:Y:S04]  /*22a40*/  LDG.E.64 R2, desc[UR36][R4.64+0x8] ;  /* 0x0000082404027981 */ /* 0x000f68000c1e1b00 */
[----:B------:R-:W5:Y:S04]  /*22a50*/  LDG.E.S8 R22, desc[UR36][R4.64+0x30] ;  /* 0x0000302404167981 */ /* 0x000f68000c1e1300 */
[----:B------:R-:W5:Y:S04]  /*22a60*/  LDG.E.64 R28, desc[UR36][R4.64+0x18] ;  /* 0x00001824041c7981 */ /* 0x000f68000c1e1b00 */
[----:B------:R-:W5:Y:S04]  /*22a70*/  LDG.E.64 R30, desc[UR36][R4.64+0x28] ;  /* 0x00002824041e7981 */ /* 0x000f68000c1e1b00 */
[----:B------:R-:W5:Y:S01]  /*22a80*/  LDG.E.64 R32, desc[UR36][R4.64+0x38] ;  /* 0x0000382404207981 */ /* 0x000f62000c1e1b00 */
[----:B------:R-:W-:-:S02]  /*22a90*/  LOP3.LUT R17, R27, 0xff, RZ, 0xc0, !PT ;  /* 0x000000ff1b117812 */ /* 0x000fc400078ec0ff */
[----:B------:R-:W-:Y:S02]  /*22aa0*/  LOP3.LUT R35, R13, 0xff, RZ, 0xc0, !PT ;  /* 0x000000ff0d237812 */ /* 0x000fe400078ec0ff */
[----:B------:R-:W-:Y:S02]  /*22ab0*/  LOP3.LUT R39, R15, 0xff, RZ, 0xc0, !PT ;  /* 0x000000ff0f277812 */ /* 0x000fe400078ec0ff */
[----:B------:R-:W-:Y:S02]  /*22ac0*/  PRMT R34, R21, 0x8880, RZ ;  /* 0x0000888015227816 */ /* 0x000fe400000000ff */
[----:B------:R-:W-:Y:S02]  /*22ad0*/  PRMT R37, R13, 0x8880, RZ ;  /* 0x000088800d257816 */ /* 0x000fe400000000ff */
[----:B--2---:R-:W-:-:S04]  /*22ae0*/  LOP3.LUT R10, R8, 0xff, RZ, 0xc0, !PT ;  /* 0x000000ff080a7812 */ /* 0x004fc800078ec0ff */
[----:B------:R-:W-:Y:S02]  /*22af0*/  ISETP.NE.AND P6, PT, R10, R17, PT ;  /* 0x000000110a00720c */ /* 0x000fe40003fc5270 */
[----:B------:R-:W-:Y:S02]  /*22b00*/  PRMT R17, R27, 0x8880, RZ ;  /* 0x000088801b117816 */ /* 0x000fe400000000ff */
[----:B---3--:R-:W-:Y:S02]  /*22b10*/  LOP3.LUT R10, R12, 0xff, RZ, 0xc0, !PT ;  /* 0x000000ff0c0a7812 */ /* 0x008fe400078ec0ff */
[----:B----4-:R-:W-:Y:S02]  /*22b20*/  LOP3.LUT R14, R20, 0xff, RZ, 0xc0, !PT ;  /* 0x000000ff140e7812 */ /* 0x010fe400078ec0ff */
[----:B-----5:R-:W-:Y:S02]  /*22b30*/  ISETP.GE.U32.AND P1, PT, R2, R16, PT ;  /* 0x000000100200720c */ /* 0x020fe40003f26070 */
[----:B------:R-:W-:-:S02]  /*22b40*/  ISETP.GT.AND P2, PT, R8, R17, PT ;  /* 0x000000110800720c */ /* 0x000fc40003f44270 */
[----:B------:R-:W-:Y:S02]  /*22b50*/  PRMT R17, R15, 0x8880, RZ ;  /* 0x000088800f117816 */ /* 0x000fe400000000ff */
[----:B------:R-:W-:Y:S02]  /*22b60*/  ISETP.NE.AND P3, PT, R10, R35, PT ;  /* 0x000000230a00720c */ /* 0x000fe40003f65270 */
[----:B------:R-:W-:Y:S02]  /*22b70*/  ISETP.NE.AND P4, PT, R14, R39, PT ;  /* 0x000000270e00720c */ /* 0x000fe40003f85270 */
[----:B------:R-:W-:Y:S02]  /*22b80*/  ISETP.GE.AND.EX P1, PT, R3, R11, PT, P1 ;  /* 0x0000000b0300720c */ /* 0x000fe40003f26310 */
[----:B------:R-:W-:Y:S02]  /*22b90*/  LOP3.LUT R35, R21, 0xff, RZ, 0xc0, !PT ;  /* 0x000000ff15237812 */ /* 0x000fe400078ec0ff */
[----:B------:R-:W-:-:S02]  /*22ba0*/  LOP3.LUT R14, R22, 0xff, RZ, 0xc0, !PT ;  /* 0x000000ff160e7812 */ /* 0x000fc400078ec0ff */
[----:B------:R-:W-:Y:S02]  /*22bb0*/  SEL R10, RZ, 0xffffffff, P2 ;  /* 0xffffffffff0a7807 */ /* 0x000fe40001000000 */
[----:B------:R-:W-:Y:S01]  /*22bc0*/  ISETP.GT.AND P2, PT, R20, R17, PT ;  /* 0x000000111400720c */ /* 0x000fe20003f44270 */
[----:B------:R-:W-:Y:S01]  /*22bd0*/  IMAD.MOV.U32 R17, RZ, RZ, R34 ;  /* 0x000000ffff117224 */ /* 0x000fe200078e0022 */
[----:B------:R-:W-:Y:S02]  /*22be0*/  @!P6 SEL R10, RZ, 0xffffffff, !P1 ;  /* 0xffffffffff0ae807 */ /* 0x000fe40004800000 */
[----:B------:R-:W-:Y:S02]  /*22bf0*/  ISETP.GT.AND P0, PT, R12, R37, PT ;  /* 0x000000250c00720c */ /* 0x000fe40003f04270 */
[----:B------:R-:W-:Y:S02]  /*22c00*/  ISETP.NE.AND P5, PT, R14, R35, PT ;  /* 0x000000230e00720c */ /* 0x000fe40003fa5270 */
[----:B------:R-:W-:-:S02]  /*22c10*/  ISETP.GE.U32.AND P1, PT, R28, R0, PT ;  /* 0x000000001c00720c */ /* 0x000fc40003f26070 */
[----:B------:R-:W-:Y:S02]  /*22c20*/  ISETP.GT.AND P6, PT, R22, R17, PT ;  /* 0x000000111600720c */ /* 0x000fe40003fc4270 */
[----:B------:R-:W-:Y:S02]  /*22c30*/  SEL R14, RZ, 0xffffffff, P0 ;  /* 0xffffffffff0e7807 */ /* 0x000fe40000000000 */
[----:B------:R-:W-:Y:S02]  /*22c40*/  ISETP.GE.AND.EX P1, PT, R29, R9, PT, P1 ;  /* 0x000000091d00720c */ /* 0x000fe40003f26310 */
[----:B------:R-:W-:Y:S02]  /*22c50*/  SEL R17, RZ, 0xffffffff, P2 ;  /* 0xffffffffff117807 */ /* 0x000fe40001000000 */
[----:B------:R-:W-:Y:S02]  /*22c60*/  ISETP.GE.U32.AND P0, PT, R30, R18, PT ;  /* 0x000000121e00720c */ /* 0x000fe40003f06070 */
[----:B------:R-:W-:-:S02]  /*22c70*/  ISETP.GE.U32.AND P2, PT, R32, R6, PT ;  /* 0x000000062000720c */ /* 0x000fc40003f46070 */
[----:B------:R-:W-:Y:S02]  /*22c80*/  LOP3.LUT R10, R10, 0x1, RZ, 0xc0, !PT ;  /* 0x000000010a0a7812 */ /* 0x000fe400078ec0ff */
[----:B------:R-:W-:Y:S02]  /*22c90*/  @!P3 SEL R14, RZ, 0xffffffff, !P1 ;  /* 0xffffffffff0eb807 */ /* 0x000fe40004800000 */
[----:B------:R-:W-:Y:S02]  /*22ca0*/  ISETP.GE.AND.EX P0, PT, R31, R19, PT, P0 ;  /* 0x000000131f00720c */ /* 0x000fe40003f06300 */
[----:B------:R-:W-:Y:S02]  /*22cb0*/  ISETP.GE.AND.EX P2, PT, R33, R7, PT, P2 ;  /* 0x000000072100720c */ /* 0x000fe40003f46320 */
[----:B------:R-:W-:Y:S02]  /*22cc0*/  ISETP.NE.U32.AND P1, PT, R10, 0x1, PT ;  /* 0x000000010a00780c */ /* 0x000fe40003f25070 */
[----:B------:R-:W-:-:S02]  /*22cd0*/  SEL R10, RZ, 0xffffffff, P6 ;  /* 0xffffffffff0a7807 */ /* 0x000fc40003000000 */
[----:B------:R-:W-:Y:S02]  /*22ce0*/  LOP3.LUT R14, R14, 0x1, RZ, 0xc0, !PT ;  /* 0x000000010e0e7812 */ /* 0x000fe400078ec0ff */
[----:B------:R-:W-:Y:S02]  /*22cf0*/  @!P4 SEL R17, RZ, 0xffffffff, !P0 ;  /* 0xffffffffff11c807 */ /* 0x000fe40004000000 */
[----:B------:R-:W-:Y:S02]  /*22d00*/  @!P5 SEL R10, RZ, 0xffffffff, !P2 ;  /* 0xffffffffff0ad807 */ /* 0x000fe40005000000 */
[----:B------:R-:W-:Y:S02]  /*22d10*/  ISETP.NE.U32.AND P0, PT, R14, 0x1, PT ;  /* 0x000000010e00780c */ /* 0x000fe40003f05070 */
[----:B------:R-:W-:Y:S02]  /*22d20*/  LOP3.LUT R17, R17, 0x1, RZ, 0xc0, !PT ;  /* 0x0000000111117812 */ /* 0x000fe400078ec0ff */
[----:B------:R-:W-:-:S02]  /*22d30*/  LOP3.LUT R10, R10, 0x1, RZ, 0xc0, !PT ;  /* 0x000000010a0a7812 */ /* 0x000fc400078ec0ff */
[----:B------:R-:W-:Y:S02]  /*22d40*/  SEL R16, R16, R2, !P1 ;  /* 0x0000000210107207 */ /* 0x000fe40004800000 */
[----:B------:R-:W-:Y:S02]  /*22d50*/  SEL R11, R11, R3, !P1 ;  /* 0x000000030b0b7207 */ /* 0x000fe40004800000 */
[----:B------:R-:W-:Y:S02]  /*22d60*/  SEL R27, R27, R8, !P1 ;  /* 0x000000081b1b7207 */ /* 0x000fe40004800000 */
[----:B------:R-:W-:Y:S02]  /*22d70*/  SEL R0, R0, R28, !P0 ;  /* 0x0000001c00007207 */ /* 0x000fe40004000000 */
[----:B------:R-:W-:Y:S02]  /*22d80*/  SEL R9, R9, R29, !P0 ;  /* 0x0000001d09097207 */ /* 0x000fe40004000000 */
[----:B------:R-:W-:-:S02]  /*22d90*/  SEL R13, R13, R12, !P0 ;  /* 0x0000000c0d0d7207 */ /* 0x000fc40004000000 */
        /* <DEDUP_REMOVED lines=8> */
.L_x_3562:
[----:B------:R-:W-:Y:S02]  /*22e20*/  IMAD.MOV.U32 R17, RZ, RZ, R11 ;  /* 0x000000ffff117224 */ /* 0x000fe400078e000b */
[----:B0-----:R-:W-:Y:S02]  /*22e30*/  IMAD.MOV.U32 R28, RZ, RZ, R0 ;  /* 0x000000ffff1c7224 */ /* 0x001fe400078e0000 */
[----:B------:R-:W-:Y:S02]  /*22e40*/  IMAD.MOV.U32 R29, RZ, RZ, R9 ;  /* 0x000000ffff1d7224 */ /* 0x000fe400078e0009 */
[----:B------:R-:W-:Y:S02]  /*22e50*/  IMAD.MOV.U32 R30, RZ, RZ, R6 ;  /* 0x000000ffff1e7224 */ /* 0x000fe400078e0006 */
[----:B------:R-:W-:Y:S01]  /*22e60*/  IMAD.MOV.U32 R31, RZ, RZ, R7 ;  /* 0x000000ffff1f7224 */ /* 0x000fe200078e0007 */
[----:B------:R-:W-:Y:S06]  /*22e70*/  BRA.U !UP1, `(.L_x_3563) ;  /* 0x0000000509787547 */ /* 0x000fec000b800000 */
[----:B------:R-:W0:Y:S02]  /*22e80*/  LDCU UR4, c[0x0][0x7a4] ;  /* 0x0000f480ff0477ac */ /* 0x000e240008000800 */
[----:B0-----:R-:W-:-:S09]  /*22e90*/  UISETP.NE.AND UP0, UPT, UR4, 0x1, UPT ;  /* 0x000000010400788c */ /* 0x001fd2000bf05270 */
[----:B------:R-:W-:Y:S05]  /*22ea0*/  BRA.U !UP0, `(.L_x_3564) ;  /* 0x0000000108907547 */ /* 0x000fea000b800000 */
        /* <DEDUP_REMOVED lines=16> */
.L_x_3565:
        /* <DEDUP_REMOVED lines=19> */
.L_x_3566:
[----:B------:R-:W-:Y:S05]  /*230e0*/  BRA `(.L_x_3567) ;  /* 0x0000000000107947 */ /* 0x000fea0003800000 */
.L_x_3564:
[----:B------:R-:W1:Y:S02]  /*230f0*/  LDCU.64 UR4, c[0x0][0x770] ;  /* 0x0000ee00ff0477ac */ /* 0x000e640008000a00 */
[----:B-1----:R-:W-:-:S05]  /*23100*/  IADD3 R2, P0, PT, R23, UR4, RZ ;  /* 0x0000000417027c10 */ /* 0x002fca000ff1e0ff */
[----:B------:R-:W-:-:S05]  /*23110*/  IMAD.X R3, RZ, RZ, UR5, P0 ;  /* 0x00000005ff037e24 */ /* 0x000fca00080e06ff */
[----:B------:R0:W-:Y:S03]  /*23120*/  STG.E.64 desc[UR36][R2.64], R16 ;  /* 0x0000001002007986 */ /* 0x0001e6000c101b24 */
.L_x_3567:
        /* <DEDUP_REMOVED lines=23> */
.L_x_3569:
        /* <DEDUP_REMOVED lines=19> */
.L_x_3570:
[----:B------:R-:W-:Y:S05]  /*233d0*/  BRA `(.L_x_3571) ;  /* 0x00000000000c7947 */ /* 0x000fea0003800000 */
.L_x_3568:
[----:B0-----:R-:W-:-:S05]  /*233e0*/  IADD3 R2, P0, PT, R25, UR6, RZ ;  /* 0x0000000619027c10 */ /* 0x001fca000ff1e0ff */
[----:B------:R-:W-:-:S05]  /*233f0*/  IMAD.X R3, RZ, RZ, UR7, P0 ;  /* 0x00000007ff037e24 */ /* 0x000fca00080e06ff */
[----:B------:R0:W-:Y:S03]  /*23400*/  STG.E.64 desc[UR36][R2.64], R18 ;  /* 0x0000001202007986 */ /* 0x0001e6000c101b24 */
.L_x_3571:
[----:B------:R-:W2:Y:S02]  /*23410*/  LDCU.64 UR4, c[0x0][0x770] ;  /* 0x0000ee00ff0477ac */ /* 0x000ea40008000a00 */
[----:B--2---:R-:W-:-:S05]  /*23420*/  IADD3 R24, P0, PT, R24, UR4, RZ ;  /* 0x0000000418187c10 */ /* 0x004fca000ff1e0ff */
[----:B------:R-:W-:-:S05]  /*23430*/  IMAD.X R25, RZ, RZ, UR5, P0 ;  /* 0x00000005ff197e24 */ /* 0x000fca00080e06ff */
[----:B------:R-:W-:Y:S01]  /*23440*/  STG.E.64 desc[UR36][R24.64], R30 ;  /* 0x0000001e18007986 */ /* 0x000fe2000c101b24 */
[----:B------:R-:W-:Y:S05]  /*23450*/  EXIT ;  /* 0x000000000000794d */ /* 0x000fea0003800000 */
.L_x_3563:
[----:B------:R-:W-:Y:S04]  /*23460*/  STG.E.64 desc[UR36][R4.64+0x8], R16 ;  /* 0x0000081004007986 */ /* 0x000fe8000c101b24 */
[----:B------:R-:W-:Y:S04]  /*23470*/  STG.E.64 desc[UR36][R4.64+0x18], R28 ;  /* 0x0000181c04007986 */ /* 0x000fe8000c101b24 */
[----:B------:R-:W-:Y:S04]  /*23480*/  STG.E.64 desc[UR36][R4.64+0x28], R18 ;  /* 0x0000281204007986 */ /* 0x000fe8000c101b24 */
[----:B------:R-:W-:Y:S04]  /*23490*/  STG.E.64 desc[UR36][R4.64+0x38], R30 ;  /* 0x0000381e04007986 */ /* 0x000fe8000c101b24 */
[----:B------:R-:W-:Y:S04]  /*234a0*/  STG.E.U8 desc[UR36][R4.64], R27 ;  /* 0x0000001b04007986 */ /* 0x000fe8000c101124 */
[----:B------:R-:W-:Y:S04]  /*234b0*/  STG.E.U8 desc[UR36][R4.64+0x10], R13 ;  /* 0x0000100d04007986 */ /* 0x000fe8000c101124 */
[----:B------:R-:W-:Y:S04]  /*234c0*/  STG.E.U8 desc[UR36][R4.64+0x20], R15 ;  /* 0x0000200f04007986 */ /* 0x000fe8000c101124 */
[----:B------:R-:W-:Y:S01]  /*234d0*/  STG.E.U8 desc[UR36][R4.64+0x30], R21 ;  /* 0x0000301504007986 */ /* 0x000fe2000c101124 */
[----:B------:R-:W-:Y:S05]  /*234e0*/  EXIT ;  /* 0x000000000000794d */ /* 0x000fea0003800000 */
.L_x_3520:
        /* <DEDUP_REMOVED lines=12> */
[----:B--2---:R-:W-:-:S09]  /*235b0*/  UISETP.NE.AND UP0, UPT, UR4, URZ, UPT ;  /* 0x000000ff0400728c */ /* 0x004fd2000bf05270 */
[----:B------:R-:W-:Y:S05]  /*235c0*/  BRA.U !UP0, `(.L_x_3572) ;  /* 0x0000000108247547 */ /* 0x000fea000b800000 */
[----:B------:R-:W0:Y:S02]  /*235d0*/  LDCU.64 UR4, c[0x0][0x798] ;  /* 0x0000f300ff0477ac */ /* 0x000e240008000a00 */
[----:B01----:R-:W-:Y:S02]  /*235e0*/  IADD3 R38, P1, PT, R38, UR4, RZ ;  /* 0x0000000426267c10 */ /* 0x003fe4000ff3e0ff */
[----:B------:R-:W-:Y:S02]  /*235f0*/  IADD3 R20, P2, PT, R20, UR4, RZ ;  /* 0x0000000414147c10 */ /* 0x000fe4000ff5e0ff */
[----:B------:R-:W-:Y:S02]  /*23600*/  IADD3 R8, P3, PT, R8, UR4, RZ ;  /* 0x0000000408087c10 */ /* 0x000fe4000ff7e0ff */
[----:B------:R-:W-:Y:S02]  /*23610*/  IADD3 R16, P4, PT, R16, UR4, RZ ;  /* 0x0000000410107c10 */ /* 0x000fe4000ff9e0ff */
[----:B------:R-:W-:-:S02]  /*23620*/  IADD3.X R39, PT, PT, R39, UR5, RZ, P1, !PT ;  /* 0x0000000527277c10 */ /* 0x000fc40008ffe4ff */
[----:B------:R-:W-:Y:S02]  /*23630*/  IADD3.X R21, PT, PT, R21, UR5, RZ, P2, !PT ;  /* 0x0000000515157c10 */ /* 0x000fe400097fe4ff */
[----:B------:R-:W-:Y:S02]  /*23640*/  IADD3.X R9, PT, PT, R9, UR5, RZ, P3, !PT ;  /* 0x0000000509097c10 */ /* 0x000fe40009ffe4ff */
[----:B------:R-:W-:-:S07]  /*23650*/  IADD3.X R29, PT, PT, R29, UR5, RZ, P4, !PT ;  /* 0x000000051d1d7c10 */ /* 0x000fce000a7fe4ff */
.L_x_3572:
        /* <DEDUP_REMOVED lines=18> */
.L_x_3575:
[----:B------:R-:W-:Y:S01]  /*23780*/  IMAD.MOV.U32 R16, RZ, RZ, RZ ;  /* 0x000000ffff107224 */ /* 0x000fe200078e00ff */
[----:B------:R-:W-:Y:S01]  /*23790*/  CS2R R8, SRZ ;  /* 0x0000000000087805 */ /* 0x000fe2000001ff00 */
[----:B------:R-:W-:Y:S01]  /*237a0*/  IMAD.MOV.U32 R29, RZ, RZ, RZ ;  /* 0x000000ffff1d7224 */ /* 0x000fe200078e00ff */
[----:B------:R-:W-:Y:S02]  /*237b0*/  CS2R R20, SRZ ;  /* 0x0000000000147805 */ /* 0x000fe4000001ff00 */
[----:B------:R-:W-:-:S07]  /*237c0*/  CS2R R38, SRZ ;  /* 0x0000000000267805 */ /* 0x000fce000001ff00 */
.L_x_3574:
[----:B------:R-:W2:Y:S01]  /*237d0*/  LDCU.U8 UR4, c[0x0][0x7a1] ;  /* 0x0000f420ff0477ac */ /* 0x000ea20008000000 */
[----:B01----:R-:W-:Y:S02]  /*237e0*/  IMAD.MOV.U32 R28, RZ, RZ, R16 ;  /* 0x000000ffff1c7224 */ /* 0x003fe400078e0010 */
[----:B------:R-:W-:Y:S02]  /*237f0*/  IMAD.MOV.U32 R16, RZ, RZ, R8 ;  /* 0x000000ffff107224 */ /* 0x000fe400078e0008 */
[----:B------:R-:W-:Y:S02]  /*23800*/  IMAD.MOV.U32 R17, RZ, RZ, R9 ;  /* 0x000000ffff117224 */ /* 0x000fe400078e0009 */
[----:B------:R-:W-:Y:S02]  /*23810*/  IMAD.MOV.U32 R30, RZ, RZ, R20 ;  /* 0x000000ffff1e7224 */ /* 0x000fe400078e0014 */
[----:B------:R-:W-:Y:S02]  /*23820*/  IMAD.MOV.U32 R31, RZ, RZ, R21 ;  /* 0x000000ffff1f7224 */ /* 0x000fe400078e0015 */
[----:B------:R-:W-:-:S02]  /*23830*/  IMAD.MOV.U32 R18, RZ, RZ, R38 ;  /* 0x000000ffff127224 */ /* 0x000fc400078e0026 */
        /* <DEDUP_REMOVED lines=22> */
.L_x_3578:
        /* <DEDUP_REMOVED lines=19> */
.L_x_3579:
[----:B------:R-:W-:Y:S05]  /*23ad0*/  BRA `(.L_x_3580) ;  /* 0x0000000000107947 */ /* 0x000fea0003800000 */
.L_x_3577:
[----:B------:R-:W0:Y:S02]  /*23ae0*/  LDCU.64 UR4, c[0x0][0x770] ;  /* 0x0000ee00ff0477ac */ /* 0x000e240008000a00 */
[----:B0-----:R-:W-:-:S05]  /*23af0*/  IADD3 R2, P0, PT, R23, UR4, RZ ;  /* 0x0000000417027c10 */ /* 0x001fca000ff1e0ff */
[----:B------:R-:W-:-:S05]  /*23b00*/  IMAD.X R3, RZ, RZ, UR5, P0 ;  /* 0x00000005ff037e24 */ /* 0x000fca00080e06ff */
[----:B------:R0:W-:Y:S03]  /*23b10*/  STG.E.64 desc[UR36][R2.64], R18 ;  /* 0x0000001202007986 */ /* 0x0001e6000c101b24 */
.L_x_3580:
        /* <DEDUP_REMOVED lines=23> */
.L_x_3582:
        /* <DEDUP_REMOVED lines=19> */
.L_x_3583:
[----:B------:R-:W-:Y:S05]  /*23dc0*/  BRA `(.L_x_3584) ;  /* 0x00000000000c7947 */ /* 0x000fea0003800000 */
.L_x_3581:
[----:B------:R-:W-:-:S05]  /*23dd0*/  IADD3 R26, P0, PT, R26, UR6, RZ ;  /* 0x000000061a1a7c10 */ /* 0x000fca000ff1e0ff */
[----:B------:R-:W-:-:S05]  /*23de0*/  IMAD.X R27, RZ, RZ, UR7, P0 ;  /* 0x00000007ff1b7e24 */ /* 0x000fca00080e06ff */
[----:B------:R1:W-:Y:S03]  /*23df0*/  STG.E.64 desc[UR36][R26.64], R16 ;  /* 0x000000101a007986 */ /* 0x0003e6000c101b24 */
.L_x_3584:
[----:B------:R-:W2:Y:S02]  /*23e00*/  LDCU.64 UR4, c[0x0][0x770] ;  /* 0x0000ee00ff0477ac */ /* 0x000ea40008000a00 */
[----:B--2---:R-:W-:-:S05]  /*23e10*/  IADD3 R24, P0, PT, R24, UR4, RZ ;  /* 0x0000000418187c10 */ /* 0x004fca000ff1e0ff */
[----:B------:R-:W-:-:S05]  /*23e20*/  IMAD.X R25, RZ, RZ, UR5, P0 ;  /* 0x00000005ff197e24 */ /* 0x000fca00080e06ff */
[----:B------:R-:W-:Y:S01]  /*23e30*/  STG.E.64 desc[UR36][R24.64], R28 ;  /* 0x0000001c18007986 */ /* 0x000fe2000c101b24 */
[----:B------:R-:W-:Y:S05]  /*23e40*/  EXIT ;  /* 0x000000000000794d */ /* 0x000fea0003800000 */
.L_x_3576:
        /* <DEDUP_REMOVED lines=16> */
.L_x_3585:
        /* <DEDUP_REMOVED lines=15> */
.L_x_3586:
        /* <DEDUP_REMOVED lines=15> */
.L_x_3587:
        /* <DEDUP_REMOVED lines=15> */
.L_x_3588:
[----:B------:R-:W-:Y:S05]  /*24220*/  EXIT ;  /* 0x000000000000794d */ /* 0x000fea0003800000 */
.L_x_3573:
[----:B------:R-:W2:Y:S02]  /*24230*/  LDCU.U8 UR4, c[0x0][0x7a1] ;  /* 0x0000f420ff0477ac */ /* 0x000ea40008000000 */
[----:B--2---:R-:W-:Y:S01]  /*24240*/  UISETP.NE.AND UP1, UPT, UR4, URZ, UPT ;  /* 0x000000ff0400728c */ /* 0x004fe2000bf25270 */
[----:B------:R-:W-:Y:S10]  /*24250*/  BRA.U !UP0, `(.L_x_3589) ;  /* 0x0000000508047547 */ /* 0x000ff4000b800000 */
[----:B------:R-:W2:Y:S04]  /*24260*/  LDG.E.S8 R0, desc[UR36][R4.64] ;  /* 0x0000002404007981 */ /* 0x000ea8000c1e1300 */
[----:B------:R-:W3:Y:S04]  /*24270*/  LDG.E.S8 R10, desc[UR36][R4.64+0x10] ;  /* 0x00001024040a7981 */ /* 0x000ee8000c1e1300 */
[----:B------:R-:W4:Y:S04]  /*24280*/  LDG.E.S8 R22, desc[UR36][R4.64+0x20] ;  /* 0x0000202404167981 */ /* 0x000f28000c1e1300 */
[----:B-1----:R-:W5:Y:S04]  /*24290*/  LDG.E.64 R2, desc[UR36][R4.64+0x8] ;  /* 0x0000082404027981 */ /* 0x002f68000c1e1b00 */
[----:B0-----:R-:W5:Y:S04]  /*242a0*/  LDG.E.S8 R28, desc[UR36][R4.64+0x30] ;  /* 0x00003024041c7981 */ /* 0x001f68000c1e1300 */
        /* <DEDUP_REMOVED lines=60> */
.L_x_3589:
[----:B01----:R-:W-:Y:S02]  /*24670*/  IMAD.MOV.U32 R28, RZ, RZ, R16 ;  /* 0x000000ffff1c7224 */ /* 0x003fe400078e0010 */
        /* <DEDUP_REMOVED lines=26> */
.L_x_3592:
        /* <DEDUP_REMOVED lines=19> */
.L_x_3593:
[----:B------:R-:W-:Y:S05]  /*24950*/  BRA `(.L_x_3594) ;  /* 0x0000000000107947 */ /* 0x000fea0003800000 */
.L_x_3591:
[----:B------:R-:W0:Y:S02]  /*24960*/  LDCU.64 UR4, c[0x0][0x770] ;  /* 0x0000ee00ff0477ac */ /* 0x000e240008000a00 */
[----:B0-----:R-:W-:-:S05]  /*24970*/  IADD3 R2, P0, PT, R23, UR4, RZ ;  /* 0x0000000417027c10 */ /* 0x001fca000ff1e0ff */
[----:B------:R-:W-:-:S05]  /*24980*/  IMAD.X R3, RZ, RZ, UR5, P0 ;  /* 0x00000005ff037e24 */ /* 0x000fca00080e06ff */
[----:B------:R0:W-:Y:S03]  /*24990*/  STG.E.64 desc[UR36][R2.64], R18 ;  /* 0x0000001202007986 */ /* 0x0001e6000c101b24 */
.L_x_3594:
        /* <DEDUP_REMOVED lines=23> */
.L_x_3596:
        /* <DEDUP_REMOVED lines=19> */
.L_x_3597:
[----:B------:R-:W-:Y:S05]  /*24c40*/  BRA `(.L_x_3598) ;  /* 0x00000000000c7947 */ /* 0x000fea0003800000 */
.L_x_3595:
[----:B------:R-:W-:-:S05]  /*24c50*/  IADD3 R26, P0, PT, R26, UR6, RZ ;  /* 0x000000061a1a7c10 */ /* 0x000fca000ff1e0ff */
[----:B------:R-:W-:-:S05]  /*24c60*/  IMAD.X R27, RZ, RZ, UR7, P0 ;  /* 0x00000007ff1b7e24 */ /* 0x000fca00080e06ff */
[----:B------:R1:W-:Y:S03]  /*24c70*/  STG.E.64 desc[UR36][R26.64], R16 ;  /* 0x000000101a007986 */ /* 0x0003e6000c101b24 */
.L_x_3598:
[----:B------:R-:W2:Y:S02]  /*24c80*/  LDCU.64 UR4, c[0x0][0x770] ;  /* 0x0000ee00ff0477ac */ /* 0x000ea40008000a00 */
[----:B--2---:R-:W-:-:S05]  /*24c90*/  IADD3 R24, P0, PT, R24, UR4, RZ ;  /* 0x0000000418187c10 */ /* 0x004fca000ff1e0ff */
[----:B------:R-:W-:-:S05]  /*24ca0*/  IMAD.X R25, RZ, RZ, UR5, P0 ;  /* 0x00000005ff197e24 */ /* 0x000fca00080e06ff */
[----:B------:R-:W-:Y:S01]  /*24cb0*/  STG.E.64 desc[UR36][R24.64], R28 ;  /* 0x0000001c18007986 */ /* 0x000fe2000c101b24 */
[----:B------:R-:W-:Y:S05]  /*24cc0*/  EXIT ;  /* 0x000000000000794d */ /* 0x000fea0003800000 */
.L_x_3590:
        /* <DEDUP_REMOVED lines=9> */
        .weak           $__internal_17_$__cuda_sm20_div_u64
        .type           $__internal_17_$__cuda_sm20_div_u64,@function
        .size           $__internal_17_$__cuda_sm20_div_u64,(.L_x_6069 - $__internal_17_$__cuda_sm20_div_u64)
$__internal_17_$__cuda_sm20_div_u64:
        /* <DEDUP_REMOVED lines=45> */
[----:B------:R-:W-:-:S04]  /*25030*/  IMAD R15, R3, R41, R15 ;  /* 0x00000029030f7224 */ /* 0x000fc800078e020f */
[----:B------:R-:W-:Y:S01]  /*25040*/  IMAD.X R31, R5, 0x1, ~R15, P0 ;  /* 0x00000001051f7824 */ /* 0x000fe200000e0e0f */
[----:B------:R-:W-:Y:S02]  /*25050*/  ISETP.GE.U32.AND P0, PT, R4, R41, PT ;  /* 0x000000290400720c */ /* 0x000fe40003f06070 */
[----:B------:R-:W-:Y:S02]  /*25060*/  IADD3 R5, P2, PT, R10, 0x1, RZ ;  /* 0x000000010a057810 */ /* 0x000fe40007f5e0ff */
[-C--:B------:R-:W-:Y:S02]  /*25070*/  IADD3 R15, P1, PT, -R41, R4.reuse, RZ ;  /* 0x00000004290f7210 */ /* 0x080fe40007f3e1ff */
[C---:B------:R-:W-:Y:S01]  /*25080*/  ISETP.GE.U32.AND.EX P0, PT, R31.reuse, RZ, PT, P0 ;  /* 0x000000ff1f00720c */ /* 0x040fe20003f06100 */
[----:B------:R-:W-:Y:S01]  /*25090*/  IMAD.X R14, RZ, RZ, R3, P2 ;  /* 0x000000ffff0e7224 */ /* 0x000fe200010e0603 */
[----:B------:R-:W-:Y:S02]  /*250a0*/  IADD3.X R22, PT, PT, R31, -0x1, RZ, P1, !PT ;  /* 0xffffffff1f167810 */ /* 0x000fe40000ffe4ff */
        /* <DEDUP_REMOVED lines=11> */
[----:B------:R-:W-:Y:S02]  /*25160*/  ISETP.NE.AND.EX P1, PT, RZ, RZ, PT, P1 ;  /* 0x000000ffff00720c */ /* 0x000fe40003f25310 */
[----:B------:R-:W-:Y:S01]  /*25170*/  SEL R10, R10, R5, P0 ;  /* 0x000000050a0a7207 */ /* 0x000fe20000000000 */
[----:B------:R-:W-:Y:S01]  /*25180*/  IMAD.MOV.U32 R5, RZ, RZ, 0x0 ;  /* 0x00000000ff057424 */ /* 0x000fe200078e00ff */
[----:B------:R-:W-:Y:S02]  /*25190*/  SEL R3, R3, 0xffffffff, P1 ;  /* 0xffffffff03037807 */ /* 0x000fe40000800000 */
[----:B------:R-:W-:Y:S01]  /*251a0*/  SEL R10, R10, 0xffffffff, P1 ;  /* 0xffffffff0a0a7807 */ /* 0x000fe20000800000 */
[----:B------:R-:W-:Y:S06]  /*251b0*/  RET.REL.NODEC R4 `(_ZN2at6native13reduce_kernelILi128ELi4ENS0_8ReduceOpIaNS0_9ArgMaxOpsIaEEjlLi4ELi4EEEEEvT1_) ;  /* 0xfffffdac04907950 */ /* 0x000fec0003c3ffff */
.L_x_3599:
        /* <DEDUP_REMOVED lines=12> */
.L_x_6069:


//--------------------- .text._ZN2at6native13reduce_kernelILi512ELi1ENS0_8ReduceOpIhNS0_9ArgMaxOpsIhEEjlLi4ELi4EEEEEvT1_ --------------------------
	.section	.text._ZN2at6native13reduce_kernelILi512ELi1ENS0_8ReduceOpIhNS0_9ArgMaxOpsIhEEjlLi4ELi4EEEEEvT1_,"ax",@progbits
	.align	128
        .global         _ZN2at6native13reduce_kernelILi512ELi1ENS0_8ReduceOpIhNS0_9ArgMaxOpsIhEEjlLi4ELi4EEEEEvT1_
        .type           _ZN2at6native13reduce_kernelILi512ELi1ENS0_8ReduceOpIhNS0_9ArgMaxOpsIhEEjlLi4ELi4EEEEEvT1_,@function
        .size           _ZN2at6native13reduce_kernelILi512ELi1ENS0_8ReduceOpIhNS0_9ArgMaxOpsIhEEjlLi4ELi4EEEEEvT1_,(.L_x_6070 - _ZN2at6native13reduce_kernelILi512ELi1ENS0_8ReduceOpIhNS0_9ArgMaxOpsIhEEjlLi4ELi4EEEEEvT1_)
        .other          _ZN2at6native13reduce_kernelILi512ELi1ENS0_8ReduceOpIhNS0_9ArgMaxOpsIhEEjlLi4ELi4EEEEEvT1_,@"STO_CUDA_ENTRY STV_DEFAULT"
_ZN2at6native13reduce_kernelILi512ELi1ENS0_8ReduceOpIhNS0_9ArgMaxOpsIhEEjlLi4ELi4EEEEEvT1_:
.text._ZN2at6native13reduce_kernelILi512ELi1ENS0_8ReduceOpIhNS0_9ArgMaxOpsIhEEjlLi4ELi4EEEEEvT1_:
        /* <DEDUP_REMOVED lines=296> */
.L_x_3600:
[----:B------:R-:W0:Y:S01]  /*1280*/  LDCU UR5, c[0x0][0x39c] ;  /* 0x00007380ff0577ac */ /* 0x000e220008000800 */
[----:B------:R-:W-:Y:S01]  /*1290*/  BSSY.RECONVERGENT B0, `(.L_x_3601) ;  /* 0x0000beb000007945 */ /* 0x000fe20003800200 */
[----:B------:R-:W-:Y:S01]  /*12a0*/  PRMT R7, RZ, 0x7610, R7 ;  /* 0x00007610ff077816 */ /* 0x000fe20000000007 */
[----:B------:R-:W-:Y:S01]  /*12b0*/  IMAD.MOV.U32 R4, RZ, RZ, RZ ;  /* 0x000000ffff047224 */ /* 0x000fe200078e00ff */
[----:B------:R-:W1:Y:S01]  /*12c0*/  LDCU UR4, c[0x0][0x3a0] ;  /* 0x00007400ff0477ac */ /* 0x000e620008000800 */
[----:B------:R-:W-:Y:S01]  /*12d0*/  MOV R9, RZ ;  /* 0x000000ff00097202 */ /* 0x000fe20000000f00 */
        /* <DEDUP_REMOVED lines=13> */
[----:B------:R-:W0:Y:S01]  /*13b0*/  LDC R19, c[0x0][0x390] ;  /* 0x0000e400ff137b82 */ /* 0x000e220000000800 */
[----:B------:R-:W1:Y:S01]  /*13c0*/  LDCU.U8 UR4, c[0x0][0x388] ;  /* 0x00007100ff0477ac */ /* 0x000e620008000000 */
[----:B------:R-:W-:Y:S01]  /*13d0*/  LOP3.LUT P0, R25, R14, 0x3, RZ, 0xc0, !PT ;  /* 0x000000030e197812 */ /* 0x000fe2000780c0ff */
[----:B------:R-:W-:Y:S01]  /*13e0*/  BSSY.RECONVERGENT B1, `(.L_x_3604) ;  /* 0x000003a000017945 */ /* 0x000fe20003800200 */
[----:B------:R-:W-:Y:S01]  /*13f0*/  IMAD.MOV.U32 R7, RZ, RZ, RZ ;  /* 0x000000ffff077224 */ /* 0x000fe200078e00ff */
[----:B------:R-:W2:Y:S03]  /*1400*/  LDCU UR5, c[0x0][0x39c] ;  /* 0x00007380ff0577ac */ /* 0x000ea60008000800 */
[----:B------:R-:W3:Y:S01]  /*1410*/  LDC R17, c[0x0][0x394] ;  /* 0x0000e500ff117b82 */ /* 0x000ee20000000800 */
[----:B-1----:R-:W-:Y:S01]  /*1420*/  MOV R11, UR4 ;  /* 0x00000004000b7c02 */ /* 0x002fe20008000f00 */
[----:B------:R-:W-:-:S02]  /*1430*/  IMAD.U32 R13, RZ, RZ, UR4 ;  /* 0x00000004ff0d7e24 */ /* 0x000fc4000f8e00ff */
[----:B--2---:R-:W-:Y:S02]  /*1440*/  IMAD.U32 R15, RZ, RZ, UR5 ;  /* 0x00000005ff0f7e24 */ /* 0x004fe4000f8e00ff */
[--C-:B0-----:R-:W-:Y:S02]  /*1450*/  IMAD.MOV.U32 R14, RZ, RZ, R19.reuse ;  /* 0x000000ffff0e7224 */ /* 0x101fe400078e0013 */
[----:B------:R-:W-:Y:S01]  /*1460*/  IMAD.MOV.U32 R8, RZ, RZ, R19 ;  /* 0x000000ffff087224 */ /* 0x000fe200078e0013 */
[----:B---3--:R-:W-:Y:S01]  /*1470*/  MOV R9, R17 ;  /* 0x0000001100097202 */ /* 0x008fe20000000f00 */
[----:B------:R-:W-:Y:S01]  /*1480*/  IMAD.MOV.U32 R10, RZ, RZ, R17 ;  /* 0x000000ffff0a7224 */ /* 0x000fe200078e0011 */
[----:B------:R-:W-:Y:S06]  /*1490*/  @!P0 BRA `(.L_x_3605) ;  /* 0x0000000000b88947 */ /* 0x000fec0003800000 */
[C---:B------:R-:W-:Y:S01]  /*14a0*/  ISETP.GT.U32.AND P0, PT, R6.reuse, 0x3, PT ;  /* 0x000000030600780c */ /* 0x040fe20003f04070 */
[----:B------:R-:W-:Y:S01]  /*14b0*/  IMAD.MOV R15, RZ, RZ, -R25 ;  /* 0x000000ffff0f7224 */ /* 0x000fe200078e0a19 */
[----:B------:R-:W-:Y:S01]  /*14c0*/  BSSY.RECONVERGENT B2, `(.L_x_3606) ;  /* 0x0000027000027945 */ /* 0x000fe20003800200 */
[----:B------:R-:W-:Y:S01]  /*14d0*/  PRMT R13, R11, 0x7610, R13 ;  /* 0x000076100b0d7816 */ /* 0x000fe2000000000d */
[----:B------:R-:W-:Y:S01]  /*14e0*/  IMAD.MOV.U32 R8, RZ, RZ, R19 ;  /* 0x000000ffff087224 */ /* 0x000fe200078e0013 */
[----:B------:R-:W-:Y:S01]  /*14f0*/  ISETP.LT.U32.OR P0, PT, R6, R25, P0 ;  /* 0x000000190600720c */ /* 0x000fe20000701470 */
[----:B------:R-:W-:Y:S01]  /*1500*/  IMAD.MOV.U32 R10, RZ, RZ, R17 ;  /* 0x000000ffff0a7224 */ /* 0x000fe200078e0011 */
[----:B------:R-:W-:-:S04]  /*1510*/  IADD3 R7, P1, PT, R15, R2, RZ ;  /* 0x000000020f077210 */ /* 0x000fc80007f3e0ff */
[----:B------:R-:W-:-:S07]  /*1520*/  LEA.HI.X.SX32 R0, R15, R0, 0x1, P1 ;  /* 0x000000000f007211 */ /* 0x000fce00008f0eff */
[----:B------:R-:W-:Y:S05]  /*1530*/  @P0 BRA `(.L_x_3607) ;  /* 0x00000000007c0947 */ /* 0x000fea0003800000 */
[----:B------:R-:W-:Y:S01]  /*1540*/  ISETP.NE.AND P0, PT, RZ, UR21, PT ;  /* 0x00000015ff007c0c */ /* 0x000fe2000bf05270 */
[----:B------:R-:W-:Y:S01]  /*1550*/  IMAD.MOV.U32 R10, RZ, RZ, R17 ;  /* 0x000000ffff0a7224 */ /* 0x000fe200078e0011 */
[----:B------:R-:W-:Y:S02]  /*1560*/  ISETP.NE.AND P1, PT, R5, RZ, PT ;  /* 0x000000ff0500720c */ /* 0x000fe40003f25270 */
[----:B------:R-:W-:Y:S02]  /*1570*/  PRMT R13, R11, 0x7610, R13 ;  /* 0x000076100b0d7816 */ /* 0x000fe4000000000d */
[----:B------:R-:W-:-:S09]  /*1580*/  MOV R8, R19 ;  /* 0x0000001300087202 */ /* 0x000fd20000000f00 */
[----:B------:R-:W-:Y:S05]  /*1590*/  @P0 BRA P1, `(.L_x_3607) ;  /* 0x0000000000640947 */ /* 0x000fea0000800000 */
[----:B------:R-:W-:Y:S01]  /*15a0*/  ISETP.NE.AND P0, PT, RZ, UR22, PT ;  /* 0x00000016ff007c0c */ /* 0x000fe2000bf05270 */
[----:B------:R-:W-:Y:S01]  /*15b0*/  IMAD.MOV.U32 R8, RZ, RZ, R19 ;  /* 0x000000ffff087224 */ /* 0x000fe200078e0013 */
[----:B------:R-:W-:Y:S01]  /*15c0*/  ISETP.NE.AND P1, PT, R3, RZ, PT ;  /* 0x000000ff0300720c */ /* 0x000fe20003f25270 */
[----:B------:R-:W-:Y:S01]  /*15d0*/  IMAD.MOV.U32 R10, RZ, RZ, R17 ;  /* 0x000000ffff0a7224 */ /* 0x000fe200078e0011 */
[----:B------:R-:W-:-:S11]  /*15e0*/  PRMT R13, R11, 0x7610, R13 ;  /* 0x000076100b0d7816 */ /* 0x000fd6000000000d */
[----:B------:R-:W-:Y:S05]  /*15f0*/  @P0 BRA P1, `(.L_x_3607) ;  /* 0x00000000004c0947 */ /* 0x000fea0000800000 */
[----:B------:R-:W-:Y:S01]  /*1600*/  IADD3 R22, P0, PT, R6, R7, RZ ;  /* 0x0000000706167210 */ /* 0x000fe20007f1e0ff */
[----:B------:R-:W0:Y:S04]  /*1610*/  LDC.64 R20, c[0x0][0x390] ;  /* 0x0000e400ff147b82 */ /* 0x000e280000000a00 */
[----:B------:R-:W-:-:S05]  /*1620*/  IMAD.X R23, RZ, RZ, R0, P0 ;  /* 0x000000ffff177224 */ /* 0x000fca00000e0600 */
[----:B------:R-:W2:Y:S01]  /*1630*/  LDG.E.U8 R22, desc[UR36][R22.64] ;  /* 0x0000002416167981 */ /* 0x000ea2000c1e1100 */
[----:B------:R-:W-:Y:S02]  /*1640*/  PRMT R15, R11, 0x9910, RZ ;  /* 0x000099100b0f7816 */ /* 0x000fe400000000ff */
[----:B------:R-:W-:-:S04]  /*1650*/  IADD3 R13, PT, PT, -R25, R6, RZ ;  /* 0x00000006190d7210 */ /* 0x000fc80007ffe1ff */
[----:B0-----:R-:W-:-:S04]  /*1660*/  ISETP.GT.U32.AND P0, PT, R13, R20, PT ;  /* 0x000000140d00720c */ /* 0x001fc80003f04070 */
[----:B------:R-:W-:-:S04]  /*1670*/  ISETP.GT.AND.EX P0, PT, RZ, R21, PT, P0 ;  /* 0x00000015ff00720c */ /* 0x000fc80003f04300 */
[----:B------:R-:W-:Y:S02]  /*1680*/  SEL R2, RZ, 0xffffffff, P0 ;  /* 0xffffffffff027807 */ /* 0x000fe40000000000 */
[----:B--2---:R-:W-:Y:S02]  /*1690*/  ISETP.NE.AND P1, PT, R15, R22, PT ;  /* 0x000000160f00720c */ /* 0x004fe40003f25270 */
[----:B------:R-:W-:-:S04]  /*16a0*/  LOP3.LUT R15, R11, 0xffff, RZ, 0xc0, !PT ;  /* 0x0000ffff0b0f7812 */ /* 0x000fc800078ec0ff */
[----:B------:R-:W-:-:S07]  /*16b0*/  ISETP.GT.U32.AND P0, PT, R15, R22, PT ;  /* 0x000000160f00720c */ /* 0x000fce0003f04070 */
[----:B------:R-:W-:-:S04]  /*16c0*/  @P1 SEL R2, RZ, 0xffffffff, P0 ;  /* 0xffffffffff021807 */ /* 0x000fc80000000000 */
[----:B------:R-:W-:-:S04]  /*16d0*/  LOP3.LUT R2, R2, 0x1, RZ, 0xc0, !PT ;  /* 0x0000000102027812 */ /* 0x000fc800078ec0ff */
[----:B------:R-:W-:-:S04]  /*16e0*/  ISETP.NE.U32.AND P0, PT, R2, 0x1, PT ;  /* 0x000000010200780c */ /* 0x000fc80003f05070 */
[----:B------:R-:W-:Y:S02]  /*16f0*/  SEL R22, R22, R11, !P0 ;  /* 0x0000000b16167207 */ /* 0x000fe40004000000 */
[----:B------:R-:W-:Y:S02]  /*1700*/  SEL R8, R13, R20, !P0 ;  /* 0x000000140d087207 */ /* 0x000fe40004000000 */
[----:B------:R-:W-:Y:S02]  /*1710*/  SEL R10, R21, RZ, P0 ;  /* 0x000000ff150a7207 */ /* 0x000fe40000000000 */
[----:B------:R-:W-:-:S07]  /*1720*/  PRMT R13, R22, 0x7610, R13 ;  /* 0x00007610160d7816 */ /* 0x000fce000000000d */
.L_x_3607:
[----:B------:R-:W-:Y:S05]  /*1730*/  BSYNC.RECONVERGENT B2 ;  /* 0x0000000000027941 */ /* 0x000fea0003800200 */
.L_x_3606:
[----:B------:R-:W-:Y:S02]  /*1740*/  IADD3 R2, P0, PT, R7, 0x4, RZ ;  /* 0x0000000407027810 */ /* 0x000fe40007f1e0ff */
[C---:B------:R-:W-:Y:S02]  /*1750*/  IADD3 R15, PT, PT, R25.reuse, -0x4, R12 ;  /* 0xfffffffc190f7810 */ /* 0x040fe40007ffe00c */
[----:B------:R-:W-:Y:S01]  /*1760*/  IADD3 R7, PT, PT, -R25, 0x4, RZ ;  /* 0x0000000419077810 */ /* 0x000fe20007ffe1ff */
[----:B------:R-:W-:-:S08]  /*1770*/  IMAD.X R0, RZ, RZ, R0, P0 ;  /* 0x000000ffff007224 */ /* 0x000fd000000e0600 */
.L_x_3605:
[----:B------:R-:W-:Y:S05]  /*1780*/  BSYNC.RECONVERGENT B1 ;  /* 0x0000000000017941 */ /* 0x000fea0003800200 */
.L_x_3604:
[----:B------:R-:W-:Y:S01]  /*1790*/  IMAD.SHL.U32 R4, R18, 0x4, RZ ;  /* 0x0000000412047824 */ /* 0x000fe200078e00ff */
[----:B------:R-:W-:Y:S01]  /*17a0*/  ISETP.NE.AND P0, PT, RZ, UR21, PT ;  /* 0x00000015ff007c0c */ /* 0x000fe2000bf05270 */
[----:B------:R-:W-:Y:S01]  /*17b0*/  BSSY.RECONVERGENT B1, `(.L_x_3608) ;  /* 0x0000057000017945 */ /* 0x000fe20003800200 */
[----:B------:R-:W-:Y:S01]  /*17c0*/  ISETP.NE.AND P1, PT, RZ, UR22, PT ;  /* 0x00000016ff007c0c */ /* 0x000fe2000bf25270 */
[----:B------:R-:W-:Y:S01]  /*17d0*/  VIADD R12, R4, 0x3 ;  /* 0x00000003040c7836 */ /* 0x000fe20000000000 */
[----:B------:R-:W-:Y:S01]  /*17e0*/  ISETP.NE.AND P0, PT, R5, RZ, P0 ;  /* 0x000000ff0500720c */ /* 0x000fe20000705270 */
[----:B------:R-:W-:Y:S01]  /*17f0*/  IMAD.MOV.U32 R21, RZ, RZ, R19 ;  /* 0x000000ffff157224 */ /* 0x000fe200078e0013 */
[----:B------:R-:W-:Y:S02]  /*1800*/  ISETP.NE.AND P1, PT, R3, RZ, P1 ;  /* 0x000000ff0300720c */ /* 0x000fe40000f25270 */
[----:B------:R-:W-:Y:S02]  /*1810*/  ISETP.GE.U32.AND P2, PT, R12, R15, PT ;  /* 0x0000000f0c00720c */ /* 0x000fe40003f46070 */
[----:B------:R-:W-:-:S02]  /*1820*/  PLOP3.LUT P0, PT, P0, P1, PT, 0xf8, 0x8f ;  /* 0x00000000008f781c */ /* 0x000fc40000703f70 */
[----:B------:R-:W-:Y:S02]  /*1830*/  MOV R20, R17 ;  /* 0x0000001100147202 */ /* 0x000fe40000000f00 */
[C---:B------:R-:W-:Y:S02]  /*1840*/  PRMT R12, R11.reuse, 0x7610, R12 ;  /* 0x000076100b0c7816 */ /* 0x040fe4000000000c */
[----:B------:R-:W-:-:S05]  /*1850*/  PRMT R16, R11, 0x7610, R16 ;  /* 0x000076100b107816 */ /* 0x000fca0000000010 */
[----:B------:R-:W-:Y:S05]  /*1860*/  @P2 BRA `(.L_x_3609) ;  /* 0x00000004002c2947 */ /* 0x000fea0003800000 */
[----:B------:R-:W-:Y:S01]  /*1870*/  IMAD.MOV.U32 R23, RZ, RZ, R18 ;  /* 0x000000ffff177224 */ /* 0x000fe200078e0012 */
[C---:B------:R-:W-:Y:S01]  /*1880*/  PRMT R12, R11.reuse, 0x7610, R12 ;  /* 0x000076100b0c7816 */ /* 0x040fe2000000000c */
[----:B------:R-:W-:Y:S01]  /*1890*/  IMAD.MOV.U32 R18, RZ, RZ, R4 ;  /* 0x000000ffff127224 */ /* 0x000fe200078e0004 */
[----:B------:R-:W-:Y:S01]  /*18a0*/  PRMT R16, R11, 0x7610, R16 ;  /* 0x000076100b107816 */ /* 0x000fe20000000010 */
[----:B------:R-:W-:Y:S02]  /*18b0*/  IMAD.MOV.U32 R21, RZ, RZ, R19 ;  /* 0x000000ffff157224 */ /* 0x000fe400078e0013 */
[----:B------:R-:W-:-:S07]  /*18c0*/  IMAD.MOV.U32 R20, RZ, RZ, R17 ;  /* 0x000000ffff147224 */ /* 0x000fce00078e0011 */
.L_x_3610:
[----:B------:R-:W-:Y:S01]  /*18d0*/  MOV R3, R0 ;  /* 0x0000000000037202 */ /* 0x000fe20000000f00 */
[----:B------:R-:W0:Y:S02]  /*18e0*/  LDCU UR4, c[0x0][0x3a4] ;  /* 0x00007480ff0477ac */ /* 0x000e240008000800 */
[----:B------:R-:W-:-:S06]  /*18f0*/  IMAD.WIDE.U32 R4, R23, 0x4, R2 ;  /* 0x0000000417047825 */ /* 0x000fcc00078e0002 */
[----:B------:R-:W2:Y:S01]  /*1900*/  LDG.E R4, desc[UR36][R4.64] ;  /* 0x0000002404047981 */ /* 0x000ea2000c1e1900 */
[----:B------:R-:W-:Y:S01]  /*1910*/  IMAD.IADD R3, R18, 0x1, R7 ;  /* 0x0000000112037824 */ /* 0x000fe200078e0207 */
[----:B------:R-:W-:Y:S02]  /*1920*/  LOP3.LUT R25, R13, 0xff, RZ, 0xc0, !PT ;  /* 0x000000ff0d197812 */ /* 0x000fe400078ec0ff */
[----:B------:R-:W-:Y:S01]  /*1930*/  LOP3.LUT R26, R16, 0xff, RZ, 0xc0, !PT ;  /* 0x000000ff101a7812 */ /* 0x000fe200078ec0ff */
[----:B------:R-:W-:Y:S01]  /*1940*/  VIADD R22, R3, 0x1 ;  /* 0x0000000103167836 */ /* 0x000fe20000000000 */
[----:B------:R-:W-:Y:S02]  /*1950*/  ISETP.GE.U32.AND P1, PT, R8, R3, PT ;  /* 0x000000030800720c */ /* 0x000fe40003f26070 */
[----:B0-----:R-:W-:Y:S02]  /*1960*/  IADD3 R23, PT, PT, R23, UR4, RZ ;  /* 0x0000000417177c10 */ /* 0x001fe4000fffe0ff */
[----:B------:R-:W-:-:S04]  /*1970*/  ISETP.GE.AND.EX P1, PT, R10, RZ, PT, P1 ;  /* 0x000000ff0a00720c */ /* 0x000fc80003f26310 */
[----:B------:R-:W-:Y:S02]  /*1980*/  SEL R24, RZ, 0xffffffff, !P1 ;  /* 0xffffffffff187807 */ /* 0x000fe40004800000 */
[----:B------:R-:W-:-:S04]  /*1990*/  ISETP.GE.U32.AND P1, PT, R19, R22, PT ;  /* 0x000000161300720c */ /* 0x000fc80003f26070 */
[----:B------:R-:W-:Y:S02]  /*19a0*/  ISETP.GE.AND.EX P1, PT, R17, RZ, PT, P1 ;  /* 0x000000ff1100720c */ /* 0x000fe40003f26310 */
[C---:B--2---:R-:W-:Y:S02]  /*19b0*/  LOP3.LUT R18, R4.reuse, 0xff, RZ, 0xc0, !PT ;  /* 0x000000ff04127812 */ /* 0x044fe400078ec0ff */
[C---:B------:R-:W-:Y:S02]  /*19c0*/  PRMT R5, R4.reuse, 0x7771, RZ ;  /* 0x0000777104057816 */ /* 0x040fe400000000ff */
[----:B------:R-:W-:Y:S02]  /*19d0*/  ISETP.NE.AND P2, PT, R25, R18, PT ;  /* 0x000000121900720c */ /* 0x000fe40003f45270 */
[----:B------:R-:W-:-:S04]  /*19e0*/  PRMT R18, R4, 0x7770, RZ ;  /* 0x0000777004127816 */ /* 0x000fc800000000ff */
[----:B------:R-:W-:Y:S02]  /*19f0*/  ISETP.GT.U32.AND P3, PT, R25, R18, PT ;  /* 0x000000121900720c */ /* 0x000fe40003f64070 */
[----:B------:R-:W-:-:S05]  /*1a00*/  PRMT R25, R4, 0x7772, RZ ;  /* 0x0000777204197816 */ /* 0x000fca00000000ff */
[----:B------:R-:W-:Y:S02]  /*1a10*/  @P2 SEL R24, RZ, 0xffffffff, P3 ;  /* 0xffffffffff182807 */ /* 0x000fe40001800000 */
[----:B------:R-:W-:Y:S02]  /*1a20*/  ISETP.NE.AND P3, PT, R26, R5, PT ;  /* 0x000000051a00720c */ /* 0x000fe40003f65270 */
[----:B------:R-:W-:Y:S02]  /*1a30*/  PRMT R5, R4, 0x7771, RZ ;  /* 0x0000777104057816 */ /* 0x000fe400000000ff */
[----:B------:R-:W-:Y:S02]  /*1a40*/  LOP3.LUT R24, R24, 0x1, RZ, 0xc0, !PT ;  /* 0x0000000118187812 */ /* 0x000fe400078ec0ff */
[----:B------:R-:W-:Y:S02]  /*1a50*/  ISETP.GT.U32.AND P4, PT, R26, R5, PT ;  /* 0x000000051a00720c */ /* 0x000fe40003f84070 */
[----:B------:R-:W-:-:S02]  /*1a60*/  ISETP.NE.U32.AND P2, PT, R24, 0x1, PT ;  /* 0x000000011800780c */ /* 0x000fc40003f45070 */
[----:B------:R-:W-:Y:S02]  /*1a70*/  SEL R24, RZ, 0xffffffff, !P1 ;  /* 0xffffffffff187807 */ /* 0x000fe40004800000 */
[----:B------:R-:W-:Y:S02]  /*1a80*/  SEL R13, R18, R13, !P2 ;  /* 0x0000000d120d7207 */ /* 0x000fe40005000000 */
[----:B------:R-:W-:Y:S02]  /*1a90*/  @P3 SEL R24, RZ, 0xffffffff, P4 ;  /* 0xffffffffff183807 */ /* 0x000fe40002000000 */
[----:B------:R-:W-:Y:S02]  /*1aa0*/  LOP3.LUT R18, R12, 0xff, RZ, 0xc0, !PT ;  /* 0x000000ff0c127812 */ /* 0x000fe400078ec0ff */
[----:B------:R-:W-:Y:S02]  /*1ab0*/  LOP3.LUT R24, R24, 0x1, RZ, 0xc0, !PT ;  /* 0x0000000118187812 */ /* 0x000fe400078ec0ff */
[----:B------:R-:W-:-:S02]  /*1ac0*/  ISETP.NE.AND P4, PT, R18, R25, PT ;  /* 0x000000191200720c */ /* 0x000fc40003f85270 */
[----:B------:R-:W-:Y:S01]  /*1ad0*/  ISETP.NE.U32.AND P3, PT, R24, 0x1, PT ;  /* 0x000000011800780c */ /* 0x000fe20003f65070 */
[----:B------:R-:W-:Y:S01]  /*1ae0*/  VIADD R24, R3, 0x2 ;  /* 0x0000000203187836 */ /* 0x000fe20000000000 */
[----:B------:R-:W-:Y:S02]  /*1af0*/  LOP3.LUT R25, R11, 0xff, RZ, 0xc0, !PT ;  /* 0x000000ff0b197812 */ /* 0x000fe400078ec0ff */
[----:B------:R-:W-:Y:S02]  /*1b00*/  SEL R16, R5, R16, !P3 ;  /* 0x0000001005107207 */ /* 0x000fe40005800000 */
[----:B------:R-:W-:Y:S02]  /*1b10*/  ISETP.GE.U32.AND P1, PT, R21, R24, PT ;  /* 0x000000181500720c */ /* 0x000fe40003f26070 */
[----:B------:R-:W-:Y:S02]  /*1b20*/  PRMT R5, R4, 0x7772, RZ ;  /* 0x0000777204057816 */ /* 0x000fe400000000ff */
[----:B------:R-:W-:-:S02]  /*1b30*/  ISETP.GE.AND.EX P1, PT, R20, RZ, PT, P1 ;  /* 0x000000ff1400720c */ /* 0x000fc40003f26310 */
[----:B------:R-:W-:Y:S02]  /*1b40*/  ISETP.GT.U32.AND P5, PT, R18, R5, PT ;  /* 0x000000051200720c */ /* 0x000fe40003fa4070 */
[----:B------:R-:W-:Y:S02]  /*1b50*/  SEL R18, RZ, 0xffffffff, !P1 ;  /* 0xffffffffff127807 */ /* 0x000fe40004800000 */
[----:B------:R-:W-:Y:S02]  /*1b60*/  @P4 SEL R18, RZ, 0xffffffff, P5 ;  /* 0xffffffffff124807 */ /* 0x000fe40002800000 */
[C---:B------:R-:W-:Y:S01]  /*1b70*/  SEL R8, R3.reuse, R8, !P2 ;  /* 0x0000000803087207 */ /* 0x040fe20005000000 */
[----:B------:R-:W-:Y:S01]  /*1b80*/  VIADD R3, R3, 0x3 ;  /* 0x0000000303037836 */ /* 0x000fe20000000000 */
[----:B------:R-:W-:Y:S02]  /*1b90*/  LOP3.LUT R18, R18, 0x1, RZ, 0xc0, !PT ;  /* 0x0000000112127812 */ /* 0x000fe400078ec0ff */
[----:B------:R-:W-:-:S02]  /*1ba0*/  SEL R19, R22, R19, !P3 ;  /* 0x0000001316137207 */ /* 0x000fc40005800000 */
[----:B------:R-:W-:Y:S02]  /*1bb0*/  ISETP.NE.U32.AND P4, PT, R18, 0x1, PT ;  /* 0x000000011200780c */ /* 0x000fe40003f85070 */
[----:B------:R-:W-:Y:S02]  /*1bc0*/  PRMT R18, R4, 0x7773, RZ ;  /* 0x0000777304127816 */ /* 0x000fe400000000ff */
[----:B------:R-:W-:Y:S02]  /*1bd0*/  ISETP.GE.U32.AND P1, PT, R14, R3, PT ;  /* 0x000000030e00720c */ /* 0x000fe40003f26070 */
[----:B------:R-:W-:Y:S02]  /*1be0*/  ISETP.NE.AND P5, PT, R25, R18, PT ;  /* 0x000000121900720c */ /* 0x000fe40003fa5270 */
[----:B------:R-:W-:Y:S02]  /*1bf0*/  PRMT R4, R4, 0x7773, RZ ;  /* 0x0000777304047816 */ /* 0x000fe400000000ff */
[----:B------:R-:W-:-:S02]  /*1c00*/  ISETP.GE.AND.EX P1, PT, R9, RZ, PT, P1 ;  /* 0x000000ff0900720c */ /* 0x000fc40003f26310 */
[----:B------:R-:W-:Y:S02]  /*1c10*/  ISETP.GT.U32.AND P6, PT, R25, R4, PT ;  /* 0x000000041900720c */ /* 0x000fe40003fc4070 */
[----:B------:R-:W-:Y:S02]  /*1c20*/  SEL R18, RZ, 0xffffffff, !P1 ;  /* 0xffffffffff127807 */ /* 0x000fe40004800000 */
[----:B------:R-:W-:Y:S02]  /*1c30*/  SEL R12, R5, R12, !P4 ;  /* 0x0000000c050c7207 */ /* 0x000fe40006000000 */
[----:B------:R-:W-:Y:S02]  /*1c40*/  SEL R21, R24, R21, !P4 ;  /* 0x0000001518157207 */ /* 0x000fe40006000000 */
[----:B------:R-:W-:Y:S02]  /*1c50*/  @P5 SEL R18, RZ, 0xffffffff, P6 ;  /* 0xffffffffff125807 */ /* 0x000fe40003000000 */
[----:B------:R-:W-:-:S02]  /*1c60*/  SEL R10, R10, RZ, P2 ;  /* 0x000000ff0a0a7207 */ /* 0x000fc40001000000 */
[----:B------:R-:W-:Y:S02]  /*1c70*/  LOP3.LUT R18, R18, 0x1, RZ, 0xc0, !PT ;  /* 0x0000000112127812 */ /* 0x000fe400078ec0ff */
[----:B------:R-:W-:Y:S02]  /*1c80*/  SEL R17, R17, RZ, P3 ;  /* 0x000000ff11117207 */ /* 0x000fe40001800000 */
[----:B------:R-:W-:Y:S01]  /*1c90*/  ISETP.NE.U32.AND P1, PT, R18, 0x1, PT ;  /* 0x000000011200780c */ /* 0x000fe20003f25070 */
[----:B------:R-:W-:Y:S01]  /*1ca0*/  IMAD.SHL.U32 R18, R23, 0x4, RZ ;  /* 0x0000000417127824 */ /* 0x000fe200078e00ff */
[----:B------:R-:W-:Y:S02]  /*1cb0*/  SEL R20, R20, RZ, P4 ;  /* 0x000000ff14147207 */ /* 0x000fe40002000000 */
[----:B------:R-:W-:Y:S01]  /*1cc0*/  SEL R11, R4, R11, !P1 ;  /* 0x0000000b040b7207 */ /* 0x000fe20004800000 */
[----:B------:R-:W-:Y:S01]  /*1cd0*/  VIADD R22, R18, 0x3 ;  /* 0x0000000312167836 */ /* 0x000fe20000000000 */
[----:B------:R-:W-:-:S02]  /*1ce0*/  SEL R14, R3, R14, !P1 ;  /* 0x0000000e030e7207 */ /* 0x000fc40004800000 */
[----:B------:R-:W-:Y:S02]  /*1cf0*/  SEL R9, R9, RZ, P1 ;  /* 0x000000ff09097207 */ /* 0x000fe40000800000 */
[----:B------:R-:W-:-:S13]  /*1d00*/  ISETP.GE.U32.AND P5, PT, R22, R15, PT ;  /* 0x0000000f1600720c */ /* 0x000fda0003fa6070 */
[----:B------:R-:W-:Y:S05]  /*1d10*/  @!P5 BRA `(.L_x_3610) ;  /* 0xfffffff800ecd947 */ /* 0x000fea000383ffff */
.L_x_3609:
[----:B------:R-:W-:Y:S05]  /*1d20*/  BSYNC.RECONVERGENT B1 ;  /* 0x0000000000017941 */ /* 0x000fea0003800200 */
.L_x_3608:
[----:B------:R-:W-:Y:S04]  /*1d30*/  BSSY.RECONVERGENT B1, `(.L_x_3611) ;  /* 0x0000017000017945 */ /* 0x000fe80003800200 */
[----:B------:R-:W-:Y:S05]  /*1d40*/  @P0 BRA `(.L_x_3612) ;  /* 0x0000000000540947 */ /* 0x000fea0003800000 */
[----:B------:R-:W-:-:S05]  /*1d50*/  LOP3.LUT R3, R15, 0xfffffffc, RZ, 0xc0, !PT ;  /* 0xfffffffc0f037812 */ /* 0x000fca00078ec0ff */
[----:B------:R-:W-:-:S05]  /*1d60*/  IMAD.IADD R6, R3, 0x1, R6 ;  /* 0x0000000103067824 */ /* 0x000fca00078e0206 */
[----:B------:R-:W-:-:S13]  /*1d70*/  ISETP.GE.U32.AND P0, PT, R6, R15, PT ;  /* 0x0000000f0600720c */ /* 0x000fda0003f06070 */
[----:B------:R-:W-:Y:S05]  /*1d80*/  @P0 BRA `(.L_x_3612) ;  /* 0x0000000000440947 */ /* 0x000fea0003800000 */
[----:B------:R-:W-:-:S04]  /*1d90*/  IADD3 R2, P0, PT, R6, R2, RZ ;  /* 0x0000000206027210 */ /* 0x000fc80007f1e0ff */
[----:B------:R-:W-:-:S05]  /*1da0*/  LEA.HI.X.SX32 R3, R6, R0, 0x1, P0 ;  /* 0x0000000006037211 */ /* 0x000fca00000f0eff */
[----:B------:R-:W2:Y:S01]  /*1db0*/  LDG.E.U8 R2, desc[UR36][R2.64] ;  /* 0x0000002402027981 */ /* 0x000ea2000c1e1100 */
[----:B------:R-:W-:Y:S01]  /*1dc0*/  IMAD.IADD R7, R6, 0x1, R7 ;  /* 0x0000000106077824 */ /* 0x000fe200078e0207 */
[----:B------:R-:W-:-:S04]  /*1dd0*/  LOP3.LUT R5, R13, 0xff, RZ, 0xc0, !PT ;  /* 0x000000ff0d057812 */ /* 0x000fc800078ec0ff */
[----:B------:R-:W-:Y:S02]  /*1de0*/  ISETP.GE.U32.AND P0, PT, R8, R7, PT ;  /* 0x000000070800720c */ /* 0x000fe40003f06070 */
[----:B------:R-:W-:-:S04]  /*1df0*/  SHF.R.S32.HI R15, RZ, 0x1f, R7 ;  /* 0x0000001fff0f7819 */ /* 0x000fc80000011407 */
[----:B------:R-:W-:-:S04]  /*1e00*/  ISETP.GE.AND.EX P0, PT, R10, R15, PT, P0 ;  /* 0x0000000f0a00720c */ /* 0x000fc80003f06300 */
[----:B------:R-:W-:Y:S02]  /*1e10*/  SEL R0, RZ, 0xffffffff, !P0 ;  /* 0xffffffffff007807 */ /* 0x000fe40004000000 */
[CC--:B--2---:R-:W-:Y:S02]  /*1e20*/  ISETP.NE.AND P1, PT, R5.reuse, R2.reuse, PT ;  /* 0x000000020500720c */ /* 0x0c4fe40003f25270 */
[----:B------:R-:W-:-:S11]  /*1e30*/  ISETP.GT.U32.AND P0, PT, R5, R2, PT ;  /* 0x000000020500720c */ /* 0x000fd60003f04070 */
[----:B------:R-:W-:-:S04]  /*1e40*/  @P1 SEL R0, RZ, 0xffffffff, P0 ;  /* 0xffffffffff001807 */ /* 0x000fc80000000000 */
[----:B------:R-:W-:-:S04]  /*1e50*/  LOP3.LUT R0, R0, 0x1, RZ, 0xc0, !PT ;  /* 0x0000000100007812 */ /* 0x000fc800078ec0ff */
[----:B------:R-:W-:-:S04]  /*1e60*/  ISETP.NE.U32.AND P0, PT, R0, 0x1, PT ;  /* 0x000000010000780c */ /* 0x000fc80003f05070 */
[----:B------:R-:W-:Y:S02]  /*1e70*/  SEL R13, R2, R13, !P0 ;  /* 0x0000000d020d7207 */ /* 0x000fe40004000000 */
[----:B------:R-:W-:Y:S02]  /*1e80*/  SEL R8, R7, R8, !P0 ;  /* 0x0000000807087207 */ /* 0x000fe40004000000 */
[----:B------:R-:W-:-:S07]  /*1e90*/  SEL R10, R15, R10, !P0 ;  /* 0x0000000a0f0a7207 */ /* 0x000fce0004000000 */
.L_x_3612:
[----:B------:R-:W-:Y:S05]  /*1ea0*/  BSYNC.RECONVERGENT B1 ;  /* 0x0000000000017941 */ /* 0x000fea0003800200 */
.L_x_3611:
[----:B------:R-:W-:Y:S02]  /*1eb0*/  LOP3.LUT R0, R16, 0xff, RZ, 0xc0, !PT ;  /* 0x000000ff10007812 */ /* 0x000fe400078ec0ff */
[----:B------:R-:W-:Y:S02]  /*1ec0*/  LOP3.LUT R3, R13, 0xff, RZ, 0xc0, !PT ;  /* 0x000000ff0d037812 */ /* 0x000fe400078ec0ff */
[----:B------:R-:W-:Y:S02]  /*1ed0*/  ISETP.GE.U32.AND P0, PT, R8, R19, PT ;  /* 0x000000130800720c */ /* 0x000fe40003f06070 */
[CC--:B------:R-:W-:Y:S02]  /*1ee0*/  ISETP.NE.AND P1, PT, R3.reuse, R0.reuse, PT ;  /* 0x000000000300720c */ /* 0x0c0fe40003f25270 */
[----:B------:R-:W-:Y:S02]  /*1ef0*/  ISETP.GE.AND.EX P0, PT, R10, R17, PT, P0 ;  /* 0x000000110a00720c */ /* 0x000fe40003f06300 */
[----:B------:R-:W-:-:S02]  /*1f00*/  ISETP.GT.U32.AND P2, PT, R3, R0, PT ;  /* 0x000000000300720c */ /* 0x000fc40003f44070 */
[----:B------:R-:W-:Y:S02]  /*1f10*/  SEL R0, RZ, 0xffffffff, !P0 ;  /* 0xffffffffff007807 */ /* 0x000fe40004000000 */
[----:B------:R-:W-:-:S05]  /*1f20*/  LOP3.LUT R3, R12, 0xff, RZ, 0xc0, !PT ;  /* 0x000000ff0c037812 */ /* 0x000fca00078ec0ff */
        /* <DEDUP_REMOVED lines=9> */
[----:B------:R-:W-:Y:S02]  /*1fc0*/  ISETP.GT.U32.AND P2, PT, R0, R3, PT ;  /* 0x000000030000720c */ /* 0x000fe40003f44070 */
[----:B------:R-:W-:Y:S02]  /*1fd0*/  ISETP.GE.AND.EX P0, PT, R17, R20, PT, P0 ;  /* 0x000000141100720c */ /* 0x000fe40003f06300 */
[----:B------:R-:W-:Y:S02]  /*1fe0*/  LOP3.LUT R3, R11, 0xff, RZ, 0xc0, !PT ;  /* 0x000000ff0b037812 */ /* 0x000fe400078ec0ff */
[----:B------:R-:W-:-:S03]  /*1ff0*/  SEL R0, RZ, 0xffffffff, !P0 ;  /* 0xffffffffff007807 */ /* 0x000fc60004000000 */
        /* <DEDUP_REMOVED lines=10> */
[----:B------:R-:W-:-:S04]  /*20a0*/  ISETP.GE.AND.EX P0, PT, R20, R9, PT, P0 ;  /* 0x000000091400720c */ /* 0x000fc80003f06300 */
[----:B------:R-:W-:-:S03]  /*20b0*/  SEL R0, RZ, 0xffffffff, !P0 ;  /* 0xffffffffff007807 */ /* 0x000fc60004000000 */
[----:B------:R-:W-:-:S04]  /*20c0*/  @P1 SEL R0, RZ, 0xffffffff, P2 ;  /* 0xffffffffff001807 */ /* 0x000fc80001000000 */
[----:B------:R-:W-:-:S04]  /*20d0*/  LOP3.LUT R0, R0, 0x1, RZ, 0xc0, !PT ;  /* 0x0000000100007812 */ /* 0x000fc800078ec0ff */
[----:B------:R-:W-:-:S04]  /*20e0*/  ISETP.NE.U32.AND P0, PT, R0, 0x1, PT ;  /* 0x000000010000780c */ /* 0x000fc80003f05070 */
[----:B------:R-:W-:Y:S02]  /*20f0*/  SEL R7, R11, R12, !P0 ;  /* 0x0000000c0b077207 */ /* 0x000fe40004000000 */
[----:B------:R-:W-:Y:S02]  /*2100*/  SEL R4, R14, R21, !P0 ;  /* 0x000000150e047207 */ /* 0x000fe40004000000 */
[----:B------:R-:W-:Y:S01]  /*2110*/  SEL R9, R9, R20, !P0 ;  /* 0x0000001409097207 */ /* 0x000fe20004000000 */
[----:B------:R-:W-:Y:S06]  /*2120*/  BRA `(.L_x_3602) ;  /* 0x000000b000047947 */ /* 0x000fec0003800000 */
.L_x_3603:
        /* <DEDUP_REMOVED lines=14> */
[----:B------:R-:W-:Y:S02]  /*2210*/  ISETP.GE.U32.AND P0, PT, R3, R12, PT ;  /* 0x0000000c0300720c */ /* 0x000fe40003f06070 */
[----:B------:R-:W-:Y:S01]  /*2220*/  MOV R3, R18 ;  /* 0x0000001200037202 */ /* 0x000fe20000000f00 */
[----:B------:R-:W-:Y:S01]  /*2230*/  IMAD.U32 R18, RZ, RZ, UR4 ;  /* 0x00000004ff127e24 */ /* 0x000fe2000f8e00ff */
[----:B--2---:R-:W-:Y:S01]  /*2240*/  MOV R4, R5 ;  /* 0x0000000500047202 */ /* 0x004fe20000000f00 */
[--C-:B------:R-:W-:Y:S02]  /*2250*/  IMAD.MOV.U32 R6, RZ, RZ, R5.reuse ;  /* 0x000000ffff067224 */ /* 0x100fe400078e0005 */
[----:B------:R-:W-:Y:S02]  /*2260*/  IMAD.MOV.U32 R7, RZ, RZ, R5 ;  /* 0x000000ffff077224 */ /* 0x000fe400078e0005 */
[--C-:B---3--:R-:W-:Y:S01]  /*2270*/  IMAD.MOV.U32 R8, RZ, RZ, R9.reuse ;  /* 0x000000ffff087224 */ /* 0x108fe200078e0009 */
[----:B------:R-:W-:Y:S01]  /*2280*/  MOV R11, R9 ;  /* 0x00000009000b7202 */ /* 0x000fe20000000f00 */
[----:B------:R-:W-:-:S02]  /*2290*/  IMAD.MOV.U32 R10, RZ, RZ, R9 ;  /* 0x000000ffff0a7224 */ /* 0x000fc400078e0009 */
[----:B------:R-:W-:Y:S05]  /*22a0*/  @P0 BRA `(.L_x_3615) ;  /* 0x0000000400340947 */ /* 0x000fea0003800000 */
[----:B------:R-:W-:Y:S01]  /*22b0*/  BSSY.RECONVERGENT B2, `(.L_x_3616) ;  /* 0x000004b000027945 */ /* 0x000fe20003800200 */
[--C-:B------:R-:W-:Y:S01]  /*22c0*/  IMAD.MOV.U32 R6, RZ, RZ, R5.reuse ;  /* 0x000000ffff067224 */ /* 0x100fe200078e0005 */
[C---:B------:R-:W-:Y:S01]  /*22d0*/  PRMT R16, R13.reuse, 0x7610, R16 ;  /* 0x000076100d107816 */ /* 0x040fe20000000010 */
[----:B------:R-:W-:Y:S01]  /*22e0*/  IMAD.MOV.U32 R7, RZ, RZ, R5 ;  /* 0x000000ffff077224 */ /* 0x000fe200078e0005 */
[C---:B------:R-:W-:Y:S01]  /*22f0*/  PRMT R17, R13.reuse, 0x7610, R17 ;  /* 0x000076100d117816 */ /* 0x040fe20000000011 */
[--C-:B------:R-:W-:Y:S01]  /*2300*/  IMAD.MOV.U32 R10, RZ, RZ, R9.reuse ;  /* 0x000000ffff0a7224 */ /* 0x100fe200078e0009 */
[----:B------:R-:W-:Y:S01]  /*2310*/  PRMT R18, R13, 0x7610, R18 ;  /* 0x000076100d127816 */ /* 0x000fe20000000012 */
[----:B------:R-:W-:-:S07]  /*2320*/  IMAD.MOV.U32 R11, RZ, RZ, R9 ;  /* 0x000000ffff0b7224 */ /* 0x000fce00078e0009 */
.L_x_3617:
[----:B------:R-:W-:-:S04]  /*2330*/  IADD3 R14, P0, PT, R3, R2, RZ ;  /* 0x00000002030e7210 */ /* 0x000fc80007f1e0ff */
[----:B------:R-:W-:-:S05]  /*2340*/  IADD3.X R15, PT, PT, RZ, R0, RZ, P0, !PT ;  /* 0x00000000ff0f7210 */ /* 0x000fca00007fe4ff */
[----:B------:R0:W2:Y:S01]  /*2350*/  LDG.E.U8 R23, desc[UR36][R14.64] ;  /* 0x000000240e177981 */ /* 0x0000a2000c1e1100 */
[----:B------:R-:W-:Y:S01]  /*2360*/  IMAD.IADD R21, R3, 0x1, R19 ;  /* 0x0000000103157824 */ /* 0x000fe200078e0213 */
[----:B------:R-:W-:-:S04]  /*2370*/  LOP3.LUT R22, R18, 0xff, RZ, 0xc0, !PT ;  /* 0x000000ff12167812 */ /* 0x000fc800078ec0ff */
[C---:B0-----:R-:W-:Y:S01]  /*2380*/  IADD3 R14, P0, PT, R21.reuse, R2, RZ ;  /* 0x00000002150e7210 */ /* 0x041fe20007f1e0ff */
[----:B------:R-:W-:-:S04]  /*2390*/  IMAD.IADD R20, R21, 0x1, R19 ;  /* 0x0000000115147824 */ /* 0x000fc800078e0213 */
[----:B------:R-:W-:-:S05]  /*23a0*/  IMAD.X R15, RZ, RZ, R0, P0 ;  /* 0x000000ffff0f7224 */ /* 0x000fca00000e0600 */
[----:B------:R0:W3:Y:S01]  /*23b0*/  LDG.E.U8 R24, desc[UR36][R14.64] ;  /* 0x000000240e187981 */ /* 0x0000e2000c1e1100 */
[----:B------:R-:W-:Y:S02]  /*23c0*/  ISETP.GE.U32.AND P0, PT, R7, R3, PT ;  /* 0x000000030700720c */ /* 0x000fe40003f06070 */
[C---:B------:R-:W-:Y:S02]  /*23d0*/  IADD3 R27, PT, PT, R20.reuse, R19, RZ ;  /* 0x00000013141b7210 */ /* 0x040fe40007ffe0ff */
[----:B------:R-:W-:Y:S02]  /*23e0*/  ISETP.GE.AND.EX P0, PT, R11, RZ, PT, P0 ;  /* 0x000000ff0b00720c */ /* 0x000fe40003f06300 */
[----:B0-----:R-:W-:-:S05]  /*23f0*/  IADD3 R14, P3, PT, R20, R2, RZ ;  /* 0x00000002140e7210 */ /* 0x001fca0007f7e0ff */
[----:B------:R-:W-:-:S05]  /*2400*/  IMAD.X R15, RZ, RZ, R0, P3 ;  /* 0x000000ffff0f7224 */ /* 0x000fca00018e0600 */
[----:B------:R0:W4:Y:S01]  /*2410*/  LDG.E.U8 R25, desc[UR36][R14.64] ;  /* 0x000000240e197981 */ /* 0x000122000c1e1100 */
[CC--:B--2---:R-:W-:Y:S02]  /*2420*/  ISETP.NE.AND P1, PT, R22.reuse, R23.reuse, PT ;  /* 0x000000171600720c */ /* 0x0c4fe40003f25270 */
[----:B------:R-:W-:Y:S02]  /*2430*/  ISETP.GT.U32.AND P2, PT, R22, R23, PT ;  /* 0x000000171600720c */ /* 0x000fe40003f44070 */
[----:B------:R-:W-:Y:S02]  /*2440*/  SEL R22, RZ, 0xffffffff, !P0 ;  /* 0xffffffffff167807 */ /* 0x000fe40004000000 */
[----:B0-----:R-:W-:-:S07]  /*2450*/  IADD3 R14, P0, PT, R27, R2, RZ ;  /* 0x000000021b0e7210 */ /* 0x001fce0007f1e0ff */
[----:B------:R-:W-:Y:S01]  /*2460*/  @P1 SEL R22, RZ, 0xffffffff, P2 ;  /* 0xffffffffff161807 */ /* 0x000fe20001000000 */
[----:B------:R-:W-:-:S03]  /*2470*/  IMAD.X R15, RZ, RZ, R0, P0 ;  /* 0x000000ffff0f7224 */ /* 0x000fc600000e0600 */
[----:B------:R-:W-:-:S04]  /*2480*/  LOP3.LUT R22, R22, 0x1, RZ, 0xc0, !PT ;  /* 0x0000000116167812 */ /* 0x000fc800078ec0ff */
[----:B------:R-:W-:Y:S02]  /*2490*/  ISETP.NE.U32.AND P1, PT, R22, 0x1, PT ;  /* 0x000000011600780c */ /* 0x000fe40003f25070 */
[----:B------:R0:W2:Y:S02]  /*24a0*/  LDG.E.U8 R22, desc[UR36][R14.64] ;  /* 0x000000240e167981 */ /* 0x0000a4000c1e1100 */
[----:B------:R-:W-:Y:S02]  /*24b0*/  SEL R7, R3, R7, !P1 ;  /* 0x0000000703077207 */ /* 0x000fe40004800000 */
[----:B------:R-:W-:-:S04]  /*24c0*/  LOP3.LUT R3, R17, 0xff, RZ, 0xc0, !PT ;  /* 0x000000ff11037812 */ /* 0x000fc800078ec0ff */
[CC--:B---3--:R-:W-:Y:S02]  /*24d0*/  ISETP.NE.AND P2, PT, R3.reuse, R24.reuse, PT ;  /* 0x000000180300720c */ /* 0x0c8fe40003f45270 */
[----:B------:R-:W-:Y:S02]  /*24e0*/  ISETP.GE.U32.AND P0, PT, R6, R21, PT ;  /* 0x000000150600720c */ /* 0x000fe40003f06070 */
[----:B------:R-:W-:Y:S02]  /*24f0*/  ISETP.GT.U32.AND P3, PT, R3, R24, PT ;  /* 0x000000180300720c */ /* 0x000fe40003f64070 */
[----:B------:R-:W-:Y:S02]  /*2500*/  ISETP.GE.AND.EX P0, PT, R10, RZ, PT, P0 ;  /* 0x000000ff0a00720c */ /* 0x000fe40003f06300 */
[----:B0-----:R-:W-:Y:S02]  /*2510*/  LOP3.LUT R14, R16, 0xff, RZ, 0xc0, !PT ;  /* 0x000000ff100e7812 */ /* 0x001fe400078ec0ff */
[----:B------:R-:W-:-:S03]  /*2520*/  SEL R3, RZ, 0xffffffff, !P0 ;  /* 0xffffffffff037807 */ /* 0x000fc60004000000 */
[----:B------:R-:W-:Y:S02]  /*2530*/  @P2 SEL R3, RZ, 0xffffffff, P3 ;  /* 0xffffffffff032807 */ /* 0x000fe40001800000 */
[CC--:B----4-:R-:W-:Y:S02]  /*2540*/  ISETP.NE.AND P3, PT, R14.reuse, R25.reuse, PT ;  /* 0x000000190e00720c */ /* 0x0d0fe40003f65270 */
[----:B------:R-:W-:Y:S02]  /*2550*/  ISETP.GE.U32.AND P0, PT, R5, R20, PT ;  /* 0x000000140500720c */ /* 0x000fe40003f06070 */
[----:B------:R-:W-:Y:S02]  /*2560*/  LOP3.LUT R3, R3, 0x1, RZ, 0xc0, !PT ;  /* 0x0000000103037812 */ /* 0x000fe400078ec0ff */
[----:B------:R-:W-:Y:S02]  /*2570*/  ISETP.GE.AND.EX P0, PT, R9, RZ, PT, P0 ;  /* 0x000000ff0900720c */ /* 0x000fe40003f06300 */
[----:B------:R-:W-:-:S02]  /*2580*/  ISETP.GT.U32.AND P5, PT, R14, R25, PT ;  /* 0x000000190e00720c */ /* 0x000fc40003fa4070 */
[----:B------:R-:W-:Y:S02]  /*2590*/  ISETP.NE.U32.AND P2, PT, R3, 0x1, PT ;  /* 0x000000010300780c */ /* 0x000fe40003f45070 */
[----:B------:R-:W-:Y:S02]  /*25a0*/  SEL R3, RZ, 0xffffffff, !P0 ;  /* 0xffffffffff037807 */ /* 0x000fe40004000000 */
[----:B------:R-:W-:Y:S02]  /*25b0*/  ISETP.GE.U32.AND P0, PT, R4, R27, PT ;  /* 0x0000001b0400720c */ /* 0x000fe40003f06070 */
[----:B------:R-:W-:Y:S02]  /*25c0*/  LOP3.LUT R15, R13, 0xff, RZ, 0xc0, !PT ;  /* 0x000000ff0d0f7812 */ /* 0x000fe400078ec0ff */
[----:B------:R-:W-:Y:S02]  /*25d0*/  @P3 SEL R3, RZ, 0xffffffff, P5 ;  /* 0xffffffffff033807 */ /* 0x000fe40002800000 */
[----:B------:R-:W-:-:S02]  /*25e0*/  ISETP.GE.AND.EX P0, PT, R8, RZ, PT, P0 ;  /* 0x000000ff0800720c */ /* 0x000fc40003f06300 */
[----:B------:R-:W-:Y:S02]  /*25f0*/  LOP3.LUT R3, R3, 0x1, RZ, 0xc0, !PT ;  /* 0x0000000103037812 */ /* 0x000fe400078ec0ff */
[----:B------:R-:W-:Y:S02]  /*2600*/  SEL R14, RZ, 0xffffffff, !P0 ;  /* 0xffffffffff0e7807 */ /* 0x000fe40004000000 */
[----:B------:R-:W-:Y:S01]  /*2610*/  ISETP.NE.U32.AND P0, PT, R3, 0x1, PT ;  /* 0x000000010300780c */ /* 0x000fe20003f05070 */
[----:B------:R-:W-:Y:S01]  /*2620*/  IMAD.IADD R3, R27, 0x1, R19 ;  /* 0x000000011b037824 */ /* 0x000fe200078e0213 */
[----:B------:R-:W-:Y:S02]  /*2630*/  SEL R6, R21, R6, !P2 ;  /* 0x0000000615067207 */ /* 0x000fe40005000000 */
[----:B------:R-:W-:Y:S02]  /*2640*/  SEL R5, R20, R5, !P0 ;  /* 0x0000000514057207 */ /* 0x000fe40004000000 */
[----:B------:R-:W-:-:S02]  /*2650*/  SEL R18, R23, R18, !P1 ;  /* 0x0000001217127207 */ /* 0x000fc40004800000 */
[----:B------:R-:W-:Y:S02]  /*2660*/  SEL R11, R11, RZ, P1 ;  /* 0x000000ff0b0b7207 */ /* 0x000fe40000800000 */
[----:B------:R-:W-:Y:S02]  /*2670*/  SEL R17, R24, R17, !P2 ;  /* 0x0000001118117207 */ /* 0x000fe40005000000 */
[----:B------:R-:W-:Y:S02]  /*2680*/  SEL R10, R10, RZ, P2 ;  /* 0x000000ff0a0a7207 */ /* 0x000fe40001000000 */
[----:B------:R-:W-:Y:S02]  /*2690*/  SEL R16, R25, R16, !P0 ;  /* 0x0000001019107207 */ /* 0x000fe40004000000 */
[----:B------:R-:W-:Y:S02]  /*26a0*/  SEL R9, R9, RZ, P0 ;  /* 0x000000ff09097207 */ /* 0x000fe40000000000 */
[----:B--2---:R-:W-:-:S02]  /*26b0*/  ISETP.NE.AND P4, PT, R15, R22, PT ;  /* 0x000000160f00720c */ /* 0x004fc40003f85270 */
[----:B------:R-:W-:Y:S01]  /*26c0*/  ISETP.GT.U32.AND P3, PT, R15, R22, PT ;  /* 0x000000160f00720c */ /* 0x000fe20003f64070 */
[----:B------:R-:W-:-:S10]  /*26d0*/  IMAD R15, R19, 0x3, R3 ;  /* 0x00000003130f7824 */ /* 0x000fd400078e0203 */
[----:B------:R-:W-:Y:S02]  /*26e0*/  @P4 SEL R14, RZ, 0xffffffff, P3 ;  /* 0xffffffffff0e4807 */ /* 0x000fe40001800000 */
[----:B------:R-:W-:Y:S02]  /*26f0*/  ISETP.GE.U32.AND P4, PT, R15, R12, PT ;  /* 0x0000000c0f00720c */ /* 0x000fe40003f86070 */
[----:B------:R-:W-:-:S04]  /*2700*/  LOP3.LUT R14, R14, 0x1, RZ, 0xc0, !PT ;  /* 0x000000010e0e7812 */ /* 0x000fc800078ec0ff */
[----:B------:R-:W-:-:S04]  /*2710*/  ISETP.NE.U32.AND P3, PT, R14, 0x1, PT ;  /* 0x000000010e00780c */ /* 0x000fc80003f65070 */
[----:B------:R-:W-:Y:S02]  /*2720*/  SEL R4, R27, R4, !P3 ;  /* 0x000000041b047207 */ /* 0x000fe40005800000 */
[----:B------:R-:W-:Y:S02]  /*2730*/  SEL R13, R22, R13, !P3 ;  /* 0x0000000d160d7207 */ /* 0x000fe40005800000 */
[----:B------:R-:W-:Y:S01]  /*2740*/  SEL R8, R8, RZ, P3 ;  /* 0x000000ff08087207 */ /* 0x000fe20001800000 */
[----:B------:R-:W-:Y:S06]  /*2750*/  @!P4 BRA `(.L_x_3617) ;  /* 0xfffffff800f4c947 */ /* 0x000fec000383ffff */
[----:B------:R-:W-:Y:S05]  /*2760*/  BSYNC.RECONVERGENT B2 ;  /* 0x0000000000027941 */ /* 0x000fea0003800200 */
.L_x_3616:
[----:B------:R-:W-:-:S07]  /*2770*/  PRMT R21, R25, 0x7610, R21 ;  /* 0x0000761019157816 */ /* 0x000fce0000000015 */
.L_x_3615:
[----:B------:R-:W-:Y:S05]  /*2780*/  BSYNC.RECONVERGENT B1 ;  /* 0x0000000000017941 */ /* 0x000fea0003800200 */
.L_x_3614:
[----:B------:R-:W-:Y:S01]  /*2790*/  ISETP.GE.U32.AND P0, PT, R3, R12, PT ;  /* 0x0000000c0300720c */ /* 0x000fe20003f06070 */
[----:B------:R-:W-:-:S12]  /*27a0*/  BSSY.RECONVERGENT B1, `(.L_x_3618) ;  /* 0x0000016000017945 */ /* 0x000fd80003800200 */
[----:B------:R-:W-:Y:S05]  /*27b0*/  @P0 BRA `(.L_x_3619) ;  /* 0x0000000000500947 */ /* 0x000fea0003800000 */
[----:B------:R-:W-:-:S05]  /*27c0*/  IADD3 R14, P1, PT, R3, R2, RZ ;  /* 0x00000002030e7210 */ /* 0x000fca0007f3e0ff */
[----:B------:R-:W-:-:S05]  /*27d0*/  IMAD.X R15, RZ, RZ, R0, P1 ;  /* 0x000000ffff0f7224 */ /* 0x000fca00008e0600 */
[----:B------:R0:W5:Y:S01]  /*27e0*/  LDG.E.U8 R23, desc[UR36][R14.64] ;  /* 0x000000240e177981 */ /* 0x000162000c1e1100 */
[----:B------:R-:W-:-:S05]  /*27f0*/  IMAD.IADD R25, R3, 0x1, R19 ;  /* 0x0000000103197824 */ /* 0x000fca00078e0213 */
[----:B------:R-:W-:-:S13]  /*2800*/  ISETP.GE.U32.AND P1, PT, R25, R12, PT ;  /* 0x0000000c1900720c */ /* 0x000fda0003f26070 */
[----:B0-----:R-:W-:Y:S05]  /*2810*/  @P1 BRA `(.L_x_3619) ;  /* 0x0000000000381947 */ /* 0x001fea0003800000 */
[----:B------:R-:W-:-:S04]  /*2820*/  IADD3 R14, P1, PT, R25, R2, RZ ;  /* 0x00000002190e7210 */ /* 0x000fc80007f3e0ff */
[----:B------:R-:W-:-:S05]  /*2830*/  IADD3.X R15, PT, PT, RZ, R0, RZ, P1, !PT ;  /* 0x00000000ff0f7210 */ /* 0x000fca0000ffe4ff */
        /* <DEDUP_REMOVED lines=9> */
[----:B------:R-:W-:-:S05]  /*28d0*/  @!P1 IADD3 R14, P3, PT, R15, R2, RZ ;  /* 0x000000020f0e9210 */ /* 0x000fca0007f7e0ff */
[----:B------:R-:W-:-:S05]  /*28e0*/  @!P1 IMAD.X R15, RZ, RZ, R0, P3 ;  /* 0x000000ffff0f9224 */ /* 0x000fca00018e0600 */
[----:B------:R0:W5:Y:S03]  /*28f0*/  @!P1 LDG.E.U8 R22, desc[UR36][R14.64] ;  /* 0x000000240e169981 */ /* 0x000166000c1e1100 */
.L_x_3619:
[----:B------:R-:W-:Y:S05]  /*2900*/  BSYNC.RECONVERGENT B1 ;  /* 0x0000000000017941 */ /* 0x000fea0003800200 */
.L_x_3618:
[----:B------:R-:W-:Y:S04]  /*2910*/  BSSY.RECONVERGENT B1, `(.L_x_3620) ;  /* 0x000003f000017945 */ /* 0x000fe80003800200 */
[----:B------:R-:W-:Y:S05]  /*2920*/  @P0 BRA `(.L_x_3621) ;  /* 0x0000000000f40947 */ /* 0x000fea0003800000 */
[----:B-----5:R-:W-:Y:S02]  /*2930*/  LOP3.LUT R0, R23, 0xff, RZ, 0xc0, !PT ;  /* 0x000000ff17007812 */ /* 0x020fe400078ec0ff */
[----:B0-----:R-:W-:Y:S02]  /*2940*/  LOP3.LUT R15, R18, 0xff, RZ, 0xc0, !PT ;  /* 0x000000ff120f7812 */ /* 0x001fe400078ec0ff */
[----:B------:R-:W-:Y:S02]  /*2950*/  ISETP.GE.U32.AND P0, PT, R7, R3, PT ;  /* 0x000000030700720c */ /* 0x000fe40003f06070 */
[CC--:B------:R-:W-:Y:S02]  /*2960*/  ISETP.NE.AND P1, PT, R15.reuse, R0.reuse, PT ;  /* 0x000000000f00720c */ /* 0x0c0fe40003f25270 */
[----:B------:R-:W-:Y:S02]  /*2970*/  ISETP.GT.U32.AND P2, PT, R15, R0, PT ;  /* 0x000000000f00720c */ /* 0x000fe40003f44070 */
        /* <DEDUP_REMOVED lines=11> */
[----:B------:R-:W-:Y:S01]  /*2a30*/  LOP3.LUT R0, R24, 0xff, RZ, 0xc0, !PT ;  /* 0x000000ff18007812 */ /* 0x000fe200078ec0ff */
[----:B------:R-:W-:Y:S01]  /*2a40*/  IMAD.IADD R2, R15, 0x1, R19 ;  /* 0x000000010f027824 */ /* 0x000fe200078e0213 */
[----:B------:R-:W-:Y:S02]  /*2a50*/  LOP3.LUT R3, R17, 0xff, RZ, 0xc0, !PT ;  /* 0x000000ff11037812 */ /* 0x000fe400078ec0ff */
[----:B------:R-:W-:Y:S02]  /*2a60*/  ISETP.GE.U32.AND P0, PT, R6, R15, PT ;  /* 0x0000000f0600720c */ /* 0x000fe40003f06070 */
[CC--:B------:R-:W-:Y:S02]  /*2a70*/  ISETP.NE.AND P1, PT, R3.reuse, R0.reuse, PT ;  /* 0x000000000300720c */ /* 0x0c0fe40003f25270 */
[----:B------:R-:W-:Y:S02]  /*2a80*/  ISETP.GT.U32.AND P2, PT, R3, R0, PT ;  /* 0x000000000300720c */ /* 0x000fe40003f44070 */
        /* <DEDUP_REMOVED lines=28> */
[----:B------:R-:W-:Y:S02]  /*2c50*/  ISETP.GE.U32.AND P0, PT, R4, R19, PT ;  /* 0x000000130400720c */ /* 0x000fe40003f06070 */
[CC--:B------:R-:W-:Y:S02]  /*2c60*/  ISETP.NE.AND P1, PT, R3.reuse, R0.reuse, PT ;  /* 0x000000000300720c */ /* 0x0c0fe40003f25270 */
[----:B------:R-:W-:Y:S02]  /*2c70*/  ISETP.GT.U32.AND P2, PT, R3, R0, PT ;  /* 0x000000000300720c */ /* 0x000fe40003f44070 */
        /* <DEDUP_REMOVED lines=8> */
.L_x_3621:
[----:B------:R-:W-:Y:S05]  /*2d00*/  BSYNC.RECONVERGENT B1 ;  /* 0x0000000000017941 */ /* 0x000fea0003800200 */
.L_x_3620:
[----:B------:R-:W-:Y:S02]  /*2d10*/  LOP3.LUT R0, R17, 0xff, RZ, 0xc0, !PT ;  /* 0x000000ff11007812 */ /* 0x000fe400078ec0ff */
[----:B------:R-:W-:Y:S02]  /*2d20*/  LOP3.LUT R3, R18, 0xff, RZ, 0xc0, !PT ;  /* 0x000000ff12037812 */ /* 0x000fe400078ec0ff */
[----:B------:R-:W-:Y:S02]  /*2d30*/  ISETP.GE.U32.AND P0, PT, R7, R6, PT ;  /* 0x000000060700720c */ /* 0x000fe40003f06070 */
[----:B------:R-:W-:Y:S02]  /*2d40*/  ISETP.NE.AND P1, PT, R3, R0, PT ;  /* 0x000000000300720c */ /* 0x000fe40003f25270 */
        /* <DEDUP_REMOVED lines=36> */
.L_x_3613:
[----:B------:R-:W-:-:S13]  /*2f90*/  ISETP.NE.AND P0, PT, R8, 0x1, PT ;  /* 0x000000010800780c */ /* 0x000fda0003f05270 */
[----:B------:R-:W-:Y:S05]  /*2fa0*/  @P0 BRA `(.L_x_3622) ;  /* 0x0000000c00b00947 */ /* 0x000fea0003800000 */
[----:B------:R-:W0:Y:S01]  /*2fb0*/  LDC R19, c[0x0][0x3a4] ;  /* 0x0000e900ff137b82 */ /* 0x000e220000000800 */
[----:B------:R-:W1:Y:S01]  /*2fc0*/  LDCU.U8 UR4, c[0x0][0x388] ;  /* 0x00007100ff0477ac */ /* 0x000e620008000000 */
[----:B------:R-:W-:Y:S06]  /*2fd0*/  BSSY.RECONVERGENT B1, `(.L_x_3623) ;  /* 0x0000064000017945 */ /* 0x000fec0003800200 */
[----:B------:R-:W2:Y:S08]  /*2fe0*/  LDC R4, c[0x0][0x390] ;  /* 0x0000e400ff047b82 */ /* 0x000eb00000000800 */
[----:B------:R-:W3:Y:S01]  /*2ff0*/  LDC R8, c[0x0][0x394] ;  /* 0x0000e500ff087b82 */ /* 0x000ee20000000800 */
[----:B-1----:R-:W-:Y:S01]  /*3000*/  IMAD.U32 R11, RZ, RZ, UR4 ;  /* 0x00000004ff0b7e24 */ /* 0x002fe2000f8e00ff */
[----:B------:R-:W-:Y:S01]  /*3010*/  MOV R16, UR4 ;  /* 0x0000000400107c02 */ /* 0x000fe20008000f00 */
[----:B------:R-:W-:-:S02]  /*3020*/  IMAD.U32 R13, RZ, RZ, UR4 ;  /* 0x00000004ff0d7e24 */ /* 0x000fc4000f8e00ff */
[----:B------:R-:W-:Y:S02]  /*3030*/  IMAD.U32 R17, RZ, RZ, UR4 ;  /* 0x00000004ff117e24 */ /* 0x000fe4000f8e00ff */
[----:B0-----:R-:W-:-:S05]  /*3040*/  IMAD R3, R19, 0x3, R18 ;  /* 0x0000000313037824 */ /* 0x001fca00078e0212 */
[----:B------:R-:W-:Y:S01]  /*3050*/  ISETP.GE.U32.AND P0, PT, R3, R12, PT ;  /* 0x0000000c0300720c */ /* 0x000fe20003f06070 */
[--C-:B--2---:R-:W-:Y:S02]  /*3060*/  IMAD.MOV.U32 R3, RZ, RZ, R4.reuse ;  /* 0x000000ffff037224 */ /* 0x104fe400078e0004 */
[--C-:B------:R-:W-:Y:S02]  /*3070*/  IMAD.MOV.U32 R5, RZ, RZ, R4.reuse ;  /* 0x000000ffff057224 */ /* 0x100fe400078e0004 */
[----:B------:R-:W-:Y:S01]  /*3080*/  IMAD.MOV.U32 R6, RZ, RZ, R4 ;  /* 0x000000ffff067224 */ /* 0x000fe200078e0004 */
[----:B---3--:R-:W-:Y:S01]  /*3090*/  MOV R7, R8 ;  /* 0x0000000800077202 */ /* 0x008fe20000000f00 */
[--C-:B------:R-:W-:Y:S02]  /*30a0*/  IMAD.MOV.U32 R9, RZ, RZ, R8.reuse ;  /* 0x000000ffff097224 */ /* 0x100fe400078e0008 */
[----:B------:R-:W-:-:S04]  /*30b0*/  IMAD.MOV.U32 R10, RZ, RZ, R8 ;  /* 0x000000ffff0a7224 */ /* 0x000fc800078e0008 */
[----:B------:R-:W-:Y:S05]  /*30c0*/  @P0 BRA `(.L_x_3624) ;  /* 0x0000000400500947 */ /* 0x000fea0003800000 */
[----:B------:R-:W-:Y:S01]  /*30d0*/  BSSY.RECONVERGENT B2, `(.L_x_3625) ;  /* 0x000004f000027945 */ /* 0x000fe20003800200 */
[--C-:B------:R-:W-:Y:S01]  /*30e0*/  IMAD.MOV.U32 R5, RZ, RZ, R4.reuse ;  /* 0x000000ffff057224 */ /* 0x100fe200078e0004 */
[----:B------:R-:W-:Y:S01]  /*30f0*/  MOV R9, R8 ;  /* 0x0000000800097202 */ /* 0x000fe20000000f00 */
[----:B------:R-:W-:Y:S01]  /*3100*/  IMAD.MOV.U32 R6, RZ, RZ, R4 ;  /* 0x000000ffff067224 */ /* 0x000fe200078e0004 */
[C---:B------:R-:W-:Y:S01]  /*3110*/  PRMT R13, R11.reuse, 0x7610, R13 ;  /* 0x000076100b0d7816 */ /* 0x040fe2000000000d */
[----:B------:R-:W-:Y:S01]  /*3120*/  IMAD.MOV.U32 R10, RZ, RZ, R8 ;  /* 0x000000ffff0a7224 */ /* 0x000fe200078e0008 */
[C---:B------:R-:W-:Y:S02]  /*3130*/  PRMT R16, R11.reuse, 0x7610, R16 ;  /* 0x000076100b107816 */ /* 0x040fe40000000010 */
[----:B------:R-:W-:-:S07]  /*3140*/  PRMT R17, R11, 0x7610, R17 ;  /* 0x000076100b117816 */ /* 0x000fce0000000011 */
.L_x_3626:
[----:B------:R-:W-:-:S05]  /*3150*/  IMAD R15, R18, R20, RZ ;  /* 0x00000014120f7224 */ /* 0x000fca00078e02ff */
[----:B------:R-:W-:-:S05]  /*3160*/  IADD3 R14, P0, PT, R15, R2, RZ ;  /* 0x000000020f0e7210 */ /* 0x000fca0007f1e0ff */
[----:B------:R-:W-:-:S05]  /*3170*/  IMAD.X R15, RZ, RZ, R0, P0 ;  /* 0x000000ffff0f7224 */ /* 0x000fca00000e0600 */
[----:B------:R0:W2:Y:S01]  /*3180*/  LDG.E.U8 R22, desc[UR36][R14.64] ;  /* 0x000000240e167981 */ /* 0x0000a2000c1e1100 */
[----:B------:R-:W-:-:S04]  /*3190*/  IMAD.IADD R24, R18, 0x1, R19 ;  /* 0x0000000112187824 */ /* 0x000fc800078e0213 */
[----:B------:R-:W-:-:S05]  /*31a0*/  IMAD R21, R24, R20, RZ ;  /* 0x0000001418157224 */ /* 0x000fca00078e02ff */
[----:B0-----:R-:W-:-:S05]  /*31b0*/  IADD3 R14, P0, PT, R21, R2, RZ ;  /* 0x00000002150e7210 */ /* 0x001fca0007f1e0ff */
[----:B------:R-:W-:-:S05]  /*31c0*/  IMAD.X R15, RZ, RZ, R0, P0 ;  /* 0x000000ffff0f7224 */ /* 0x000fca00000e0600 */
[----:B------:R0:W3:Y:S01]  /*31d0*/  LDG.E.U8 R21, desc[UR36][R14.64] ;  /* 0x000000240e157981 */ /* 0x0000e2000c1e1100 */
[----:B------:R-:W-:Y:S02]  /*31e0*/  LOP3.LUT R25, R17, 0xff, RZ, 0xc0, !PT ;  /* 0x000000ff11197812 */ /* 0x000fe400078ec0ff */
[----:B------:R-:W-:Y:S02]  /*31f0*/  ISETP.GE.U32.AND P0, PT, R6, R18, PT ;  /* 0x000000120600720c */ /* 0x000fe40003f06070 */
[----:B------:R-:W-:Y:S02]  /*3200*/  IADD3 R23, PT, PT, R24, R19, RZ ;  /* 0x0000001318177210 */ /* 0x000fe40007ffe0ff */
[----:B------:R-:W-:-:S03]  /*3210*/  ISETP.GE.AND.EX P0, PT, R10, RZ, PT, P0 ;  /* 0x000000ff0a00720c */ /* 0x000fc60003f06300 */
[----:B------:R-:W-:Y:S01]  /*3220*/  IMAD R27, R23, R20, RZ ;  /* 0x00000014171b7224 */ /* 0x000fe200078e02ff */
[CC--:B--2---:R-:W-:Y:S02]  /*3230*/  ISETP.NE.AND P1, PT, R25.reuse, R22.reuse, PT ;  /* 0x000000161900720c */ /* 0x0c4fe40003f25270 */
[----:B------:R-:W-:Y:S02]  /*3240*/  ISETP.GT.U32.AND P2, PT, R25, R22, PT ;  /* 0x000000161900720c */ /* 0x000fe40003f44070 */
[----:B------:R-:W-:Y:S02]  /*3250*/  SEL R25, RZ, 0xffffffff, !P0 ;  /* 0xffffffffff197807 */ /* 0x000fe40004000000 */
[----:B0-----:R-:W-:-:S05]  /*3260*/  IADD3 R14, P0, PT, R27, R2, RZ ;  /* 0x000000021b0e7210 */ /* 0x001fca0007f1e0ff */
[----:B------:R-:W-:Y:S02]  /*3270*/  IMAD.X R15, RZ, RZ, R0, P0 ;  /* 0x000000ffff0f7224 */ /* 0x000fe400000e0600 */
[----:B------:R-:W-:Y:S02]  /*3280*/  @P1 SEL R25, RZ, 0xffffffff, P2 ;  /* 0xffffffffff191807 */ /* 0x000fe40001000000 */
[----:B------:R-:W-:Y:S01]  /*3290*/  ISETP.GE.U32.AND P0, PT, R5, R24, PT ;  /* 0x000000180500720c */ /* 0x000fe20003f06070 */
[----:B------:R0:W2:Y:S01]  /*32a0*/  LDG.E.U8 R26, desc[UR36][R14.64] ;  /* 0x000000240e1a7981 */ /* 0x0000a2000c1e1100 */
[----:B------:R-:W-:-:S04]  /*32b0*/  LOP3.LUT R25, R25, 0x1, RZ, 0xc0, !PT ;  /* 0x0000000119197812 */ /* 0x000fc800078ec0ff */
[----:B------:R-:W-:Y:S02]  /*32c0*/  ISETP.NE.U32.AND P1, PT, R25, 0x1, PT ;  /* 0x000000011900780c */ /* 0x000fe40003f25070 */
[----:B------:R-:W-:-:S04]  /*32d0*/  LOP3.LUT R25, R16, 0xff, RZ, 0xc0, !PT ;  /* 0x000000ff10197812 */ /* 0x000fc800078ec0ff */
[CC--:B---3--:R-:W-:Y:S02]  /*32e0*/  ISETP.NE.AND P2, PT, R25.reuse, R21.reuse, PT ;  /* 0x000000151900720c */ /* 0x0c8fe40003f45270 */
[----:B------:R-:W-:Y:S01]  /*32f0*/  ISETP.GT.U32.AND P3, PT, R25, R21, PT ;  /* 0x000000151900720c */ /* 0x000fe20003f64070 */
[----:B------:R-:W-:Y:S01]  /*3300*/  IMAD.IADD R25, R23, 0x1, R19 ;  /* 0x0000000117197824 */ /* 0x000fe200078e0213 */
[----:B------:R-:W-:-:S03]  /*3310*/  ISETP.GE.AND.EX P0, PT, R9, RZ, PT, P0 ;  /* 0x000000ff0900720c */ /* 0x000fc60003f06300 */
[----:B0-----:R-:W-:Y:S01]  /*3320*/  IMAD R15, R25, R20, RZ ;  /* 0x00000014190f7224 */ /* 0x001fe200078e02ff */
[----:B------:R-:W-:Y:S02]  /*3330*/  SEL R6, R18, R6, !P1 ;  /* 0x0000000612067207 */ /* 0x000fe40004800000 */
[----:B------:R-:W-:Y:S02]  /*3340*/  SEL R18, RZ, 0xffffffff, !P0 ;  /* 0xffffffffff127807 */ /* 0x000fe40004000000 */
[----:B------:R-:W-:-:S05]  /*3350*/  IADD3 R14, P0, PT, R15, R2, RZ ;  /* 0x000000020f0e7210 */ /* 0x000fca0007f1e0ff */
[----:B------:R-:W-:-:S05]  /*3360*/  IMAD.X R15, RZ, RZ, R0, P0 ;  /* 0x000000ffff0f7224 */ /* 0x000fca00000e0600 */
[----:B------:R0:W3:Y:S01]  /*3370*/  LDG.E.U8 R14, desc[UR36][R14.64] ;  /* 0x000000240e0e7981 */ /* 0x0000e2000c1e1100 */
[----:B------:R-:W-:Y:S02]  /*3380*/  LOP3.LUT R27, R13, 0xff, RZ, 0xc0, !PT ;  /* 0x000000ff0d1b7812 */ /* 0x000fe400078ec0ff */
[----:B------:R-:W-:Y:S02]  /*3390*/  @P2 SEL R18, RZ, 0xffffffff, P3 ;  /* 0xffffffffff122807 */ /* 0x000fe40001800000 */
[----:B------:R-:W-:Y:S02]  /*33a0*/  ISETP.GE.U32.AND P0, PT, R4, R23, PT ;  /* 0x000000170400720c */ /* 0x000fe40003f06070 */
[----:B------:R-:W-:Y:S02]  /*33b0*/  LOP3.LUT R18, R18, 0x1, RZ, 0xc0, !PT ;  /* 0x0000000112127812 */ /* 0x000fe400078ec0ff */
[----:B------:R-:W-:Y:S02]  /*33c0*/  ISETP.GE.AND.EX P0, PT, R8, RZ, PT, P0 ;  /* 0x000000ff0800720c */ /* 0x000fe40003f06300 */
[----:B------:R-:W-:-:S02]  /*33d0*/  ISETP.NE.U32.AND P2, PT, R18, 0x1, PT ;  /* 0x000000011200780c */ /* 0x000fc40003f45070 */
        /* <DEDUP_REMOVED lines=10> */
[----:B------:R-:W-:Y:S02]  /*3480*/  ISETP.GT.U32.AND P4, PT, R27, R26, PT ;  /* 0x0000001a1b00720c */ /* 0x000fe40003f84070 */
[----:B------:R-:W-:-:S09]  /*3490*/  LOP3.LUT R27, R11, 0xff, RZ, 0xc0, !PT ;  /* 0x000000ff0b1b7812 */ /* 0x000fd200078ec0ff */
[----:B------:R-:W-:-:S04]  /*34a0*/  @P3 SEL R18, RZ, 0xffffffff, P4 ;  /* 0xffffffffff123807 */ /* 0x000fc80002000000 */
[----:B------:R-:W-:Y:S02]  /*34b0*/  LOP3.LUT R18, R18, 0x1, RZ, 0xc0, !PT ;  /* 0x0000000112127812 */ /* 0x000fe400078ec0ff */
[CC--:B---3--:R-:W-:Y:S02]  /*34c0*/  ISETP.NE.AND P4, PT, R27.reuse, R14.reuse, PT ;  /* 0x0000000e1b00720c */ /* 0x0c8fe40003f85270 */
[----:B------:R-:W-:Y:S02]  /*34d0*/  ISETP.GT.U32.AND P5, PT, R27, R14, PT ;  /* 0x0000000e1b00720c */ /* 0x000fe40003fa4070 */
[----:B------:R-:W-:Y:S01]  /*34e0*/  ISETP.NE.U32.AND P3, PT, R18, 0x1, PT ;  /* 0x000000011200780c */ /* 0x000fe20003f65070 */
[----:B------:R-:W-:-:S08]  /*34f0*/  IMAD.IADD R18, R25, 0x1, R19 ;  /* 0x0000000119127824 */ /* 0x000fd000078e0213 */
[----:B------:R-:W-:-:S04]  /*3500*/  @P4 SEL R15, RZ, 0xffffffff, P5 ;  /* 0xffffffffff0f4807 */ /* 0x000fc80002800000 */
[----:B------:R-:W-:-:S04]  /*3510*/  LOP3.LUT R15, R15, 0x1, RZ, 0xc0, !PT ;  /* 0x000000010f0f7812 */ /* 0x000fc800078ec0ff */
[----:B------:R-:W-:Y:S01]  /*3520*/  ISETP.NE.U32.AND P0, PT, R15, 0x1, PT ;  /* 0x000000010f00780c */ /* 0x000fe20003f05070 */
[----:B------:R-:W-:-:S05]  /*3530*/  IMAD R15, R19, 0x3, R18 ;  /* 0x00000003130f7824 */ /* 0x000fca00078e0212 */
[----:B------:R-:W-:Y:S02]  /*3540*/  ISETP.GE.U32.AND P4, PT, R15, R12, PT ;  /* 0x0000000c0f00720c */ /* 0x000fe40003f86070 */
[----:B------:R-:W-:Y:S02]  /*3550*/  SEL R4, R23, R4, !P3 ;  /* 0x0000000417047207 */ /* 0x000fe40005800000 */
[----:B------:R-:W-:Y:S02]  /*3560*/  SEL R3, R25, R3, !P0 ;  /* 0x0000000319037207 */ /* 0x000fe40004000000 */
[----:B------:R-:W-:Y:S02]  /*3570*/  SEL R13, R26, R13, !P3 ;  /* 0x0000000d1a0d7207 */ /* 0x000fe40005800000 */
[----:B------:R-:W-:Y:S02]  /*3580*/  SEL R11, R14, R11, !P0 ;  /* 0x0000000b0e0b7207 */ /* 0x000fe40004000000 */
[----:B------:R-:W-:-:S02]  /*3590*/  SEL R8, R8, RZ, P3 ;  /* 0x000000ff08087207 */ /* 0x000fc40001800000 */
[----:B------:R-:W-:Y:S01]  /*35a0*/  SEL R7, R7, RZ, P0 ;  /* 0x000000ff07077207 */ /* 0x000fe20000000000 */
[----:B------:R-:W-:Y:S06]  /*35b0*/  @!P4 BRA `(.L_x_3626) ;  /* 0xfffffff800e4c947 */ /* 0x000fec000383ffff */
[----:B------:R-:W-:Y:S05]  /*35c0*/  BSYNC.RECONVERGENT B2 ;  /* 0x0000000000027941 */ /* 0x000fea0003800200 */
.L_x_3625:
[----:B------:R-:W-:Y:S02]  /*35d0*/  PRMT R23, R22, 0x7610, R23 ;  /* 0x0000761016177816 */ /* 0x000fe40000000017 */
[----:B------:R-:W-:Y:S02]  /*35e0*/  PRMT R24, R21, 0x7610, R24 ;  /* 0x0000761015187816 */ /* 0x000fe40000000018 */
[----:B------:R-:W-:Y:S02]  /*35f0*/  PRMT R21, R26, 0x7610, R21 ;  /* 0x000076101a157816 */ /* 0x000fe40000000015 */
[----:B------:R-:W-:-:S07]  /*3600*/  PRMT R22, R14, 0x7610, R22 ;  /* 0x000076100e167816 */ /* 0x000fce0000000016 */
.L_x_3624:
[----:B------:R-:W-:Y:S05]  /*3610*/  BSYNC.RECONVERGENT B1 ;  /* 0x0000000000017941 */ /* 0x000fea0003800200 */
.L_x_3623:
        /* <DEDUP_REMOVED lines=22> */
[----:B------:R-:W-:Y:S02]  /*3780*/  @!P1 IADD3 R14, P3, PT, R15, R2, RZ ;  /* 0x000000020f0e9210 */ /* 0x000fe40007f7e0ff */
[----:B------:R-:W-:-:S03]  /*3790*/  IADD3.X R21, PT, PT, RZ, R0, RZ, P2, !PT ;  /* 0x00000000ff157210 */ /* 0x000fc600017fe4ff */
[----:B------:R-:W-:-:S03]  /*37a0*/  @!P1 IMAD.X R15, RZ, RZ, R0, P3 ;  /* 0x000000ffff0f9224 */ /* 0x000fc600018e0600 */
[----:B------:R0:W5:Y:S04]  /*37b0*/  LDG.E.U8 R21, desc[UR36][R20.64] ;  /* 0x0000002414157981 */ /* 0x000168000c1e1100 */
[----:B------:R0:W5:Y:S02]  /*37c0*/  @!P1 LDG.E.U8 R22, desc[UR36][R14.64] ;  /* 0x000000240e169981 */ /* 0x000164000c1e1100 */
.L_x_3628:
[----:B------:R-:W-:Y:S05]  /*37d0*/  BSYNC.RECONVERGENT B1 ;  /* 0x0000000000017941 */ /* 0x000fea0003800200 */
.L_x_3627:
        /* <DEDUP_REMOVED lines=63> */
.L_x_3630:
[----:B------:R-:W-:Y:S05]  /*3bd0*/  BSYNC.RECONVERGENT B1 ;  /* 0x0000000000017941 */ /* 0x000fea0003800200 */
.L_x_3629:
[----:B------:R-:W-:Y:S02]  /*3be0*/  LOP3.LUT R0, R16, 0xff, RZ, 0xc0, !PT ;  /* 0x000000ff10007812 */ /* 0x000fe400078ec0ff */
[----:B0-----:R-:W-:Y:S02]  /*3bf0*/  LOP3.LUT R15, R17, 0xff, RZ, 0xc0, !PT ;  /* 0x000000ff110f7812 */ /* 0x001fe400078ec0ff */
        /* <DEDUP_REMOVED lines=28> */
[----:B------:R-:W-:Y:S02]  /*3dc0*/  ISETP.GT.U32.AND P2, PT, R0, R13, PT ;  /* 0x0000000d0000720c */ /* 0x000fe40003f44070 */
[----:B------:R-:W-:-:S04]  /*3dd0*/  ISETP.GE.AND.EX P0, PT, R8, R7, PT, P0 ;  /* 0x000000070800720c */ /* 0x000fc80003f06300 */
[----:B------:R-:W-:Y:S02]  /*3de0*/  SEL R0, RZ, 0xffffffff, !P0 ;  /* 0xffffffffff007807 */ /* 0x000fe40004000000 */
        /* <DEDUP_REMOVED lines=8> */
.L_x_3622:
[----:B------:R-:W0:Y:S01]  /*3e70*/  LDCU UR4, c[0x0][0x3a4] ;  /* 0x00007480ff0477ac */ /* 0x000e220008000800 */
[----:B------:R-:W1:Y:S01]  /*3e80*/  LDC.U8 R9, c[0x0][0x388] ;  /* 0x0000e200ff097b82 */ /* 0x000e620000000000 */
[----:B------:R-:W-:Y:S01]  /*3e90*/  BSSY.RECONVERGENT B1, `(.L_x_3631) ;  /* 0x000043d000017945 */ /* 0x000fe20003800200 */
[----:B------:R-:W-:-:S06]  /*3ea0*/  IMAD.MOV.U32 R0, RZ, RZ, R18 ;  /* 0x000000ffff007224 */ /* 0x000fcc00078e0012 */
[----:B------:R-:W2:Y:S08]  /*3eb0*/  LDC R6, c[0x0][0x390] ;  /* 0x0000e400ff067b82 */ /* 0x000eb00000000800 */
[----:B------:R-:W3:Y:S01]  /*3ec0*/  LDC R24, c[0x0][0x394] ;  /* 0x0000e500ff187b82 */ /* 0x000ee20000000800 */
[----:B0-----:R-:W-:-:S05]  /*3ed0*/  MOV R13, UR4 ;  /* 0x00000004000d7c02 */ /* 0x001fca0008000f00 */
[----:B------:R-:W-:Y:S01]  /*3ee0*/  IMAD R3, R13, 0x3, R18 ;  /* 0x000000030d037824 */ /* 0x000fe200078e0212 */
[C---:B-1----:R-:W-:Y:S02]  /*3ef0*/  PRMT R2, R9.reuse, 0x7610, R2 ;  /* 0x0000761009027816 */ /* 0x042fe40000000002 */
[----:B------:R-:W-:Y:S02]  /*3f00*/  PRMT R4, R9, 0x7610, R4 ;  /* 0x0000761009047816 */ /* 0x000fe40000000004 */
[----:B------:R-:W-:Y:S02]  /*3f10*/  ISETP.GE.U32.AND P0, PT, R3, R12, PT ;  /* 0x0000000c0300720c */ /* 0x000fe40003f06070 */
[C---:B------:R-:W-:Y:S02]  /*3f20*/  PRMT R3, R9.reuse, 0x7610, R3 ;  /* 0x0000761009037816 */ /* 0x040fe40000000003 */
[----:B------:R-:W-:Y:S01]  /*3f30*/  PRMT R5, R9, 0x7610, R5 ;  /* 0x0000761009057816 */ /* 0x000fe20000000005 */
[----:B--2---:R-:W-:-:S02]  /*3f40*/  IMAD.MOV.U32 R20, RZ, RZ, R6 ;  /* 0x000000ffff147224 */ /* 0x004fc400078e0006 */
[--C-:B------:R-:W-:Y:S02]  /*3f50*/  IMAD.MOV.U32 R22, RZ, RZ, R6.reuse ;  /* 0x000000ffff167224 */ /* 0x100fe400078e0006 */
[----:B------:R-:W-:Y:S01]  /*3f60*/  IMAD.MOV.U32 R23, RZ, RZ, R6 ;  /* 0x000000ffff177224 */ /* 0x000fe200078e0006 */
[----:B---3--:R-:W-:Y:S01]  /*3f70*/  MOV R25, R24 ;  /* 0x0000001800197202 */ /* 0x008fe20000000f00 */
        /* <DEDUP_REMOVED lines=16> */
[----:B------:R-:W-:-:S02]  /*4080*/  MOV R22, R6 ;  /* 0x0000000600167202 */ /* 0x000fc40000000f00 */
[----:B0-----:R-:W-:-:S07]  /*4090*/  IADD3 R8, PT, PT, R8, 0x1, RZ ;  /* 0x0000000108087810 */ /* 0x001fce0007ffe0ff */
.L_x_3638:
        /* <DEDUP_REMOVED lines=293> */
.L_x_3634:
[----:B------:R-:W-:Y:S01]  /*52f0*/  IADD3 R10, P0, PT, R9, R14, RZ ;  /* 0x0000000e090a7210 */ /* 0x000fe20007f1e0ff */
[----:B------:R-:W-:Y:S01]  /*5300*/  IMAD.MOV.U32 R12, RZ, RZ, RZ ;  /* 0x000000ffff0c7224 */ /* 0x000fe200078e00ff */
[----:B0-----:R-:W-:Y:S01]  /*5310*/  IADD3 R13, PT, PT, R0, UR4, RZ ;  /* 0x00000004000d7c10 */ /* 0x001fe2000fffe0ff */
[----:B------:R-:W0:Y:S02]  /*5320*/  LDCU UR52, c[0x0][0x3dc] ;  /* 0x00007b80ff3477ac */ /* 0x000e240008000800 */
[----:B------:R-:W-:-:S05]  /*5330*/  IMAD.X R11, RZ, RZ, R15, P0 ;  /* 0x000000ffff0b7224 */ /* 0x000fca00000e060f */
[----:B------:R1:W5:Y:S01]  /*5340*/  LDG.E.U8 R10, desc[UR36][R10.64] ;  /* 0x000000240a0a7981 */ /* 0x000362000c1e1100 */
[----:B------:R-:W-:-:S05]  /*5350*/  IMAD.HI.U32 R17, R13, UR30, R12 ;  /* 0x0000001e0d117c27 */ /* 0x000fca000f8e000c */
[----:B------:R-:W-:-:S05]  /*5360*/  SHF.R.U32.HI R17, RZ, UR31, R17 ;  /* 0x0000001fff117c19 */ /* 0x000fca0008011611 */
[----:B------:R-:W-:-:S04]  /*5370*/  IMAD.MOV R9, RZ, RZ, -R17 ;  /* 0x000000ffff097224 */ /* 0x000fc800078e0a11 */
[----:B0-----:R-:W-:-:S04]  /*5380*/  IMAD R9, R9, UR52, R13 ;  /* 0x0000003409097c24 */ /* 0x001fc8000f8e020d */
[----:B------:R-:W-:Y:S01]  /*5390*/  IMAD R9, R9, UR5, RZ ;  /* 0x0000000509097c24 */ /* 0x000fe2000f8e02ff */
[----:B-1----:R-:W-:Y:S06]  /*53a0*/  BRA.U !UP0, `(.L_x_3635) ;  /* 0x0000000d08687547 */ /* 0x002fec000b800000 */
        /* <DEDUP_REMOVED lines=206> */
[----:B------:R-:W-:-:S04]  /*6090*/  SHF.R.U32.HI R17, RZ, UR27, R16 ;  /* 0x0000001bff117c19 */ /* 0x000fc80008011610 */
[----:B------:R-:W-:-:S05]  /*60a0*/  IADD3 R16, PT, PT, -R17, RZ, RZ ;  /* 0x000000ff11107210 */ /* 0x000fca0007ffe1ff */
[----:B------:R-:W-:Y:S02]  /*60b0*/  IMAD R16, R16, UR52, R11 ;  /* 0x0000003410107c24 */ /* 0x000fe4000f8e020b */
[----:B------:R-:W0:Y:S02]  /*60c0*/  @P0 LDC R11, c[0x0][0x4fc] ;  /* 0x00013f00ff0b0b82 */ /* 0x000e240000000800 */
[----:B------:R-:W-:Y:S02]  /*60d0*/  IMAD R9, R16, UR28, R9 ;  /* 0x0000001c10097c24 */ /* 0x000fe4000f8e0209 */
[----:B------:R-:W-:-:S04]  /*60e0*/  @P0 IMAD.MOV.U32 R16, RZ, RZ, RZ ;  /* 0x000000ffff100224 */ /* 0x000fc800078e00ff */
[----:B-1----:R-:W-:Y:S02]  /*60f0*/  @P0 IMAD.HI.U32 R18, R17, R18, R16 ;  /* 0x0000001211120227 */ /* 0x002fe400078e0010 */
[----:B------:R-:W1:Y:S03]  /*6100*/  @P0 LDC R16, c[0x0][0x568] ;  /* 0x00015a00ff100b82 */ /* 0x000e660000000800 */
[----:B------:R-:W-:-:S05]  /*6110*/  @P0 SHF.R.U32.HI R18, RZ, R19, R18 ;  /* 0x00000013ff120219 */ /* 0x000fca0000011612 */
[----:B------:R-:W-:-:S04]  /*6120*/  @P0 IMAD.MOV R18, RZ, RZ, -R18 ;  /* 0x000000ffff120224 */ /* 0x000fc800078e0a12 */
[----:B0-----:R-:W-:-:S04]  /*6130*/  @P0 IMAD R11, R11, R18, R17 ;  /* 0x000000120b0b0224 */ /* 0x001fc800078e0211 */
[----:B-1----:R-:W-:-:S07]  /*6140*/  @P0 IMAD R9, R11, R16, R9 ;  /* 0x000000100b090224 */ /* 0x002fce00078e0209 */
.L_x_3635:
[----:B------:R-:W-:Y:S01]  /*6150*/  IADD3 R16, P0, PT, R9, R14, RZ ;  /* 0x0000000e09107210 */ /* 0x000fe20007f1e0ff */
[----:B------:R-:W-:Y:S01]  /*6160*/  IMAD.MOV.U32 R12, RZ, RZ, RZ ;  /* 0x000000ffff0c7224 */ /* 0x000fe200078e00ff */
[----:B------:R-:W-:Y:S01]  /*6170*/  IADD3 R13, PT, PT, R13, UR4, RZ ;  /* 0x000000040d0d7c10 */ /* 0x000fe2000fffe0ff */
        /* <DEDUP_REMOVED lines=215> */
[----:B------:R-:W-:Y:S01]  /*6ef0*/  @P0 IMAD.MOV.U32 R16, RZ, RZ, RZ ;  /* 0x000000ffff100224 */ /* 0x000fe200078e00ff */
[----:B------:R-:W-:-:S05]  /*6f00*/  IADD3 R19, PT, PT, -R17, RZ, RZ ;  /* 0x000000ff11137210 */ /* 0x000fca0007ffe1ff */
        /* <DEDUP_REMOVED lines=10> */
.L_x_3636:
        /* <DEDUP_REMOVED lines=230> */
.L_x_3637:
[----:B------:R-:W-:-:S05]  /*7e10*/  IADD3 R18, P0, PT, R18, R14, RZ ;  /* 0x0000000e12127210 */ /* 0x000fca0007f1e0ff */
[----:B------:R-:W-:-:S05]  /*7e20*/  IMAD.X R19, RZ, RZ, R15, P0 ;  /* 0x000000ffff137224 */ /* 0x000fca00000e060f */
[----:B------:R1:W5:Y:S03]  /*7e30*/  LDG.E.U8 R18, desc[UR36][R18.64] ;  /* 0x0000002412127981 */ /* 0x000366000c1e1100 */
.L_x_3633:
[----:B-----5:R-:W-:Y:S02]  /*7e40*/  PRMT R13, R10, 0x9910, RZ ;  /* 0x000099100a0d7816 */ /* 0x020fe400000000ff */
[----:B------:R-:W-:Y:S02]  /*7e50*/  LOP3.LUT R12, R2, 0xff, RZ, 0xc0, !PT ;  /* 0x000000ff020c7812 */ /* 0x000fe400078ec0ff */
[----:B------:R-:W-:Y:S02]  /*7e60*/  LOP3.LUT R17, R10, 0xffff, RZ, 0xc0, !PT ;  /* 0x0000ffff0a117812 */ /* 0x000fe400078ec0ff */
[C---:B------:R-:W-:Y:S02]  /*7e70*/  ISETP.NE.AND P4, PT, R12.reuse, R13, PT ;  /* 0x0000000d0c00720c */ /* 0x040fe40003f85270 */
[----:B------:R-:W-:Y:S02]  /*7e80*/  ISETP.GT.U32.AND P5, PT, R12, R17, PT ;  /* 0x000000110c00720c */ /* 0x000fe40003fa4070 */
[----:B------:R-:W-:-:S02]  /*7e90*/  PRMT R13, R9, 0x9910, RZ ;  /* 0x00009910090d7816 */ /* 0x000fc400000000ff */
[----:B------:R-:W-:Y:S02]  /*7ea0*/  LOP3.LUT R12, R3, 0xff, RZ, 0xc0, !PT ;  /* 0x000000ff030c7812 */ /* 0x000fe400078ec0ff */
[----:B------:R-:W-:Y:S02]  /*7eb0*/  LOP3.LUT R17, R9, 0xffff, RZ, 0xc0, !PT ;  /* 0x0000ffff09117812 */ /* 0x000fe400078ec0ff */
[----:B------:R-:W-:Y:S02]  /*7ec0*/  ISETP.NE.AND P3, PT, R12, R13, PT ;  /* 0x0000000d0c00720c */ /* 0x000fe40003f65270 */
[----:B------:R-:W-:Y:S02]  /*7ed0*/  ISETP.GE.U32.AND P0, PT, R6, R0, PT ;  /* 0x000000000600720c */ /* 0x000fe40003f06070 */
[----:B0-----:R-:W-:Y:S01]  /*7ee0*/  MOV R13, UR4 ;  /* 0x00000004000d7c02 */ /* 0x001fe20008000f00 */
[----:B------:R-:W0:Y:S01]  /*7ef0*/  LDCU UR4, c[0x0][0x39c] ;  /* 0x00007380ff0477ac */ /* 0x000e220008000800 */
[----:B------:R-:W-:-:S02]  /*7f00*/  ISETP.GT.U32.AND P2, PT, R12, R17, PT ;  /* 0x000000110c00720c */ /* 0x000fc40003f44070 */
[----:B------:R-:W-:Y:S01]  /*7f10*/  ISETP.GE.AND.EX P0, PT, R24, RZ, PT, P0 ;  /* 0x000000ff1800720c */ /* 0x000fe20003f06300 */
[----:B------:R-:W-:Y:S01]  /*7f20*/  IMAD.IADD R17, R0, 0x1, R13 ;  /* 0x0000000100117824 */ /* 0x000fe200078e020d */
[----:B------:R-:W-:Y:S02]  /*7f30*/  SEL R12, RZ, 0xffffffff, P5 ;  /* 0xffffffffff0c7807 */ /* 0x000fe40002800000 */
[----:B------:R-:W-:Y:S02]  /*7f40*/  @!P4 SEL R12, RZ, 0xffffffff, !P0 ;  /* 0xffffffffff0cc807 */ /* 0x000fe40004000000 */
[----:B------:R-:W-:Y:S02]  /*7f50*/  ISETP.GE.U32.AND P0, PT, R20, R17, PT ;  /* 0x000000111400720c */ /* 0x000fe40003f06070 */
[----:B------:R-:W-:Y:S02]  /*7f60*/  LOP3.LUT R12, R12, 0x1, RZ, 0xc0, !PT ;  /* 0x000000010c0c7812 */ /* 0x000fe400078ec0ff */
[----:B------:R-:W-:-:S02]  /*7f70*/  ISETP.GE.AND.EX P0, PT, R25, RZ, PT, P0 ;  /* 0x000000ff1900720c */ /* 0x000fc40003f06300 */
[----:B------:R-:W-:Y:S02]  /*7f80*/  ISETP.NE.U32.AND P4, PT, R12, 0x1, PT ;  /* 0x000000010c00780c */ /* 0x000fe40003f85070 */
[----:B------:R-:W-:Y:S02]  /*7f90*/  SEL R12, RZ, 0xffffffff, P2 ;  /* 0xffffffffff0c7807 */ /* 0x000fe40001000000 */
[----:B------:R-:W-:Y:S02]  /*7fa0*/  @!P3 SEL R12, RZ, 0xffffffff, !P0 ;  /* 0xffffffffff0cb807 */ /* 0x000fe40004000000 */
[----:B------:R-:W-:Y:S02]  /*7fb0*/  SEL R6, R0, R6, !P4 ;  /* 0x0000000600067207 */ /* 0x000fe40006000000 */
[----:B------:R-:W-:Y:S02]  /*7fc0*/  LOP3.LUT R12, R12, 0x1, RZ, 0xc0, !PT ;  /* 0x000000010c0c7812 */ /* 0x000fe400078ec0ff */
[----:B-1----:R-:W-:-:S02]  /*7fd0*/  PRMT R19, R11, 0x9910, RZ ;  /* 0x000099100b137816 */ /* 0x002fc400000000ff */
[----:B------:R-:W-:Y:S02]  /*7fe0*/  ISETP.NE.U32.AND P2, PT, R12, 0x1, PT ;  /* 0x000000010c00780c */ /* 0x000fe40003f45070 */
[----:B------:R-:W-:Y:S02]  /*7ff0*/  LOP3.LUT R0, R4, 0xff, RZ, 0xc0, !PT ;  /* 0x000000ff04007812 */ /* 0x000fe400078ec0ff */
[----:B------:R-:W-:Y:S01]  /*8000*/  SEL R20, R17, R20, !P2 ;  /* 0x0000001411147207 */ /* 0x000fe20005000000 */
[----:B------:R-:W-:Y:S01]  /*8010*/  IMAD.IADD R17, R13, 0x1, R17 ;  /* 0x000000010d117824 */ /* 0x000fe200078e0211 */
[----:B------:R-:W-:Y:S02]  /*8020*/  ISETP.NE.AND P3, PT, R0, R19, PT ;  /* 0x000000130000720c */ /* 0x000fe40003f65270 */
[----:B------:R-:W-:Y:S01]  /*8030*/  LOP3.LUT R19, R11, 0xffff, RZ, 0xc0, !PT ;  /* 0x0000ffff0b137812 */ /* 0x000fe200078ec0ff */
[----:B------:R-:W-:Y:S01]  /*8040*/  IMAD.IADD R12, R17, 0x1, R13 ;  /* 0x00000001110c7824 */ /* 0x000fe200078e020d */
[----:B------:R-:W-:-:S02]  /*8050*/  ISETP.GE.U32.AND P0, PT, R22, R17, PT ;  /* 0x000000111600720c */ /* 0x000fc40003f06070 */
[----:B------:R-:W-:Y:S02]  /*8060*/  ISETP.GT.U32.AND P5, PT, R0, R19, PT ;  /* 0x000000130000720c */ /* 0x000fe40003fa4070 */
[----:B------:R-:W-:Y:S02]  /*8070*/  ISETP.GE.AND.EX P0, PT, R26, RZ, PT, P0 ;  /* 0x000000ff1a00720c */ /* 0x000fe40003f06300 */
[----:B------:R-:W-:Y:S02]  /*8080*/  SEL R0, RZ, 0xffffffff, P5 ;  /* 0xffffffffff007807 */ /* 0x000fe40002800000 */
[----:B------:R-:W-:Y:S02]  /*8090*/  PRMT R19, R18, 0x9910, RZ ;  /* 0x0000991012137816 */ /* 0x000fe400000000ff */
[----:B------:R-:W-:Y:S02]  /*80a0*/  @!P3 SEL R0, RZ, 0xffffffff, !P0 ;  /* 0xffffffffff00b807 */ /* 0x000fe40004000000 */
[----:B------:R-:W-:-:S02]  /*80b0*/  ISETP.GE.U32.AND P0, PT, R23, R12, PT ;  /* 0x0000000c1700720c */ /* 0x000fc40003f06070 */
[----:B------:R-:W-:Y:S02]  /*80c0*/  LOP3.LUT R0, R0, 0x1, RZ, 0xc0, !PT ;  /* 0x0000000100007812 */ /* 0x000fe400078ec0ff */
[----:B------:R-:W-:Y:S02]  /*80d0*/  ISETP.GE.AND.EX P0, PT, R27, RZ, PT, P0 ;  /* 0x000000ff1b00720c */ /* 0x000fe40003f06300 */
[----:B------:R-:W-:Y:S02]  /*80e0*/  ISETP.NE.U32.AND P3, PT, R0, 0x1, PT ;  /* 0x000000010000780c */ /* 0x000fe40003f65070 */
[----:B------:R-:W-:Y:S02]  /*80f0*/  LOP3.LUT R0, R5, 0xff, RZ, 0xc0, !PT ;  /* 0x000000ff05007812 */ /* 0x000fe400078ec0ff */
[----:B------:R-:W-:Y:S02]  /*8100*/  SEL R22, R17, R22, !P3 ;  /* 0x0000001611167207 */ /* 0x000fe40005800000 */
[----:B------:R-:W-:-:S02]  /*8110*/  ISETP.NE.AND P6, PT, R0, R19, PT ;  /* 0x000000130000720c */ /* 0x000fc40003fc5270 */
[----:B------:R-:W-:Y:S02]  /*8120*/  LOP3.LUT R19, R18, 0xffff, RZ, 0xc0, !PT ;  /* 0x0000ffff12137812 */ /* 0x000fe400078ec0ff */
[----:B------:R-:W-:Y:S02]  /*8130*/  SEL R2, R10, R2, !P4 ;  /* 0x000000020a027207 */ /* 0x000fe40006000000 */
[----:B------:R-:W-:Y:S02]  /*8140*/  ISETP.GT.U32.AND P5, PT, R0, R19, PT ;  /* 0x000000130000720c */ /* 0x000fe40003fa4070 */
[----:B------:R-:W-:Y:S02]  /*8150*/  SEL R24, R24, RZ, P4 ;  /* 0x000000ff18187207 */ /* 0x000fe40002000000 */
[----:B------:R-:W-:Y:S02]  /*8160*/  SEL R0, RZ, 0xffffffff, P5 ;  /* 0xffffffffff007807 */ /* 0x000fe40002800000 */
[----:B------:R-:W-:-:S02]  /*8170*/  SEL R3, R9, R3, !P2 ;  /* 0x0000000309037207 */ /* 0x000fc40005000000 */
[----:B------:R-:W-:Y:S02]  /*8180*/  @!P6 SEL R0, RZ, 0xffffffff, !P0 ;  /* 0xffffffffff00e807 */ /* 0x000fe40004000000 */
[----:B------:R-:W-:Y:S02]  /*8190*/  SEL R25, R25, RZ, P2 ;  /* 0x000000ff19197207 */ /* 0x000fe40001000000 */
[----:B------:R-:W-:Y:S02]  /*81a0*/  LOP3.LUT R0, R0, 0x1, RZ, 0xc0, !PT ;  /* 0x0000000100007812 */ /* 0x000fe400078ec0ff */
[----:B------:R-:W-:Y:S02]  /*81b0*/  SEL R4, R11, R4, !P3 ;  /* 0x000000040b047207 */ /* 0x000fe40005800000 */
[----:B------:R-:W-:Y:S02]  /*81c0*/  ISETP.NE.U32.AND P0, PT, R0, 0x1, PT ;  /* 0x000000010000780c */ /* 0x000fe40003f05070 */
[----:B------:R-:W-:-:S02]  /*81d0*/  IADD3 R0, PT, PT, R12, R13, RZ ;  /* 0x0000000d0c007210 */ /* 0x000fc40007ffe0ff */
[----:B------:R-:W-:Y:S01]  /*81e0*/  SEL R23, R12, R23, !P0 ;  /* 0x000000170c177207 */ /* 0x000fe20004000000 */
[----:B0-----:R-:W-:Y:S01]  /*81f0*/  IMAD.U32 R12, RZ, RZ, UR4 ;  /* 0x00000004ff0c7e24 */ /* 0x001fe2000f8e00ff */
[----:B------:R-:W-:Y:S01]  /*8200*/  SEL R26, R26, RZ, P3 ;  /* 0x000000ff1a1a7207 */ /* 0x000fe20001800000 */
[----:B------:R-:W-:Y:S01]  /*8210*/  IMAD R17, R13, 0x3, R0 ;  /* 0x000000030d117824 */ /* 0x000fe200078e0200 */
[----:B------:R-:W-:Y:S02]  /*8220*/  SEL R5, R18, R5, !P0 ;  /* 0x0000000512057207 */ /* 0x000fe40004000000 */
[----:B------:R-:W-:Y:S02]  /*8230*/  SEL R27, R27, RZ, P0 ;  /* 0x000000ff1b1b7207 */ /* 0x000fe40000000000 */
[----:B------:R-:W-:-:S13]  /*8240*/  ISETP.GE.U32.AND P5, PT, R17, R12, PT ;  /* 0x0000000c1100720c */ /* 0x000fda0003fa6070 */
[----:B------:R-:W-:Y:S05]  /*8250*/  @!P5 BRA `(.L_x_3638) ;  /* 0xffffffbc0090d947 */ /* 0x000fea000383ffff */
.L_x_3632:
[----:B------:R-:W-:Y:S05]  /*8260*/  BSYNC.RECONVERGENT B1 ;  /* 0x0000000000017941 */ /* 0x000fea0003800200 */
.L_x_3631:
        /* <DEDUP_REMOVED lines=290> */
.L_x_3642:
[----:B------:R-:W-:-:S07]  /*9490*/  IMAD.MOV.U32 R9, RZ, RZ, RZ ;  /* 0x000000ffff097224 */ /* 0x000fce00078e00ff */
.L_x_3641:
[----:B------:R-:W0:Y:S02]  /*94a0*/  LDCU.64 UR4, c[0x0][0x768] ;  /* 0x0000ed00ff0477ac */ /* 0x000e240008000a00 */
[----:B0-----:R-:W-:-:S04]  /*94b0*/  IADD3 R21, P1, PT, R21, UR4, RZ ;  /* 0x0000000415157c10 */ /* 0x001fc8000ff3e0ff */
[----:B------:R-:W-:Y:S02]  /*94c0*/  IADD3.X R18, PT, PT, RZ, UR5, RZ, P1, !PT ;  /* 0x00000005ff127c10 */ /* 0x000fe40008ffe4ff */
[----:B------:R-:W-:-:S05]  /*94d0*/  IADD3 R8, P1, PT, R8, R21, RZ ;  /* 0x0000001508087210 */ /* 0x000fca0007f3e0ff */
[----:B------:R-:W-:-:S05]  /*94e0*/  IMAD.X R9, R9, 0x1, R18, P1 ;  /* 0x0000000109097824 */ /* 0x000fca00008e0612 */
        /* <DEDUP_REMOVED lines=282> */
.L_x_3644:
[----:B------:R-:W-:-:S07]  /*a690*/  IMAD.MOV.U32 R9, RZ, RZ, RZ ;  /* 0x000000ffff097224 */ /* 0x000fce00078e00ff */
.L_x_3643:
[----:B------:R-:W-:-:S05]  /*a6a0*/  IADD3 R8, P1, PT, R8, R21, RZ ;  /* 0x0000001508087210 */ /* 0x000fca0007f3e0ff */
[----:B------:R-:W-:-:S05]  /*a6b0*/  IMAD.X R9, R9, 0x1, R18, P1 ;  /* 0x0000000109097824 */ /* 0x000fca00008e0612 */
[----:B------:R-:W2:Y:S01]  /*a6c0*/  LDG.E.U8 R8, desc[UR36][R8.64] ;  /* 0x0000002408087981 */ /* 0x000ea2000c1e1100 */
        /* <DEDUP_REMOVED lines=281> */
.L_x_3646:
[----:B------:R-:W-:-:S07]  /*b860*/  MOV R9, RZ ;  /* 0x000000ff00097202 */ /* 0x000fce0000000f00 */
.L_x_3645:
[----:B------:R-:W-:-:S05]  /*b870*/  IADD3 R8, P1, PT, R8, R21, RZ ;  /* 0x0000001508087210 */ /* 0x000fca0007f3e0ff */
[----:B------:R-:W-:-:S05]  /*b880*/  IMAD.X R9, R9, 0x1, R18, P1 ;  /* 0x0000000109097824 */ /* 0x000fca00008e0612 */
[----:B------:R3:W5:Y:S01]  /*b890*/  LDG.E.U8 R19, desc[UR36][R8.64] ;  /* 0x0000002408137981 */ /* 0x000762000c1e1100 */
        /* <DEDUP_REMOVED lines=280> */
.L_x_3648:
[----:B------:R-:W-:-:S07]  /*ca20*/  IMAD.MOV.U32 R9, RZ, RZ, RZ ;  /* 0x000000ffff097224 */ /* 0x000fce00078e00ff */
.L_x_3647:
[----:B------:R-:W-:-:S05]  /*ca30*/  IADD3 R8, P0, PT, R8, R21, RZ ;  /* 0x0000001508087210 */ /* 0x000fca0007f1e0ff */
[----:B------:R-:W-:-:S05]  /*ca40*/  IMAD.X R9, R9, 0x1, R18, P0 ;  /* 0x0000000109097824 */ /* 0x000fca00000e0612 */
[----:B------:R-:W2:Y:S04]  /*ca50*/  LDG.E.U8 R7, desc[UR36][R8.64] ;  /* 0x0000002408077981 */ /* 0x000ea8000c1e1100 */
[----:B--2---:R3:W-:Y:S02]  /*ca60*/  STL [R1+0x8], R7 ;  /* 0x0000080701007387 */ /* 0x0047e40000100800 */
.L_x_3640:
[----:B------:R-:W-:Y:S05]  /*ca70*/  BSYNC.RECONVERGENT B1 ;  /* 0x0000000000017941 */ /* 0x000fea0003800200 */
.L_x_3639:
[----:B------:R-:W-:Y:S01]  /*ca80*/  ISETP.GE.U32.AND P0, PT, R0, R12, PT ;  /* 0x0000000c0000720c */ /* 0x000fe20003f06070 */
[----:B------:R-:W-:-:S12]  /*ca90*/  BSSY.RECONVERGENT B1, `(.L_x_3649) ;  /* 0x0000042000017945 */ /* 0x000fd80003800200 */
[----:B------:R-:W-:Y:S05]  /*caa0*/  @P0 BRA `(.L_x_3650) ;  /* 0x0000000400000947 */ /* 0x000fea0003800000 */
[----:B0-----:R-:W3:Y:S01]  /*cab0*/  LDL.LU R9, [R1+0x4] ;  /* 0x0000040001097983 */ /* 0x001ee20000300800 */
[----:B-12---:R-:W-:Y:S02]  /*cac0*/  LOP3.LUT R8, R2, 0xff, RZ, 0xc0, !PT ;  /* 0x000000ff02087812 */ /* 0x006fe400078ec0ff */
[----:B------:R-:W-:-:S04]  /*cad0*/  ISETP.GE.U32.AND P0, PT, R6, R0, PT ;  /* 0x000000000600720c */ /* 0x000fc80003f06070 */
[----:B------:R-:W-:Y:S02]  /*cae0*/  ISETP.GE.AND.EX P0, PT, R24, RZ, PT, P0 ;  /* 0x000000ff1800720c */ /* 0x000fe40003f06300 */
[----:B---3--:R-:W-:-:S04]  /*caf0*/  LOP3.LUT R7, R9, 0xff, RZ, 0xc0, !PT ;  /* 0x000000ff09077812 */ /* 0x008fc800078ec0ff */
[CC--:B------:R-:W-:Y:S02]  /*cb00*/  ISETP.NE.AND P1, PT, R8.reuse, R7.reuse, PT ;  /* 0x000000070800720c */ /* 0x0c0fe40003f25270 */
[----:B------:R-:W-:-:S04]  /*cb10*/  ISETP.GT.U32.AND P2, PT, R8, R7, PT ;  /* 0x000000070800720c */ /* 0x000fc80003f44070 */
        /* <DEDUP_REMOVED lines=10> */
[----:B------:R-:W2:Y:S01]  /*cbc0*/  LDL.LU R10, [R1] ;  /* 0x00000000010a7983 */ /* 0x000ea20000300800 */
[----:B------:R-:W-:Y:S02]  /*cbd0*/  LOP3.LUT R9, R3, 0xff, RZ, 0xc0, !PT ;  /* 0x000000ff03097812 */ /* 0x000fe400078ec0ff */
[----:B------:R-:W-:-:S04]  /*cbe0*/  ISETP.GE.U32.AND P0, PT, R20, R7, PT ;  /* 0x000000071400720c */ /* 0x000fc80003f06070 */
[----:B------:R-:W-:Y:S02]  /*cbf0*/  ISETP.GE.AND.EX P0, PT, R25, RZ, PT, P0 ;  /* 0x000000ff1900720c */ /* 0x000fe40003f06300 */
[----:B--2---:R-:W-:-:S04]  /*cc00*/  LOP3.LUT R0, R10, 0xff, RZ, 0xc0, !PT ;  /* 0x000000ff0a007812 */ /* 0x004fc800078ec0ff */
[CC--:B------:R-:W-:Y:S02]  /*cc10*/  ISETP.NE.AND P1, PT, R9.reuse, R0.reuse, PT ;  /* 0x000000000900720c */ /* 0x0c0fe40003f25270 */
[----:B------:R-:W-:Y:S01]  /*cc20*/  ISETP.GT.U32.AND P2, PT, R9, R0, PT ;  /* 0x000000000900720c */ /* 0x000fe20003f44070 */
        /* <DEDUP_REMOVED lines=10> */
[----:B-----5:R-:W-:Y:S01]  /*ccd0*/  LOP3.LUT R0, R19, 0xff, RZ, 0xc0, !PT ;  /* 0x000000ff13007812 */ /* 0x020fe200078ec0ff */
        /* <DEDUP_REMOVED lines=16> */
[----:B------:R-:W-:Y:S02]  /*cde0*/  LOP3.LUT R7, R5, 0xff, RZ, 0xc0, !PT ;  /* 0x000000ff05077812 */ /* 0x000fe400078ec0ff */
[----:B------:R-:W-:-:S04]  /*cdf0*/  ISETP.GE.U32.AND P0, PT, R23, R8, PT ;  /* 0x000000081700720c */ /* 0x000fc80003f06070 */
[----:B------:R-:W-:Y:S02]  /*ce00*/  ISETP.GE.AND.EX P0, PT, R27, RZ, PT, P0 ;  /* 0x000000ff1b00720c */ /* 0x000fe40003f06300 */
[----:B--2---:R-:W-:-:S04]  /*ce10*/  LOP3.LUT R0, R10, 0xff, RZ, 0xc0, !PT ;  /* 0x000000ff0a007812 */ /* 0x004fc800078ec0ff */
[CC--:B------:R-:W-:Y:S02]  /*ce20*/  ISETP.NE.AND P1, PT, R7.reuse, R0.reuse, PT ;  /* 0x000000000700720c */ /* 0x0c0fe40003f25270 */
[----:B------:R-:W-:-:S04]  /*ce30*/  ISETP.GT.U32.AND P2, PT, R7, R0, PT ;  /* 0x000000000700720c */ /* 0x000fc80003f44070 */
[----:B------:R-:W-:-:S07]  /*ce40*/  SEL R0, RZ, 0xffffffff, P2 ;  /* 0xffffffffff007807 */ /* 0x000fce0001000000 */
[----:B------:R-:W-:-:S04]  /*ce50*/  @!P1 SEL R0, RZ, 0xffffffff, !P0 ;  /* 0xffffffffff009807 */ /* 0x000fc80004000000 */
[----:B------:R-:W-:-:S04]  /*ce60*/  LOP3.LUT R0, R0, 0x1, RZ, 0xc0, !PT ;  /* 0x0000000100007812 */ /* 0x000fc800078ec0ff */
[----:B------:R-:W-:-:S04]  /*ce70*/  ISETP.NE.U32.AND P0, PT, R0, 0x1, PT ;  /* 0x000000010000780c */ /* 0x000fc80003f05070 */
[----:B------:R-:W-:Y:S02]  /*ce80*/  SEL R5, R10, R5, !P0 ;  /* 0x000000050a057207 */ /* 0x000fe40004000000 */
[----:B------:R-:W-:Y:S02]  /*ce90*/  SEL R23, R8, R23, !P0 ;  /* 0x0000001708177207 */ /* 0x000fe40004000000 */
[----:B------:R-:W-:-:S07]  /*cea0*/  SEL R27, R27, RZ, P0 ;  /* 0x000000ff1b1b7207 */ /* 0x000fce0000000000 */
.L_x_3650:
[----:B------:R-:W-:Y:S05]  /*ceb0*/  BSYNC.RECONVERGENT B1 ;  /* 0x0000000000017941 */ /* 0x000fea0003800200 */
.L_x_3649:
[----:B------:R-:W-:Y:S02]  /*cec0*/  LOP3.LUT R0, R3, 0xff, RZ, 0xc0, !PT ;  /* 0x000000ff03007812 */ /* 0x000fe400078ec0ff */
[----:B0--3--:R-:W-:Y:S02]  /*ced0*/  LOP3.LUT R7, R2, 0xff, RZ, 0xc0, !PT ;  /* 0x000000ff02077812 */ /* 0x009fe400078ec0ff */
        /* <DEDUP_REMOVED lines=37> */
[----:B------:R-:W-:-:S07]  /*d130*/  PRMT R7, R5, 0x7610, R7 ;  /* 0x0000761005077816 */ /* 0x000fce0000000007 */
.L_x_3602:
[----:B------:R-:W-:Y:S05]  /*d140*/  BSYNC.RECONVERGENT B0 ;  /* 0x0000000000007941 */ /* 0x000fea0003800200 */
.L_x_3601:
[----:B------:R-:W3:Y:S01]  /*d150*/  LDCU UR4, c[0x0][0x3b4] ;  /* 0x00007680ff0477ac */ /* 0x000ee20008000800 */
[----:B------:R-:W4:Y:S01]  /*d160*/  S2R R0, SR_TID.X ;  /* 0x0000000000007919 */ /* 0x000f220000002100 */
[----:B------:R-:W0:Y:S01]  /*d170*/  S2R R5, SR_TID.Y ;  /* 0x0000000000057919 */ /* 0x000e220000002200 */
[----:B---3--:R-:W-:-:S09]  /*d180*/  UISETP.NE.AND UP0, UPT, UR4, URZ, UPT ;  /* 0x000000ff0400728c */ /* 0x008fd2000bf05270 */
[----:B------:R-:W-:Y:S05]  /*d190*/  BRA.U !UP0, `(.L_x_3651) ;  /* 0x0000000108b47547 */ /* 0x000fea000b800000 */
[----:B------:R-:W3:Y:S01]  /*d1a0*/  S2UR UR5, SR_CgaCtaId ;  /* 0x00000000000579c3 */ /* 0x000ee20000008800 */
[----:B------:R-:W0:Y:S01]  /*d1b0*/  LDCU UR8, c[0x0][0x360] ;  /* 0x00006c00ff0877ac */ /* 0x000e220008000800 */
[----:B-12---:R-:W-:Y:S01]  /*d1c0*/  IMAD.MOV.U32 R8, RZ, RZ, R4 ;  /* 0x000000ffff087224 */ /* 0x006fe200078e0004 */
[----:B------:R-:W-:Y:S01]  /*d1d0*/  UMOV UR4, 0x400 ;  /* 0x0000040000047882 */ /* 0x000fe20000000000 */
[----:B------:R-:W1:Y:S01]  /*d1e0*/  LDCU UR6, c[0x0][0x364] ;  /* 0x00006c80ff0677ac */ /* 0x000e620008000800 */
[----:B------:R-:W-:Y:S01]  /*d1f0*/  UIADD3 UR4, UPT, UPT, UR4, 0x10, URZ ;  /* 0x0000001004047890 */ /* 0x000fe2000fffe0ff */
[----:B0---4-:R-:W-:-:S03]  /*d200*/  IMAD R2, R5, UR8, R0 ;  /* 0x0000000805027c24 */ /* 0x011fc6000f8e0200 */
[----:B---3--:R-:W-:Y:S02]  /*d210*/  ULEA UR4, UR5, UR4, 0x18 ;  /* 0x0000000405047291 */ /* 0x008fe4000f8ec0ff */
[----:B-1----:R-:W-:-:S04]  /*d220*/  UISETP.GE.U32.AND UP0, UPT, UR6, 0x2, UPT ;  /* 0x000000020600788c */ /* 0x002fc8000bf06070 */
[----:B------:R-:W-:-:S05]  /*d230*/  LEA R11, R2, UR4, 0x4 ;  /* 0x00000004020b7c11 */ /* 0x000fca000f8e20ff */
[----:B------:R3:W-:Y:S04]  /*d240*/  STS.64 [R11+0x8], R8 ;  /* 0x000008080b007388 */ /* 0x0007e80000000a00 */
[----:B------:R3:W-:Y:S01]  /*d250*/  STS.U8 [R11], R7 ;  /* 0x000000070b007388 */ /* 0x0007e20000000000 */
[----:B------:R-:W-:Y:S05]  /*d260*/  BRA.U !UP0, `(.L_x_3651) ;  /* 0x0000000108807547 */ /* 0x000fea000b800000 */
[----:B------:R-:W-:-:S05]  /*d270*/  UMOV UR5, UR6 ;  /* 0x0000000600057c82 */ /* 0x000fca0008000000 */
.L_x_3654:
[----:B------:R-:W-:Y:S01]  /*d280*/  USHF.R.U32.HI UR7, URZ, 0x1, UR5 ;  /* 0x00000001ff077899 */ /* 0x000fe20008011605 */
[----:B------:R-:W-:Y:S05]  /*d290*/  BAR.SYNC.DEFER_BLOCKING 0x0 ;  /* 0x0000000000007b1d */ /* 0x000fea0000010000 */
[----:B------:R-:W-:Y:S01]  /*d2a0*/  IADD3 R3, PT, PT, R5, UR7, RZ ;  /* 0x0000000705037c10 */ /* 0x000fe2000fffe0ff */
[----:B------:R-:W-:Y:S03]  /*d2b0*/  BSSY.RECONVERGENT B0, `(.L_x_3652) ;  /* 0x0000018000007945 */ /* 0x000fe60003800200 */
[----:B------:R-:W-:-:S04]  /*d2c0*/  ISETP.GE.U32.AND P0, PT, R3, UR6, PT ;  /* 0x0000000603007c0c */ /* 0x000fc8000bf06070 */
[----:B------:R-:W-:-:S13]  /*d2d0*/  ISETP.GE.U32.OR P0, PT, R5, UR7, P0 ;  /* 0x0000000705007c0c */ /* 0x000fda0008706470 */
[----:B0-----:R-:W-:Y:S05]  /*d2e0*/  @P0 BRA `(.L_x_3653) ;  /* 0x0000000000500947 */ /* 0x001fea0003800000 */
[----:B------:R-:W-:Y:S01]  /*d2f0*/  IMAD R2, R3, UR8, R0 ;  /* 0x0000000803027c24 */ /* 0x000fe2000f8e0200 */
[----:B------:R-:W-:-:S04]  /*d300*/  LOP3.LUT R13, R7, 0xff, RZ, 0xc0, !PT ;  /* 0x000000ff070d7812 */ /* 0x000fc800078ec0ff */
[----:B------:R-:W-:-:S05]  /*d310*/  LEA R6, R2, UR4, 0x4 ;  /* 0x0000000402067c11 */ /* 0x000fca000f8e20ff */
[----:B---3--:R-:W0:Y:S04]  /*d320*/  LDS.U8 R8, [R6] ;  /* 0x0000000006087984 */ /* 0x008e280000000000 */
[----:B------:R-:W1:Y:S01]  /*d330*/  LDS.64 R2, [R6+0x8] ;  /* 0x0000080006027984 */ /* 0x000e620000000a00 */
[CC--:B0-----:R-:W-:Y:S02]  /*d340*/  ISETP.NE.AND P1, PT, R13.reuse, R8.reuse, PT ;  /* 0x000000080d00720c */ /* 0x0c1fe40003f25270 */
[----:B------:R-:W-:Y:S02]  /*d350*/  ISETP.GT.U32.AND P2, PT, R13, R8, PT ;  /* 0x000000080d00720c */ /* 0x000fe40003f44070 */
        /* <DEDUP_REMOVED lines=13> */
.L_x_3653:
[----:B------:R-:W-:Y:S05]  /*d430*/  BSYNC.RECONVERGENT B0 ;  /* 0x0000000000007941 */ /* 0x000fea0003800200 */
.L_x_3652:
[----:B------:R-:W-:-:S03]  /*d440*/  UISETP.GT.U32.AND UP0, UPT, UR5, 0x3, UPT ;  /* 0x000000030500788c */ /* 0x000fc6000bf04070 */
[----:B------:R-:W-:-:S06]  /*d450*/  UMOV UR5, UR7 ;  /* 0x0000000700057c82 */ /* 0x000fcc0008000000 */
[----:B------:R-:W-:Y:S05]  /*d460*/  BRA.U UP0, `(.L_x_3654) ;  /* 0xfffffffd00847547 */ /* 0x000fea000b83ffff */
.L_x_3651:
[----:B------:R-:W1:Y:S02]  /*d470*/  LDCU UR4, c[0x0][0x3b0] ;  /* 0x00007600ff0477ac */ /* 0x000e640008000800 */
[----:B-1----:R-:W-:-:S09]  /*d480*/  UISETP.NE.AND UP0, UPT, UR4, URZ, UPT ;  /* 0x000000ff0400728c */ /* 0x002fd2000bf05270 */
[----:B------:R-:W-:Y:S05]  /*d490*/  BRA.U !UP0, `(.L_x_3655) ;  /* 0x00000005081c7547 */ /* 0x000fea000b800000 */
[----:B------:R-:W1:Y:S02]  /*d4a0*/  LDCU UR5, c[0x0][0x360] ;  /* 0x00006c00ff0577ac */ /* 0x000e640008000800 */
[----:B-1----:R-:W-:Y:S02]  /*d4b0*/  UISETP.GE.U32.AND UP0, UPT, UR5, 0x21, UPT ;  /* 0x000000210500788c */ /* 0x002fe4000bf06070 */
[----:B------:R-:W-:-:S07]  /*d4c0*/  UMOV UR4, UR5 ;  /* 0x0000000500047c82 */ /* 0x000fce0008000000 */
[----:B------:R-:W-:Y:S05]  /*d4d0*/  BRA.U !UP0, `(.L_x_3656) ;  /* 0x0000000108ac7547 */ /* 0x000fea000b800000 */
[----:B------:R-:W1:Y:S01]  /*d4e0*/  S2UR UR6, SR_CgaCtaId ;  /* 0x00000000000679c3 */ /* 0x000e620000008800 */
[----:B------:R-:W-:Y:S01]  /*d4f0*/  UMOV UR4, 0x400 ;  /* 0x0000040000047882 */ /* 0x000fe20000000000 */
[----:B0---4-:R-:W-:Y:S01]  /*d500*/  IMAD R2, R5, UR5, R0 ;  /* 0x0000000505027c24 */ /* 0x011fe2000f8e0200 */
[----:B------:R-:W-:Y:S01]  /*d510*/  UIADD3 UR4, UPT, UPT, UR4, 0x10, URZ ;  /* 0x0000001004047890 */ /* 0x000fe2000fffe0ff */
[----:B--23--:R-:W-:Y:S01]  /*d520*/  IMAD.MOV.U32 R8, RZ, RZ, R4 ;  /* 0x000000ffff087224 */ /* 0x00cfe200078e0004 */
[----:B------:R-:W-:Y:S02]  /*d530*/  UISETP.GE.U32.AND UP0, UPT, UR5, 0x40, UPT ;  /* 0x000000400500788c */ /* 0x000fe4000bf06070 */
[----:B-1----:R-:W-:-:S06]  /*d540*/  ULEA UR4, UR6, UR4, 0x18 ;  /* 0x0000000406047291 */ /* 0x002fcc000f8ec0ff */
[----:B------:R-:W-:Y:S01]  /*d550*/  LEA R11, R2, UR4, 0x4 ;  /* 0x00000004020b7c11 */ /* 0x000fe2000f8e20ff */
[----:B------:R-:W-:-:S04]  /*d560*/  UMOV UR4, 0x20 ;  /* 0x0000002000047882 */ /* 0x000fc80000000000 */
[----:B------:R1:W-:Y:S04]  /*d570*/  STS.64 [R11+0x8], R8 ;  /* 0x000008080b007388 */ /* 0x0003e80000000a00 */
[----:B------:R1:W-:Y:S01]  /*d580*/  STS.U8 [R11], R7 ;  /* 0x000000070b007388 */ /* 0x0003e20000000000 */
[----:B------:R-:W-:Y:S05]  /*d590*/  BRA.U !UP0, `(.L_x_3656) ;  /* 0x00000001087c7547 */ /* 0x000fea000b800000 */
[----:B------:R-:W-:-:S07]  /*d5a0*/  IMAD.U32 R2, RZ, RZ, UR5 ;  /* 0x00000005ff027e24 */ /* 0x000fce000f8e00ff */
.L_x_3659:
        /* <DEDUP_REMOVED lines=8> */
[----:B------:R-:W-:Y:S01]  /*d630*/  IMAD R6, R13, 0x10, R11 ;  /* 0x000000100d067824 */ /* 0x000fe200078e020b */
[----:B------:R-:W-:-:S04]  /*d640*/  LOP3.LUT R15, R7, 0xff, RZ, 0xc0, !PT ;  /* 0x000000ff070f7812 */ /* 0x000fc800078ec0ff */
[----:B-1----:R-:W0:Y:S04]  /*d650*/  LDS.U8 R8, [R6] ;  /* 0x0000000006087984 */ /* 0x002e280000000000 */
        /* <DEDUP_REMOVED lines=16> */
.L_x_3658:
[----:B------:R-:W-:Y:S05]  /*d760*/  BSYNC.RECONVERGENT B0 ;  /* 0x0000000000007941 */ /* 0x000fea0003800200 */
.L_x_3657:
[----:B------:R-:W-:Y:S01]  /*d770*/  IMAD.MOV.U32 R2, RZ, RZ, R13 ;  /* 0x000000ffff027224 */ /* 0x000fe200078e000d */
[----:B------:R-:W-:Y:S06]  /*d780*/  @P3 BRA `(.L_x_3659) ;  /* 0xfffffffc00883947 */ /* 0x000fec000383ffff */
.L_x_3656:
[----:B------:R-:W-:Y:S01]  /*d790*/  BAR.SYNC.DEFER_BLOCKING 0x0 ;  /* 0x0000000000007b1d */ /* 0x000fe20000010000 */
[----:B------:R-:W-:-:S09]  /*d7a0*/  UISETP.GE.U32.AND UP0, UPT, UR4, 0x2, UPT ;  /* 0x000000020400788c */ /* 0x000fd2000bf06070 */
[----:B------:R-:W-:Y:S05]  /*d7b0*/  BRA.U !UP0, `(.L_x_3655) ;  /* 0x0000000108547547 */ /* 0x000fea000b800000 */
[----:B------:R-:W-:-:S07]  /*d7c0*/  HFMA2 R2, -RZ, RZ, 0, 5.9604644775390625e-08 ;  /* 0x00000001ff027431 */ /* 0x000fce00000001ff */
.L_x_3660:
[C---:B01-3--:R-:W-:Y:S01]  /*d7d0*/  LOP3.LUT R11, R7.reuse, 0xff, RZ, 0xc0, !PT ;  /* 0x000000ff070b7812 */ /* 0x04bfe200078ec0ff */
[----:B------:R-:W0:Y:S01]  /*d7e0*/  SHFL.DOWN PT, R13, R4, R2, 0x1f ;  /* 0x08001f02040d7589 */ /* 0x000e2200000e0000 */
[----:B------:R-:W-:-:S03]  /*d7f0*/  LOP3.LUT R3, R7, 0xff, RZ, 0xc0, !PT ;  /* 0x000000ff07037812 */ /* 0x000fc600078ec0ff */
[----:B------:R-:W2:Y:S04]  /*d800*/  SHFL.DOWN PT, R6, R11, R2, 0x1f ;  /* 0x08001f020b067589 */ /* 0x000ea800000e0000 */
[----:B------:R1:W3:Y:S02]  /*d810*/  SHFL.DOWN PT, R10, R9, R2, 0x1f ;  /* 0x08001f02090a7589 */ /* 0x0002e400000e0000 */
[----:B-1----:R-:W-:Y:S01]  /*d820*/  IMAD.SHL.U32 R2, R2, 0x2, RZ ;  /* 0x0000000202027824 */ /* 0x002fe200078e00ff */
[----:B0-----:R-:W-:Y:S02]  /*d830*/  ISETP.GE.U32.AND P0, PT, R4, R13, PT ;  /* 0x0000000d0400720c */ /* 0x001fe40003f06070 */
[----:B--2---:R-:W-:-:S04]  /*d840*/  LOP3.LUT R8, R6, 0xff, RZ, 0xc0, !PT ;  /* 0x000000ff06087812 */ /* 0x004fc800078ec0ff */
[----:B------:R-:W-:Y:S02]  /*d850*/  ISETP.NE.AND P1, PT, R3, R8, PT ;  /* 0x000000080300720c */ /* 0x000fe40003f25270 */
[----:B---3--:R-:W-:Y:S02]  /*d860*/  ISETP.GE.AND.EX P0, PT, R9, R10, PT, P0 ;  /* 0x0000000a0900720c */ /* 0x008fe40003f06300 */
[----:B------:R-:W-:Y:S02]  /*d870*/  ISETP.GT.U32.AND P2, PT, R3, R8, PT ;  /* 0x000000080300720c */ /* 0x000fe40003f44070 */
[----:B------:R-:W-:-:S07]  /*d880*/  SEL R3, RZ, 0xffffffff, !P0 ;  /* 0xffffffffff037807 */ /* 0x000fce0004000000 */
        /* <DEDUP_REMOVED lines=8> */
.L_x_3655:
[----:B------:R-:W0:Y:S01]  /*d910*/  LDCU UR4, c[0x0][0x56c] ;  /* 0x0000ad80ff0477ac */ /* 0x000e220008000800 */
[----:B------:R-:W-:Y:S01]  /*d920*/  IMAD.MOV.U32 R18, RZ, RZ, RZ ;  /* 0x000000ffff127224 */ /* 0x000fe200078e00ff */
[----:B0-----:R-:W-:-:S09]  /*d930*/  UISETP.NE.AND UP0, UPT, UR4, URZ, UPT ;  /* 0x000000ff0400728c */ /* 0x001fd2000bf05270 */
[----:B------:R-:W-:Y:S05]  /*d940*/  BRA.U !UP0, `(.L_x_3661) ;  /* 0x0000001108587547 */ /* 0x000fea000b800000 */
[----:B------:R-:W0:Y:S01]  /*d950*/  LDCU.64 UR8, c[0x0][0x570] ;  /* 0x0000ae00ff0877ac */ /* 0x000e220008000a00 */
[----:B------:R-:W-:Y:S01]  /*d960*/  MOV R3, R29 ;  /* 0x0000001d00037202 */ /* 0x000fe20000000f00 */
[----:B------:R-:W-:Y:S01]  /*d970*/  IMAD.MOV.U32 R2, RZ, RZ, RZ ;  /* 0x000000ffff027224 */ /* 0x000fe200078e00ff */
[----:B------:R-:W1:Y:S01]  /*d980*/  LDCU UR6, c[0x0][0x578] ;  /* 0x0000af00ff0677ac */ /* 0x000e620008000800 */
[----:B------:R-:W2:Y:S01]  /*d990*/  LDCU UR5, c[0x0][0x69c] ;  /* 0x0000d380ff0577ac */ /* 0x000ea20008000800 */
[----:B------:R-:W-:-:S04]  /*d9a0*/  UIADD3 UR4, UPT, UPT, UR4, -0x1, URZ ;  /* 0xffffffff04047890 */ /* 0x000fc8000fffe0ff */
[----:B------:R-:W-:Y:S01]  /*d9b0*/  UISETP.NE.AND UP0, UPT, UR4, URZ, UPT ;  /* 0x000000ff0400728c */ /* 0x000fe2000bf05270 */
[----:B0-----:R-:W-:-:S05]  /*d9c0*/  IMAD.HI.U32 R2, R29, UR9, R2 ;  /* 0x000000091d027c27 */ /* 0x001fca000f8e0002 */
[----:B-1----:R-:W-:-:S05]  /*d9d0*/  SHF.R.U32.HI R3, RZ, UR6, R2 ;  /* 0x00000006ff037c19 */ /* 0x002fca0008011602 */
[----:B---3--:R-:W-:-:S04]  /*d9e0*/  IMAD.MOV R11, RZ, RZ, -R3 ;  /* 0x000000ffff0b7224 */ /* 0x008fc800078e0a03 */
[----:B------:R-:W-:-:S04]  /*d9f0*/  IMAD R11, R11, UR8, R29 ;  /* 0x000000080b0b7c24 */ /* 0x000fc8000f8e021d */
[----:B--2---:R-:W-:Y:S01]  /*da00*/  IMAD R18, R11, UR5, RZ ;  /* 0x000000050b127c24 */ /* 0x004fe2000f8e02ff */
        /* <DEDUP_REMOVED lines=260> */
[----:B------:R-:W2:Y:S03]  /*ea50*/  LDCU UR4, c[0x0][0x75c] ;  /* 0x0000eb80ff0477ac */ /* 0x000ea60008000800 */
[----:B0-----:R-:W-:-:S05]  /*ea60*/  IMAD.HI.U32 R2, R11, UR7, R10 ;  /* 0x000000070b027c27 */ /* 0x001fca000f8e000a */
[----:B-1----:R-:W-:-:S05]  /*ea70*/  SHF.R.U32.HI R2, RZ, UR5, R2 ;  /* 0x00000005ff027c19 */ /* 0x002fca0008011602 */
[----:B------:R-:W-:-:S04]  /*ea80*/  IMAD.MOV R3, RZ, RZ, -R2 ;  /* 0x000000ffff037224 */ /* 0x000fc800078e0a02 */
[----:B------:R-:W-:-:S04]  /*ea90*/  IMAD R3, R3, UR6, R11 ;  /* 0x0000000603037c24 */ /* 0x000fc8000f8e020b */
[----:B--2---:R-:W-:-:S07]  /*eaa0*/  IMAD R18, R3, UR4, R18 ;  /* 0x0000000403127c24 */ /* 0x004fce000f8e0212 */
.L_x_3661:
[----:B------:R-:W0:Y:S01]  /*eab0*/  LDCU.64 UR4, c[0x0][0x780] ;  /* 0x0000f000ff0477ac */ /* 0x000e220008000a00 */
[----:B------:R-:W-:Y:S01]  /*eac0*/  CS2R R2, SRZ ;  /* 0x0000000000027805 */ /* 0x000fe2000001ff00 */
[----:B------:R-:W-:Y:S02]  /*ead0*/  UPLOP3.LUT UP0, UPT, UPT, UPT, UPT, 0x80, 0x8 ;  /* 0x000000000008789c */ /* 0x000fe40003f0f070 */
[----:B0-----:R-:W-:-:S04]  /*eae0*/  UISETP.NE.U32.AND UP1, UPT, UR4, URZ, UPT ;  /* 0x000000ff0400728c */ /* 0x001fc8000bf25070 */
[----:B------:R-:W-:-:S09]  /*eaf0*/  UISETP.NE.AND.EX UP1, UPT, UR5, URZ, UPT, UP1 ;  /* 0x000000ff0500728c */ /* 0x000fd2000bf25310 */
[----:B------:R-:W-:Y:S05]  /*eb00*/  BRA.U !UP1, `(.L_x_3662) ;  /* 0x0000000509387547 */ /* 0x000fea000b800000 */
[----:B-1-3--:R-:W-:Y:S02]  /*eb10*/  IMAD.MOV.U32 R11, RZ, RZ, 0x8 ;  /* 0x00000008ff0b7424 */ /* 0x00afe400078e00ff */
[----:B------:R-:W-:-:S07]  /*eb20*/  IMAD.MOV.U32 R6, RZ, RZ, 0x10 ;  /* 0x00000010ff067424 */ /* 0x000fce00078e00ff */
.L_x_3663:
[----:B--2---:R-:W0:Y:S08]  /*eb30*/  I2F.U32.RP R8, R6 ;  /* 0x0000000600087306 */ /* 0x004e300000209000 */
        /* <DEDUP_REMOVED lines=30> */
[----:B------:R-:W-:Y:S02]  /*ed20*/  @P1 IMAD.IADD R2, R2, 0x1, -R10 ;  /* 0x0000000102021824 */ /* 0x000fe400078e0a0a */
[----:B------:R-:W-:Y:S01]  /*ed30*/  @P1 VIADD R11, R11, 0x1 ;  /* 0x000000010b0b1836 */ /* 0x000fe20000000000 */
[-C--:B------:R-:W-:Y:S01]  /*ed40*/  @P3 IADD3 R3, PT, PT, R3, -R10.reuse, RZ ;  /* 0x8000000a03033210 */ /* 0x080fe20007ffe0ff */
[----:B------:R-:W-:Y:S01]  /*ed50*/  @P3 VIADD R13, R13, 0x1 ;  /* 0x000000010d0d3836 */ /* 0x000fe20000000000 */
        /* <DEDUP_REMOVED lines=10> */
[----:B------:R-:W-:Y:S01]  /*ee00*/  IMAD.MOV R15, RZ, RZ, -R13 ;  /* 0x000000ffff0f7224 */ /* 0x000fe200078e0a0d */
[----:B------:R-:W-:-:S06]  /*ee10*/  ISETP.NE.U32.AND P2, PT, R13, RZ, PT ;  /* 0x000000ff0d00720c */ /* 0x000fcc0003f45070 */
[----:B0-----:R-:W0:Y:S02]  /*ee20*/  MUFU.RCP R3, R3 ;  /* 0x0000000300037308 */ /* 0x001e240000001000 */
[----:B0-----:R-:W-:Y:S01]  /*ee30*/  IADD3 R10, PT, PT, R3, 0xffffffe, RZ ;  /* 0x0ffffffe030a7810 */ /* 0x001fe20007ffe0ff */
[----:B------:R-:W-:-:S05]  /*ee40*/  HFMA2 R3, -RZ, RZ, 0, 0 ;  /* 0x00000000ff037431 */ /* 0x000fca00000001ff */
        /* <DEDUP_REMOVED lines=12> */
[----:B------:R-:W-:-:S05]  /*ef10*/  @!P2 LOP3.LUT R11, RZ, R13, RZ, 0x33, !PT ;  /* 0x0000000dff0ba212 */ /* 0x000fca00078e33ff */
[----:B------:R-:W-:Y:S01]  /*ef20*/  IMAD.MOV.U32 R2, RZ, RZ, R11 ;  /* 0x000000ffff027224 */ /* 0x000fe200078e000b */
[----:B------:R-:W-:Y:S06]  /*ef30*/  BRA `(.L_x_3666) ;  /* 0x0000000000107947 */ /* 0x000fec0003800000 */
.L_x_3665:
[----:B------:R-:W-:-:S07]  /*ef40*/  MOV R6, 0xef60 ;  /* 0x0000ef6000067802 */ /* 0x000fce0000000f00 */
[----:B----45:R-:W-:Y:S05]  /*ef50*/  CALL.REL.NOINC `($__internal_18_$__cuda_sm20_div_u64) ;  /* 0x0000003000807944 */ /* 0x030fea0003c00000 */
[----:B------:R-:W-:Y:S02]  /*ef60*/  IMAD.MOV.U32 R2, RZ, RZ, R8 ;  /* 0x000000ffff027224 */ /* 0x000fe400078e0008 */
[----:B------:R-:W-:-:S07]  /*ef70*/  IMAD.MOV.U32 R3, RZ, RZ, R11 ;  /* 0x000000ffff037224 */ /* 0x000fce00078e000b */
.L_x_3666:
[----:B------:R-:W-:Y:S05]  /*ef80*/  BSYNC.RECONVERGENT B0 ;  /* 0x0000000000007941 */ /* 0x000fea0003800200 */
.L_x_3664:
[----:B------:R-:W0:Y:S02]  /*ef90*/  LDCU.64 UR4, c[0x0][0x780] ;  /* 0x0000f000ff0477ac */ /* 0x000e240008000a00 */
[----:B0-----:R-:W-:Y:S02]  /*efa0*/  UISETP.NE.U32.AND UP0, UPT, UR4, URZ, UPT ;  /* 0x000000ff0400728c */ /* 0x001fe4000bf05070 */
[----:B------:R-:W-:Y:S02]  /*efb0*/  IADD3 R2, P0, PT, R2, UR4, RZ ;  /* 0x0000000402027c10 */ /* 0x000fe4000ff1e0ff */
[----:B------:R-:W-:Y:S02]  /*efc0*/  UISETP.NE.AND.EX UP0, UPT, UR5, URZ, UPT, UP0 ;  /* 0x000000ff0500728c */ /* 0x000fe4000bf05300 */
[----:B------:R-:W-:Y:S02]  /*efd0*/  IADD3.X R3, PT, PT, R3, UR5, RZ, P0, !PT ;  /* 0x0000000503037c10 */ /* 0x000fe400087fe4ff */
[----:B------:R-:W-:-:S11]  /*efe0*/  UPLOP3.LUT UP0, UPT, UPT, UPT, UP0, 0x40, 0x4 ;  /* 0x000000000004789c */ /* 0x000fd60003f0e800 */
.L_x_3662:
[----:B------:R-:W0:Y:S02]  /*eff0*/  LDCU UR4, c[0x0][0x3b8] ;  /* 0x00007700ff0477ac */ /* 0x000e240008000800 */
[----:B0-----:R-:W-:-:S09]  /*f000*/  UISETP.NE.AND UP1, UPT, UR4, URZ, UPT ;  /* 0x000000ff0400728c */ /* 0x001fd2000bf25270 */
[----:B------:R-:W-:Y:S05]  /*f010*/  BRA.U !UP1, `(.L_x_3667) ;  /* 0x0000002909587547 */ /* 0x000fea000b800000 */
[----:B------:R-:W0:Y:S01]  /*f020*/  S2R R6, SR_CTAID.X ;  /* 0x0000000000067919 */ /* 0x000e220000002500 */
[----:B------:R-:W1:Y:S01]  /*f030*/  LDCU UR4, c[0x0][0x56c] ;  /* 0x0000ad80ff0477ac */ /* 0x000e620008000800 */
[----:B------:R-:W-:Y:S01]  /*f040*/  IMAD.MOV.U32 R18, RZ, RZ, RZ ;  /* 0x000000ffff127224 */ /* 0x000fe200078e00ff */
[----:B------:R-:W2:Y:S01]  /*f050*/  LDCU UR5, c[0x0][0x3bc] ;  /* 0x00007780ff0577ac */ /* 0x000ea20008000800 */
[----:B------:R-:W2:Y:S01]  /*f060*/  LDCU UR6, c[0x0][0x3c0] ;  /* 0x00007800ff0677ac */ /* 0x000ea20008000800 */
[----:B------:R-:W0:Y:S01]  /*f070*/  LDCU UR7, c[0x0][0x3a8] ;  /* 0x00007500ff0777ac */ /* 0x000e220008000800 */
[----:B-1----:R-:W-:Y:S01]  /*f080*/  UISETP.NE.AND UP1, UPT, UR4, URZ, UPT ;  /* 0x000000ff0400728c */ /* 0x002fe2000bf25270 */
[----:B--234-:R-:W-:-:S04]  /*f090*/  IMAD R8, R0, UR5, RZ ;  /* 0x0000000500087c24 */ /* 0x01cfc8000f8e02ff */
[----:B------:R-:W-:-:S04]  /*f0a0*/  IMAD R11, R5, UR6, R8 ;  /* 0x00000006050b7c24 */ /* 0x000fc8000f8e0208 */
[----:B0-----:R-:W-:Y:S01]  /*f0b0*/  IMAD R11, R6, UR7, R11 ;  /* 0x00000007060b7c24 */ /* 0x001fe2000f8e020b */
[----:B------:R-:W-:Y:S06]  /*f0c0*/  BRA.U !UP1, `(.L_x_3668) ;  /* 0x0000001109547547 */ /* 0x000fec000b800000 */
[----:B------:R-:W0:Y:S01]  /*f0d0*/  LDCU.64 UR6, c[0x0][0x570] ;  /* 0x0000ae00ff0677ac */ /* 0x000e220008000a00 */
[----:B------:R-:W-:Y:S01]  /*f0e0*/  HFMA2 R10, -RZ, RZ, 0, 0 ;  /* 0x00000000ff0a7431 */ /* 0x000fe200000001ff */
        /* <DEDUP_REMOVED lines=275> */
.L_x_3668:
        /* <DEDUP_REMOVED lines=26> */
.L_x_3670:
[----:B------:R-:W-:Y:S05]  /*103c0*/  BSYNC.RECONVERGENT B0 ;  /* 0x0000000000007941 */ /* 0x000fea0003800200 */
.L_x_3669:
        /* <DEDUP_REMOVED lines=35> */
.L_x_3672:
[----:B------:R-:W-:Y:S05]  /*10600*/  BSYNC.RECONVERGENT B0 ;  /* 0x0000000000007941 */ /* 0x000fea0003800200 */
.L_x_3671:
        /* <DEDUP_REMOVED lines=19> */
[----:B0-----:R-:W-:Y:S01]  /*10740*/  MOV R7, UR4 ;  /* 0x0000000400077c02 */ /* 0x001fe20008000f00 */
[----:B--2---:R-:W-:-:S02]  /*10750*/  IMAD.U32 R4, RZ, RZ, UR10 ;  /* 0x0000000aff047e24 */ /* 0x004fc4000f8e00ff */
[----:B------:R-:W-:-:S05]  /*10760*/  IMAD.U32 R9, RZ, RZ, UR11 ;  /* 0x0000000bff097e24 */ /* 0x000fca000f8e00ff */
        /* <DEDUP_REMOVED lines=12> */
.L_x_3677:
[----:B------:R-:W-:-:S04]  /*10830*/  IMAD.IADD R15, R17, 0x1, R8 ;  /* 0x00000001110f7824 */ /* 0x000fc800078e0208 */
[----:B--2---:R-:W-:-:S05]  /*10840*/  IMAD.WIDE.U32 R14, R15, 0x10, R10 ;  /* 0x000000100f0e7825 */ /* 0x004fca00078e000a */
[----:B------:R-:W2:Y:S04]  /*10850*/  LDG.E.U8 R6, desc[UR36][R14.64] ;  /* 0x000000240e067981 */ /* 0x000ea8000c1e1100 */
[----:B------:R-:W3:Y:S01]  /*10860*/  LDG.E.64 R12, desc[UR36][R14.64+0x8] ;  /* 0x000008240e0c7981 */ /* 0x000ee2000c1e1b00 */
[----:B------:R-:W-:Y:S02]  /*10870*/  LOP3.LUT R21, R7, 0xff, RZ, 0xc0, !PT ;  /* 0x000000ff07157812 */ /* 0x000fe400078ec0ff */
[----:B------:R-:W-:Y:S02]  /*10880*/  IADD3 R8, PT, PT, R19, R8, RZ ;  /* 0x0000000813087210 */ /* 0x000fe40007ffe0ff */
[CC--:B--2---:R-:W-:Y:S02]  /*10890*/  ISETP.NE.AND P2, PT, R21.reuse, R6.reuse, PT ;  /* 0x000000061500720c */ /* 0x0c4fe40003f45270 */
[----:B------:R-:W-:-:S02]  /*108a0*/  ISETP.GT.U32.AND P3, PT, R21, R6, PT ;  /* 0x000000061500720c */ /* 0x000fc40003f64070 */
[----:B---3--:R-:W-:Y:S02]  /*108b0*/  ISETP.GE.U32.AND P1, PT, R4, R12, PT ;  /* 0x0000000c0400720c */ /* 0x008fe40003f26070 */
        /* <DEDUP_REMOVED lines=11> */
.L_x_3676:
[----:B------:R-:W-:Y:S05]  /*10970*/  BRA `(.L_x_3675) ;  /* 0x0000000000747947 */ /* 0x000fea0003800000 */
.L_x_3674:
        /* <DEDUP_REMOVED lines=9> */
.L_x_3678:
[----:B------:R-:W-:-:S04]  /*10a10*/  IMAD.IADD R13, R6, 0x1, R17 ;  /* 0x00000001060d7824 */ /* 0x000fc800078e0211 */
[----:B-1----:R-:W-:-:S04]  /*10a20*/  IMAD R13, R13, R19, R0 ;  /* 0x000000130d0d7224 */ /* 0x002fc800078e0200 */
[----:B--2---:R-:W-:-:S05]  /*10a30*/  IMAD.WIDE.U32 R14, R13, 0x10, R10 ;  /* 0x000000100d0e7825 */ /* 0x004fca00078e000a */
[----:B------:R-:W2:Y:S04]  /*10a40*/  LDG.E.U8 R8, desc[UR36][R14.64] ;  /* 0x000000240e087981 */ /* 0x000ea8000c1e1100 */
[----:B------:R-:W4:Y:S01]  /*10a50*/  LDG.E.64 R12, desc[UR36][R14.64+0x8] ;  /* 0x000008240e0c7981 */ /* 0x000f22000c1e1b00 */
[----:B------:R-:W-:Y:S01]  /*10a60*/  LOP3.LUT R21, R7, 0xff, RZ, 0xc0, !PT ;  /* 0x000000ff07157812 */ /* 0x000fe200078ec0ff */
[----:B---3--:R-:W-:-:S03]  /*10a70*/  IMAD.IADD R17, R20, 0x1, R17 ;  /* 0x0000000114117824 */ /* 0x008fc600078e0211 */
[CC--:B--2---:R-:W-:Y:S02]  /*10a80*/  ISETP.NE.AND P2, PT, R21.reuse, R8.reuse, PT ;  /* 0x000000081500720c */ /* 0x0c4fe40003f45270 */
[----:B------:R-:W-:Y:S02]  /*10a90*/  ISETP.GT.U32.AND P3, PT, R21, R8, PT ;  /* 0x000000081500720c */ /* 0x000fe40003f64070 */
[----:B----4-:R-:W-:Y:S02]  /*10aa0*/  ISETP.GE.U32.AND P1, PT, R4, R12, PT ;  /* 0x0000000c0400720c */ /* 0x010fe40003f26070 */
        /* <DEDUP_REMOVED lines=10> */
.L_x_3675:
[----:B------:R-:W-:Y:S05]  /*10b50*/  BSYNC.RECONVERGENT B0 ;  /* 0x0000000000007941 */ /* 0x000fea0003800200 */
.L_x_3673:
[----:B------:R-:W0:Y:S01]  /*10b60*/  LDCU UR5, c[0x0][0x360] ;  /* 0x00006c00ff0577ac */ /* 0x000e220008000800 */
[----:B------:R-:W-:Y:S01]  /*10b70*/  MOV R8, R4 ;  /* 0x0000000400087202 */ /* 0x000fe20000000f00 */
        /* <DEDUP_REMOVED lines=10> */
.L_x_3682:
        /* <DEDUP_REMOVED lines=8> */
[----:B------:R-:W-:-:S04]  /*10ca0*/  LOP3.LUT R13, R7, 0xff, RZ, 0xc0, !PT ;  /* 0x000000ff070d7812 */ /* 0x000fc800078ec0ff */
[----:B------:R-:W-:-:S05]  /*10cb0*/  LEA R8, R8, UR8, 0x4 ;  /* 0x0000000808087c11 */ /* 0x000fca000f8e20ff */
[----:B------:R-:W0:Y:S04]  /*10cc0*/  LDS.U8 R12, [R8] ;  /* 0x00000000080c7984 */ /* 0x000e280000000000 */
        /* <DEDUP_REMOVED lines=16> */
.L_x_3681:
[----:B------:R-:W-:Y:S05]  /*10dd0*/  BSYNC.RECONVERGENT B0 ;  /* 0x0000000000007941 */ /* 0x000fea0003800200 */
.L_x_3680:
[----:B------:R-:W-:-:S03]  /*10de0*/  UISETP.GT.U32.AND UP1, UPT, UR4, 0x3, UPT ;  /* 0x000000030400788c */ /* 0x000fc6000bf24070 */
[----:B------:R-:W-:-:S06]  /*10df0*/  UMOV UR4, UR7 ;  /* 0x0000000700047c82 */ /* 0x000fcc0008000000 */
[----:B------:R-:W-:Y:S05]  /*10e00*/  BRA.U UP1, `(.L_x_3682) ;  /* 0xfffffffd01847547 */ /* 0x000fea000b83ffff */
.L_x_3679:
[----:B------:R-:W2:Y:S02]  /*10e10*/  LDCU UR4, c[0x0][0x3b0] ;  /* 0x00007600ff0477ac */ /* 0x000ea40008000800 */
[----:B--2---:R-:W-:-:S09]  /*10e20*/  UISETP.NE.AND UP1, UPT, UR4, URZ, UPT ;  /* 0x000000ff0400728c */ /* 0x004fd2000bf25270 */
[----:B------:R-:W-:Y:S05]  /*10e30*/  BRA.U !UP1, `(.L_x_3683) ;  /* 0x0000000509007547 */ /* 0x000fea000b800000 */
[----:B------:R-:W-:Y:S02]  /*10e40*/  UISETP.GE.U32.AND UP1, UPT, UR5, 0x21, UPT ;  /* 0x000000210500788c */ /* 0x000fe4000bf26070 */
[----:B------:R-:W-:-:S07]  /*10e50*/  UMOV UR4, UR5 ;  /* 0x0000000500047c82 */ /* 0x000fce0008000000 */
[----:B------:R-:W-:Y:S05]  /*10e60*/  BRA.U !UP1, `(.L_x_3684) ;  /* 0x0000000109947547 */ /* 0x000fea000b800000 */
[----:B------:R-:W-:Y:S01]  /*10e70*/  IMAD.MOV.U32 R5, RZ, RZ, R9 ;  /* 0x000000ffff057224 */ /* 0x000fe200078e0009 */
[----:B------:R2:W-:Y:S01]  /*10e80*/  STS.U8 [R6], R7 ;  /* 0x0000000706007388 */ /* 0x0005e20000000000 */
[----:B------:R-:W-:Y:S01]  /*10e90*/  UISETP.GE.U32.AND UP1, UPT, UR5, 0x40, UPT ;  /* 0x000000400500788c */ /* 0x000fe2000bf26070 */
[----:B------:R-:W-:Y:S02]  /*10ea0*/  UMOV UR4, 0x20 ;  /* 0x0000002000047882 */ /* 0x000fe40000000000 */
[----:B------:R2:W-:Y:S06]  /*10eb0*/  STS.64 [R6+0x8], R4 ;  /* 0x0000080406007388 */ /* 0x0005ec0000000a00 */
[----:B------:R-:W-:Y:S05]  /*10ec0*/  BRA.U !UP1, `(.L_x_3684) ;  /* 0x00000001097c7547 */ /* 0x000fea000b800000 */
[----:B--2---:R-:W-:-:S07]  /*10ed0*/  MOV R5, UR5 ;  /* 0x0000000500057c02 */ /* 0x004fce0008000f00 */
.L_x_3687:
[----:B------:R-:W-:Y:S01]  /*10ee0*/  SHF.R.U32.HI R15, RZ, 0x1, R5 ;  /* 0x00000001ff0f7819 */ /* 0x000fe20000011605 */
[----:B------:R-:W-:Y:S01]  /*10ef0*/  BAR.SYNC.DEFER_BLOCKING 0x0 ;  /* 0x0000000000007b1d */ /* 0x000fe20000010000 */
[----:B------:R-:W-:-:S03]  /*10f00*/  ISETP.GT.U32.AND P2, PT, R5, 0x7f, PT ;  /* 0x0000007f0500780c */ /* 0x000fc60003f44070 */
[----:B01----:R-:W-:Y:S02]  /*10f10*/  IMAD.IADD R8, R15, 0x1, R0 ;  /* 0x000000010f087824 */ /* 0x003fe400078e0200 */
[----:B------:R-:W-:Y:S03]  /*10f20*/  BSSY.RECONVERGENT B0, `(.L_x_3685) ;  /* 0x0000017000007945 */ /* 0x000fe60003800200 */
[----:B------:R-:W-:-:S04]  /*10f30*/  ISETP.GE.U32.AND P1, PT, R8, UR5, PT ;  /* 0x0000000508007c0c */ /* 0x000fc8000bf26070 */
[----:B------:R-:W-:-:S13]  /*10f40*/  ISETP.GE.U32.OR P1, PT, R0, R15, P1 ;  /* 0x0000000f0000720c */ /* 0x000fda0000f26470 */
[----:B------:R-:W-:Y:S05]  /*10f50*/  @P1 BRA `(.L_x_3686) ;  /* 0x00000000004c1947 */ /* 0x000fea0003800000 */
[----:B------:R-:W-:Y:S01]  /*10f60*/  IMAD R5, R15, 0x10, R6 ;  /* 0x000000100f057824 */ /* 0x000fe200078e0206 */
[----:B------:R-:W-:-:S04]  /*10f70*/  LOP3.LUT R13, R7, 0xff, RZ, 0xc0, !PT ;  /* 0x000000ff070d7812 */ /* 0x000fc800078ec0ff */
        /* <DEDUP_REMOVED lines=17> */
.L_x_3686:
[----:B------:R-:W-:Y:S05]  /*11090*/  BSYNC.RECONVERGENT B0 ;  /* 0x0000000000007941 */ /* 0x000fea0003800200 */
.L_x_3685:
[----:B0-----:R-:W-:Y:S01]  /*110a0*/  MOV R5, R15 ;  /* 0x0000000f00057202 */ /* 0x001fe20000000f00 */
[----:B------:R-:W-:Y:S06]  /*110b0*/  @P2 BRA `(.L_x_3687) ;  /* 0xfffffffc00882947 */ /* 0x000fec000383ffff */
.L_x_3684:
[----:B------:R-:W-:Y:S01]  /*110c0*/  BAR.SYNC.DEFER_BLOCKING 0x0 ;  /* 0x0000000000007b1d */ /* 0x000fe20000010000 */
[----:B------:R-:W-:-:S09]  /*110d0*/  UISETP.GE.U32.AND UP1, UPT, UR4, 0x2, UPT ;  /* 0x000000020400788c */ /* 0x000fd2000bf26070 */
[----:B------:R-:W-:Y:S05]  /*110e0*/  BRA.U !UP1, `(.L_x_3683) ;  /* 0x0000000109547547 */ /* 0x000fea000b800000 */
[----:B------:R-:W-:-:S07]  /*110f0*/  IMAD.MOV.U32 R0, RZ, RZ, 0x1 ;  /* 0x00000001ff007424 */ /* 0x000fce00078e00ff */
.L_x_3688:
[C---:B--2---:R-:W-:Y:S01]  /*11100*/  LOP3.LUT R5, R7.reuse, 0xff, RZ, 0xc0, !PT ;  /* 0x000000ff07057812 */ /* 0x044fe200078ec0ff */
[----:B------:R-:W2:Y:S01]  /*11110*/  SHFL.DOWN PT, R11, R4, R0, 0x1f ;  /* 0x08001f00040b7589 */ /* 0x000ea200000e0000 */
[----:B-1----:R-:W-:-:S03]  /*11120*/  LOP3.LUT R13, R7, 0xff, RZ, 0xc0, !PT ;  /* 0x000000ff070d7812 */ /* 0x002fc600078ec0ff */
[----:B0-----:R-:W0:Y:S04]  /*11130*/  SHFL.DOWN PT, R6, R5, R0, 0x1f ;  /* 0x08001f0005067589 */ /* 0x001e2800000e0000 */
[----:B------:R1:W3:Y:S02]  /*11140*/  SHFL.DOWN PT, R10, R9, R0, 0x1f ;  /* 0x08001f00090a7589 */ /* 0x0002e400000e0000 */
[----:B-1----:R-:W-:Y:S01]  /*11150*/  IMAD.SHL.U32 R0, R0, 0x2, RZ ;  /* 0x0000000200007824 */ /* 0x002fe200078e00ff */
[----:B--2---:R-:W-:Y:S02]  /*11160*/  ISETP.GE.U32.AND P1, PT, R4, R11, PT ;  /* 0x0000000b0400720c */ /* 0x004fe40003f26070 */
[----:B0-----:R-:W-:-:S04]  /*11170*/  LOP3.LUT R8, R6, 0xff, RZ, 0xc0, !PT ;  /* 0x000000ff06087812 */ /* 0x001fc800078ec0ff */
        /* <DEDUP_REMOVED lines=12> */
.L_x_3683:
        /* <DEDUP_REMOVED lines=18> */
[----:B--2---:R-:W-:Y:S01]  /*11360*/  IMAD.U32 R4, RZ, RZ, UR4 ;  /* 0x00000004ff047e24 */ /* 0x004fe2000f8e00ff */
[----:B------:R-:W-:Y:S01]  /*11370*/  MOV R5, UR5 ;  /* 0x0000000500057c02 */ /* 0x000fe20008000f00 */
[----:B---3--:R-:W-:-:S02]  /*11380*/  IMAD.U32 R6, RZ, RZ, UR6 ;  /* 0x00000006ff067e24 */ /* 0x008fc4000f8e00ff */
[----:B------:R-:W-:Y:S02]  /*11390*/  IMAD.U32 R7, RZ, RZ, UR7 ;  /* 0x00000007ff077e24 */ /* 0x000fe4000f8e00ff */
[----:B----4-:R-:W-:Y:S01]  /*113a0*/  IMAD.U32 R10, RZ, RZ, UR8 ;  /* 0x00000008ff0a7e24 */ /* 0x010fe2000f8e00ff */
[----:B0-----:R-:W-:-:S07]  /*113b0*/  MOV R11, UR9 ;  /* 0x00000009000b7c02 */ /* 0x001fce0008000f00 */
[----:B-----5:R-:W-:-:S07]  /*113c0*/  LEPC R20, `(.L_x_3691) ;  /* 0x000000001014794e */ /* 0x020fce0000000000 */
[----:B-1----:R-:W-:Y:S05]  /*113d0*/  CALL.ABS.NOINC R2 ;  /* 0x0000000002007343 */ /* 0x002fea0003c00000 */
.L_x_3691:
[----:B------:R-:W-:-:S07]  /*113e0*/  CS2R R16, SRZ ;  /* 0x0000000000107805 */ /* 0x000fce000001ff00 */
.L_x_3690:
[----:B------:R-:W3:Y:S02]  /*113f0*/  LDCU.U8 UR4, c[0x0][0x7a1] ;  /* 0x0000f420ff0477ac */ /* 0x000ee40008000000 */
[----:B---3--:R-:W-:-:S09]  /*11400*/  UISETP.NE.AND UP0, UPT, UR4, URZ, UPT ;  /* 0x000000ff0400728c */ /* 0x008fd2000bf05270 */
[----:B------:R-:W-:Y:S05]  /*11410*/  BRA.U !UP0, `(.L_x_3692) ;  /* 0x0000000108607547 */ /* 0x000fea000b800000 */
[----:B------:R-:W3:Y:S02]  /*11420*/  LDCU UR4, c[0x0][0x7a4] ;  /* 0x0000f480ff0477ac */ /* 0x000ee40008000800 */
[----:B---3--:R-:W-:-:S09]  /*11430*/  UISETP.NE.AND UP0, UPT, UR4, 0x1, UPT ;  /* 0x000000010400788c */ /* 0x008fd2000bf05270 */
[----:B------:R-:W-:Y:S05]  /*11440*/  BRA.U !UP0, `(.L_x_3693) ;  /* 0x0000000108407547 */ /* 0x000fea000b800000 */
[----:B------:R-:W-:Y:S01]  /*11450*/  MOV R2, 0x0 ;  /* 0x0000000000027802 */ /* 0x000fe20000000f00 */
[----:B------:R-:W2:Y:S01]  /*11460*/  LDCU.64 UR4, c[0x4][0x3d8] ;  /* 0x01007b00ff0477ac */ /* 0x000ea20008000a00 */
[----:B-1----:R-:W-:Y:S02]  /*11470*/  HFMA2 R13, -RZ, RZ, 0, 0 ;  /* 0x00000000ff0d7431 */ /* 0x002fe400000001ff */
[----:B0-----:R-:W-:Y:S01]  /*11480*/  IMAD.MOV.U32 R8, RZ, RZ, 0x2ef ;  /* 0x000002efff087424 */ /* 0x001fe200078e00ff */
[----:B------:R-:W0:Y:S01]  /*11490*/  LDCU.64 UR8, c[0x4][0x3c0] ;  /* 0x01007800ff0877ac */ /* 0x000e220008000a00 */
[----:B------:R-:W1:Y:S01]  /*114a0*/  LDC.64 R2, c[0x4][R2] ;  /* 0x0100000002027b82 */ /* 0x000e620000000a00 */
[----:B------:R-:W-:Y:S01]  /*114b0*/  IMAD.MOV.U32 R12, RZ, RZ, 0x1 ;  /* 0x00000001ff0c7424 */ /* 0x000fe200078e00ff */
[----:B------:R-:W3:Y:S01]  /*114c0*/  LDCU.64 UR6, c[0x4][0xc0] ;  /* 0x01001800ff0677ac */ /* 0x000ee20008000a00 */
[----:B--2---:R-:W-:Y:S01]  /*114d0*/  MOV R4, UR4 ;  /* 0x0000000400047c02 */ /* 0x004fe20008000f00 */
[----:B------:R-:W-:-:S02]  /*114e0*/  IMAD.U32 R5, RZ, RZ, UR5 ;  /* 0x00000005ff057e24 */ /* 0x000fc4000f8e00ff */
[----:B0-----:R-:W-:Y:S02]  /*114f0*/  IMAD.U32 R6, RZ, RZ, UR8 ;  /* 0x00000008ff067e24 */ /* 0x001fe4000f8e00ff */
[----:B------:R-:W-:Y:S01]  /*11500*/  IMAD.U32 R7, RZ, RZ, UR9 ;  /* 0x00000009ff077e24 */ /* 0x000fe2000f8e00ff */
[----:B---3--:R-:W-:Y:S01]  /*11510*/  MOV R10, UR6 ;  /* 0x00000006000a7c02 */ /* 0x008fe20008000f00 */
[----:B------:R-:W-:-:S07]  /*11520*/  IMAD.U32 R11, RZ, RZ, UR7 ;  /* 0x00000007ff0b7e24 */ /* 0x000fce000f8e00ff */
[----:B-----5:R-:W-:-:S07]  /*11530*/  LEPC R20, `(.L_x_3693) ;  /* 0x000000001014794e */ /* 0x020fce0000000000 */
[----:B-1----:R-:W-:Y:S05]  /*11540*/  CALL.ABS.NOINC R2 ;  /* 0x0000000002007343 */ /* 0x002fea0003c00000 */
.L_x_3693:
[----:B------:R-:W3:Y:S02]  /*11550*/  LDCU.64 UR4, c[0x0][0x770] ;  /* 0x0000ee00ff0477ac */ /* 0x000ee40008000a00 */
[----:B---3--:R-:W-:-:S05]  /*11560*/  IADD3 R18, P0, PT, R18, UR4, RZ ;  /* 0x0000000412127c10 */ /* 0x008fca000ff1e0ff */
[----:B-----5:R-:W-:-:S05]  /*11570*/  IMAD.X R19, RZ, RZ, UR5, P0 ;  /* 0x00000005ff137e24 */ /* 0x020fca00080e06ff */
[----:B------:R-:W-:Y:S01]  /*11580*/  STG.E.64 desc[UR36][R18.64], R16 ;  /* 0x0000001012007986 */ /* 0x000fe2000c101b24 */
[----:B------:R-:W-:Y:S05]  /*11590*/  EXIT ;  /* 0x000000000000794d */ /* 0x000fea0003800000 */
.L_x_3692:
[----:B------:R-:W-:Y:S01]  /*115a0*/  MOV R0, 0x0 ;  /* 0x0000000000007802 */ /* 0x000fe20000000f00 */
[----:B------:R-:W2:Y:S01]  /*115b0*/  LDCU.64 UR6, c[0x4][0x3c8] ;  /* 0x01007900ff0677ac */ /* 0x000ea20008000a00 */
[----:B01----:R-:W-:Y:S02]  /*115c0*/  HFMA2 R8, -RZ, RZ, 0, 4.4405460357666015625e-05 ;  /* 0x000002e9ff087431 */ /* 0x003fe400000001ff */
        /* <DEDUP_REMOVED lines=11> */
[----:B-----5:R-:W-:-:S07]  /*11680*/  LEPC R20, `(.L_x_3694) ;  /* 0x000000001014794e */ /* 0x020fce0000000000 */
[----:B-1----:R-:W-:Y:S05]  /*11690*/  CALL.ABS.NOINC R2 ;  /* 0x0000000002007343 */ /* 0x002fea0003c00000 */
.L_x_3694:
[----:B------:R-:W-:Y:S05]  /*116a0*/  EXIT ;  /* 0x000000000000794d */ /* 0x000fea0003800000 */
.L_x_3689:
[----:B------:R-:W3:Y:S02]  /*116b0*/  LDCU.U8 UR4, c[0x0][0x7a1] ;  /* 0x0000f420ff0477ac */ /* 0x000ee40008000000 */
[----:B---3--:R-:W-:Y:S01]  /*116c0*/  UISETP.NE.AND UP0, UPT, UR4, URZ, UPT ;  /* 0x000000ff0400728c */ /* 0x008fe2000bf05270 */
[----:B------:R-:W-:Y:S10]  /*116d0*/  BRA.U !UP1, `(.L_x_3695) ;  /* 0x0000000109387547 */ /* 0x000ff4000b800000 */
[----:B------:R-:W3:Y:S04]  /*116e0*/  LDG.E.U8 R0, desc[UR36][R2.64] ;  /* 0x0000002402007981 */ /* 0x000ee8000c1e1100 */
[----:B--2---:R-:W2:Y:S01]  /*116f0*/  LDG.E.64 R4, desc[UR36][R2.64+0x8] ;  /* 0x0000082402047981 */ /* 0x004ea2000c1e1b00 */
[----:B01----:R-:W-:-:S04]  /*11700*/  LOP3.LUT R9, R7, 0xff, RZ, 0xc0, !PT ;  /* 0x000000ff07097812 */ /* 0x003fc800078ec0ff */
[CC--:B---3--:R-:W-:Y:S02]  /*11710*/  ISETP.NE.AND P1, PT, R0.reuse, R9.reuse, PT ;  /* 0x000000090000720c */ /* 0x0c8fe40003f25270 */
[----:B------:R-:W-:Y:S02]  /*11720*/  ISETP.GT.U32.AND P2, PT, R0, R9, PT ;  /* 0x000000090000720c */ /* 0x000fe40003f44070 */
[----:B--2---:R-:W-:Y:S02]  /*11730*/  ISETP.GE.U32.AND P0, PT, R4, R16, PT ;  /* 0x000000100400720c */ /* 0x004fe40003f06070 */
[----:B------:R-:W-:Y:S02]  /*11740*/  SEL R6, RZ, 0xffffffff, P2 ;  /* 0xffffffffff067807 */ /* 0x000fe40001000000 */
[----:B------:R-:W-:-:S05]  /*11750*/  ISETP.GE.AND.EX P0, PT, R5, R17, PT, P0 ;  /* 0x000000110500720c */ /* 0x000fca0003f06300 */
[----:B------:R-:W-:-:S04]  /*11760*/  @!P1 SEL R6, RZ, 0xffffffff, !P0 ;  /* 0xffffffffff069807 */ /* 0x000fc80004000000 */
[----:B------:R-:W-:-:S04]  /*11770*/  LOP3.LUT R6, R6, 0x1, RZ, 0xc0, !PT ;  /* 0x0000000106067812 */ /* 0x000fc800078ec0ff */
[----:B------:R-:W-:-:S04]  /*11780*/  ISETP.NE.U32.AND P0, PT, R6, 0x1, PT ;  /* 0x000000010600780c */ /* 0x000fc80003f05070 */
[----:B------:R-:W-:Y:S02]  /*11790*/  SEL R7, R7, R0, !P0 ;  /* 0x0000000007077207 */ /* 0x000fe40004000000 */
[----:B------:R-:W-:Y:S02]  /*117a0*/  SEL R16, R16, R4, !P0 ;  /* 0x0000000410107207 */ /* 0x000fe40004000000 */
[----:B------:R-:W-:-:S07]  /*117b0*/  SEL R17, R17, R5, !P0 ;  /* 0x0000000511117207 */ /* 0x000fce0004000000 */
.L_x_3695:
[----:B------:R-:W-:Y:S05]  /*117c0*/  BRA.U !UP0, `(.L_x_3696) ;  /* 0x0000000108607547 */ /* 0x000fea000b800000 */
[----:B------:R-:W3:Y:S02]  /*117d0*/  LDCU UR4, c[0x0][0x7a4] ;  /* 0x0000f480ff0477ac */ /* 0x000ee40008000800 */
[----:B---3--:R-:W-:-:S09]  /*117e0*/  UISETP.NE.AND UP0, UPT, UR4, 0x1, UPT ;  /* 0x000000010400788c */ /* 0x008fd2000bf05270 */
        /* <DEDUP_REMOVED lines=15> */
[----:B-----5:R-:W-:-:S07]  /*118e0*/  LEPC R20, `(.L_x_3697) ;  /* 0x000000001014794e */ /* 0x020fce0000000000 */
[----:B-1----:R-:W-:Y:S05]  /*118f0*/  CALL.ABS.NOINC R2 ;  /* 0x0000000002007343 */ /* 0x002fea0003c00000 */
.L_x_3697:
[----:B------:R-:W3:Y:S02]  /*11900*/  LDCU.64 UR4, c[0x0][0x770] ;  /* 0x0000ee00ff0477ac */ /* 0x000ee40008000a00 */
[----:B---3--:R-:W-:-:S04]  /*11910*/  IADD3 R18, P0, PT, R18, UR4, RZ ;  /* 0x0000000412127c10 */ /* 0x008fc8000ff1e0ff */
[----:B-----5:R-:W-:-:S05]  /*11920*/  IADD3.X R19, PT, PT, RZ, UR5, RZ, P0, !PT ;  /* 0x00000005ff137c10 */ /* 0x020fca00087fe4ff */
[----:B------:R-:W-:Y:S01]  /*11930*/  STG.E.64 desc[UR36][R18.64], R16 ;  /* 0x0000001012007986 */ /* 0x000fe2000c101b24 */
[----:B------:R-:W-:Y:S05]  /*11940*/  EXIT ;  /* 0x000000000000794d */ /* 0x000fea0003800000 */
.L_x_3696:
[----:B------:R-:W-:Y:S04]  /*11950*/  STG.E.64 desc[UR36][R2.64+0x8], R16 ;  /* 0x0000081002007986 */ /* 0x000fe8000c101b24 */
[----:B------:R-:W-:Y:S01]  /*11960*/  STG.E.U8 desc[UR36][R2.64], R7 ;  /* 0x0000000702007986 */ /* 0x000fe2000c101124 */
[----:B------:R-:W-:Y:S05]  /*11970*/  EXIT ;  /* 0x000000000000794d */ /* 0x000fea0003800000 */
.L_x_3667:
[----:B------:R-:W0:Y:S02]  /*11980*/  LDCU UR4, c[0x0][0x3a0] ;  /* 0x00007400ff0477ac */ /* 0x000e240008000800 */
[----:B0-----:R-:W-:-:S13]  /*11990*/  ISETP.GE.AND P0, PT, R29, UR4, PT ;  /* 0x000000041d007c0c */ /* 0x001fda000bf06270 */
[----:B------:R-:W-:Y:S05]  /*119a0*/  @P0 EXIT ;  /* 0x000000000000094d */ /* 0x000fea0003800000 */
[----:B------:R-:W0:Y:S01]  /*119b0*/  LDCU UR4, c[0x0][0x3b0] ;  /* 0x00007600ff0477ac */ /* 0x000e220008000800 */
[----:B----4-:R-:W-:Y:S02]  /*119c0*/  ISETP.NE.AND P1, PT, R0, RZ, PT ;  /* 0x000000ff0000720c */ /* 0x010fe40003f25270 */
[----:B0-----:R-:W-:-:S13]  /*119d0*/  ISETP.NE.AND P0, PT, RZ, UR4, PT ;  /* 0x00000004ff007c0c */ /* 0x001fda000bf05270 */
[----:B------:R-:W-:Y:S05]  /*119e0*/  @P0 EXIT P1 ;  /* 0x000000000000094d */ /* 0x000fea0000800000 */
[----:B------:R-:W0:Y:S01]  /*119f0*/  LDCU UR4, c[0x0][0x3b4] ;  /* 0x00007680ff0477ac */ /* 0x000e220008000800 */
[----:B------:R-:W-:Y:S02]  /*11a00*/  ISETP.NE.AND P1, PT, R5, RZ, PT ;  /* 0x000000ff0500720c */ /* 0x000fe40003f25270 */
[----:B0-----:R-:W-:-:S13]  /*11a10*/  ISETP.NE.AND P0, PT, RZ, UR4, PT ;  /* 0x00000004ff007c0c */ /* 0x001fda000bf05270 */
[----:B------:R-:W-:Y:S05]  /*11a20*/  @P0 EXIT P1 ;  /* 0x000000000000094d */ /* 0x000fea0000800000 */
[----:B------:R-:W0:Y:S01]  /*11a30*/  LDCU.U8 UR6, c[0x0][0x7a0] ;  /* 0x0000f400ff0677ac */ /* 0x000e220008000000 */
[----:B------:R-:W4:Y:S01]  /*11a40*/  LDCU.64 UR4, c[0x0][0x798] ;  /* 0x0000f300ff0477ac */ /* 0x000f220008000a00 */
[----:B0-----:R-:W-:-:S04]  /*11a50*/  UISETP.NE.AND UP1, UPT, UR6, URZ, UPT ;  /* 0x000000ff0600728c */ /* 0x001fc8000bf25270 */
[----:B----4-:R-:W-:Y:S02]  /*11a60*/  USEL UR4, UR4, URZ, UP1 ;  /* 0x000000ff04047287 */ /* 0x010fe40008800000 */
        /* <DEDUP_REMOVED lines=8> */
[----:B-123--:R-:W-:Y:S01]  /*11af0*/  IMAD.MOV.U32 R8, RZ, RZ, 0x2dd ;  /* 0x000002ddff087424 */ /* 0x00efe200078e00ff */
        /* <DEDUP_REMOVED lines=10> */
[----:B-----5:R-:W-:-:S07]  /*11ba0*/  LEPC R20, `(.L_x_3700) ;  /* 0x000000001014794e */ /* 0x020fce0000000000 */
[----:B--2---:R-:W-:Y:S05]  /*11bb0*/  CALL.ABS.NOINC R2 ;  /* 0x0000000002007343 */ /* 0x004fea0003c00000 */
.L_x_3700:
[----:B------:R-:W-:-:S07]  /*11bc0*/  CS2R R16, SRZ ;  /* 0x0000000000107805 */ /* 0x000fce000001ff00 */
.L_x_3699:
        /* <DEDUP_REMOVED lines=8> */
[----:B-123--:R-:W-:Y:S02]  /*11c50*/  HFMA2 R8, -RZ, RZ, 0, 4.4763088226318359375e-05 ;  /* 0x000002efff087431 */ /* 0x00efe400000001ff */
[----:B------:R-:W-:Y:S01]  /*11c60*/  IMAD.MOV.U32 R12, RZ, RZ, 0x1 ;  /* 0x00000001ff0c7424 */ /* 0x000fe200078e00ff */
[----:B------:R-:W1:Y:S01]  /*11c70*/  LDCU.64 UR6, c[0x4][0x3c0] ;  /* 0x01007800ff0677ac */ /* 0x000e620008000a00 */
[----:B------:R-:W2:Y:S01]  /*11c80*/  LDC.64 R2, c[0x4][R2] ;  /* 0x0100000002027b82 */ /* 0x000ea20000000a00 */
[----:B------:R-:W-:Y:S01]  /*11c90*/  IMAD.MOV.U32 R13, RZ, RZ, RZ ;  /* 0x000000ffff0d7224 */ /* 0x000fe200078e00ff */
[----:B------:R-:W3:Y:S01]  /*11ca0*/  LDCU.64 UR8, c[0x4][0xc0] ;  /* 0x01001800ff0877ac */ /* 0x000ee20008000a00 */
[----:B0-----:R-:W-:Y:S02]  /*11cb0*/  IMAD.U32 R4, RZ, RZ, UR4 ;  /* 0x00000004ff047e24 */ /* 0x001fe4000f8e00ff */
[----:B------:R-:W-:Y:S01]  /*11cc0*/  IMAD.U32 R5, RZ, RZ, UR5 ;  /* 0x00000005ff057e24 */ /* 0x000fe2000f8e00ff */
[----:B-1----:R-:W-:Y:S01]  /*11cd0*/  MOV R6, UR6 ;  /* 0x0000000600067c02 */ /* 0x002fe20008000f00 */
[----:B------:R-:W-:-:S02]  /*11ce0*/  IMAD.U32 R7, RZ, RZ, UR7 ;  /* 0x00000007ff077e24 */ /* 0x000fc4000f8e00ff */
[----:B---3--:R-:W-:Y:S02]  /*11cf0*/  IMAD.U32 R10, RZ, RZ, UR8 ;  /* 0x00000008ff0a7e24 */ /* 0x008fe4000f8e00ff */
[----:B------:R-:W-:-:S07]  /*11d00*/  IMAD.U32 R11, RZ, RZ, UR9 ;  /* 0x00000009ff0b7e24 */ /* 0x000fce000f8e00ff */
[----:B-----5:R-:W-:-:S07]  /*11d10*/  LEPC R20, `(.L_x_3702) ;  /* 0x000000001014794e */ /* 0x020fce0000000000 */
[----:B--2---:R-:W-:Y:S05]  /*11d20*/  CALL.ABS.NOINC R2 ;  /* 0x0000000002007343 */ /* 0x004fea0003c00000 */
.L_x_3702:
[----:B------:R-:W0:Y:S02]  /*11d30*/  LDCU.64 UR4, c[0x0][0x770] ;  /* 0x0000ee00ff0477ac */ /* 0x000e240008000a00 */
[----:B0-----:R-:W-:-:S05]  /*11d40*/  IADD3 R18, P0, PT, R18, UR4, RZ ;  /* 0x0000000412127c10 */ /* 0x001fca000ff1e0ff */
[----:B-----5:R-:W-:-:S05]  /*11d50*/  IMAD.X R19, RZ, RZ, UR5, P0 ;  /* 0x00000005ff137e24 */ /* 0x020fca00080e06ff */
[----:B------:R-:W-:Y:S01]  /*11d60*/  STG.E.64 desc[UR36][R18.64], R16 ;  /* 0x0000001012007986 */ /* 0x000fe2000c101b24 */
[----:B------:R-:W-:Y:S05]  /*11d70*/  EXIT ;  /* 0x000000000000794d */ /* 0x000fea0003800000 */
.L_x_3701:
[----:B------:R-:W-:Y:S01]  /*11d80*/  MOV R0, 0x0 ;  /* 0x0000000000007802 */ /* 0x000fe20000000f00 */
[----:B------:R-:W0:Y:S01]  /*11d90*/  LDCU.64 UR4, c[0x4][0x3c8] ;  /* 0x01007900ff0477ac */ /* 0x000e220008000a00 */
[----:B------:R-:W-:Y:S02]  /*11da0*/  HFMA2 R13, -RZ, RZ, 0, 0 ;  /* 0x00000000ff0d7431 */ /* 0x000fe400000001ff */
[----:B-123--:R-:W-:Y:S01]  /*11db0*/  IMAD.MOV.U32 R8, RZ, RZ, 0x2e9 ;  /* 0x000002e9ff087424 */ /* 0x00efe200078e00ff */
        /* <DEDUP_REMOVED lines=10> */
[----:B-----5:R-:W-:-:S07]  /*11e60*/  LEPC R20, `(.L_x_3703) ;  /* 0x000000001014794e */ /* 0x020fce0000000000 */
[----:B--2---:R-:W-:Y:S05]  /*11e70*/  CALL.ABS.NOINC R2 ;  /* 0x0000000002007343 */ /* 0x004fea0003c00000 */
.L_x_3703:
[----:B------:R-:W-:Y:S05]  /*11e80*/  EXIT ;  /* 0x000000000000794d */ /* 0x000fea0003800000 */
.L_x_3698:
[----:B------:R-:W0:Y:S02]  /*11e90*/  LDCU.U8 UR4, c[0x0][0x7a1] ;  /* 0x0000f420ff0477ac */ /* 0x000e240008000000 */
[----:B0-----:R-:W-:Y:S01]  /*11ea0*/  UISETP.NE.AND UP0, UPT, UR4, URZ, UPT ;  /* 0x000000ff0400728c */ /* 0x001fe2000bf05270 */
[----:B------:R-:W-:Y:S10]  /*11eb0*/  BRA.U !UP1, `(.L_x_3704) ;  /* 0x0000000109387547 */ /* 0x000ff4000b800000 */
[----:B------:R-:W4:Y:S04]  /*11ec0*/  LDG.E.U8 R0, desc[UR36][R2.64] ;  /* 0x0000002402007981 */ /* 0x000f28000c1e1100 */
[----:B------:R-:W2:Y:S01]  /*11ed0*/  LDG.E.64 R4, desc[UR36][R2.64+0x8] ;  /* 0x0000082402047981 */ /* 0x000ea2000c1e1b00 */
[----:B-1-3--:R-:W-:-:S04]  /*11ee0*/  LOP3.LUT R9, R7, 0xff, RZ, 0xc0, !PT ;  /* 0x000000ff07097812 */ /* 0x00afc800078ec0ff */
[CC--:B----4-:R-:W-:Y:S02]  /*11ef0*/  ISETP.NE.AND P1, PT, R0.reuse, R9.reuse, PT ;  /* 0x000000090000720c */ /* 0x0d0fe40003f25270 */
        /* <DEDUP_REMOVED lines=10> */
.L_x_3704:
[----:B------:R-:W-:Y:S05]  /*11fa0*/  BRA.U !UP0, `(.L_x_3705) ;  /* 0x0000000108607547 */ /* 0x000fea000b800000 */
[----:B------:R-:W0:Y:S02]  /*11fb0*/  LDCU UR4, c[0x0][0x7a4] ;  /* 0x0000f480ff0477ac */ /* 0x000e240008000800 */
[----:B0-----:R-:W-:-:S09]  /*11fc0*/  UISETP.NE.AND UP0, UPT, UR4, 0x1, UPT ;  /* 0x000000010400788c */ /* 0x001fd2000bf05270 */
[----:B------:R-:W-:Y:S05]  /*11fd0*/  BRA.U !UP0, `(.L_x_3706) ;  /* 0x0000000108407547 */ /* 0x000fea000b800000 */
[----:B------:R-:W-:Y:S01]  /*11fe0*/  MOV R2, 0x0 ;  /* 0x0000000000027802 */ /* 0x000fe20000000f00 */
[----:B------:R-:W0:Y:S01]  /*11ff0*/  LDCU.64 UR4, c[0x4][0x3d8] ;  /* 0x01007b00ff0477ac */ /* 0x000e220008000a00 */
[----:B------:R-:W-:Y:S02]  /*12000*/  HFMA2 R12, -RZ, RZ, 0, 5.9604644775390625e-08 ;  /* 0x00000001ff0c7431 */ /* 0x000fe400000001ff */
[----:B-123--:R-:W-:Y:S01]  /*12010*/  IMAD.MOV.U32 R8, RZ, RZ, 0x2ef ;  /* 0x000002efff087424 */ /* 0x00efe200078e00ff */
[----:B------:R-:W1:Y:S01]  /*12020*/  LDCU.64 UR6, c[0x4][0x3c0] ;  /* 0x01007800ff0677ac */ /* 0x000e620008000a00 */
[----:B------:R-:W2:Y:S01]  /*12030*/  LDC.64 R2, c[0x4][R2] ;  /* 0x0100000002027b82 */ /* 0x000ea20000000a00 */
[----:B------:R-:W-:Y:S01]  /*12040*/  IMAD.MOV.U32 R13, RZ, RZ, RZ ;  /* 0x000000ffff0d7224 */ /* 0x000fe200078e00ff */
[----:B------:R-:W3:Y:S01]  /*12050*/  LDCU.64 UR8, c[0x4][0xc0] ;  /* 0x01001800ff0877ac */ /* 0x000ee20008000a00 */
[----:B0-----:R-:W-:Y:S02]  /*12060*/  IMAD.U32 R4, RZ, RZ, UR4 ;  /* 0x00000004ff047e24 */ /* 0x001fe4000f8e00ff */
[----:B------:R-:W-:-:S02]  /*12070*/  IMAD.U32 R5, RZ, RZ, UR5 ;  /* 0x00000005ff057e24 */ /* 0x000fc4000f8e00ff */
[----:B-1----:R-:W-:Y:S01]  /*12080*/  IMAD.U32 R6, RZ, RZ, UR6 ;  /* 0x00000006ff067e24 */ /* 0x002fe2000f8e00ff */
[----:B------:R-:W-:Y:S01]  /*12090*/  MOV R7, UR7 ;  /* 0x0000000700077c02 */ /* 0x000fe20008000f00 */
[----:B---3--:R-:W-:Y:S02]  /*120a0*/  IMAD.U32 R10, RZ, RZ, UR8 ;  /* 0x00000008ff0a7e24 */ /* 0x008fe4000f8e00ff */
[----:B------:R-:W-:-:S07]  /*120b0*/  IMAD.U32 R11, RZ, RZ, UR9 ;  /* 0x00000009ff0b7e24 */ /* 0x000fce000f8e00ff */
[----:B-----5:R-:W-:-:S07]  /*120c0*/  LEPC R20, `(.L_x_3706) ;  /* 0x000000001014794e */ /* 0x020fce0000000000 */
[----:B--2---:R-:W-:Y:S05]  /*120d0*/  CALL.ABS.NOINC R2 ;  /* 0x0000000002007343 */ /* 0x004fea0003c00000 */
.L_x_3706:
[----:B------:R-:W0:Y:S02]  /*120e0*/  LDCU.64 UR4, c[0x0][0x770] ;  /* 0x0000ee00ff0477ac */ /* 0x000e240008000a00 */
[----:B0-----:R-:W-:-:S05]  /*120f0*/  IADD3 R18, P0, PT, R18, UR4, RZ ;  /* 0x0000000412127c10 */ /* 0x001fca000ff1e0ff */
[----:B-----5:R-:W-:-:S05]  /*12100*/  IMAD.X R19, RZ, RZ, UR5, P0 ;  /* 0x00000005ff137e24 */ /* 0x020fca00080e06ff */
[----:B------:R-:W-:Y:S01]  /*12110*/  STG.E.64 desc[UR36][R18.64], R16 ;  /* 0x0000001012007986 */ /* 0x000fe2000c101b24 */
[----:B------:R-:W-:Y:S05]  /*12120*/  EXIT ;  /* 0x000000000000794d */ /* 0x000fea0003800000 */
.L_x_3705:
[----:B------:R-:W-:Y:S04]  /*12130*/  STG.E.64 desc[UR36][R2.64+0x8], R16 ;  /* 0x0000081002007986 */ /* 0x000fe8000c101b24 */
[----:B------:R-:W-:Y:S01]  /*12140*/  STG.E.U8 desc[UR36][R2.64], R7 ;  /* 0x0000000702007986 */ /* 0x000fe2000c101124 */
[----:B------:R-:W-:Y:S05]  /*12150*/  EXIT ;  /* 0x000000000000794d */ /* 0x000fea0003800000 */
        .weak           $__internal_18_$__cuda_sm20_div_u64
        .type           $__internal_18_$__cuda_sm20_div_u64,@function
        .size           $__internal_18_$__cuda_sm20_div_u64,(.L_x_6070 - $__internal_18_$__cuda_sm20_div_u64)
$__internal_18_$__cuda_sm20_div_u64:
        /* <DEDUP_REMOVED lines=60> */
[----:B------:R-:W-:-:S02]  /*12520*/  IADD3.X R11, PT, PT, RZ, R2, RZ, P2, !PT ;  /* 0x00000002ff0b7210 */ /* 0x000fc400017fe4ff */
[----:B------:R-:W-:Y:S02]  /*12530*/  ISETP.NE.U32.AND P1, PT, R13, RZ, PT ;  /* 0x000000ff0d00720c */ /* 0x000fe40003f25070 */
[----:B------:R-:W-:Y:S01]  /*12540*/  SEL R8, R8, R3, P0 ;  /* 0x0000000308087207 */ /* 0x000fe20000000000 */
[----:B------:R-:W-:Y:S01]  /*12550*/  IMAD.MOV.U32 R3, RZ, RZ, 0x0 ;  /* 0x00000000ff037424 */ /* 0x000fe200078e00ff */
[----:B------:R-:W-:Y:S01]  /*12560*/  SEL R11, R11, R2, P0 ;  /* 0x000000020b0b7207 */ /* 0x000fe20000000000 */
[----:B------:R-:W-:Y:S01]  /*12570*/  IMAD.MOV.U32 R2, RZ, RZ, R6 ;  /* 0x000000ffff027224 */ /* 0x000fe200078e0006 */
[----:B------:R-:W-:-:S04]  /*12580*/  ISETP.NE.AND.EX P1, PT, RZ, RZ, PT, P1 ;  /* 0x000000ffff00720c */ /* 0x000fc80003f25310 */
[----:B------:R-:W-:Y:S02]  /*12590*/  SEL R8, R8, 0xffffffff, P1 ;  /* 0xffffffff08087807 */ /* 0x000fe40000800000 */
[----:B------:R-:W-:Y:S01]  /*125a0*/  SEL R11, R11, 0xffffffff, P1 ;  /* 0xffffffff0b0b7807 */ /* 0x000fe20000800000 */
[----:B------:R-:W-:Y:S06]  /*125b0*/  RET.REL.NODEC R2 `(_ZN2at6native13reduce_kernelILi512ELi1ENS0_8ReduceOpIhNS0_9ArgMaxOpsIhEEjlLi4ELi4EEEEEvT1_) ;  /* 0xfffffed802907950 */ /* 0x000fec0003c3ffff */
.L_x_3707:
        /* <DEDUP_REMOVED lines=12> */
.L_x_6070:


//--------------------- .text._ZN2at6native13reduce_kernelILi256ELi2ENS0_8ReduceOpIhNS0_9ArgMaxOpsIhEEjlLi4ELi4EEEEEvT1_ --------------------------
	.section	.text._ZN2at6native13reduce_kernelILi256ELi2ENS0_8ReduceOpIhNS0_9ArgMaxOpsIhEEjlLi4ELi4EEEEEvT1_,"ax",@progbits
	.align	128
        .global         _ZN2at6native13reduce_kernelILi256ELi2ENS0_8ReduceOpIhNS0_9ArgMaxOpsIhEEjlLi4ELi4EEEEEvT1_
        .type           _ZN2at6native13reduce_kernelILi256ELi2ENS0_8ReduceOpIhNS0_9ArgMaxOpsIhEEjlLi4ELi4EEEEEvT1_,@function
        .size           _ZN2at6native13reduce_kernelILi256ELi2ENS0_8ReduceOpIhNS0_9ArgMaxOpsIhEEjlLi4ELi4EEEEEvT1_,(.L_x_6071 - _ZN2at6native13reduce_kernelILi256ELi2ENS0_8ReduceOpIhNS0_9ArgMaxOpsIhEEjlLi4ELi4EEEEEvT1_)
        .other          _ZN2at6native13reduce_kernelILi256ELi2ENS0_8ReduceOpIhNS0_9ArgMaxOpsIhEEjlLi4ELi4EEEEEvT1_,@"STO_CUDA_ENTRY STV_DEFAULT"
_ZN2at6native13reduce_kernelILi256ELi2ENS0_8ReduceOpIhNS0_9ArgMaxOpsIhEEjlLi4ELi4EEEEEvT1_:
.text._ZN2at6native13reduce_kernelILi256ELi2ENS0_8ReduceOpIhNS0_9ArgMaxOpsIhEEjlLi4ELi4EEEEEvT1_:
        /* <DEDUP_REMOVED lines=296> */
.L_x_3708:
        /* <DEDUP_REMOVED lines=39> */
.L_x_3712:
[----:B------:R-:W0:Y:S01]  /*14f0*/  LDC R9, c[0x0][0x390] ;  /* 0x0000e400ff097b82 */ /* 0x000e220000000800 */
[----:B------:R-:W1:Y:S01]  /*1500*/  LDCU.U8 UR4, c[0x0][0x388] ;  /* 0x00007100ff0477ac */ /* 0x000e620008000000 */
[----:B------:R-:W-:Y:S01]  /*1510*/  LOP3.LUT P0, R12, R18, 0x3, RZ, 0xc0, !PT ;  /* 0x00000003120c7812 */ /* 0x000fe2000780c0ff */
[----:B------:R-:W-:Y:S01]  /*1520*/  BSSY.RECONVERGENT B0, `(.L_x_3713) ;  /* 0x0000039000007945 */ /* 0x000fe20003800200 */
[----:B------:R-:W-:-:S04]  /*1530*/  IMAD.MOV.U32 R6, RZ, RZ, RZ ;  /* 0x000000ffff067224 */ /* 0x000fc800078e00ff */
[----:B------:R-:W2:Y:S01]  /*1540*/  LDC R3, c[0x0][0x394] ;  /* 0x0000e500ff037b82 */ /* 0x000ea20000000800 */
[----:B-1----:R-:W-:Y:S02]  /*1550*/  IMAD.U32 R0, RZ, RZ, UR4 ;  /* 0x00000004ff007e24 */ /* 0x002fe4000f8e00ff */
[----:B------:R-:W-:Y:S02]  /*1560*/  IMAD.U32 R14, RZ, RZ, UR4 ;  /* 0x00000004ff0e7e24 */ /* 0x000fe4000f8e00ff */
[--C-:B0-----:R-:W-:Y:S02]  /*1570*/  IMAD.MOV.U32 R18, RZ, RZ, R9.reuse ;  /* 0x000000ffff127224 */ /* 0x101fe400078e0009 */
[----:B------:R-:W-:Y:S02]  /*1580*/  IMAD.MOV.U32 R4, RZ, RZ, R9 ;  /* 0x000000ffff047224 */ /* 0x000fe400078e0009 */
[----:B--2---:R-:W-:Y:S01]  /*1590*/  IMAD.MOV.U32 R5, RZ, RZ, R3 ;  /* 0x000000ffff057224 */ /* 0x004fe200078e0003 */
[----:B------:R-:W-:Y:S06]  /*15a0*/  @!P0 BRA `(.L_x_3714) ;  /* 0x0000000000c08947 */ /* 0x000fec0003800000 */
[C---:B------:R-:W-:Y:S01]  /*15b0*/  ISETP.GT.U32.AND P0, PT, R17.reuse, 0x3, PT ;  /* 0x000000031100780c */ /* 0x040fe20003f04070 */
[----:B------:R-:W-:Y:S01]  /*15c0*/  IMAD.MOV R4, RZ, RZ, -R12 ;  /* 0x000000ffff047224 */ /* 0x000fe200078e0a0c */
[----:B------:R-:W-:Y:S01]  /*15d0*/  BSSY.RECONVERGENT B1, `(.L_x_3715) ;  /* 0x0000028000017945 */ /* 0x000fe20003800200 */
[----:B------:R-:W-:Y:S01]  /*15e0*/  PRMT R14, R0, 0x7610, R14 ;  /* 0x00007610000e7816 */ /* 0x000fe2000000000e */
        /* <DEDUP_REMOVED lines=8> */
[----:B------:R-:W-:Y:S01]  /*1670*/  IMAD.MOV.U32 R4, RZ, RZ, R9 ;  /* 0x000000ffff047224 */ /* 0x000fe200078e0009 */
[----:B------:R-:W-:Y:S01]  /*1680*/  PRMT R14, R0, 0x7610, R14 ;  /* 0x00007610000e7816 */ /* 0x000fe2000000000e */
[----:B------:R-:W-:Y:S01]  /*1690*/  IMAD.MOV.U32 R5, RZ, RZ, R3 ;  /* 0x000000ffff057224 */ /* 0x000fe200078e0003 */
[----:B0-----:R-:W-:-:S13]  /*16a0*/  ISETP.NE.AND P0, PT, RZ, UR4, PT ;  /* 0x00000004ff007c0c */ /* 0x001fda000bf05270 */
[----:B------:R-:W-:Y:S05]  /*16b0*/  @P0 BRA P1, `(.L_x_3716) ;  /* 0x0000000000640947 */ /* 0x000fea0000800000 */
[----:B------:R-:W0:Y:S01]  /*16c0*/  LDCU UR4, c[0x0][0x3b8] ;  /* 0x00007700ff0477ac */ /* 0x000e220008000800 */
[----:B------:R-:W-:Y:S01]  /*16d0*/  ISETP.NE.AND P1, PT, R16, RZ, PT ;  /* 0x000000ff1000720c */ /* 0x000fe20003f25270 */
[----:B------:R-:W-:Y:S01]  /*16e0*/  IMAD.MOV.U32 R4, RZ, RZ, R9 ;  /* 0x000000ffff047224 */ /* 0x000fe200078e0009 */
[----:B------:R-:W-:Y:S01]  /*16f0*/  PRMT R14, R0, 0x7610, R14 ;  /* 0x00007610000e7816 */ /* 0x000fe2000000000e */
[----:B------:R-:W-:Y:S01]  /*1700*/  IMAD.MOV.U32 R5, RZ, RZ, R3 ;  /* 0x000000ffff057224 */ /* 0x000fe200078e0003 */
[----:B0-----:R-:W-:-:S13]  /*1710*/  ISETP.NE.AND P0, PT, RZ, UR4, PT ;  /* 0x00000004ff007c0c */ /* 0x001fda000bf05270 */
[----:B------:R-:W-:Y:S05]  /*1720*/  @P0 BRA P1, `(.L_x_3716) ;  /* 0x0000000000480947 */ /* 0x000fea0000800000 */
[----:B------:R-:W-:Y:S01]  /*1730*/  IADD3 R4, P0, PT, R17, R24, RZ ;  /* 0x0000001811047210 */ /* 0x000fe20007f1e0ff */
[----:B------:R-:W0:Y:S04]  /*1740*/  LDC.64 R10, c[0x0][0x390] ;  /* 0x0000e400ff0a7b82 */ /* 0x000e280000000a00 */
[----:B------:R-:W-:-:S06]  /*1750*/  IMAD.X R5, RZ, RZ, R25, P0 ;  /* 0x000000ffff057224 */ /* 0x000fcc00000e0619 */
[----:B------:R-:W2:Y:S01]  /*1760*/  LDG.E.U8 R5, desc[UR36][R4.64] ;  /* 0x0000002404057981 */ /* 0x000ea2000c1e1100 */
[----:B------:R-:W-:Y:S01]  /*1770*/  IMAD.IADD R7, R17, 0x1, -R12 ;  /* 0x0000000111077824 */ /* 0x000fe200078e0a0c */
[C---:B------:R-:W-:Y:S02]  /*1780*/  PRMT R6, R0.reuse, 0x9910, RZ ;  /* 0x0000991000067816 */ /* 0x040fe400000000ff */
[----:B------:R-:W-:Y:S02]  /*1790*/  LOP3.LUT R8, R0, 0xffff, RZ, 0xc0, !PT ;  /* 0x0000ffff00087812 */ /* 0x000fe400078ec0ff */
[----:B0-----:R-:W-:-:S04]  /*17a0*/  ISETP.GT.U32.AND P0, PT, R7, R10, PT ;  /* 0x0000000a0700720c */ /* 0x001fc80003f04070 */
[----:B------:R-:W-:Y:S02]  /*17b0*/  ISETP.GT.AND.EX P0, PT, RZ, R11, PT, P0 ;  /* 0x0000000bff00720c */ /* 0x000fe40003f04300 */
[-C--:B--2---:R-:W-:Y:S02]  /*17c0*/  ISETP.NE.AND P1, PT, R6, R5.reuse, PT ;  /* 0x000000050600720c */ /* 0x084fe40003f25270 */
[----:B------:R-:W-:Y:S02]  /*17d0*/  SEL R6, RZ, 0xffffffff, P0 ;  /* 0xffffffffff067807 */ /* 0x000fe40000000000 */
[----:B------:R-:W-:-:S09]  /*17e0*/  ISETP.GT.U32.AND P0, PT, R8, R5, PT ;  /* 0x000000050800720c */ /* 0x000fd20003f04070 */
[----:B------:R-:W-:-:S04]  /*17f0*/  @P1 SEL R6, RZ, 0xffffffff, P0 ;  /* 0xffffffffff061807 */ /* 0x000fc80000000000 */
[----:B------:R-:W-:-:S04]  /*1800*/  LOP3.LUT R6, R6, 0x1, RZ, 0xc0, !PT ;  /* 0x0000000106067812 */ /* 0x000fc800078ec0ff */
[----:B------:R-:W-:-:S04]  /*1810*/  ISETP.NE.U32.AND P0, PT, R6, 0x1, PT ;  /* 0x000000010600780c */ /* 0x000fc80003f05070 */
[----:B------:R-:W-:Y:S02]  /*1820*/  SEL R14, R5, R0, !P0 ;  /* 0x00000000050e7207 */ /* 0x000fe40004000000 */
[----:B------:R-:W-:Y:S02]  /*1830*/  SEL R4, R7, R10, !P0 ;  /* 0x0000000a07047207 */ /* 0x000fe40004000000 */
[----:B------:R-:W-:-:S07]  /*1840*/  SEL R5, R11, RZ, P0 ;  /* 0x000000ff0b057207 */ /* 0x000fce0000000000 */
.L_x_3716:
[----:B------:R-:W-:Y:S05]  /*1850*/  BSYNC.RECONVERGENT B1 ;  /* 0x0000000000017941 */ /* 0x000fea0003800200 */
.L_x_3715:
[----:B------:R-:W0:Y:S01]  /*1860*/  LDC R27, c[0x0][0x39c] ;  /* 0x0000e700ff1b7b82 */ /* 0x000e220000000800 */
[----:B------:R-:W-:Y:S02]  /*1870*/  IADD3 R24, P0, PT, R24, 0x4, RZ ;  /* 0x0000000418187810 */ /* 0x000fe40007f1e0ff */
[----:B------:R-:W-:-:S03]  /*1880*/  IADD3 R6, PT, PT, -R12, 0x4, RZ ;  /* 0x000000040c067810 */ /* 0x000fc60007ffe1ff */
[----:B------:R-:W-:Y:S01]  /*1890*/  IMAD.X R25, RZ, RZ, R25, P0 ;  /* 0x000000ffff197224 */ /* 0x000fe200000e0619 */
[----:B0-----:R-:W-:-:S07]  /*18a0*/  IADD3 R27, PT, PT, R12, -0x4, R27 ;  /* 0xfffffffc0c1b7810 */ /* 0x001fce0007ffe01b */
.L_x_3714:
[----:B------:R-:W-:Y:S05]  /*18b0*/  BSYNC.RECONVERGENT B0 ;  /* 0x0000000000007941 */ /* 0x000fea0003800200 */
.L_x_3713:
[----:B------:R-:W0:Y:S01]  /*18c0*/  LDC.64 R10, c[0x0][0x3b0] ;  /* 0x0000ec00ff0a7b82 */ /* 0x000e220000000a00 */
[----:B------:R-:W-:Y:S01]  /*18d0*/  BSSY.RECONVERGENT B0, `(.L_x_3717) ;  /* 0x000005c000007945 */ /* 0x000fe20003800200 */
[----:B------:R-:W-:-:S06]  /*18e0*/  PRMT R12, R0, 0x7610, R12 ;  /* 0x00007610000c7816 */ /* 0x000fcc000000000c */
[----:B------:R-:W1:Y:S01]  /*18f0*/  LDC R8, c[0x0][0x3b8] ;  /* 0x0000ee00ff087b82 */ /* 0x000e620000000800 */
[----:B0-----:R-:W-:Y:S01]  /*1900*/  IMAD R10, R17, R10, RZ ;  /* 0x0000000a110a7224 */ /* 0x001fe200078e02ff */
[----:B------:R-:W-:-:S03]  /*1910*/  ISETP.NE.AND P0, PT, R11, RZ, PT ;  /* 0x000000ff0b00720c */ /* 0x000fc60003f05270 */
[C---:B------:R-:W-:Y:S01]  /*1920*/  IMAD R7, R2.reuse, R11, R10 ;  /* 0x0000000b02077224 */ /* 0x040fe200078e020a */
[----:B------:R-:W-:Y:S01]  /*1930*/  ISETP.NE.AND P0, PT, R2, RZ, P0 ;  /* 0x000000ff0200720c */ /* 0x000fe20000705270 */
[----:B------:R-:W-:Y:S01]  /*1940*/  IMAD.MOV.U32 R10, RZ, RZ, R3 ;  /* 0x000000ffff0a7224 */ /* 0x000fe200078e0003 */
[----:B------:R-:W-:Y:S01]  /*1950*/  PRMT R11, R0, 0x7610, R11 ;  /* 0x00007610000b7816 */ /* 0x000fe2000000000b */
[----:B-1----:R-:W-:Y:S01]  /*1960*/  IMAD R13, R16, R8, R7 ;  /* 0x00000008100d7224 */ /* 0x002fe200078e0207 */
[----:B------:R-:W-:Y:S01]  /*1970*/  ISETP.NE.AND P1, PT, R8, RZ, PT ;  /* 0x000000ff0800720c */ /* 0x000fe20003f25270 */
[----:B------:R-:W-:Y:S02]  /*1980*/  IMAD.MOV.U32 R7, RZ, RZ, R9 ;  /* 0x000000ffff077224 */ /* 0x000fe400078e0009 */
        /* <DEDUP_REMOVED lines=11> */
[----:B------:R-:W-:-:S07]  /*1a40*/  IMAD.MOV.U32 R10, RZ, RZ, R3 ;  /* 0x000000ffff0a7224 */ /* 0x000fce00078e0003 */
.L_x_3719:
[----:B------:R-:W-:Y:S01]  /*1a50*/  IMAD.WIDE.U32 R20, R13, 0x4, R24 ;  /* 0x000000040d147825 */ /* 0x000fe200078e0018 */
[----:B------:R-:W-:Y:S01]  /*1a60*/  LOP3.LUT R16, R14, 0xff, RZ, 0xc0, !PT ;  /* 0x000000ff0e107812 */ /* 0x000fe200078ec0ff */
[----:B------:R-:W0:Y:S04]  /*1a70*/  LDCU UR4, c[0x0][0x3a4] ;  /* 0x00007480ff0477ac */ /* 0x000e280008000800 */
[----:B------:R-:W2:Y:S01]  /*1a80*/  LDG.E R20, desc[UR36][R20.64] ;  /* 0x0000002414147981 */ /* 0x000ea2000c1e1900 */
[----:B------:R-:W-:Y:S01]  /*1a90*/  IMAD.IADD R33, R15, 0x1, R6 ;  /* 0x000000010f217824 */ /* 0x000fe200078e0206 */
[----:B------:R-:W-:Y:S02]  /*1aa0*/  LOP3.LUT R15, R11, 0xff, RZ, 0xc0, !PT ;  /* 0x000000ff0b0f7812 */ /* 0x000fe400078ec0ff */
[----:B------:R-:W-:Y:S01]  /*1ab0*/  LOP3.LUT R38, R12, 0xff, RZ, 0xc0, !PT ;  /* 0x000000ff0c267812 */ /* 0x000fe200078ec0ff */
[C---:B------:R-:W-:Y:S01]  /*1ac0*/  VIADD R32, R33.reuse, 0x1 ;  /* 0x0000000121207836 */ /* 0x040fe20000000000 */
[----:B------:R-:W-:Y:S01]  /*1ad0*/  ISETP.GE.U32.AND P1, PT, R4, R33, PT ;  /* 0x000000210400720c */ /* 0x000fe20003f26070 */
[C---:B------:R-:W-:Y:S01]  /*1ae0*/  VIADD R36, R33.reuse, 0x2 ;  /* 0x0000000221247836 */ /* 0x040fe20000000000 */
[----:B------:R-:W-:Y:S01]  /*1af0*/  LOP3.LUT R40, R0, 0xff, RZ, 0xc0, !PT ;  /* 0x000000ff00287812 */ /* 0x000fe200078ec0ff */
[----:B------:R-:W-:Y:S01]  /*1b00*/  VIADD R37, R33, 0x3 ;  /* 0x0000000321257836 */ /* 0x000fe20000000000 */
[----:B------:R-:W-:Y:S01]  /*1b10*/  ISETP.GE.AND.EX P1, PT, R5, RZ, PT, P1 ;  /* 0x000000ff0500720c */ /* 0x000fe20003f26310 */
[----:B0-----:R-:W-:Y:S01]  /*1b20*/  VIADD R13, R13, UR4 ;  /* 0x000000040d0d7c36 */ /* 0x001fe20008000000 */
[----:B--2---:R-:W-:-:S02]  /*1b30*/  LOP3.LUT R31, R20, 0xff, RZ, 0xc0, !PT ;  /* 0x000000ff141f7812 */ /* 0x004fc400078ec0ff */
[----:B------:R-:W-:Y:S02]  /*1b40*/  PRMT R30, R20, 0x7771, RZ ;  /* 0x00007771141e7816 */ /* 0x000fe400000000ff */
[----:B------:R-:W-:Y:S02]  /*1b50*/  ISETP.NE.AND P2, PT, R16, R31, PT ;  /* 0x0000001f1000720c */ /* 0x000fe40003f45270 */
[----:B------:R-:W-:Y:S02]  /*1b60*/  PRMT R19, R20, 0x7770, RZ ;  /* 0x0000777014137816 */ /* 0x000fe400000000ff */
[----:B------:R-:W-:Y:S02]  /*1b70*/  ISETP.NE.AND P4, PT, R15, R30, PT ;  /* 0x0000001e0f00720c */ /* 0x000fe40003f85270 */
[----:B------:R-:W-:Y:S02]  /*1b80*/  ISETP.GT.U32.AND P5, PT, R16, R19, PT ;  /* 0x000000131000720c */ /* 0x000fe40003fa4070 */
[----:B------:R-:W-:-:S02]  /*1b90*/  SEL R30, RZ, 0xffffffff, !P1 ;  /* 0xffffffffff1e7807 */ /* 0x000fc40004800000 */
[C---:B------:R-:W-:Y:S02]  /*1ba0*/  PRMT R16, R20.reuse, 0x7771, RZ ;  /* 0x0000777114107816 */ /* 0x040fe400000000ff */
[----:B------:R-:W-:Y:S02]  /*1bb0*/  ISETP.GE.U32.AND P1, PT, R9, R32, PT ;  /* 0x000000200900720c */ /* 0x000fe40003f26070 */
[----:B------:R-:W-:Y:S02]  /*1bc0*/  @P2 SEL R30, RZ, 0xffffffff, P5 ;  /* 0xffffffffff1e2807 */ /* 0x000fe40002800000 */
[----:B------:R-:W-:Y:S02]  /*1bd0*/  PRMT R21, R20, 0x7772, RZ ;  /* 0x0000777214157816 */ /* 0x000fe400000000ff */
[----:B------:R-:W-:Y:S02]  /*1be0*/  ISETP.GT.U32.AND P6, PT, R15, R16, PT ;  /* 0x000000100f00720c */ /* 0x000fe40003fc4070 */
[----:B------:R-:W-:-:S02]  /*1bf0*/  ISETP.GE.AND.EX P1, PT, R10, RZ, PT, P1 ;  /* 0x000000ff0a00720c */ /* 0x000fc40003f26310 */
[----:B------:R-:W-:Y:S02]  /*1c00*/  ISETP.GE.U32.AND P2, PT, R7, R36, PT ;  /* 0x000000240700720c */ /* 0x000fe40003f46070 */
[----:B------:R-:W-:Y:S02]  /*1c10*/  PRMT R15, R20, 0x7773, RZ ;  /* 0x00007773140f7816 */ /* 0x000fe400000000ff */
[----:B------:R-:W-:Y:S02]  /*1c20*/  ISETP.NE.AND P3, PT, R38, R21, PT ;  /* 0x000000152600720c */ /* 0x000fe40003f65270 */
[----:B------:R-:W-:Y:S02]  /*1c30*/  SEL R34, RZ, 0xffffffff, !P1 ;  /* 0xffffffffff227807 */ /* 0x000fe40004800000 */
[----:B------:R-:W-:Y:S02]  /*1c40*/  ISETP.GE.AND.EX P2, PT, R8, RZ, PT, P2 ;  /* 0x000000ff0800720c */ /* 0x000fe40003f46320 */
[----:B------:R-:W-:Y:S01]  /*1c50*/  ISETP.NE.AND P5, PT, R40, R15, PT ;  /* 0x0000000f2800720c */ /* 0x000fe20003fa5270 */
[----:B------:R-:W-:Y:S01]  /*1c60*/  IMAD.SHL.U32 R15, R13, 0x4, RZ ;  /* 0x000000040d0f7824 */ /* 0x000fe200078e00ff */
[----:B------:R-:W-:-:S02]  /*1c70*/  ISETP.GE.U32.AND P1, PT, R18, R37, PT ;  /* 0x000000251200720c */ /* 0x000fc40003f26070 */
[----:B------:R-:W-:Y:S02]  /*1c80*/  PRMT R21, R20, 0x7772, RZ ;  /* 0x0000777214157816 */ /* 0x000fe400000000ff */
[----:B------:R-:W-:Y:S02]  /*1c90*/  SEL R35, RZ, 0xffffffff, !P2 ;  /* 0xffffffffff237807 */ /* 0x000fe40005000000 */
[----:B------:R-:W-:Y:S02]  /*1ca0*/  ISETP.GE.AND.EX P1, PT, R3, RZ, PT, P1 ;  /* 0x000000ff0300720c */ /* 0x000fe40003f26310 */
[----:B------:R-:W-:Y:S01]  /*1cb0*/  ISETP.GT.U32.AND P2, PT, R38, R21, PT ;  /* 0x000000152600720c */ /* 0x000fe20003f44070 */
[----:B------:R-:W-:Y:S01]  /*1cc0*/  VIADD R38, R15, 0x3 ;  /* 0x000000030f267836 */ /* 0x000fe20000000000 */
[----:B------:R-:W-:Y:S02]  /*1cd0*/  PRMT R31, R20, 0x7773, RZ ;  /* 0x00007773141f7816 */ /* 0x000fe400000000ff */
[----:B------:R-:W-:-:S02]  /*1ce0*/  SEL R20, RZ, 0xffffffff, !P1 ;  /* 0xffffffffff147807 */ /* 0x000fc40004800000 */
[----:B------:R-:W-:Y:S02]  /*1cf0*/  ISETP.GT.U32.AND P1, PT, R40, R31, PT ;  /* 0x0000001f2800720c */ /* 0x000fe40003f24070 */
[----:B------:R-:W-:Y:S02]  /*1d00*/  @P4 SEL R34, RZ, 0xffffffff, P6 ;  /* 0xffffffffff224807 */ /* 0x000fe40003000000 */
[----:B------:R-:W-:Y:S02]  /*1d10*/  ISETP.GE.U32.AND P4, PT, R38, R27, PT ;  /* 0x0000001b2600720c */ /* 0x000fe40003f86070 */
[----:B------:R-:W-:Y:S02]  /*1d20*/  @P3 SEL R35, RZ, 0xffffffff, P2 ;  /* 0xffffffffff233807 */ /* 0x000fe40001000000 */
[----:B------:R-:W-:Y:S02]  /*1d30*/  @P5 SEL R20, RZ, 0xffffffff, P1 ;  /* 0xffffffffff145807 */ /* 0x000fe40000800000 */
        /* <DEDUP_REMOVED lines=19> */
[----:B------:R-:W-:Y:S01]  /*1e70*/  SEL R3, R3, RZ, P3 ;  /* 0x000000ff03037207 */ /* 0x000fe20001800000 */
[----:B------:R-:W-:Y:S06]  /*1e80*/  @!P4 BRA `(.L_x_3719) ;  /* 0xfffffff800f0c947 */ /* 0x000fec000383ffff */
.L_x_3718:
[----:B------:R-:W-:Y:S05]  /*1e90*/  BSYNC.RECONVERGENT B0 ;  /* 0x0000000000007941 */ /* 0x000fea0003800200 */
.L_x_3717:
        /* <DEDUP_REMOVED lines=23> */
.L_x_3721:
[----:B------:R-:W-:Y:S05]  /*2010*/  BSYNC.RECONVERGENT B0 ;  /* 0x0000000000007941 */ /* 0x000fea0003800200 */
.L_x_3720:
        /* <DEDUP_REMOVED lines=41> */
.L_x_3711:
        /* <DEDUP_REMOVED lines=14> */
[----:B------:R-:W-:Y:S02]  /*2390*/  IMAD.U32 R16, RZ, RZ, UR4 ;  /* 0x00000004ff107e24 */ /* 0x000fe4000f8e00ff */
[----:B------:R-:W-:Y:S01]  /*23a0*/  IMAD.U32 R38, RZ, RZ, UR4 ;  /* 0x00000004ff267e24 */ /* 0x000fe2000f8e00ff */
[----:B------:R-:W-:Y:S01]  /*23b0*/  ISETP.GE.U32.AND P0, PT, R5, R8, PT ;  /* 0x000000080500720c */ /* 0x000fe20003f06070 */
[----:B------:R-:W-:-:S02]  /*23c0*/  IMAD.U32 R40, RZ, RZ, UR4 ;  /* 0x00000004ff287e24 */ /* 0x000fc4000f8e00ff */
[----:B------:R-:W-:Y:S02]  /*23d0*/  IMAD.U32 R33, RZ, RZ, UR4 ;  /* 0x00000004ff217e24 */ /* 0x000fe4000f8e00ff */
[----:B------:R-:W-:Y:S02]  /*23e0*/  IMAD.U32 R31, RZ, RZ, UR4 ;  /* 0x00000004ff1f7e24 */ /* 0x000fe4000f8e00ff */
        /* <DEDUP_REMOVED lines=15> */
[----:B------:R-:W-:Y:S01]  /*24e0*/  BSSY.RECONVERGENT B1, `(.L_x_3725) ;  /* 0x000009b000017945 */ /* 0x000fe20003800200 */
        /* <DEDUP_REMOVED lines=13> */
[----:B------:R-:W-:Y:S01]  /*25c0*/  PRMT R31, R0, 0x7610, R31 ;  /* 0x00007610001f7816 */ /* 0x000fe2000000001f */
[----:B------:R-:W-:-:S02]  /*25d0*/  IMAD.MOV.U32 R21, RZ, RZ, R9 ;  /* 0x000000ffff157224 */ /* 0x000fc400078e0009 */
[--C-:B------:R-:W-:Y:S02]  /*25e0*/  IMAD.MOV.U32 R34, RZ, RZ, R9.reuse ;  /* 0x000000ffff227224 */ /* 0x100fe400078e0009 */
[--C-:B------:R-:W-:Y:S02]  /*25f0*/  IMAD.MOV.U32 R27, RZ, RZ, R9.reuse ;  /* 0x000000ffff1b7224 */ /* 0x100fe400078e0009 */
[--C-:B------:R-:W-:Y:S02]  /*2600*/  IMAD.MOV.U32 R37, RZ, RZ, R9.reuse ;  /* 0x000000ffff257224 */ /* 0x100fe400078e0009 */
[----:B------:R-:W-:-:S07]  /*2610*/  IMAD.MOV.U32 R26, RZ, RZ, R9 ;  /* 0x000000ffff1a7224 */ /* 0x000fce00078e0009 */
.L_x_3726:
[----:B------:R-:W-:-:S04]  /*2620*/  LOP3.LUT R5, R12, 0xfffffffe, RZ, 0xc0, !PT ;  /* 0xfffffffe0c057812 */ /* 0x000fc800078ec0ff */
[----:B------:R-:W-:-:S05]  /*2630*/  IADD3 R4, P0, PT, R5, R24, RZ ;  /* 0x0000001805047210 */ /* 0x000fca0007f1e0ff */
[----:B------:R-:W-:-:S05]  /*2640*/  IMAD.X R5, RZ, RZ, R25, P0 ;  /* 0x000000ffff057224 */ /* 0x000fca00000e0619 */
[----:B------:R0:W2:Y:S01]  /*2650*/  LDG.E.U16 R44, desc[UR36][R4.64] ;  /* 0x00000024042c7981 */ /* 0x0000a2000c1e1500 */
[----:B------:R-:W-:-:S05]  /*2660*/  IMAD.IADD R39, R12, 0x1, R3 ;  /* 0x000000010c277824 */ /* 0x000fca00078e0203 */
[----:B------:R-:W-:-:S04]  /*2670*/  LOP3.LUT R7, R39, 0xfffffffe, RZ, 0xc0, !PT ;  /* 0xfffffffe27077812 */ /* 0x000fc800078ec0ff */
[----:B------:R-:W-:-:S05]  /*2680*/  IADD3 R6, P0, PT, R7, R24, RZ ;  /* 0x0000001807067210 */ /* 0x000fca0007f1e0ff */
[----:B------:R-:W-:Y:S01]  /*2690*/  IMAD.X R7, RZ, RZ, R25, P0 ;  /* 0x000000ffff077224 */ /* 0x000fe200000e0619 */
[----:B------:R-:W-:-:S05]  /*26a0*/  LEA.HI R11, R12, R3, RZ, 0x1f ;  /* 0x000000030c0b7211 */ /* 0x000fca00078ff8ff */
[----:B------:R-:W3:Y:S01]  /*26b0*/  LDG.E.U16 R7, desc[UR36][R6.64] ;  /* 0x0000002406077981 */ /* 0x000ee2000c1e1500 */
[----:B------:R-:W-:-:S05]  /*26c0*/  LEA R10, P0, R11, R24, 0x1 ;  /* 0x000000180b0a7211 */ /* 0x000fca00078008ff */
[----:B------:R-:W-:Y:S02]  /*26d0*/  IMAD.X R11, RZ, RZ, R25, P0 ;  /* 0x000000ffff0b7224 */ /* 0x000fe400000e0619 */
[----:B------:R-:W-:-:S04]  /*26e0*/  IMAD R41, R3, 0x2, R39 ;  /* 0x0000000203297824 */ /* 0x000fc800078e0227 */
[----:B------:R-:W4:Y:S01]  /*26f0*/  LDG.E.U16 R11, desc[UR36][R10.64] ;  /* 0x000000240a0b7981 */ /* 0x000f22000c1e1500 */
[----:B0-----:R-:W-:-:S04]  /*2700*/  LOP3.LUT R5, R41, 0xfffffffe, RZ, 0xc0, !PT ;  /* 0xfffffffe29057812 */ /* 0x001fc800078ec0ff */
[----:B------:R-:W-:-:S05]  /*2710*/  IADD3 R4, P0, PT, R5, R24, RZ ;  /* 0x0000001805047210 */ /* 0x000fca0007f1e0ff */
[----:B------:R-:W-:-:S05]  /*2720*/  IMAD.X R5, RZ, RZ, R25, P0 ;  /* 0x000000ffff057224 */ /* 0x000fca00000e0619 */
[----:B------:R0:W5:Y:S01]  /*2730*/  LDG.E.U16 R42, desc[UR36][R4.64] ;  /* 0x00000024042a7981 */ /* 0x000162000c1e1500 */
[----:B------:R-:W-:Y:S02]  /*2740*/  LOP3.LUT R43, R31, 0xff, RZ, 0xc0, !PT ;  /* 0x000000ff1f2b7812 */ /* 0x000fe400078ec0ff */
[----:B------:R-:W-:Y:S02]  /*2750*/  LOP3.LUT R45, R33, 0xff, RZ, 0xc0, !PT ;  /* 0x000000ff212d7812 */ /* 0x000fe400078ec0ff */
[-C--:B------:R-:W-:Y:S02]  /*2760*/  ISETP.GE.U32.AND P0, PT, R15, R12.reuse, PT ;  /* 0x0000000c0f00720c */ /* 0x080fe40003f06070 */
[----:B------:R-:W-:Y:S02]  /*2770*/  ISETP.GE.U32.AND P1, PT, R13, R12, PT ;  /* 0x0000000c0d00720c */ /* 0x000fe40003f26070 */
[----:B------:R-:W-:Y:S02]  /*2780*/  ISETP.GE.AND.EX P0, PT, R26, RZ, PT, P0 ;  /* 0x000000ff1a00720c */ /* 0x000fe40003f06300 */
[----:B------:R-:W-:-:S02]  /*2790*/  ISETP.GE.AND.EX P1, PT, R37, RZ, PT, P1 ;  /* 0x000000ff2500720c */ /* 0x000fc40003f26310 */
[----:B0-----:R-:W-:Y:S02]  /*27a0*/  SEL R5, RZ, 0xffffffff, !P0 ;  /* 0xffffffffff057807 */ /* 0x001fe40004000000 */
[----:B------:R-:W-:Y:S02]  /*27b0*/  SEL R10, RZ, 0xffffffff, !P1 ;  /* 0xffffffffff0a7807 */ /* 0x000fe40004800000 */
[----:B------:R-:W-:Y:S02]  /*27c0*/  LOP3.LUT R48, R16, 0xff, RZ, 0xc0, !PT ;  /* 0x000000ff10307812 */ /* 0x000fe400078ec0ff */
[----:B------:R-:W-:Y:S02]  /*27d0*/  LOP3.LUT R52, R0, 0xff, RZ, 0xc0, !PT ;  /* 0x000000ff00347812 */ /* 0x000fe400078ec0ff */
[C---:B--2---:R-:W-:Y:S02]  /*27e0*/  PRMT R46, R44.reuse, 0x7771, RZ ;  /* 0x000077712c2e7816 */ /* 0x044fe400000000ff */
[----:B------:R-:W-:-:S02]  /*27f0*/  LOP3.LUT R6, R44, 0xff, RZ, 0xc0, !PT ;  /* 0x000000ff2c067812 */ /* 0x000fc400078ec0ff */
[----:B------:R-:W-:Y:S02]  /*2800*/  ISETP.NE.AND P2, PT, R45, R46, PT ;  /* 0x0000002e2d00720c */ /* 0x000fe40003f45270 */
[C---:B------:R-:W-:Y:S02]  /*2810*/  ISETP.NE.AND P3, PT, R43.reuse, R6, PT ;  /* 0x000000062b00720c */ /* 0x040fe40003f65270 */
[C---:B------:R-:W-:Y:S02]  /*2820*/  PRMT R6, R44.reuse, 0x7770, RZ ;  /* 0x000077702c067816 */ /* 0x040fe400000000ff */
[----:B------:R-:W-:Y:S02]  /*2830*/  PRMT R4, R44, 0x7771, RZ ;  /* 0x000077712c047816 */ /* 0x000fe400000000ff */
[----:B------:R-:W-:Y:S02]  /*2840*/  ISETP.GT.U32.AND P4, PT, R43, R6, PT ;  /* 0x000000062b00720c */ /* 0x000fe40003f84070 */
[----:B------:R-:W-:-:S02]  /*2850*/  ISETP.GT.U32.AND P5, PT, R45, R4, PT ;  /* 0x000000042d00720c */ /* 0x000fc40003fa4070 */
[----:B------:R-:W-:Y:S02]  /*2860*/  LOP3.LUT R44, R38, 0xff, RZ, 0xc0, !PT ;  /* 0x000000ff262c7812 */ /* 0x000fe400078ec0ff */
[----:B------:R-:W-:Y:S02]  /*2870*/  @P2 SEL R10, RZ, 0xffffffff, P5 ;  /* 0xffffffffff0a2807 */ /* 0x000fe40002800000 */
[----:B------:R-:W-:Y:S02]  /*2880*/  @P3 SEL R5, RZ, 0xffffffff, P4 ;  /* 0xffffffffff053807 */ /* 0x000fe40002000000 */
[----:B------:R-:W-:Y:S02]  /*2890*/  LOP3.LUT R10, R10, 0x1, RZ, 0xc0, !PT ;  /* 0x000000010a0a7812 */ /* 0x000fe400078ec0ff */
[----:B------:R-:W-:Y:S02]  /*28a0*/  LOP3.LUT R5, R5, 0x1, RZ, 0xc0, !PT ;  /* 0x0000000105057812 */ /* 0x000fe400078ec0ff */
[----:B------:R-:W-:-:S02]  /*28b0*/  ISETP.NE.U32.AND P3, PT, R10, 0x1, PT ;  /* 0x000000010a00780c */ /* 0x000fc40003f65070 */
[----:B------:R-:W-:Y:S02]  /*28c0*/  ISETP.NE.U32.AND P4, PT, R5, 0x1, PT ;  /* 0x000000010500780c */ /* 0x000fe40003f85070 */
[----:B---3--:R-:W-:Y:S02]  /*28d0*/  PRMT R5, R7, 0x7771, RZ ;  /* 0x0000777107057816 */ /* 0x008fe400000000ff */
[----:B------:R-:W-:Y:S02]  /*28e0*/  ISETP.GE.U32.AND P5, PT, R20, R39, PT ;  /* 0x000000271400720c */ /* 0x000fe40003fa6070 */
[C---:B------:R-:W-:Y:S02]  /*28f0*/  SEL R15, R12.reuse, R15, !P4 ;  /* 0x0000000f0c0f7207 */ /* 0x040fe40006000000 */
[----:B------:R-:W-:Y:S01]  /*2900*/  SEL R13, R12, R13, !P3 ;  /* 0x0000000d0c0d7207 */ /* 0x000fe20005800000 */
[----:B------:R-:W-:Y:S01]  /*2910*/  IMAD.IADD R12, R41, 0x1, R3 ;  /* 0x00000001290c7824 */ /* 0x000fe200078e0203 */
[----:B------:R-:W-:-:S02]  /*2920*/  LOP3.LUT R10, R40, 0xff, RZ, 0xc0, !PT ;  /* 0x000000ff280a7812 */ /* 0x000fc400078ec0ff */
[----:B------:R-:W-:Y:S01]  /*2930*/  LOP3.LUT R45, R7, 0xff, RZ, 0xc0, !PT ;  /* 0x000000ff072d7812 */ /* 0x000fe200078ec0ff */
[----:B------:R-:W-:Y:S01]  /*2940*/  IMAD R43, R3, 0x3, R12 ;  /* 0x00000003032b7824 */ /* 0x000fe200078e020c */
[----:B------:R-:W-:Y:S02]  /*2950*/  ISETP.NE.AND P1, PT, R44, R5, PT ;  /* 0x000000052c00720c */ /* 0x000fe40003f25270 */
[----:B------:R-:W-:Y:S02]  /*2960*/  ISETP.GE.AND.EX P5, PT, R34, RZ, PT, P5 ;  /* 0x000000ff2200720c */ /* 0x000fe40003fa6350 */
[----:B------:R-:W-:Y:S02]  /*2970*/  ISETP.NE.AND P0, PT, R10, R45, PT ;  /* 0x0000002d0a00720c */ /* 0x000fe40003f05270 */
[----:B------:R-:W-:Y:S02]  /*2980*/  PRMT R5, R7, 0x7771, RZ ;  /* 0x0000777107057816 */ /* 0x000fe400000000ff */
[----:B------:R-:W-:-:S02]  /*2990*/  SEL R45, RZ, 0xffffffff, !P5 ;  /* 0xffffffffff2d7807 */ /* 0x000fc40006800000 */
[----:B------:R-:W-:Y:S02]  /*29a0*/  ISETP.GE.U32.AND P5, PT, R14, R39, PT ;  /* 0x000000270e00720c */ /* 0x000fe40003fa6070 */
[----:B------:R-:W-:Y:S02]  /*29b0*/  ISETP.GE.U32.AND P2, PT, R43, R8, PT ;  /* 0x000000082b00720c */ /* 0x000fe40003f46070 */
[----:B------:R-:W-:Y:S01]  /*29c0*/  ISETP.GT.U32.AND P6, PT, R44, R5, PT ;  /* 0x000000052c00720c */ /* 0x000fe20003fc4070 */
[----:B------:R-:W-:Y:S01]  /*29d0*/  IMAD.IADD R44, R39, 0x1, R3 ;  /* 0x00000001272c7824 */ /* 0x000fe200078e0203 */
[----:B------:R-:W-:Y:S02]  /*29e0*/  PRMT R43, R7, 0x7770, RZ ;  /* 0x00007770072b7816 */ /* 0x000fe400000000ff */
[----:B------:R-:W-:Y:S02]  /*29f0*/  ISETP.GE.AND.EX P5, PT, R27, RZ, PT, P5 ;  /* 0x000000ff1b00720c */ /* 0x000fe40003fa6350 */
[----:B----4-:R-:W-:-:S02]  /*2a00*/  LOP3.LUT R7, R11, 0xff, RZ, 0xc0, !PT ;  /* 0x000000ff0b077812 */ /* 0x010fc400078ec0ff */
[----:B------:R-:W-:Y:S02]  /*2a10*/  @P1 SEL R45, RZ, 0xffffffff, P6 ;  /* 0xffffffffff2d1807 */ /* 0x000fe40003000000 */
[----:B------:R-:W-:Y:S02]  /*2a20*/  SEL R46, RZ, 0xffffffff, !P5 ;  /* 0xffffffffff2e7807 */ /* 0x000fe40006800000 */
[----:B------:R-:W-:Y:S02]  /*2a30*/  ISETP.NE.AND P1, PT, R48, R7, PT ;  /* 0x000000073000720c */ /* 0x000fe40003f25270 */
[----:B------:R-:W-:Y:S02]  /*2a40*/  ISETP.GE.U32.AND P5, PT, R32, R44, PT ;  /* 0x0000002c2000720c */ /* 0x000fe40003fa6070 */
[----:B------:R-:W-:Y:S02]  /*2a50*/  ISETP.GT.U32.AND P6, PT, R10, R43, PT ;  /* 0x0000002b0a00720c */ /* 0x000fe40003fc4070 */
[----:B------:R-:W-:-:S02]  /*2a60*/  PRMT R7, R11, 0x7770, RZ ;  /* 0x000077700b077816 */ /* 0x000fc400000000ff */
[----:B------:R-:W-:Y:S02]  /*2a70*/  ISETP.GE.AND.EX P5, PT, R21, RZ, PT, P5 ;  /* 0x000000ff1500720c */ /* 0x000fe40003fa6350 */
[----:B------:R-:W-:Y:S02]  /*2a80*/  PRMT R47, R11, 0x7771, RZ ;  /* 0x000077710b2f7816 */ /* 0x000fe400000000ff */
[----:B------:R-:W-:Y:S02]  /*2a90*/  LOP3.LUT R10, R30, 0xff, RZ, 0xc0, !PT ;  /* 0x000000ff1e0a7812 */ /* 0x000fe400078ec0ff */
[----:B------:R-:W-:Y:S02]  /*2aa0*/  @P0 SEL R46, RZ, 0xffffffff, P6 ;  /* 0xffffffffff2e0807 */ /* 0x000fe40003000000 */
[----:B------:R-:W-:Y:S02]  /*2ab0*/  ISETP.GT.U32.AND P6, PT, R48, R7, PT ;  /* 0x000000073000720c */ /* 0x000fe40003fc4070 */
[----:B------:R-:W-:-:S02]  /*2ac0*/  SEL R48, RZ, 0xffffffff, !P5 ;  /* 0xffffffffff307807 */ /* 0x000fc40006800000 */
[----:B------:R-:W-:Y:S02]  /*2ad0*/  ISETP.NE.AND P5, PT, R10, R47, PT ;  /* 0x0000002f0a00720c */ /* 0x000fe40003fa5270 */
[----:B------:R-:W-:Y:S02]  /*2ae0*/  ISETP.GE.U32.AND P0, PT, R19, R44, PT ;  /* 0x0000002c1300720c */ /* 0x000fe40003f06070 */
[----:B------:R-:W-:Y:S02]  /*2af0*/  @P1 SEL R48, RZ, 0xffffffff, P6 ;  /* 0xffffffffff301807 */ /* 0x000fe40003000000 */
[----:B------:R-:W-:Y:S02]  /*2b00*/  PRMT R11, R11, 0x7771, RZ ;  /* 0x000077710b0b7816 */ /* 0x000fe400000000ff */
[----:B------:R-:W-:Y:S02]  /*2b10*/  ISETP.GE.U32.AND P1, PT, R18, R41, PT ;  /* 0x000000291200720c */ /* 0x000fe40003f26070 */
[----:B------:R-:W-:-:S02]  /*2b20*/  ISETP.GE.AND.EX P0, PT, R36, RZ, PT, P0 ;  /* 0x000000ff2400720c */ /* 0x000fc40003f06300 */
[----:B------:R-:W-:Y:S02]  /*2b30*/  LOP3.LUT R47, R35, 0xff, RZ, 0xc0, !PT ;  /* 0x000000ff232f7812 */ /* 0x000fe400078ec0ff */
[----:B-----5:R-:W-:Y:S02]  /*2b40*/  LOP3.LUT R50, R42, 0xff, RZ, 0xc0, !PT ;  /* 0x000000ff2a327812 */ /* 0x020fe400078ec0ff */
[----:B------:R-:W-:Y:S02]  /*2b50*/  ISETP.GT.U32.AND P6, PT, R10, R11, PT ;  /* 0x0000000b0a00720c */ /* 0x000fe40003fc4070 */
[----:B------:R-:W-:Y:S02]  /*2b60*/  ISETP.GE.AND.EX P1, PT, R9, RZ, PT, P1 ;  /* 0x000000ff0900720c */ /* 0x000fe40003f26310 */
[----:B------:R-:W-:Y:S02]  /*2b70*/  PRMT R51, R42, 0x7771, RZ ;  /* 0x000077712a337816 */ /* 0x000fe400000000ff */
[----:B------:R-:W-:-:S02]  /*2b80*/  SEL R49, RZ, 0xffffffff, !P0 ;  /* 0xffffffffff317807 */ /* 0x000fc40004000000 */
[----:B------:R-:W-:Y:S02]  /*2b90*/  ISETP.NE.AND P0, PT, R47, R50, PT ;  /* 0x000000322f00720c */ /* 0x000fe40003f05270 */
[----:B------:R-:W-:Y:S02]  /*2ba0*/  PRMT R10, R42, 0x7770, RZ ;  /* 0x000077702a0a7816 */ /* 0x000fe400000000ff */
[----:B------:R-:W-:Y:S02]  /*2bb0*/  @P5 SEL R49, RZ, 0xffffffff, P6 ;  /* 0xffffffffff315807 */ /* 0x000fe40003000000 */
[----:B------:R-:W-:Y:S02]  /*2bc0*/  SEL R50, RZ, 0xffffffff, !P1 ;  /* 0xffffffffff327807 */ /* 0x000fe40004800000 */
[----:B------:R-:W-:Y:S02]  /*2bd0*/  ISETP.GE.U32.AND P5, PT, R28, R41, PT ;  /* 0x000000291c00720c */ /* 0x000fe40003fa6070 */
[----:B------:R-:W-:-:S02]  /*2be0*/  ISETP.NE.AND P1, PT, R52, R51, PT ;  /* 0x000000333400720c */ /* 0x000fc40003f25270 */
[----:B------:R-:W-:Y:S02]  /*2bf0*/  ISETP.GT.U32.AND P6, PT, R47, R10, PT ;  /* 0x0000000a2f00720c */ /* 0x000fe40003fc4070 */
[----:B------:R-:W-:Y:S02]  /*2c00*/  ISETP.GE.AND.EX P5, PT, R29, RZ, PT, P5 ;  /* 0x000000ff1d00720c */ /* 0x000fe40003fa6350 */
[----:B------:R-:W-:Y:S02]  /*2c10*/  LOP3.LUT R47, R45, 0x1, RZ, 0xc0, !PT ;  /* 0x000000012d2f7812 */ /* 0x000fe400078ec0ff */
[----:B------:R-:W-:Y:S02]  /*2c20*/  PRMT R45, R42, 0x7771, RZ ;  /* 0x000077712a2d7816 */ /* 0x000fe400000000ff */
[----:B------:R-:W-:Y:S02]  /*2c30*/  SEL R42, RZ, 0xffffffff, !P5 ;  /* 0xffffffffff2a7807 */ /* 0x000fe40006800000 */
[----:B------:R-:W-:-:S02]  /*2c40*/  ISETP.GT.U32.AND P5, PT, R52, R45, PT ;  /* 0x0000002d3400720c */ /* 0x000fc40003fa4070 */
[----:B------:R-:W-:Y:S02]  /*2c50*/  @P0 SEL R50, RZ, 0xffffffff, P6 ;  /* 0xffffffffff320807 */ /* 0x000fe40003000000 */
[----:B------:R-:W-:Y:S02]  /*2c60*/  @P1 SEL R42, RZ, 0xffffffff, P5 ;  /* 0xffffffffff2a1807 */ /* 0x000fe40002800000 */
[----:B------:R-:W-:Y:S02]  /*2c70*/  LOP3.LUT R46, R46, 0x1, RZ, 0xc0, !PT ;  /* 0x000000012e2e7812 */ /* 0x000fe400078ec0ff */
        /* <DEDUP_REMOVED lines=13> */
[----:B------:R-:W-:Y:S02]  /*2d50*/  ISETP.NE.U32.AND P3, PT, R42, 0x1, PT ;  /* 0x000000012a00780c */ /* 0x000fe40003f65070 */
        /* <DEDUP_REMOVED lines=15> */
[----:B------:R-:W-:Y:S02]  /*2e50*/  SEL R9, R9, RZ, P4 ;  /* 0x000000ff09097207 */ /* 0x000fe40002000000 */
[----:B------:R-:W-:Y:S02]  /*2e60*/  SEL R0, R45, R0, !P3 ;  /* 0x000000002d007207 */ /* 0x000fe40005800000 */
[----:B------:R-:W-:Y:S01]  /*2e70*/  SEL R29, R29, RZ, P3 ;  /* 0x000000ff1d1d7207 */ /* 0x000fe20001800000 */
[----:B------:R-:W-:Y:S06]  /*2e80*/  @!P2 BRA `(.L_x_3726) ;  /* 0xfffffff400e4a947 */ /* 0x000fec000383ffff */
[----:B------:R-:W-:Y:S05]  /*2e90*/  BSYNC.RECONVERGENT B1 ;  /* 0x0000000000017941 */ /* 0x000fea0003800200 */
.L_x_3725:
[----:B------:R-:W-:Y:S02]  /*2ea0*/  PRMT R42, R6, 0x7610, R42 ;  /* 0x00007610062a7816 */ /* 0x000fe4000000002a */
[----:B------:R-:W-:Y:S02]  /*2eb0*/  PRMT R6, R4, 0x7610, R6 ;  /* 0x0000761004067816 */ /* 0x000fe40000000006 */
[----:B------:R-:W-:-:S07]  /*2ec0*/  PRMT R39, R5, 0x7610, R39 ;  /* 0x0000761005277816 */ /* 0x000fce0000000027 */
.L_x_3724:
[----:B------:R-:W-:Y:S05]  /*2ed0*/  BSYNC.RECONVERGENT B0 ;  /* 0x0000000000007941 */ /* 0x000fea0003800200 */
.L_x_3723:
        /* <DEDUP_REMOVED lines=37> */
.L_x_3728:
[----:B------:R-:W-:Y:S05]  /*3130*/  BSYNC.RECONVERGENT B0 ;  /* 0x0000000000007941 */ /* 0x000fea0003800200 */
.L_x_3727:
[----:B------:R-:W-:Y:S04]  /*3140*/  BSSY.RECONVERGENT B0, `(.L_x_3729) ;  /* 0x0000073000007945 */ /* 0x000fe80003800200 */
[----:B------:R-:W-:Y:S05]  /*3150*/  @P0 BRA `(.L_x_3730) ;  /* 0x0000000400c40947 */ /* 0x000fea0003800000 */
[----:B------:R-:W-:Y:S01]  /*3160*/  LOP3.LUT R24, R6, 0xff, RZ, 0xc0, !PT ;  /* 0x000000ff06187812 */ /* 0x000fe200078ec0ff */
[----:B------:R-:W-:Y:S01]  /*3170*/  IMAD.IADD R41, R12, 0x1, R3 ;  /* 0x000000010c297824 */ /* 0x000fe200078e0203 */
[----:B------:R-:W-:Y:S02]  /*3180*/  LOP3.LUT R25, R33, 0xff, RZ, 0xc0, !PT ;  /* 0x000000ff21197812 */ /* 0x000fe400078ec0ff */
[----:B------:R-:W-:Y:S02]  /*3190*/  LOP3.LUT R4, R42, 0xff, RZ, 0xc0, !PT ;  /* 0x000000ff2a047812 */ /* 0x000fe400078ec0ff */
[----:B------:R-:W-:Y:S02]  /*31a0*/  LOP3.LUT R5, R31, 0xff, RZ, 0xc0, !PT ;  /* 0x000000ff1f057812 */ /* 0x000fe400078ec0ff */
[----:B------:R-:W-:Y:S02]  /*31b0*/  ISETP.NE.AND P2, PT, R25, R24, PT ;  /* 0x000000181900720c */ /* 0x000fe40003f45270 */
[----:B------:R-:W-:-:S02]  /*31c0*/  ISETP.NE.AND P3, PT, R5, R4, PT ;  /* 0x000000040500720c */ /* 0x000fc40003f65270 */
[----:B------:R-:W-:Y:S02]  /*31d0*/  ISETP.GE.U32.AND P1, PT, R13, R12, PT ;  /* 0x0000000c0d00720c */ /* 0x000fe40003f26070 */
[----:B------:R-:W-:Y:S02]  /*31e0*/  ISETP.GT.U32.AND P5, PT, R25, R24, PT ;  /* 0x000000181900720c */ /* 0x000fe40003fa4070 */
[----:B------:R-:W-:Y:S02]  /*31f0*/  ISETP.GE.U32.AND P0, PT, R15, R12, PT ;  /* 0x0000000c0f00720c */ /* 0x000fe40003f06070 */
[----:B------:R-:W-:Y:S02]  /*3200*/  ISETP.GE.AND.EX P1, PT, R37, RZ, PT, P1 ;  /* 0x000000ff2500720c */ /* 0x000fe40003f26310 */
[----:B------:R-:W-:Y:S02]  /*3210*/  ISETP.GT.U32.AND P4, PT, R5, R4, PT ;  /* 0x000000040500720c */ /* 0x000fe40003f84070 */
        /* <DEDUP_REMOVED lines=24> */
[-C--:B------:R-:W-:Y:S02]  /*33a0*/  ISETP.GE.U32.AND P1, PT, R20, R41.reuse, PT ;  /* 0x000000291400720c */ /* 0x080fe40003f26070 */
        /* <DEDUP_REMOVED lines=27> */
[----:B------:R-:W-:Y:S02]  /*3560*/  ISETP.GE.U32.AND P1, PT, R19, R12, PT ;  /* 0x0000000c1300720c */ /* 0x000fe40003f26070 */
[----:B------:R-:W-:Y:S01]  /*3570*/  ISETP.GT.U32.AND P5, PT, R25, R6, PT ;  /* 0x000000061900720c */ /* 0x000fe20003fa4070 */
[----:B------:R-:W-:Y:S01]  /*3580*/  IMAD.IADD R25, R12, 0x1, R3 ;  /* 0x000000010c197824 */ /* 0x000fe200078e0203 */
        /* <DEDUP_REMOVED lines=26> */
[-C--:B------:R-:W-:Y:S02]  /*3730*/  ISETP.GE.U32.AND P0, PT, R18, R25.reuse, PT ;  /* 0x000000191200720c */ /* 0x080fe40003f06070 */
[----:B------:R-:W-:Y:S02]  /*3740*/  ISETP.GE.U32.AND P1, PT, R28, R25, PT ;  /* 0x000000191c00720c */ /* 0x000fe40003f26070 */
[----:B------:R-:W-:Y:S02]  /*3750*/  ISETP.GT.U32.AND P4, PT, R4, R3, PT ;  /* 0x000000030400720c */ /* 0x000fe40003f84070 */
[----:B------:R-:W-:Y:S02]  /*3760*/  ISETP.GT.U32.AND P5, PT, R6, R5, PT ;  /* 0x000000050600720c */ /* 0x000fe40003fa4070 */
        /* <DEDUP_REMOVED lines=16> */
.L_x_3730:
[----:B------:R-:W-:Y:S05]  /*3870*/  BSYNC.RECONVERGENT B0 ;  /* 0x0000000000007941 */ /* 0x000fea0003800200 */
.L_x_3729:
[----:B------:R-:W-:Y:S02]  /*3880*/  LOP3.LUT R5, R38, 0xff, RZ, 0xc0, !PT ;  /* 0x000000ff26057812 */ /* 0x000fe400078ec0ff */
[----:B------:R-:W-:Y:S02]  /*3890*/  LOP3.LUT R6, R33, 0xff, RZ, 0xc0, !PT ;  /* 0x000000ff21067812 */ /* 0x000fe400078ec0ff */
[----:B------:R-:W-:Y:S02]  /*38a0*/  LOP3.LUT R3, R40, 0xff, RZ, 0xc0, !PT ;  /* 0x000000ff28037812 */ /* 0x000fe400078ec0ff */
[----:B------:R-:W-:Y:S02]  /*38b0*/  LOP3.LUT R4, R31, 0xff, RZ, 0xc0, !PT ;  /* 0x000000ff1f047812 */ /* 0x000fe400078ec0ff */
[----:B------:R-:W-:Y:S02]  /*38c0*/  ISETP.GE.U32.AND P0, PT, R15, R14, PT ;  /* 0x0000000e0f00720c */ /* 0x000fe40003f06070 */
[----:B------:R-:W-:-:S02]  /*38d0*/  ISETP.NE.AND P2, PT, R6, R5, PT ;  /* 0x000000050600720c */ /* 0x000fc40003f45270 */
[----:B------:R-:W-:Y:S02]  /*38e0*/  ISETP.NE.AND P3, PT, R4, R3, PT ;  /* 0x000000030400720c */ /* 0x000fe40003f65270 */
[----:B------:R-:W-:Y:S02]  /*38f0*/  ISETP.GE.U32.AND P1, PT, R13, R20, PT ;  /* 0x000000140d00720c */ /* 0x000fe40003f26070 */
[----:B------:R-:W-:Y:S02]  /*3900*/  ISETP.GE.AND.EX P0, PT, R26, R27, PT, P0 ;  /* 0x0000001b1a00720c */ /* 0x000fe40003f06300 */
[----:B------:R-:W-:Y:S02]  /*3910*/  ISETP.GT.U32.AND P4, PT, R4, R3, PT ;  /* 0x000000030400720c */ /* 0x000fe40003f84070 */
[----:B------:R-:W-:Y:S02]  /*3920*/  ISETP.GE.AND.EX P1, PT, R37, R34, PT, P1 ;  /* 0x000000222500720c */ /* 0x000fe40003f26310 */
[----:B------:R-:W-:-:S02]  /*3930*/  SEL R3, RZ, 0xffffffff, !P0 ;  /* 0xffffffffff037807 */ /* 0x000fc40004000000 */
[----:B------:R-:W-:Y:S02]  /*3940*/  ISETP.GT.U32.AND P0, PT, R6, R5, PT ;  /* 0x000000050600720c */ /* 0x000fe40003f04070 */
[----:B------:R-:W-:Y:S02]  /*3950*/  SEL R4, RZ, 0xffffffff, !P1 ;  /* 0xffffffffff047807 */ /* 0x000fe40004800000 */
[----:B------:R-:W-:Y:S02]  /*3960*/  @P2 SEL R4, RZ, 0xffffffff, P0 ;  /* 0xffffffffff042807 */ /* 0x000fe40000000000 */
[----:B------:R-:W-:Y:S02]  /*3970*/  @P3 SEL R3, RZ, 0xffffffff, P4 ;  /* 0xffffffffff033807 */ /* 0x000fe40002000000 */
[----:B------:R-:W-:Y:S02]  /*3980*/  LOP3.LUT R4, R4, 0x1, RZ, 0xc0, !PT ;  /* 0x0000000104047812 */ /* 0x000fe400078ec0ff */
[----:B------:R-:W-:-:S02]  /*3990*/  LOP3.LUT R3, R3, 0x1, RZ, 0xc0, !PT ;  /* 0x0000000103037812 */ /* 0x000fc400078ec0ff */
[----:B------:R-:W-:Y:S02]  /*39a0*/  ISETP.NE.U32.AND P1, PT, R4, 0x1, PT ;  /* 0x000000010400780c */ /* 0x000fe40003f25070 */
[----:B------:R-:W-:Y:S02]  /*39b0*/  ISETP.NE.U32.AND P0, PT, R3, 0x1, PT ;  /* 0x000000010300780c */ /* 0x000fe40003f05070 */
[----:B------:R-:W-:Y:S02]  /*39c0*/  SEL R33, R38, R33, !P1 ;  /* 0x0000002126217207 */ /* 0x000fe40004800000 */
[----:B------:R-:W-:Y:S02]  /*39d0*/  SEL R31, R40, R31, !P0 ;  /* 0x0000001f281f7207 */ /* 0x000fe40004000000 */
[----:B------:R-:W-:Y:S02]  /*39e0*/  SEL R5, R14, R15, !P0 ;  /* 0x0000000f0e057207 */ /* 0x000fe40004000000 */
[----:B------:R-:W-:-:S02]  /*39f0*/  LOP3.LUT R7, R30, 0xff, RZ, 0xc0, !PT ;  /* 0x000000ff1e077812 */ /* 0x000fc400078ec0ff */
[----:B------:R-:W-:Y:S02]  /*3a00*/  LOP3.LUT R4, R33, 0xff, RZ, 0xc0, !PT ;  /* 0x000000ff21047812 */ /* 0x000fe400078ec0ff */
[----:B------:R-:W-:Y:S02]  /*3a10*/  SEL R6, R27, R26, !P0 ;  /* 0x0000001a1b067207 */ /* 0x000fe40004000000 */
[----:B------:R-:W-:Y:S02]  /*3a20*/  LOP3.LUT R8, R16, 0xff, RZ, 0xc0, !PT ;  /* 0x000000ff10087812 */ /* 0x000fe400078ec0ff */
[----:B------:R-:W-:Y:S02]  /*3a30*/  LOP3.LUT R3, R31, 0xff, RZ, 0xc0, !PT ;  /* 0x000000ff1f037812 */ /* 0x000fe400078ec0ff */
[----:B------:R-:W-:Y:S02]  /*3a40*/  SEL R20, R20, R13, !P1 ;  /* 0x0000000d14147207 */ /* 0x000fe40004800000 */
[----:B------:R-:W-:-:S02]  /*3a50*/  ISETP.GE.U32.AND P0, PT, R5, R32, PT ;  /* 0x000000200500720c */ /* 0x000fc40003f06070 */
[----:B------:R-:W-:Y:S02]  /*3a60*/  ISETP.NE.AND P3, PT, R4, R7, PT ;  /* 0x000000070400720c */ /* 0x000fe40003f65270 */
[----:B------:R-:W-:Y:S02]  /*3a70*/  SEL R37, R34, R37, !P1 ;  /* 0x0000002522257207 */ /* 0x000fe40004800000 */
[CC--:B------:R-:W-:Y:S02]  /*3a80*/  ISETP.NE.AND P2, PT, R3.reuse, R8.reuse, PT ;  /* 0x000000080300720c */ /* 0x0c0fe40003f45270 */
[----:B------:R-:W-:Y:S02]  /*3a90*/  ISETP.GE.U32.AND P1, PT, R20, R19, PT ;  /* 0x000000131400720c */ /* 0x000fe40003f26070 */
[----:B------:R-:W-:Y:S02]  /*3aa0*/  ISETP.GE.AND.EX P0, PT, R6, R21, PT, P0 ;  /* 0x000000150600720c */ /* 0x000fe40003f06300 */
[----:B------:R-:W-:-:S02]  /*3ab0*/  ISETP.GT.U32.AND P4, PT, R3, R8, PT ;  /* 0x000000080300720c */ /* 0x000fc40003f84070 */
[----:B------:R-:W-:Y:S02]  /*3ac0*/  ISETP.GE.AND.EX P1, PT, R37, R36, PT, P1 ;  /* 0x000000242500720c */ /* 0x000fe40003f26310 */
[----:B------:R-:W-:Y:S02]  /*3ad0*/  SEL R3, RZ, 0xffffffff, !P0 ;  /* 0xffffffffff037807 */ /* 0x000fe40004000000 */
[----:B------:R-:W-:Y:S02]  /*3ae0*/  ISETP.GT.U32.AND P0, PT, R4, R7, PT ;  /* 0x000000070400720c */ /* 0x000fe40003f04070 */
[----:B------:R-:W-:Y:S02]  /*3af0*/  SEL R4, RZ, 0xffffffff, !P1 ;  /* 0xffffffffff047807 */ /* 0x000fe40004800000 */
[----:B------:R-:W-:Y:S02]  /*3b00*/  @P3 SEL R4, RZ, 0xffffffff, P0 ;  /* 0xffffffffff043807 */ /* 0x000fe40000000000 */
        /* <DEDUP_REMOVED lines=8> */
[----:B------:R-:W-:Y:S02]  /*3b90*/  LOP3.LUT R7, R0, 0xff, RZ, 0xc0, !PT ;  /* 0x000000ff00077812 */ /* 0x000fe400078ec0ff */
[----:B------:R-:W-:Y:S02]  /*3ba0*/  LOP3.LUT R4, R33, 0xff, RZ, 0xc0, !PT ;  /* 0x000000ff21047812 */ /* 0x000fe400078ec0ff */
[----:B------:R-:W-:Y:S02]  /*3bb0*/  SEL R6, R21, R6, !P0 ;  /* 0x0000000615067207 */ /* 0x000fe40004000000 */
[----:B------:R-:W-:Y:S02]  /*3bc0*/  LOP3.LUT R8, R35, 0xff, RZ, 0xc0, !PT ;  /* 0x000000ff23087812 */ /* 0x000fe400078ec0ff */
[----:B------:R-:W-:-:S02]  /*3bd0*/  LOP3.LUT R3, R16, 0xff, RZ, 0xc0, !PT ;  /* 0x000000ff10037812 */ /* 0x000fc400078ec0ff */
[----:B------:R-:W-:Y:S02]  /*3be0*/  SEL R19, R19, R20, !P1 ;  /* 0x0000001413137207 */ /* 0x000fe40004800000 */
[----:B------:R-:W-:Y:S02]  /*3bf0*/  ISETP.GE.U32.AND P0, PT, R5, R18, PT ;  /* 0x000000120500720c */ /* 0x000fe40003f06070 */
[----:B------:R-:W-:Y:S02]  /*3c00*/  ISETP.NE.AND P3, PT, R4, R7, PT ;  /* 0x000000070400720c */ /* 0x000fe40003f65270 */
[----:B------:R-:W-:Y:S02]  /*3c10*/  SEL R36, R36, R37, !P1 ;  /* 0x0000002524247207 */ /* 0x000fe40004800000 */
[----:B------:R-:W-:Y:S02]  /*3c20*/  ISETP.NE.AND P2, PT, R3, R8, PT ;  /* 0x000000080300720c */ /* 0x000fe40003f45270 */
[----:B------:R-:W-:-:S02]  /*3c30*/  ISETP.GE.U32.AND P1, PT, R19, R28, PT ;  /* 0x0000001c1300720c */ /* 0x000fc40003f26070 */
[----:B------:R-:W-:Y:S02]  /*3c40*/  ISETP.GE.AND.EX P0, PT, R6, R9, PT, P0 ;  /* 0x000000090600720c */ /* 0x000fe40003f06300 */
[----:B------:R-:W-:Y:S02]  /*3c50*/  ISETP.GT.U32.AND P4, PT, R3, R8, PT ;  /* 0x000000080300720c */ /* 0x000fe40003f84070 */
[----:B------:R-:W-:Y:S02]  /*3c60*/  ISETP.GE.AND.EX P1, PT, R36, R29, PT, P1 ;  /* 0x0000001d2400720c */ /* 0x000fe40003f26310 */
[----:B------:R-:W-:Y:S02]  /*3c70*/  SEL R3, RZ, 0xffffffff, !P0 ;  /* 0xffffffffff037807 */ /* 0x000fe40004000000 */
[----:B------:R-:W-:Y:S02]  /*3c80*/  ISETP.GT.U32.AND P0, PT, R4, R7, PT ;  /* 0x000000070400720c */ /* 0x000fe40003f04070 */
        /* <DEDUP_REMOVED lines=15> */
.L_x_3722:
        /* <DEDUP_REMOVED lines=52> */
.L_x_3735:
[----:B------:R-:W-:-:S05]  /*40c0*/  IMAD R4, R12, R21, RZ ;  /* 0x000000150c047224 */ /* 0x000fca00078e02ff */
[----:B------:R-:W-:-:S04]  /*40d0*/  LOP3.LUT R5, R4, 0xfffffffe, RZ, 0xc0, !PT ;  /* 0xfffffffe04057812 */ /* 0x000fc800078ec0ff */
[----:B------:R-:W-:-:S05]  /*40e0*/  IADD3 R4, P0, PT, R5, R24, RZ ;  /* 0x0000001805047210 */ /* 0x000fca0007f1e0ff */
[----:B------:R-:W-:Y:S02]  /*40f0*/  IMAD.X R5, RZ, RZ, R25, P0 ;  /* 0x000000ffff057224 */ /* 0x000fe400000e0619 */
[----:B------:R-:W-:-:S03]  /*4100*/  IMAD.IADD R41, R12, 0x1, R9 ;  /* 0x000000010c297824 */ /* 0x000fc600078e0209 */
[----:B------:R0:W2:Y:S01]  /*4110*/  LDG.E.U16 R46, desc[UR36][R4.64] ;  /* 0x00000024042e7981 */ /* 0x0000a2000c1e1500 */
[C---:B------:R-:W-:Y:S02]  /*4120*/  IMAD R6, R41.reuse, R21, RZ ;  /* 0x0000001529067224 */ /* 0x040fe400078e02ff */
[----:B------:R-:W-:-:S03]  /*4130*/  IMAD.IADD R43, R41, 0x1, R9 ;  /* 0x00000001292b7824 */ /* 0x000fc600078e0209 */
[----:B------:R-:W-:-:S04]  /*4140*/  LOP3.LUT R7, R6, 0xfffffffe, RZ, 0xc0, !PT ;  /* 0xfffffffe06077812 */ /* 0x000fc800078ec0ff */
[----:B------:R-:W-:Y:S01]  /*4150*/  IADD3 R6, P0, PT, R7, R24, RZ ;  /* 0x0000001807067210 */ /* 0x000fe20007f1e0ff */
[----:B------:R-:W-:-:S04]  /*4160*/  IMAD R10, R43, R21, RZ ;  /* 0x000000152b0a7224 */ /* 0x000fc800078e02ff */
[----:B------:R-:W-:Y:S01]  /*4170*/  IMAD.X R7, RZ, RZ, R25, P0 ;  /* 0x000000ffff077224 */ /* 0x000fe200000e0619 */
[----:B------:R-:W-:-:S05]  /*4180*/  LOP3.LUT R11, R10, 0xfffffffe, RZ, 0xc0, !PT ;  /* 0xfffffffe0a0b7812 */ /* 0x000fca00078ec0ff */
[----:B------:R-:W3:Y:S01]  /*4190*/  LDG.E.U16 R7, desc[UR36][R6.64] ;  /* 0x0000002406077981 */ /* 0x000ee2000c1e1500 */
[----:B------:R-:W-:Y:S01]  /*41a0*/  IADD3 R10, P0, PT, R11, R24, RZ ;  /* 0x000000180b0a7210 */ /* 0x000fe20007f1e0ff */
[----:B------:R-:W-:-:S04]  /*41b0*/  IMAD.IADD R45, R43, 0x1, R9 ;  /* 0x000000012b2d7824 */ /* 0x000fc800078e0209 */
[----:B------:R-:W-:Y:S02]  /*41c0*/  IMAD.X R11, RZ, RZ, R25, P0 ;  /* 0x000000ffff0b7224 */ /* 0x000fe400000e0619 */
[----:B0-----:R-:W-:-:S03]  /*41d0*/  IMAD R4, R45, R21, RZ ;  /* 0x000000152d047224 */ /* 0x001fc600078e02ff */
[----:B------:R-:W4:Y:S02]  /*41e0*/  LDG.E.U16 R10, desc[UR36][R10.64] ;  /* 0x000000240a0a7981 */ /* 0x000f24000c1e1500 */
[----:B------:R-:W-:-:S04]  /*41f0*/  LOP3.LUT R5, R4, 0xfffffffe, RZ, 0xc0, !PT ;  /* 0xfffffffe04057812 */ /* 0x000fc800078ec0ff */
        /* <DEDUP_REMOVED lines=11> */
[----:B------:R-:W-:Y:S02]  /*42b0*/  ISETP.GE.U32.AND P0, PT, R40, R41, PT ;  /* 0x000000292800720c */ /* 0x000fe40003f06070 */
[----:B------:R-:W-:Y:S02]  /*42c0*/  LOP3.LUT R48, R26, 0xff, RZ, 0xc0, !PT ;  /* 0x000000ff1a307812 */ /* 0x000fe400078ec0ff */
[----:B------:R-:W-:Y:S02]  /*42d0*/  ISETP.GE.AND.EX P0, PT, R39, RZ, PT, P0 ;  /* 0x000000ff2700720c */ /* 0x000fe40003f06300 */
[----:B------:R-:W-:-:S02]  /*42e0*/  LOP3.LUT R50, R34, 0xff, RZ, 0xc0, !PT ;  /* 0x000000ff22327812 */ /* 0x000fc400078ec0ff */
[----:B------:R-:W-:Y:S02]  /*42f0*/  LOP3.LUT R52, R0, 0xff, RZ, 0xc0, !PT ;  /* 0x000000ff00347812 */ /* 0x000fe400078ec0ff */
[----:B------:R-:W-:Y:S02]  /*4300*/  LOP3.LUT R51, R19, 0xff, RZ, 0xc0, !PT ;  /* 0x000000ff13337812 */ /* 0x000fe400078ec0ff */
[C---:B--2---:R-:W-:Y:S02]  /*4310*/  PRMT R49, R46.reuse, 0x7771, RZ ;  /* 0x000077712e317816 */ /* 0x044fe400000000ff */
[----:B------:R-:W-:Y:S02]  /*4320*/  LOP3.LUT R6, R46, 0xff, RZ, 0xc0, !PT ;  /* 0x000000ff2e067812 */ /* 0x000fe400078ec0ff */
[----:B------:R-:W-:Y:S02]  /*4330*/  ISETP.NE.AND P2, PT, R44, R49, PT ;  /* 0x000000312c00720c */ /* 0x000fe40003f45270 */
[----:B------:R-:W-:-:S02]  /*4340*/  ISETP.NE.AND P3, PT, R47, R6, PT ;  /* 0x000000062f00720c */ /* 0x000fc40003f65270 */
[C---:B------:R-:W-:Y:S02]  /*4350*/  PRMT R6, R46.reuse, 0x7770, RZ ;  /* 0x000077702e067816 */ /* 0x040fe400000000ff */
[----:B------:R-:W-:Y:S02]  /*4360*/  PRMT R5, R46, 0x7771, RZ ;  /* 0x000077712e057816 */ /* 0x000fe400000000ff */
[----:B------:R-:W-:Y:S02]  /*4370*/  ISETP.GT.U32.AND P4, PT, R47, R6, PT ;  /* 0x000000062f00720c */ /* 0x000fe40003f84070 */
[----:B------:R-:W-:Y:S02]  /*4380*/  ISETP.GT.U32.AND P5, PT, R44, R5, PT ;  /* 0x000000052c00720c */ /* 0x000fe40003fa4070 */
[----:B------:R-:W-:Y:S02]  /*4390*/  LOP3.LUT R47, R37, 0xff, RZ, 0xc0, !PT ;  /* 0x000000ff252f7812 */ /* 0x000fe400078ec0ff */
[----:B------:R-:W-:-:S02]  /*43a0*/  @P2 SEL R11, RZ, 0xffffffff, P5 ;  /* 0xffffffffff0b2807 */ /* 0x000fc40002800000 */
[----:B------:R-:W-:Y:S02]  /*43b0*/  @P3 SEL R4, RZ, 0xffffffff, P4 ;  /* 0xffffffffff043807 */ /* 0x000fe40002000000 */
[----:B------:R-:W-:Y:S02]  /*43c0*/  LOP3.LUT R11, R11, 0x1, RZ, 0xc0, !PT ;  /* 0x000000010b0b7812 */ /* 0x000fe400078ec0ff */
[----:B------:R-:W-:Y:S02]  /*43d0*/  LOP3.LUT R4, R4, 0x1, RZ, 0xc0, !PT ;  /* 0x0000000104047812 */ /* 0x000fe400078ec0ff */
[----:B------:R-:W-:Y:S02]  /*43e0*/  ISETP.NE.U32.AND P3, PT, R11, 0x1, PT ;  /* 0x000000010b00780c */ /* 0x000fe40003f65070 */
[----:B------:R-:W-:Y:S02]  /*43f0*/  ISETP.NE.U32.AND P4, PT, R4, 0x1, PT ;  /* 0x000000010400780c */ /* 0x000fe40003f85070 */
[----:B------:R-:W-:-:S02]  /*4400*/  LOP3.LUT R4, R14, 0xff, RZ, 0xc0, !PT ;  /* 0x000000ff0e047812 */ /* 0x000fc400078ec0ff */
[C---:B---3--:R-:W-:Y:S02]  /*4410*/  LOP3.LUT R11, R7.reuse, 0xff, RZ, 0xc0, !PT ;  /* 0x000000ff070b7812 */ /* 0x048fe400078ec0ff */
[----:B------:R-:W-:Y:S02]  /*4420*/  PRMT R44, R7, 0x7771, RZ ;  /* 0x00007771072c7816 */ /* 0x000fe400000000ff */
[----:B------:R-:W-:Y:S02]  /*4430*/  ISETP.NE.AND P2, PT, R4, R11, PT ;  /* 0x0000000b0400720c */ /* 0x000fe40003f45270 */
[----:B------:R-:W-:Y:S02]  /*4440*/  ISETP.NE.AND P5, PT, R47, R44, PT ;  /* 0x0000002c2f00720c */ /* 0x000fe40003fa5270 */
[----:B------:R-:W-:Y:S02]  /*4450*/  PRMT R11, R7, 0x7770, RZ ;  /* 0x00007770070b7816 */ /* 0x000fe400000000ff */
[----:B------:R-:W-:-:S02]  /*4460*/  SEL R44, RZ, 0xffffffff, !P0 ;  /* 0xffffffffff2c7807 */ /* 0x000fc40004000000 */
[----:B------:R-:W-:Y:S02]  /*4470*/  ISETP.GE.U32.AND P0, PT, R20, R41, PT ;  /* 0x000000291400720c */ /* 0x000fe40003f06070 */
[----:B------:R-:W-:Y:S02]  /*4480*/  ISETP.GT.U32.AND P6, PT, R4, R11, PT ;  /* 0x0000000b0400720c */ /* 0x000fe40003fc4070 */
[----:B------:R-:W-:Y:S02]  /*4490*/  PRMT R4, R7, 0x7771, RZ ;  /* 0x0000777107047816 */ /* 0x000fe400000000ff */
[----:B------:R-:W-:Y:S02]  /*44a0*/  ISETP.GE.AND.EX P0, PT, R35, RZ, PT, P0 ;  /* 0x000000ff2300720c */ /* 0x000fe40003f06300 */
[----:B----4-:R-:W-:Y:S02]  /*44b0*/  LOP3.LUT R7, R10, 0xff, RZ, 0xc0, !PT ;  /* 0x000000ff0a077812 */ /* 0x010fe400078ec0ff */
[----:B------:R-:W-:-:S02]  /*44c0*/  SEL R15, R12, R15, !P4 ;  /* 0x0000000f0c0f7207 */ /* 0x000fc40006000000 */
[----:B------:R-:W-:Y:S01]  /*44d0*/  SEL R13, R12, R13, !P3 ;  /* 0x0000000d0c0d7207 */ /* 0x000fe20005800000 */
[----:B------:R-:W-:Y:S01]  /*44e0*/  IMAD.IADD R12, R45, 0x1, R9 ;  /* 0x000000012d0c7824 */ /* 0x000fe200078e0209 */
[----:B------:R-:W-:Y:S02]  /*44f0*/  @P2 SEL R44, RZ, 0xffffffff, P6 ;  /* 0xffffffffff2c2807 */ /* 0x000fe40003000000 */
[----:B------:R-:W-:Y:S01]  /*4500*/  SEL R46, RZ, 0xffffffff, !P0 ;  /* 0xffffffffff2e7807 */ /* 0x000fe20004000000 */
[----:B------:R-:W-:Y:S01]  /*4510*/  IMAD R49, R9, 0x3, R12 ;  /* 0x0000000309317824 */ /* 0x000fe200078e020c */
[----:B------:R-:W-:Y:S02]  /*4520*/  ISETP.GT.U32.AND P6, PT, R47, R4, PT ;  /* 0x000000042f00720c */ /* 0x000fe40003fc4070 */
[----:B------:R-:W-:Y:S02]  /*4530*/  ISETP.NE.AND P2, PT, R48, R7, PT ;  /* 0x000000073000720c */ /* 0x000fe40003f45270 */
[----:B------:R-:W-:-:S02]  /*4540*/  ISETP.GE.U32.AND P0, PT, R38, R43, PT ;  /* 0x0000002b2600720c */ /* 0x000fc40003f06070 */
[C---:B------:R-:W-:Y:S02]  /*4550*/  PRMT R7, R10.reuse, 0x7771, RZ ;  /* 0x000077710a077816 */ /* 0x040fe400000000ff */
[----:B------:R-:W-:Y:S02]  /*4560*/  PRMT R47, R10, 0x7770, RZ ;  /* 0x000077700a2f7816 */ /* 0x000fe400000000ff */
[----:B------:R-:W-:Y:S02]  /*4570*/  ISETP.GE.AND.EX P0, PT, R27, RZ, PT, P0 ;  /* 0x000000ff1b00720c */ /* 0x000fe40003f06300 */
[----:B------:R-:W-:Y:S02]  /*4580*/  @P5 SEL R46, RZ, 0xffffffff, P6 ;  /* 0xffffffffff2e5807 */ /* 0x000fe40003000000 */
[----:B------:R-:W-:Y:S02]  /*4590*/  ISETP.NE.AND P6, PT, R50, R7, PT ;  /* 0x000000073200720c */ /* 0x000fe40003fc5270 */
[----:B------:R-:W-:-:S02]  /*45a0*/  ISETP.GT.U32.AND P5, PT, R48, R47, PT ;  /* 0x0000002f3000720c */ /* 0x000fc40003fa4070 */
[----:B------:R-:W-:Y:S02]  /*45b0*/  SEL R48, RZ, 0xffffffff, !P0 ;  /* 0xffffffffff307807 */ /* 0x000fe40004000000 */
[----:B------:R-:W-:Y:S02]  /*45c0*/  ISETP.GE.U32.AND P1, PT, R49, R8, PT ;  /* 0x000000083100720c */ /* 0x000fe40003f26070 */
[----:B------:R-:W-:Y:S02]  /*45d0*/  ISETP.GE.U32.AND P0, PT, R18, R43, PT ;  /* 0x0000002b1200720c */ /* 0x000fe40003f06070 */
[----:B------:R-:W-:Y:S02]  /*45e0*/  PRMT R49, R10, 0x7771, RZ ;  /* 0x000077710a317816 */ /* 0x000fe400000000ff */
[----:B------:R-:W-:Y:S02]  /*45f0*/  ISETP.GE.AND.EX P0, PT, R33, RZ, PT, P0 ;  /* 0x000000ff2100720c */ /* 0x000fe40003f06300 */
[----:B------:R-:W-:-:S02]  /*4600*/  @P2 SEL R48, RZ, 0xffffffff, P5 ;  /* 0xffffffffff302807 */ /* 0x000fc40002800000 */
[----:B------:R-:W-:Y:S02]  /*4610*/  ISETP.GT.U32.AND P5, PT, R50, R49, PT ;  /* 0x000000313200720c */ /* 0x000fe40003fa4070 */
[C---:B-----5:R-:W-:Y:S02]  /*4620*/  PRMT R7, R42.reuse, 0x7771, RZ ;  /* 0x000077712a077816 */ /* 0x060fe400000000ff */
[----:B------:R-:W-:Y:S02]  /*4630*/  LOP3.LUT R10, R42, 0xff, RZ, 0xc0, !PT ;  /* 0x000000ff2a0a7812 */ /* 0x000fe400078ec0ff */
[----:B------:R-:W-:Y:S02]  /*4640*/  SEL R50, RZ, 0xffffffff, !P0 ;  /* 0xffffffffff327807 */ /* 0x000fe40004000000 */
[----:B------:R-:W-:Y:S02]  /*4650*/  @P6 SEL R50, RZ, 0xffffffff, P5 ;  /* 0xffffffffff326807 */ /* 0x000fe40002800000 */
[----:B------:R-:W-:-:S02]  /*4660*/  ISETP.NE.AND P2, PT, R52, R7, PT ;  /* 0x000000073400720c */ /* 0x000fc40003f45270 */
[-C--:B------:R-:W-:Y:S02]  /*4670*/  ISETP.GE.U32.AND P0, PT, R28, R45.reuse, PT ;  /* 0x0000002d1c00720c */ /* 0x080fe40003f06070 */
[----:B------:R-:W-:Y:S02]  /*4680*/  ISETP.GE.U32.AND P5, PT, R16, R45, PT ;  /* 0x0000002d1000720c */ /* 0x000fe40003fa6070 */
[----:B------:R-:W-:Y:S02]  /*4690*/  ISETP.NE.AND P6, PT, R51, R10, PT ;  /* 0x0000000a3300720c */ /* 0x000fe40003fc5270 */
[----:B------:R-:W-:Y:S02]  /*46a0*/  ISETP.GE.AND.EX P0, PT, R29, RZ, PT, P0 ;  /* 0x000000ff1d00720c */ /* 0x000fe40003f06300 */
[----:B------:R-:W-:Y:S02]  /*46b0*/  ISETP.GE.AND.EX P5, PT, R3, RZ, PT, P5 ;  /* 0x000000ff0300720c */ /* 0x000fe40003fa6350 */
[----:B------:R-:W-:-:S02]  /*46c0*/  PRMT R7, R42, 0x7771, RZ ;  /* 0x000077712a077816 */ /* 0x000fc400000000ff */
[----:B------:R-:W-:Y:S02]  /*46d0*/  PRMT R10, R42, 0x7770, RZ ;  /* 0x000077702a0a7816 */ /* 0x000fe400000000ff */
[----:B------:R-:W-:Y:S02]  /*46e0*/  SEL R53, RZ, 0xffffffff, !P0 ;  /* 0xffffffffff357807 */ /* 0x000fe40004000000 */
[----:B------:R-:W-:Y:S02]  /*46f0*/  SEL R42, RZ, 0xffffffff, !P5 ;  /* 0xffffffffff2a7807 */ /* 0x000fe40006800000 */
[----:B------:R-:W-:Y:S02]  /*4700*/  ISETP.GT.U32.AND P0, PT, R52, R7, PT ;  /* 0x000000073400720c */ /* 0x000fe40003f04070 */
[----:B------:R-:W-:Y:S02]  /*4710*/  ISETP.GT.U32.AND P5, PT, R51, R10, PT ;  /* 0x0000000a3300720c */ /* 0x000fe40003fa4070 */
[----:B------:R-:W-:-:S02]  /*4720*/  @P2 SEL R53, RZ, 0xffffffff, P0 ;  /* 0xffffffffff352807 */ /* 0x000fc40000000000 */
[----:B------:R-:W-:Y:S02]  /*4730*/  @P6 SEL R42, RZ, 0xffffffff, P5 ;  /* 0xffffffffff2a6807 */ /* 0x000fe40002800000 */
[----:B------:R-:W-:Y:S02]  /*4740*/  LOP3.LUT R44, R44, 0x1, RZ, 0xc0, !PT ;  /* 0x000000012c2c7812 */ /* 0x000fe400078ec0ff */
        /* <DEDUP_REMOVED lines=24> */
[----:B------:R-:W-:Y:S02]  /*48d0*/  SEL R26, R47, R26, !P6 ;  /* 0x0000001a2f1a7207 */ /* 0x000fe40007000000 */
[----:B------:R-:W-:Y:S02]  /*48e0*/  SEL R35, R35, RZ, P2 ;  /* 0x000000ff23237207 */ /* 0x000fe40001000000 */
        /* <DEDUP_REMOVED lines=9> */
.L_x_3734:
[----:B------:R-:W-:Y:S02]  /*4980*/  PRMT R41, R5, 0x7610, R41 ;  /* 0x0000761005297816 */ /* 0x000fe40000000029 */
[----:B------:R-:W-:-:S07]  /*4990*/  PRMT R42, R4, 0x7610, R42 ;  /* 0x00007610042a7816 */ /* 0x000fce000000002a */
.L_x_3733:
[----:B------:R-:W-:Y:S05]  /*49a0*/  BSYNC.RECONVERGENT B0 ;  /* 0x0000000000007941 */ /* 0x000fea0003800200 */
.L_x_3732:
        /* <DEDUP_REMOVED lines=41> */
.L_x_3737:
[----:B------:R-:W-:Y:S05]  /*4c40*/  BSYNC.RECONVERGENT B0 ;  /* 0x0000000000007941 */ /* 0x000fea0003800200 */
.L_x_3736:
        /* <DEDUP_REMOVED lines=115> */
.L_x_3739:
[----:B------:R-:W-:Y:S05]  /*5380*/  BSYNC.RECONVERGENT B0 ;  /* 0x0000000000007941 */ /* 0x000fea0003800200 */
.L_x_3738:
        /* <DEDUP_REMOVED lines=31> */
[----:B------:R-:W-:Y:S02]  /*5580*/  ISETP.NE.AND P2, PT, R4, R7, PT ;  /* 0x000000070400720c */ /* 0x000fe40003f45270 */
[----:B------:R-:W-:Y:S02]  /*5590*/  SEL R6, R35, R30, !P1 ;  /* 0x0000001e23067207 */ /* 0x000fe40004800000 */
        /* <DEDUP_REMOVED lines=24> */
[----:B------:R-:W-:Y:S02]  /*5720*/  ISETP.NE.AND P2, PT, R4, R7, PT ;  /* 0x000000070400720c */ /* 0x000fe40003f45270 */
[----:B------:R-:W-:Y:S02]  /*5730*/  SEL R6, R33, R6, !P1 ;  /* 0x0000000621067207 */ /* 0x000fe40004800000 */
        /* <DEDUP_REMOVED lines=21> */
.L_x_3731:
        /* <DEDUP_REMOVED lines=52> */
[--C-:B------:R-:W-:Y:S01]  /*5bd0*/  IMAD.MOV.U32 R26, RZ, RZ, R15.reuse ;  /* 0x000000ffff1a7224 */ /* 0x100fe200078e000f */
[----:B------:R-:W-:Y:S01]  /*5be0*/  IADD3 R34, PT, PT, R8, 0x1, RZ ;  /* 0x0000000108227810 */ /* 0x000fe20007ffe0ff */
[----:B------:R-:W-:-:S02]  /*5bf0*/  IMAD.MOV.U32 R25, RZ, RZ, R15 ;  /* 0x000000ffff197224 */ /* 0x000fc400078e000f */
[--C-:B------:R-:W-:Y:S02]  /*5c00*/  IMAD.MOV.U32 R24, RZ, RZ, R15.reuse ;  /* 0x000000ffff187224 */ /* 0x100fe400078e000f */
[--C-:B------:R-:W-:Y:S02]  /*5c10*/  IMAD.MOV.U32 R21, RZ, RZ, R15.reuse ;  /* 0x000000ffff157224 */ /* 0x100fe400078e000f */
[--C-:B------:R-:W-:Y:S02]  /*5c20*/  IMAD.MOV.U32 R20, RZ, RZ, R15.reuse ;  /* 0x000000ffff147224 */ /* 0x100fe400078e000f */
[----:B------:R-:W-:Y:S01]  /*5c30*/  IMAD.MOV.U32 R16, RZ, RZ, R15 ;  /* 0x000000ffff107224 */ /* 0x000fe200078e000f */
[C---:B--2---:R-:W-:Y:S02]  /*5c40*/  @!P2 PRMT R35, R37.reuse, 0x7770, RZ ;  /* 0x000077702523a816 */ /* 0x044fe400000000ff */
[----:B------:R-:W-:-:S07]  /*5c50*/  @!P2 PRMT R37, R37, 0x7771, RZ ;  /* 0x000077712525a816 */ /* 0x000fce00000000ff */
.L_x_3747:
        /* <DEDUP_REMOVED lines=295> */
.L_x_3743:
        /* <DEDUP_REMOVED lines=232> */
.L_x_3744:
        /* <DEDUP_REMOVED lines=232> */
.L_x_3745:
        /* <DEDUP_REMOVED lines=232> */
.L_x_3746:
[----:B------:R-:W-:-:S04]  /*9a50*/  LOP3.LUT R9, R41, 0xfffffffe, RZ, 0xc0, !PT ;  /* 0xfffffffe29097812 */ /* 0x000fc800078ec0ff */
[----:B------:R-:W-:-:S05]  /*9a60*/  IADD3 R8, P0, PT, R9, R18, RZ ;  /* 0x0000001209087210 */ /* 0x000fca0007f1e0ff */
[----:B------:R-:W-:-:S05]  /*9a70*/  IMAD.X R9, RZ, RZ, R19, P0 ;  /* 0x000000ffff097224 */ /* 0x000fca00000e0613 */
[----:B------:R-:W2:Y:S02]  /*9a80*/  LDG.E.U16 R8, desc[UR36][R8.64] ;  /* 0x0000002408087981 */ /* 0x000ea4000c1e1500 */
[C---:B--2---:R-:W-:Y:S02]  /*9a90*/  PRMT R48, R8.reuse, 0x7770, RZ ;  /* 0x0000777008307816 */ /* 0x044fe400000000ff */
[----:B------:R-:W-:-:S07]  /*9aa0*/  PRMT R47, R8, 0x7771, RZ ;  /* 0x00007771082f7816 */ /* 0x000fce00000000ff */
.L_x_3742:
[----:B------:R-:W-:Y:S02]  /*9ab0*/  LOP3.LUT R8, R43, 0xff, RZ, 0xc0, !PT ;  /* 0x000000ff2b087812 */ /* 0x000fe400078ec0ff */
[----:B------:R-:W-:Y:S02]  /*9ac0*/  LOP3.LUT R9, R6, 0xff, RZ, 0xc0, !PT ;  /* 0x000000ff06097812 */ /* 0x000fe400078ec0ff */
[----:B------:R-:W-:Y:S02]  /*9ad0*/  LOP3.LUT R32, R44, 0xff, RZ, 0xc0, !PT ;  /* 0x000000ff2c207812 */ /* 0x000fe400078ec0ff */
[-C--:B------:R-:W-:Y:S02]  /*9ae0*/  ISETP.NE.AND P3, PT, R9, R8.reuse, PT ;  /* 0x000000080900720c */ /* 0x080fe40003f65270 */
[----:B------:R-:W-:Y:S02]  /*9af0*/  LOP3.LUT R33, R7, 0xff, RZ, 0xc0, !PT ;  /* 0x000000ff07217812 */ /* 0x000fe400078ec0ff */
[----:B------:R-:W-:-:S02]  /*9b00*/  ISETP.GT.U32.AND P5, PT, R9, R8, PT ;  /* 0x000000080900720c */ /* 0x000fc40003fa4070 */
[CC--:B------:R-:W-:Y:S02]  /*9b10*/  ISETP.NE.AND P4, PT, R33.reuse, R32.reuse, PT ;  /* 0x000000202100720c */ /* 0x0c0fe40003f85270 */
[----:B------:R-:W-:Y:S02]  /*9b20*/  ISETP.GT.U32.AND P1, PT, R33, R32, PT ;  /* 0x000000202100720c */ /* 0x000fe40003f24070 */
[----:B------:R-:W-:Y:S02]  /*9b30*/  ISETP.GE.U32.AND P0, PT, R29, R10, PT ;  /* 0x0000000a1d00720c */ /* 0x000fe40003f06070 */
[----:B------:R-:W-:Y:S02]  /*9b40*/  LOP3.LUT R9, R46, 0xff, RZ, 0xc0, !PT ;  /* 0x000000ff2e097812 */ /* 0x000fe400078ec0ff */
[----:B------:R-:W-:Y:S02]  /*9b50*/  LOP3.LUT R32, R5, 0xff, RZ, 0xc0, !PT ;  /* 0x000000ff05207812 */ /* 0x000fe400078ec0ff */
[----:B------:R-:W-:-:S02]  /*9b60*/  ISETP.GE.AND.EX P0, PT, R21, RZ, PT, P0 ;  /* 0x000000ff1500720c */ /* 0x000fc40003f06300 */
[----:B------:R-:W-:Y:S02]  /*9b70*/  SEL R8, RZ, 0xffffffff, P5 ;  /* 0xffffffffff087807 */ /* 0x000fe40002800000 */
[----:B------:R-:W-:Y:S02]  /*9b80*/  LOP3.LUT R33, R45, 0xff, RZ, 0xc0, !PT ;  /* 0x000000ff2d217812 */ /* 0x000fe400078ec0ff */
[----:B------:R-:W-:Y:S02]  /*9b90*/  LOP3.LUT R42, R4, 0xff, RZ, 0xc0, !PT ;  /* 0x000000ff042a7812 */ /* 0x000fe400078ec0ff */
[CC--:B------:R-:W-:Y:S02]  /*9ba0*/  ISETP.NE.AND P6, PT, R32.reuse, R9.reuse, PT ;  /* 0x000000092000720c */ /* 0x0c0fe40003fc5270 */
[----:B------:R-:W-:Y:S01]  /*9bb0*/  ISETP.GT.U32.AND P5, PT, R32, R9, PT ;  /* 0x000000092000720c */ /* 0x000fe20003fa4070 */
[----:B0-----:R-:W-:Y:S01]  /*9bc0*/  IMAD.U32 R9, RZ, RZ, UR4 ;  /* 0x00000004ff097e24 */ /* 0x001fe2000f8e00ff */
[----:B------:R-:W-:Y:S01]  /*9bd0*/  @!P3 SEL R8, RZ, 0xffffffff, !P0 ;  /* 0xffffffffff08b807 */ /* 0x000fe20004000000 */
[----:B------:R-:W0:Y:S01]  /*9be0*/  LDCU UR4, c[0x0][0x39c] ;  /* 0x00007380ff0477ac */ /* 0x000e220008000800 */
[----:B------:R-:W-:-:S02]  /*9bf0*/  ISETP.NE.AND P3, PT, R42, R33, PT ;  /* 0x000000212a00720c */ /* 0x000fc40003f65270 */
[----:B------:R-:W-:Y:S01]  /*9c00*/  ISETP.GT.U32.AND P0, PT, R42, R33, PT ;  /* 0x000000212a00720c */ /* 0x000fe20003f04070 */
[----:B------:R-:W-:Y:S01]  /*9c10*/  IMAD.IADD R33, R10, 0x1, R9 ;  /* 0x000000010a217824 */ /* 0x000fe200078e0209 */
[----:B------:R-:W-:Y:S02]  /*9c20*/  SEL R51, RZ, 0xffffffff, P1 ;  /* 0xffffffffff337807 */ /* 0x000fe40000800000 */
[----:B------:R-:W-:Y:S02]  /*9c30*/  ISETP.GE.U32.AND P1, PT, R31, R10, PT ;  /* 0x0000000a1f00720c */ /* 0x000fe40003f26070 */
[----:B------:R-:W-:Y:S02]  /*9c40*/  SEL R42, RZ, 0xffffffff, P5 ;  /* 0xffffffffff2a7807 */ /* 0x000fe40002800000 */
[----:B------:R-:W-:Y:S02]  /*9c50*/  ISETP.GE.U32.AND P5, PT, R36, R33, PT ;  /* 0x000000212400720c */ /* 0x000fe40003fa6070 */
[----:B------:R-:W-:-:S02]  /*9c60*/  ISETP.GE.AND.EX P1, PT, R24, RZ, PT, P1 ;  /* 0x000000ff1800720c */ /* 0x000fc40003f26310 */
[----:B------:R-:W-:Y:S02]  /*9c70*/  LOP3.LUT R32, R50, 0xff, RZ, 0xc0, !PT ;  /* 0x000000ff32207812 */ /* 0x000fe400078ec0ff */
[----:B------:R-:W-:Y:S02]  /*9c80*/  LOP3.LUT R41, R3, 0xff, RZ, 0xc0, !PT ;  /* 0x000000ff03297812 */ /* 0x000fe400078ec0ff */
[----:B------:R-:W-:Y:S02]  /*9c90*/  ISETP.GE.AND.EX P5, PT, R26, RZ, PT, P5 ;  /* 0x000000ff1a00720c */ /* 0x000fe40003fa6350 */
[----:B------:R-:W-:Y:S02]  /*9ca0*/  @!P4 SEL R51, RZ, 0xffffffff, !P1 ;  /* 0xffffffffff33c807 */ /* 0x000fe40004800000 */
[----:B------:R-:W-:Y:S02]  /*9cb0*/  LOP3.LUT R49, R39, 0xff, RZ, 0xc0, !PT ;  /* 0x000000ff27317812 */ /* 0x000fe400078ec0ff */
[----:B------:R-:W-:-:S02]  /*9cc0*/  LOP3.LUT R52, R0, 0xff, RZ, 0xc0, !PT ;  /* 0x000000ff00347812 */ /* 0x000fc400078ec0ff */
[CC--:B------:R-:W-:Y:S02]  /*9cd0*/  ISETP.NE.AND P4, PT, R41.reuse, R32.reuse, PT ;  /* 0x000000202900720c */ /* 0x0c0fe40003f85270 */
[----:B------:R-:W-:Y:S01]  /*9ce0*/  ISETP.GT.U32.AND P1, PT, R41, R32, PT ;  /* 0x000000202900720c */ /* 0x000fe20003f24070 */
[----:B------:R-:W-:Y:S01]  /*9cf0*/  IMAD.IADD R41, R9, 0x1, R33 ;  /* 0x0000000109297824 */ /* 0x000fe200078e0221 */
[----:B------:R-:W-:Y:S02]  /*9d00*/  @!P6 SEL R42, RZ, 0xffffffff, !P5 ;  /* 0xffffffffff2ae807 */ /* 0x000fe40006800000 */
[CC--:B------:R-:W-:Y:S02]  /*9d10*/  ISETP.NE.AND P5, PT, R52.reuse, R49.reuse, PT ;  /* 0x000000313400720c */ /* 0x0c0fe40003fa5270 */
[----:B------:R-:W-:Y:S02]  /*9d20*/  ISETP.GT.U32.AND P6, PT, R52, R49, PT ;  /* 0x000000313400720c */ /* 0x000fe40003fc4070 */
[----:B------:R-:W-:-:S02]  /*9d30*/  SEL R49, RZ, 0xffffffff, P1 ;  /* 0xffffffffff317807 */ /* 0x000fc40000800000 */
[----:B------:R-:W-:Y:S02]  /*9d40*/  ISETP.GE.U32.AND P1, PT, R30, R41, PT ;  /* 0x000000291e00720c */ /* 0x000fe40003f26070 */
[----:B------:R-:W-:Y:S02]  /*9d50*/  SEL R53, RZ, 0xffffffff, P0 ;  /* 0xffffffffff357807 */ /* 0x000fe40000000000 */
[----:B------:R-:W-:Y:S02]  /*9d60*/  ISETP.GE.U32.AND P0, PT, R38, R33, PT ;  /* 0x000000212600720c */ /* 0x000fe40003f06070 */
[----:B------:R-:W-:Y:S02]  /*9d70*/  ISETP.GE.AND.EX P1, PT, R25, RZ, PT, P1 ;  /* 0x000000ff1900720c */ /* 0x000fe40003f26310 */
[----:B------:R-:W-:Y:S02]  /*9d80*/  ISETP.GE.AND.EX P0, PT, R27, RZ, PT, P0 ;  /* 0x000000ff1b00720c */ /* 0x000fe40003f06300 */
[----:B------:R-:W-:-:S02]  /*9d90*/  LOP3.LUT R32, R48, 0xff, RZ, 0xc0, !PT ;  /* 0x000000ff30207812 */ /* 0x000fc400078ec0ff */
[----:B------:R-:W-:Y:S02]  /*9da0*/  LOP3.LUT R55, R11, 0xff, RZ, 0xc0, !PT ;  /* 0x000000ff0b377812 */ /* 0x000fe400078ec0ff */
[----:B------:R-:W-:Y:S02]  /*9db0*/  @!P4 SEL R49, RZ, 0xffffffff, !P1 ;  /* 0xffffffffff31c807 */ /* 0x000fe40004800000 */
[----:B------:R-:W-:Y:S02]  /*9dc0*/  ISETP.GE.U32.AND P1, PT, R28, R41, PT ;  /* 0x000000291c00720c */ /* 0x000fe40003f26070 */
[----:B------:R-:W-:Y:S02]  /*9dd0*/  @!P3 SEL R53, RZ, 0xffffffff, !P0 ;  /* 0xffffffffff35b807 */ /* 0x000fe40004000000 */
[CC--:B------:R-:W-:Y:S02]  /*9de0*/  ISETP.NE.AND P0, PT, R55.reuse, R32.reuse, PT ;  /* 0x000000203700720c */ /* 0x0c0fe40003f05270 */
[----:B------:R-:W-:Y:S01]  /*9df0*/  ISETP.GT.U32.AND P3, PT, R55, R32, PT ;  /* 0x000000203700720c */ /* 0x000fe20003f64070 */
[----:B------:R-:W-:Y:S01]  /*9e00*/  IMAD.IADD R32, R41, 0x1, R9 ;  /* 0x0000000129207824 */ /* 0x000fe200078e0209 */
[----:B------:R-:W-:-:S02]  /*9e10*/  ISETP.GE.AND.EX P1, PT, R20, RZ, PT, P1 ;  /* 0x000000ff1400720c */ /* 0x000fc40003f26310 */
[----:B------:R-:W-:Y:S02]  /*9e20*/  SEL R52, RZ, 0xffffffff, P6 ;  /* 0xffffffffff347807 */ /* 0x000fe40003000000 */
[----:B------:R-:W-:Y:S02]  /*9e30*/  @!P5 SEL R52, RZ, 0xffffffff, !P1 ;  /* 0xffffffffff34d807 */ /* 0x000fe40004800000 */
[----:B------:R-:W-:Y:S02]  /*9e40*/  LOP3.LUT R54, R47, 0xff, RZ, 0xc0, !PT ;  /* 0x000000ff2f367812 */ /* 0x000fe400078ec0ff */
[----:B------:R-:W-:Y:S02]  /*9e50*/  LOP3.LUT R57, R12, 0xff, RZ, 0xc0, !PT ;  /* 0x000000ff0c397812 */ /* 0x000fe400078ec0ff */
[----:B------:R-:W-:Y:S02]  /*9e60*/  ISETP.GE.U32.AND P1, PT, R13, R32, PT ;  /* 0x000000200d00720c */ /* 0x000fe40003f26070 */
[----:B------:R-:W-:-:S02]  /*9e70*/  LOP3.LUT R8, R8, 0x1, RZ, 0xc0, !PT ;  /* 0x0000000108087812 */ /* 0x000fc400078ec0ff */
[----:B------:R-:W-:Y:S02]  /*9e80*/  ISETP.NE.AND P4, PT, R57, R54, PT ;  /* 0x000000363900720c */ /* 0x000fe40003f85270 */
[----:B------:R-:W-:Y:S02]  /*9e90*/  ISETP.GE.AND.EX P1, PT, R15, RZ, PT, P1 ;  /* 0x000000ff0f00720c */ /* 0x000fe40003f26310 */
[----:B------:R-:W-:Y:S02]  /*9ea0*/  ISETP.NE.U32.AND P5, PT, R8, 0x1, PT ;  /* 0x000000010800780c */ /* 0x000fe40003fa5070 */
[----:B------:R-:W-:Y:S02]  /*9eb0*/  LOP3.LUT R51, R51, 0x1, RZ, 0xc0, !PT ;  /* 0x0000000133337812 */ /* 0x000fe400078ec0ff */
[----:B------:R-:W-:Y:S02]  /*9ec0*/  SEL R8, RZ, 0xffffffff, P3 ;  /* 0xffffffffff087807 */ /* 0x000fe40001800000 */
[----:B------:R-:W-:-:S02]  /*9ed0*/  @!P0 SEL R8, RZ, 0xffffffff, !P1 ;  /* 0xffffffffff088807 */ /* 0x000fc40004800000 */
[----:B------:R-:W-:Y:S02]  /*9ee0*/  ISETP.GE.U32.AND P0, PT, R14, R32, PT ;  /* 0x000000200e00720c */ /* 0x000fe40003f06070 */
[----:B------:R-:W-:Y:S02]  /*9ef0*/  ISETP.NE.U32.AND P3, PT, R51, 0x1, PT ;  /* 0x000000013300780c */ /* 0x000fe40003f65070 */
[----:B------:R-:W-:Y:S02]  /*9f00*/  ISETP.GT.U32.AND P6, PT, R57, R54, PT ;  /* 0x000000363900720c */ /* 0x000fe40003fc4070 */
[----:B------:R-:W-:Y:S02]  /*9f10*/  ISETP.GE.AND.EX P0, PT, R16, RZ, PT, P0 ;  /* 0x000000ff1000720c */ /* 0x000fe40003f06300 */
[C---:B------:R-:W-:Y:S02]  /*9f20*/  SEL R29, R10.reuse, R29, !P5 ;  /* 0x0000001d0a1d7207 */ /* 0x040fe40006800000 */
[----:B------:R-:W-:-:S02]  /*9f30*/  SEL R31, R10, R31, !P3 ;  /* 0x0000001f0a1f7207 */ /* 0x000fc40005800000 */
[----:B------:R-:W-:Y:S02]  /*9f40*/  SEL R10, RZ, 0xffffffff, P6 ;  /* 0xffffffffff0a7807 */ /* 0x000fe40003000000 */
[----:B------:R-:W-:Y:S02]  /*9f50*/  LOP3.LUT R8, R8, 0x1, RZ, 0xc0, !PT ;  /* 0x0000000108087812 */ /* 0x000fe400078ec0ff */
[----:B------:R-:W-:Y:S02]  /*9f60*/  LOP3.LUT R42, R42, 0x1, RZ, 0xc0, !PT ;  /* 0x000000012a2a7812 */ /* 0x000fe400078ec0ff */
[----:B------:R-:W-:Y:S02]  /*9f70*/  LOP3.LUT R53, R53, 0x1, RZ, 0xc0, !PT ;  /* 0x0000000135357812 */ /* 0x000fe400078ec0ff */
[----:B------:R-:W-:Y:S02]  /*9f80*/  @!P4 SEL R10, RZ, 0xffffffff, !P0 ;  /* 0xffffffffff0ac807 */ /* 0x000fe40004000000 */
[----:B------:R-:W-:-:S02]  /*9f90*/  SEL R6, R43, R6, !P5 ;  /* 0x000000062b067207 */ /* 0x000fc40006800000 */
[----:B------:R-:W-:Y:S02]  /*9fa0*/  SEL R21, R21, RZ, P5 ;  /* 0x000000ff15157207 */ /* 0x000fe40002800000 */
[----:B------:R-:W-:Y:S02]  /*9fb0*/  ISETP.NE.U32.AND P5, PT, R8, 0x1, PT ;  /* 0x000000010800780c */ /* 0x000fe40003fa5070 */
[----:B------:R-:W-:Y:S02]  /*9fc0*/  ISETP.NE.U32.AND P1, PT, R42, 0x1, PT ;  /* 0x000000012a00780c */ /* 0x000fe40003f25070 */
[----:B------:R-:W-:Y:S02]  /*9fd0*/  ISETP.NE.U32.AND P6, PT, R53, 0x1, PT ;  /* 0x000000013500780c */ /* 0x000fe40003fc5070 */
[----:B------:R-:W-:Y:S01]  /*9fe0*/  LOP3.LUT R8, R10, 0x1, RZ, 0xc0, !PT ;  /* 0x000000010a087812 */ /* 0x000fe200078ec0ff */
[----:B------:R-:W-:Y:S01]  /*9ff0*/  IMAD.IADD R10, R32, 0x1, R9 ;  /* 0x00000001200a7824 */ /* 0x000fe200078e0209 */
[----:B------:R-:W-:-:S02]  /*a000*/  SEL R7, R44, R7, !P3 ;  /* 0x000000072c077207 */ /* 0x000fc40005800000 */
[----:B------:R-:W-:Y:S02]  /*a010*/  SEL R24, R24, RZ, P3 ;  /* 0x000000ff18187207 */ /* 0x000fe40001800000 */
[C---:B------:R-:W-:Y:S02]  /*a020*/  SEL R36, R33.reuse, R36, !P1 ;  /* 0x0000002421247207 */ /* 0x040fe40004800000 */
[----:B------:R-:W-:Y:S01]  /*a030*/  SEL R38, R33, R38, !P6 ;  /* 0x0000002621267207 */ /* 0x000fe20007000000 */
[----:B------:R-:W-:Y:S01]  /*a040*/  IMAD R33, R9, 0x3, R10 ;  /* 0x0000000309217824 */ /* 0x000fe200078e020a */
[----:B------:R-:W-:Y:S01]  /*a050*/  ISETP.NE.U32.AND P3, PT, R8, 0x1, PT ;  /* 0x000000010800780c */ /* 0x000fe20003f65070 */
[----:B0-----:R-:W-:Y:S01]  /*a060*/  IMAD.U32 R8, RZ, RZ, UR4 ;  /* 0x00000004ff087e24 */ /* 0x001fe2000f8e00ff */
[----:B------:R-:W-:Y:S02]  /*a070*/  SEL R5, R46, R5, !P1 ;  /* 0x000000052e057207 */ /* 0x000fe40004800000 */
[----:B------:R-:W-:-:S02]  /*a080*/  SEL R26, R26, RZ, P1 ;  /* 0x000000ff1a1a7207 */ /* 0x000fc40000800000 */
[----:B------:R-:W-:Y:S02]  /*a090*/  ISETP.GE.U32.AND P1, PT, R33, R8, PT ;  /* 0x000000082100720c */ /* 0x000fe40003f26070 */
        /* <DEDUP_REMOVED lines=19> */
.L_x_3741:
[----:B------:R-:W-:Y:S05]  /*a1d0*/  BSYNC.RECONVERGENT B0 ;  /* 0x0000000000007941 */ /* 0x000fea0003800200 */
.L_x_3740:
        /* <DEDUP_REMOVED lines=285> */
.L_x_3751:
[----:B------:R-:W-:Y:S01]  /*b3b0*/  SHF.R.U32.HI R34, RZ, 0x1, R34 ;  /* 0x00000001ff227819 */ /* 0x000fe20000011622 */
[----:B------:R-:W-:-:S07]  /*b3c0*/  IMAD.MOV.U32 R35, RZ, RZ, RZ ;  /* 0x000000ffff237224 */ /* 0x000fce00078e00ff */
.L_x_3750:
        /* <DEDUP_REMOVED lines=286> */
.L_x_3753:
[----:B------:R-:W-:Y:S01]  /*c5b0*/  SHF.R.U32.HI R34, RZ, 0x1, R45 ;  /* 0x00000001ff227819 */ /* 0x000fe2000001162d */
[----:B------:R-:W-:-:S07]  /*c5c0*/  IMAD.MOV.U32 R35, RZ, RZ, RZ ;  /* 0x000000ffff237224 */ /* 0x000fce00078e00ff */
.L_x_3752:
        /* <DEDUP_REMOVED lines=283> */
.L_x_3755:
[----:B------:R-:W-:Y:S01]  /*d780*/  SHF.R.U32.HI R34, RZ, 0x1, R37 ;  /* 0x00000001ff227819 */ /* 0x000fe20000011625 */
[----:B------:R-:W-:-:S07]  /*d790*/  IMAD.MOV.U32 R35, RZ, RZ, RZ ;  /* 0x000000ffff237224 */ /* 0x000fce00078e00ff */
.L_x_3754:
        /* <DEDUP_REMOVED lines=283> */
.L_x_3757:
[----:B------:R-:W-:Y:S01]  /*e950*/  SHF.R.U32.HI R34, RZ, 0x1, R34 ;  /* 0x00000001ff227819 */ /* 0x000fe20000011622 */
[----:B------:R-:W-:-:S07]  /*e960*/  IMAD.MOV.U32 R35, RZ, RZ, RZ ;  /* 0x000000ffff237224 */ /* 0x000fce00078e00ff */
.L_x_3756:
[----:B------:R-:W-:-:S04]  /*e970*/  LEA R40, P0, R34, R40, 0x1 ;  /* 0x0000002822287211 */ /* 0x000fc800078008ff */
[----:B------:R-:W-:-:S05]  /*e980*/  LEA.HI.X R41, R34, R39, R35, 0x1, P0 ;  /* 0x0000002722297211 */ /* 0x000fca00000f0c23 */
[----:B------:R-:W2:Y:S02]  /*e990*/  LDG.E.U16 R40, desc[UR36][R40.64] ;  /* 0x0000002428287981 */ /* 0x000ea4000c1e1500 */
[C---:B--2---:R-:W-:Y:S02]  /*e9a0*/  PRMT R48, R40.reuse, 0x7770, RZ ;  /* 0x0000777028307816 */ /* 0x044fe400000000ff */
[----:B------:R-:W-:-:S07]  /*e9b0*/  PRMT R47, R40, 0x7771, RZ ;  /* 0x00007771282f7816 */ /* 0x000fce00000000ff */
.L_x_3749:
[----:B------:R-:W-:Y:S05]  /*e9c0*/  BSYNC.RECONVERGENT B0 ;  /* 0x0000000000007941 */ /* 0x000fea0003800200 */
.L_x_3748:
[----:B------:R-:W-:Y:S01]  /*e9d0*/  ISETP.GE.U32.AND P0, PT, R10, R8, PT ;  /* 0x000000080a00720c */ /* 0x000fe20003f06070 */
[----:B------:R-:W-:-:S12]  /*e9e0*/  BSSY.RECONVERGENT B0, `(.L_x_3758) ;  /* 0x0000073000007945 */ /* 0x000fd80003800200 */
        /* <DEDUP_REMOVED lines=114> */
.L_x_3759:
[----:B------:R-:W-:Y:S05]  /*f110*/  BSYNC.RECONVERGENT B0 ;  /* 0x0000000000007941 */ /* 0x000fea0003800200 */
.L_x_3758:
        /* <DEDUP_REMOVED lines=25> */
[----:B------:R-:W-:Y:S02]  /*f2b0*/  LOP3.LUT R8, R0, 0xff, RZ, 0xc0, !PT ;  /* 0x000000ff00087812 */ /* 0x000fe400078ec0ff */
[----:B------:R-:W-:Y:S02]  /*f2c0*/  LOP3.LUT R5, R7, 0xff, RZ, 0xc0, !PT ;  /* 0x000000ff07057812 */ /* 0x000fe400078ec0ff */
[----:B------:R-:W-:Y:S02]  /*f2d0*/  SEL R26, R26, R21, !P0 ;  /* 0x000000151a1a7207 */ /* 0x000fe40004000000 */
[----:B------:R-:W-:Y:S02]  /*f2e0*/  SEL R31, R38, R31, !P1 ;  /* 0x0000001f261f7207 */ /* 0x000fe40004800000 */
[----:B------:R-:W-:-:S02]  /*f2f0*/  ISETP.NE.AND P2, PT, R4, R9, PT ;  /* 0x000000090400720c */ /* 0x000fc40003f45270 */
[----:B------:R-:W-:Y:S02]  /*f300*/  ISETP.GE.U32.AND P0, PT, R29, R30, PT ;  /* 0x0000001e1d00720c */ /* 0x000fe40003f06070 */
        /* <DEDUP_REMOVED lines=20> */
[----:B------:R-:W-:Y:S02]  /*f450*/  LOP3.LUT R4, R12, 0xff, RZ, 0xc0, !PT ;  /* 0x000000ff0c047812 */ /* 0x000fe400078ec0ff */
[----:B------:R-:W-:Y:S02]  /*f460*/  LOP3.LUT R3, R7, 0xff, RZ, 0xc0, !PT ;  /* 0x000000ff07037812 */ /* 0x000fe400078ec0ff */
[----:B------:R-:W-:-:S02]  /*f470*/  SEL R8, R25, R26, !P0 ;  /* 0x0000001a19087207 */ /* 0x000fc40004000000 */
[----:B------:R-:W-:Y:S02]  /*f480*/  SEL R9, R28, R31, !P1 ;  /* 0x0000001f1c097207 */ /* 0x000fe40004800000 */
[----:B------:R-:W-:Y:S02]  /*f490*/  ISETP.NE.AND P2, PT, R0, R5, PT ;  /* 0x000000050000720c */ /* 0x000fe40003f45270 */
[----:B------:R-:W-:Y:S02]  /*f4a0*/  ISETP.GE.U32.AND P0, PT, R18, R13, PT ;  /* 0x0000000d1200720c */ /* 0x000fe40003f06070 */
        /* <DEDUP_REMOVED lines=23> */
.L_x_3710:
[----:B------:R-:W-:Y:S05]  /*f620*/  BSYNC.RECONVERGENT B6 ;  /* 0x0000000000067941 */ /* 0x000fea0003800200 */
.L_x_3709:
        /* <DEDUP_REMOVED lines=19> */
.L_x_3763:
        /* <DEDUP_REMOVED lines=10> */
[----:B0-----:R-:W-:Y:S02]  /*f800*/  LOP3.LUT R19, R7, 0xff, RZ, 0xc0, !PT ;  /* 0x000000ff07137812 */ /* 0x001fe400078ec0ff */
[----:B------:R-:W-:Y:S01]  /*f810*/  LOP3.LUT R10, R26, 0xff, RZ, 0xc0, !PT ;  /* 0x000000ff1a0a7812 */ /* 0x000fe200078ec0ff */
[----:B------:R-:W-:-:S05]  /*f820*/  IMAD R0, R0, 0x20, R11 ;  /* 0x0000002000007824 */ /* 0x000fca00078e020b */
[----:B------:R-:W0:Y:S04]  /*f830*/  LDS.U8 R6, [R0] ;  /* 0x0000000000067984 */ /* 0x000e280000000000 */
[----:B------:R-:W1:Y:S04]  /*f840*/  LDS.U8 R15, [R0+0x10] ;  /* 0x00001000000f7984 */ /* 0x000e680000000000 */
[----:B------:R-:W2:Y:S04]  /*f850*/  LDS.64 R4, [R0+0x8] ;  /* 0x0000080000047984 */ /* 0x000ea80000000a00 */
[----:B------:R-:W3:Y:S01]  /*f860*/  LDS.64 R8, [R0+0x18] ;  /* 0x0000180000087984 */ /* 0x000ee20000000a00 */
[----:B0-----:R-:W-:-:S02]  /*f870*/  ISETP.NE.AND P3, PT, R19, R6, PT ;  /* 0x000000061300720c */ /* 0x001fc40003f65270 */
[----:B------:R-:W-:Y:S02]  /*f880*/  ISETP.GT.U32.AND P6, PT, R19, R6, PT ;  /* 0x000000061300720c */ /* 0x000fe40003fc4070 */
[CC--:B-1----:R-:W-:Y:S02]  /*f890*/  ISETP.NE.AND P4, PT, R10.reuse, R15.reuse, PT ;  /* 0x0000000f0a00720c */ /* 0x0c2fe40003f85270 */
[----:B------:R-:W-:Y:S02]  /*f8a0*/  ISETP.GT.U32.AND P5, PT, R10, R15, PT ;  /* 0x0000000f0a00720c */ /* 0x000fe40003fa4070 */
[----:B--2---:R-:W-:Y:S02]  /*f8b0*/  ISETP.GE.U32.AND P1, PT, R18, R4, PT ;  /* 0x000000041200720c */ /* 0x004fe40003f26070 */
[----:B------:R-:W-:Y:S02]  /*f8c0*/  SEL R10, RZ, 0xffffffff, P6 ;  /* 0xffffffffff0a7807 */ /* 0x000fe40003000000 */
[----:B------:R-:W-:-:S02]  /*f8d0*/  ISETP.GE.AND.EX P1, PT, R3, R5, PT, P1 ;  /* 0x000000050300720c */ /* 0x000fc40003f26310 */
[----:B---3--:R-:W-:Y:S02]  /*f8e0*/  ISETP.GE.U32.AND P0, PT, R28, R8, PT ;  /* 0x000000081c00720c */ /* 0x008fe40003f06070 */
        /* <DEDUP_REMOVED lines=9> */
[----:B------:R-:W-:Y:S01]  /*f980*/  SEL R18, R4, R18, !P0 ;  /* 0x0000001204127207 */ /* 0x000fe20004000000 */
[----:B------:R-:W-:Y:S01]  /*f990*/  IMAD.MOV.U32 R19, RZ, RZ, R3 ;  /* 0x000000ffff137224 */ /* 0x000fe200078e0003 */
[----:B------:R-:W-:-:S02]  /*f9a0*/  SEL R28, R8, R28, !P1 ;  /* 0x0000001c081c7207 */ /* 0x000fc40004800000 */
        /* <DEDUP_REMOVED lines=9> */
.L_x_3762:
[----:B------:R-:W-:Y:S05]  /*fa40*/  BSYNC.RECONVERGENT B0 ;  /* 0x0000000000007941 */ /* 0x000fea0003800200 */
.L_x_3761:
[----:B-1----:R-:W-:Y:S01]  /*fa50*/  IMAD.MOV.U32 R0, RZ, RZ, R21 ;  /* 0x000000ffff007224 */ /* 0x002fe200078e0015 */
[----:B------:R-:W-:Y:S06]  /*fa60*/  @P2 BRA `(.L_x_3763) ;  /* 0xfffffffc003c2947 */ /* 0x000fec000383ffff */
.L_x_3760:
        /* <DEDUP_REMOVED lines=22> */
.L_x_3768:
        /* <DEDUP_REMOVED lines=10> */
[----:B------:R-:W-:Y:S02]  /*fc70*/  LOP3.LUT R15, R7, 0xff, RZ, 0xc0, !PT ;  /* 0x000000ff070f7812 */ /* 0x000fe400078ec0ff */
[----:B------:R-:W-:Y:S02]  /*fc80*/  LOP3.LUT R12, R26, 0xff, RZ, 0xc0, !PT ;  /* 0x000000ff1a0c7812 */ /* 0x000fe400078ec0ff */
[----:B------:R-:W0:Y:S04]  /*fc90*/  LDS.U8 R10, [R6] ;  /* 0x00000000060a7984 */ /* 0x000e280000000000 */
[----:B------:R-:W2:Y:S04]  /*fca0*/  LDS.U8 R13, [R6+0x10] ;  /* 0x00001000060d7984 */ /* 0x000ea80000000000 */
[----:B------:R-:W3:Y:S04]  /*fcb0*/  LDS.64 R4, [R6+0x8] ;  /* 0x0000080006047984 */ /* 0x000ee80000000a00 */
[----:B------:R-:W4:Y:S01]  /*fcc0*/  LDS.64 R8, [R6+0x18] ;  /* 0x0000180006087984 */ /* 0x000f220000000a00 */
[----:B0-----:R-:W-:-:S02]  /*fcd0*/  ISETP.NE.AND P3, PT, R15, R10, PT ;  /* 0x0000000a0f00720c */ /* 0x001fc40003f65270 */
[----:B------:R-:W-:Y:S02]  /*fce0*/  ISETP.GT.U32.AND P6, PT, R15, R10, PT ;  /* 0x0000000a0f00720c */ /* 0x000fe40003fc4070 */
[CC--:B--2---:R-:W-:Y:S02]  /*fcf0*/  ISETP.NE.AND P4, PT, R12.reuse, R13.reuse, PT ;  /* 0x0000000d0c00720c */ /* 0x0c4fe40003f85270 */
[----:B------:R-:W-:Y:S02]  /*fd00*/  ISETP.GT.U32.AND P5, PT, R12, R13, PT ;  /* 0x0000000d0c00720c */ /* 0x000fe40003fa4070 */
[----:B---3--:R-:W-:Y:S02]  /*fd10*/  ISETP.GE.U32.AND P1, PT, R18, R4, PT ;  /* 0x000000041200720c */ /* 0x008fe40003f26070 */
[----:B------:R-:W-:Y:S02]  /*fd20*/  SEL R12, RZ, 0xffffffff, P6 ;  /* 0xffffffffff0c7807 */ /* 0x000fe40003000000 */
[----:B------:R-:W-:-:S02]  /*fd30*/  ISETP.GE.AND.EX P1, PT, R3, R5, PT, P1 ;  /* 0x000000050300720c */ /* 0x000fc40003f26310 */
[----:B----4-:R-:W-:Y:S02]  /*fd40*/  ISETP.GE.U32.AND P0, PT, R28, R8, PT ;  /* 0x000000081c00720c */ /* 0x010fe40003f06070 */
        /* <DEDUP_REMOVED lines=21> */
.L_x_3767:
[----:B------:R-:W-:Y:S05]  /*fea0*/  BSYNC.RECONVERGENT B0 ;  /* 0x0000000000007941 */ /* 0x000fea0003800200 */
.L_x_3766:
[----:B0-----:R-:W-:Y:S01]  /*feb0*/  IMAD.MOV.U32 R4, RZ, RZ, R16 ;  /* 0x000000ffff047224 */ /* 0x001fe200078e0010 */
[----:B------:R-:W-:Y:S06]  /*fec0*/  @P2 BRA `(.L_x_3768) ;  /* 0xfffffffc00402947 */ /* 0x000fec000383ffff */
.L_x_3765:
[----:B------:R-:W-:Y:S01]  /*fed0*/  ISETP.GE.U32.AND P0, PT, R0, 0x2, PT ;  /* 0x000000020000780c */ /* 0x000fe20003f06070 */
[----:B------:R-:W-:Y:S05]  /*fee0*/  WARPSYNC.ALL ;  /* 0x0000000000007948 */ /* 0x000fea0003800000 */
[----:B------:R-:W-:Y:S07]  /*fef0*/  BAR.SYNC.DEFER_BLOCKING 0x0 ;  /* 0x0000000000007b1d */ /* 0x000fee0000010000 */
[----:B------:R-:W-:Y:S05]  /*ff00*/  @!P0 BRA `(.L_x_3764) ;  /* 0x0000000000988947 */ /* 0x000fea0003800000 */
[----:B------:R-:W-:-:S07]  /*ff10*/  IMAD.MOV.U32 R5, RZ, RZ, 0x1 ;  /* 0x00000001ff057424 */ /* 0x000fce00078e00ff */
.L_x_3769:
[C---:B------:R-:W-:Y:S01]  /*ff20*/  LOP3.LUT R12, R26.reuse, 0xff, RZ, 0xc0, !PT ;  /* 0x000000ff1a0c7812 */ /* 0x040fe200078ec0ff */
[----:B-1----:R-:W1:Y:S01]  /*ff30*/  SHFL.DOWN PT, R11, R18, R5, 0x1f ;  /* 0x08001f05120b7589 */ /* 0x002e6200000e0000 */
[C---:B------:R-:W-:Y:S02]  /*ff40*/  LOP3.LUT R6, R7.reuse, 0xff, RZ, 0xc0, !PT ;  /* 0x000000ff07067812 */ /* 0x040fe400078ec0ff */
[----:B------:R-:W-:Y:S01]  /*ff50*/  LOP3.LUT R10, R26, 0xff, RZ, 0xc0, !PT ;  /* 0x000000ff1a0a7812 */ /* 0x000fe200078ec0ff */
[----:B0-----:R-:W0:Y:S01]  /*ff60*/  SHFL.DOWN PT, R13, R12, R5, 0x1f ;  /* 0x08001f050c0d7589 */ /* 0x001e2200000e0000 */
[----:B------:R-:W-:-:S03]  /*ff70*/  LOP3.LUT R4, R7, 0xff, RZ, 0xc0, !PT ;  /* 0x000000ff07047812 */ /* 0x000fc600078ec0ff */
[----:B------:R-:W2:Y:S04]  /*ff80*/  SHFL.DOWN PT, R6, R6, R5, 0x1f ;  /* 0x08001f0506067589 */ /* 0x000ea800000e0000 */
[----:B------:R-:W3:Y:S04]  /*ff90*/  SHFL.DOWN PT, R19, R28, R5, 0x1f ;  /* 0x08001f051c137589 */ /* 0x000ee800000e0000 */
[----:B------:R-:W4:Y:S04]  /*ffa0*/  SHFL.DOWN PT, R8, R3, R5, 0x1f ;  /* 0x08001f0503087589 */ /* 0x000f2800000e0000 */
[----:B------:R5:W4:Y:S01]  /*ffb0*/  SHFL.DOWN PT, R14, R29, R5, 0x1f ;  /* 0x08001f051d0e7589 */ /* 0x000b2200000e0000 */
[----:B-1----:R-:W-:-:S02]  /*ffc0*/  ISETP.GE.U32.AND P0, PT, R18, R11, PT ;  /* 0x0000000b1200720c */ /* 0x002fc40003f06070 */
[----:B0-----:R-:W-:Y:S01]  /*ffd0*/  LOP3.LUT R15, R13, 0xff, RZ, 0xc0, !PT ;  /* 0x000000ff0d0f7812 */ /* 0x001fe200078ec0ff */
[----:B-----5:R-:W-:Y:S01]  /*ffe0*/  IMAD.SHL.U32 R5, R5, 0x2, RZ ;  /* 0x0000000205057824 */ /* 0x020fe200078e00ff */
[----:B--2---:R-:W-:Y:S02]  /*fff0*/  LOP3.LUT R9, R6, 0xff, RZ, 0xc0, !PT ;  /* 0x000000ff06097812 */ /* 0x004fe400078ec0ff */
[----:B------:R-:W-:Y:S02]  /*10000*/  ISETP.NE.AND P2, PT, R10, R15, PT ;  /* 0x0000000f0a00720c */ /* 0x000fe40003f45270 */
[----:B------:R-:W-:Y:S02]  /*10010*/  ISETP.NE.AND P3, PT, R4, R9, PT ;  /* 0x000000090400720c */ /* 0x000fe40003f65270 */
[----:B---3--:R-:W-:Y:S02]  /*10020*/  ISETP.GE.U32.AND P1, PT, R28, R19, PT ;  /* 0x000000131c00720c */ /* 0x008fe40003f26070 */
[----:B----4-:R-:W-:-:S02]  /*10030*/  ISETP.GE.AND.EX P0, PT, R3, R8, PT, P0 ;  /* 0x000000080300720c */ /* 0x010fc40003f06300 */
[----:B------:R-:W-:Y:S02]  /*10040*/  ISETP.GT.U32.AND P4, PT, R4, R9, PT ;  /* 0x000000090400720c */ /* 0x000fe40003f84070 */
[----:B------:R-:W-:Y:S02]  /*10050*/  ISETP.GE.AND.EX P1, PT, R29, R14, PT, P1 ;  /* 0x0000000e1d00720c */ /* 0x000fe40003f26310 */
[----:B------:R-:W-:Y:S02]  /*10060*/  SEL R4, RZ, 0xffffffff, !P0 ;  /* 0xffffffffff047807 */ /* 0x000fe40004000000 */
[----:B------:R-:W-:Y:S02]  /*10070*/  ISETP.GT.U32.AND P0, PT, R10, R15, PT ;  /* 0x0000000f0a00720c */ /* 0x000fe40003f04070 */
        /* <DEDUP_REMOVED lines=15> */
.L_x_3764:
[----:B------:R-:W2:Y:S01]  /*10170*/  LDC R0, c[0x0][0x56c] ;  /* 0x00015b00ff007b82 */ /* 0x000ea20000000800 */
[----:B01----:R-:W-:Y:S01]  /*10180*/  IMAD.MOV.U32 R19, RZ, RZ, RZ ;  /* 0x000000ffff137224 */ /* 0x003fe200078e00ff */
[C---:B--2---:R-:W-:Y:S01]  /*10190*/  ISETP.NE.AND P0, PT, R0.reuse, RZ, PT ;  /* 0x000000ff0000720c */ /* 0x044fe20003f05270 */
        /* <DEDUP_REMOVED lines=278> */
.L_x_3770:
        /* <DEDUP_REMOVED lines=276> */
.L_x_3771:
        /* <DEDUP_REMOVED lines=9> */
.L_x_3774:
        /* <DEDUP_REMOVED lines=22> */
.L_x_3773:
        /* <DEDUP_REMOVED lines=43> */
.L_x_3776:
[----:B------:R-:W-:-:S07]  /*128e0*/  MOV R8, 0x12900 ;  /* 0x0001290000087802 */ /* 0x000fce0000000f00 */
[----:B------:R-:W-:Y:S05]  /*128f0*/  CALL.REL.NOINC `($__internal_19_$__cuda_sm20_div_u64) ;  /* 0x0000005400287944 */ /* 0x000fea0003c00000 */
.L_x_3777:
[----:B------:R-:W-:Y:S05]  /*12900*/  BSYNC.RECONVERGENT B0 ;  /* 0x0000000000007941 */ /* 0x000fea0003800200 */
.L_x_3775:
[----:B------:R-:W0:Y:S02]  /*12910*/  LDCU.64 UR4, c[0x0][0x780] ;  /* 0x0000f000ff0477ac */ /* 0x000e240008000a00 */
[----:B0-----:R-:W-:Y:S02]  /*12920*/  UISETP.NE.U32.AND UP0, UPT, UR4, URZ, UPT ;  /* 0x000000ff0400728c */ /* 0x001fe4000bf05070 */
[----:B------:R-:W-:Y:S02]  /*12930*/  IADD3 R4, P1, PT, R4, UR4, RZ ;  /* 0x0000000404047c10 */ /* 0x000fe4000ff3e0ff */
[----:B------:R-:W-:Y:S02]  /*12940*/  UISETP.NE.AND.EX UP0, UPT, UR5, URZ, UPT, UP0 ;  /* 0x000000ff0500728c */ /* 0x000fe4000bf05300 */
[----:B------:R-:W-:-:S04]  /*12950*/  IADD3.X R5, PT, PT, R5, UR5, RZ, P1, !PT ;  /* 0x0000000505057c10 */ /* 0x000fc80008ffe4ff */
[----:B------:R-:W-:-:S04]  /*12960*/  PLOP3.LUT P0, PT, PT, PT, UP0, 0x80, 0x8 ;  /* 0x000000000008781c */ /* 0x000fc80003f0f008 */
[----:B------:R-:W-:-:S13]  /*12970*/  PLOP3.LUT P0, PT, P0, PT, PT, 0x8, 0x80 ;  /* 0x000000000080781c */ /* 0x000fda000070e170 */
.L_x_3772:
        /* <DEDUP_REMOVED lines=288> */
.L_x_3779:
        /* <DEDUP_REMOVED lines=276> */
.L_x_3780:
        /* <DEDUP_REMOVED lines=23> */
[----:B-1----:R-:W-:-:S05]  /*14e30*/  IMAD.WIDE.U32 R8, R0, 0x20, R8 ;  /* 0x0000002000087825 */ /* 0x002fca00078e0008 */
[----:B------:R0:W-:Y:S04]  /*14e40*/  STG.E.64 desc[UR36][R8.64+0x8], R10 ;  /* 0x0000080a08007986 */ /* 0x0001e8000c101b24 */
[----:B------:R0:W-:Y:S04]  /*14e50*/  STG.E.64 desc[UR36][R8.64+0x18], R28 ;  /* 0x0000181c08007986 */ /* 0x0001e8000c101b24 */
[----:B------:R0:W-:Y:S04]  /*14e60*/  STG.E.U8 desc[UR36][R8.64], R7 ;  /* 0x0000000708007986 */ /* 0x0001e8000c101124 */
[----:B------:R0:W-:Y:S02]  /*14e70*/  STG.E.U8 desc[UR36][R8.64+0x10], R26 ;  /* 0x0000101a08007986 */ /* 0x0001e4000c101124 */
.L_x_3782:
[----:B------:R-:W-:Y:S05]  /*14e80*/  BSYNC.RECONVERGENT B0 ;  /* 0x0000000000007941 */ /* 0x000fea0003800200 */
.L_x_3781:
        /* <DEDUP_REMOVED lines=35> */
.L_x_3784:
[----:B------:R-:W-:Y:S05]  /*150c0*/  BSYNC.RECONVERGENT B0 ;  /* 0x0000000000007941 */ /* 0x000fea0003800200 */
.L_x_3783:
        /* <DEDUP_REMOVED lines=42> */
.L_x_3789:
[----:B------:R-:W-:-:S04]  /*15370*/  IMAD.IADD R15, R23, 0x1, R8 ;  /* 0x00000001170f7824 */ /* 0x000fc800078e0208 */
[----:B--2---:R-:W-:-:S05]  /*15380*/  IMAD.WIDE.U32 R14, R15, 0x20, R12 ;  /* 0x000000200f0e7825 */ /* 0x004fca00078e000c */
[----:B------:R-:W2:Y:S04]  /*15390*/  LDG.E.U8 R6, desc[UR36][R14.64] ;  /* 0x000000240e067981 */ /* 0x000ea8000c1e1100 */
[----:B------:R-:W3:Y:S04]  /*153a0*/  LDG.E.U8 R10, desc[UR36][R14.64+0x10] ;  /* 0x000010240e0a7981 */ /* 0x000ee8000c1e1100 */
[----:B------:R-:W4:Y:S04]  /*153b0*/  LDG.E.64 R20, desc[UR36][R14.64+0x8] ;  /* 0x000008240e147981 */ /* 0x000f28000c1e1b00 */
[----:B------:R-:W5:Y:S01]  /*153c0*/  LDG.E.64 R24, desc[UR36][R14.64+0x18] ;  /* 0x000018240e187981 */ /* 0x000f62000c1e1b00 */
[----:B------:R-:W-:Y:S01]  /*153d0*/  LOP3.LUT R29, R9, 0xff, RZ, 0xc0, !PT ;  /* 0x000000ff091d7812 */ /* 0x000fe200078ec0ff */
[----:B------:R-:W-:Y:S01]  /*153e0*/  IMAD.IADD R8, R27, 0x1, R8 ;  /* 0x000000011b087824 */ /* 0x000fe200078e0208 */
[----:B------:R-:W-:-:S02]  /*153f0*/  LOP3.LUT R31, R11, 0xff, RZ, 0xc0, !PT ;  /* 0x000000ff0b1f7812 */ /* 0x000fc400078ec0ff */
[CC--:B--2---:R-:W-:Y:S02]  /*15400*/  ISETP.NE.AND P4, PT, R29.reuse, R6.reuse, PT ;  /* 0x000000061d00720c */ /* 0x0c4fe40003f85270 */
[----:B------:R-:W-:Y:S02]  /*15410*/  ISETP.GT.U32.AND P2, PT, R29, R6, PT ;  /* 0x000000061d00720c */ /* 0x000fe40003f44070 */
[C---:B---3--:R-:W-:Y:S02]  /*15420*/  ISETP.NE.AND P5, PT, R31.reuse, R10, PT ;  /* 0x0000000a1f00720c */ /* 0x048fe40003fa5270 */
[----:B------:R-:W-:Y:S02]  /*15430*/  SEL R18, RZ, 0xffffffff, P2 ;  /* 0xffffffffff127807 */ /* 0x000fe40001000000 */
[----:B----4-:R-:W-:Y:S02]  /*15440*/  ISETP.GE.U32.AND P3, PT, R16, R20, PT ;  /* 0x000000141000720c */ /* 0x010fe40003f66070 */
[----:B------:R-:W-:-:S02]  /*15450*/  ISETP.GT.U32.AND P6, PT, R31, R10, PT ;  /* 0x0000000a1f00720c */ /* 0x000fc40003fc4070 */
        /* <DEDUP_REMOVED lines=19> */
.L_x_3788:
[----:B------:R-:W-:Y:S05]  /*15590*/  BRA `(.L_x_3787) ;  /* 0x0000000000c47947 */ /* 0x000fea0003800000 */
.L_x_3786:
        /* <DEDUP_REMOVED lines=15> */
.L_x_3790:
[----:B------:R-:W-:-:S04]  /*15690*/  IMAD.IADD R8, R6, 0x1, R23 ;  /* 0x0000000106087824 */ /* 0x000fc800078e0217 */
[----:B-1----:R-:W-:-:S04]  /*156a0*/  IMAD R15, R8, R26, R17 ;  /* 0x0000001a080f7224 */ /* 0x002fc800078e0211 */
[----:B--2---:R-:W-:-:S05]  /*156b0*/  IMAD.WIDE.U32 R14, R15, 0x20, R12 ;  /* 0x000000200f0e7825 */ /* 0x004fca00078e000c */
[----:B------:R-:W2:Y:S04]  /*156c0*/  LDG.E.U8 R8, desc[UR36][R14.64] ;  /* 0x000000240e087981 */ /* 0x000ea8000c1e1100 */
[----:B------:R-:W4:Y:S04]  /*156d0*/  LDG.E.64 R20, desc[UR36][R14.64+0x8] ;  /* 0x000008240e147981 */ /* 0x000f28000c1e1b00 */
[----:B------:R-:W5:Y:S04]  /*156e0*/  LDG.E.U8 R10, desc[UR36][R14.64+0x10] ;  /* 0x000010240e0a7981 */ /* 0x000f68000c1e1100 */
[----:B------:R-:W5:Y:S01]  /*156f0*/  LDG.E.64 R24, desc[UR36][R14.64+0x18] ;  /* 0x000018240e187981 */ /* 0x000f62000c1e1b00 */
[----:B------:R-:W-:-:S02]  /*15700*/  LOP3.LUT R27, R9, 0xff, RZ, 0xc0, !PT ;  /* 0x000000ff091b7812 */ /* 0x000fc400078ec0ff */
[----:B------:R-:W-:Y:S01]  /*15710*/  LOP3.LUT R29, R11, 0xff, RZ, 0xc0, !PT ;  /* 0x000000ff0b1d7812 */ /* 0x000fe200078ec0ff */
[----:B---3--:R-:W-:Y:S01]  /*15720*/  IMAD.IADD R23, R28, 0x1, R23 ;  /* 0x000000011c177824 */ /* 0x008fe200078e0217 */
[CC--:B--2---:R-:W-:Y:S02]  /*15730*/  ISETP.NE.AND P4, PT, R27.reuse, R8.reuse, PT ;  /* 0x000000081b00720c */ /* 0x0c4fe40003f85270 */
[----:B------:R-:W-:Y:S02]  /*15740*/  ISETP.GT.U32.AND P2, PT, R27, R8, PT ;  /* 0x000000081b00720c */ /* 0x000fe40003f44070 */
[----:B----4-:R-:W-:Y:S02]  /*15750*/  ISETP.GE.U32.AND P3, PT, R16, R20, PT ;  /* 0x000000141000720c */ /* 0x010fe40003f66070 */
[----:B-----5:R-:W-:Y:S02]  /*15760*/  ISETP.NE.AND P5, PT, R29, R10, PT ;  /* 0x0000000a1d00720c */ /* 0x020fe40003fa5270 */
[----:B------:R-:W-:-:S02]  /*15770*/  ISETP.GE.AND.EX P3, PT, R7, R21, PT, P3 ;  /* 0x000000150700720c */ /* 0x000fc40003f66330 */
[----:B------:R-:W-:Y:S02]  /*15780*/  SEL R18, RZ, 0xffffffff, P2 ;  /* 0xffffffffff127807 */ /* 0x000fe40001000000 */
[----:B------:R-:W-:Y:S02]  /*15790*/  ISETP.GE.U32.AND P2, PT, R0, R24, PT ;  /* 0x000000180000720c */ /* 0x000fe40003f46070 */
[----:B------:R-:W-:Y:S02]  /*157a0*/  @!P4 SEL R18, RZ, 0xffffffff, !P3 ;  /* 0xffffffffff12c807 */ /* 0x000fe40005800000 */
[----:B------:R-:W-:Y:S02]  /*157b0*/  ISETP.GT.U32.AND P6, PT, R29, R10, PT ;  /* 0x0000000a1d00720c */ /* 0x000fe40003fc4070 */
[----:B------:R-:W-:Y:S02]  /*157c0*/  ISETP.GE.AND.EX P2, PT, R3, R25, PT, P2 ;  /* 0x000000190300720c */ /* 0x000fe40003f46320 */
[----:B------:R-:W-:-:S02]  /*157d0*/  LOP3.LUT R18, R18, 0x1, RZ, 0xc0, !PT ;  /* 0x0000000112127812 */ /* 0x000fc400078ec0ff */
[----:B------:R-:W-:Y:S02]  /*157e0*/  SEL R14, RZ, 0xffffffff, P6 ;  /* 0xffffffffff0e7807 */ /* 0x000fe40003000000 */
[----:B------:R-:W-:Y:S02]  /*157f0*/  @!P5 SEL R14, RZ, 0xffffffff, !P2 ;  /* 0xffffffffff0ed807 */ /* 0x000fe40005000000 */
        /* <DEDUP_REMOVED lines=11> */
.L_x_3787:
[----:B------:R-:W-:Y:S05]  /*158b0*/  BSYNC.RECONVERGENT B0 ;  /* 0x0000000000007941 */ /* 0x000fea0003800200 */
.L_x_3785:
        /* <DEDUP_REMOVED lines=17> */
.L_x_3794:
        /* <DEDUP_REMOVED lines=8> */
[----:B------:R-:W-:Y:S02]  /*15a50*/  LOP3.LUT R21, R9, 0xff, RZ, 0xc0, !PT ;  /* 0x000000ff09157812 */ /* 0x000fe400078ec0ff */
[----:B------:R-:W-:Y:S02]  /*15a60*/  LOP3.LUT R23, R11, 0xff, RZ, 0xc0, !PT ;  /* 0x000000ff0b177812 */ /* 0x000fe400078ec0ff */
[----:B------:R-:W-:-:S05]  /*15a70*/  LEA R8, R8, UR8, 0x5 ;  /* 0x0000000808087c11 */ /* 0x000fca000f8e28ff */
[----:B------:R-:W1:Y:S04]  /*15a80*/  LDS.U8 R10, [R8] ;  /* 0x00000000080a7984 */ /* 0x000e680000000000 */
[----:B0-----:R-:W0:Y:S04]  /*15a90*/  LDS.64 R12, [R8+0x8] ;  /* 0x00000800080c7984 */ /* 0x001e280000000a00 */
[----:B------:R-:W2:Y:S04]  /*15aa0*/  LDS.U8 R18, [R8+0x10] ;  /* 0x0000100008127984 */ /* 0x000ea80000000000 */
[----:B------:R-:W3:Y:S01]  /*15ab0*/  LDS.64 R14, [R8+0x18] ;  /* 0x00001800080e7984 */ /* 0x000ee20000000a00 */
[----:B-1----:R-:W-:-:S02]  /*15ac0*/  ISETP.NE.AND P4, PT, R21, R10, PT ;  /* 0x0000000a1500720c */ /* 0x002fc40003f85270 */
[----:B------:R-:W-:Y:S02]  /*15ad0*/  ISETP.GT.U32.AND P2, PT, R21, R10, PT ;  /* 0x0000000a1500720c */ /* 0x000fe40003f44070 */
[----:B0-----:R-:W-:Y:S02]  /*15ae0*/  ISETP.GE.U32.AND P3, PT, R16, R12, PT ;  /* 0x0000000c1000720c */ /* 0x001fe40003f66070 */
[----:B------:R-:W-:Y:S02]  /*15af0*/  SEL R20, RZ, 0xffffffff, P2 ;  /* 0xffffffffff147807 */ /* 0x000fe40001000000 */
[----:B--2---:R-:W-:Y:S02]  /*15b00*/  ISETP.NE.AND P5, PT, R23, R18, PT ;  /* 0x000000121700720c */ /* 0x004fe40003fa5270 */
[----:B------:R-:W-:Y:S02]  /*15b10*/  ISETP.GE.AND.EX P3, PT, R7, R13, PT, P3 ;  /* 0x0000000d0700720c */ /* 0x000fe40003f66330 */
[----:B---3--:R-:W-:-:S02]  /*15b20*/  ISETP.GE.U32.AND P2, PT, R0, R14, PT ;  /* 0x0000000e0000720c */ /* 0x008fc40003f46070 */
[----:B------:R-:W-:Y:S02]  /*15b30*/  @!P4 SEL R20, RZ, 0xffffffff, !P3 ;  /* 0xffffffffff14c807 */ /* 0x000fe40005800000 */
[----:B------:R-:W-:Y:S02]  /*15b40*/  ISETP.GT.U32.AND P6, PT, R23, R18, PT ;  /* 0x000000121700720c */ /* 0x000fe40003fc4070 */
[----:B------:R-:W-:Y:S02]  /*15b50*/  ISETP.GE.AND.EX P2, PT, R3, R15, PT, P2 ;  /* 0x0000000f0300720c */ /* 0x000fe40003f46320 */
[----:B------:R-:W-:Y:S02]  /*15b60*/  LOP3.LUT R20, R20, 0x1, RZ, 0xc0, !PT ;  /* 0x0000000114147812 */ /* 0x000fe400078ec0ff */
[----:B------:R-:W-:Y:S02]  /*15b70*/  SEL R8, RZ, 0xffffffff, P6 ;  /* 0xffffffffff087807 */ /* 0x000fe40003000000 */
[----:B------:R-:W-:-:S02]  /*15b80*/  @!P5 SEL R8, RZ, 0xffffffff, !P2 ;  /* 0xffffffffff08d807 */ /* 0x000fc40005000000 */
[----:B------:R-:W-:Y:S02]  /*15b90*/  ISETP.NE.U32.AND P2, PT, R20, 0x1, PT ;  /* 0x000000011400780c */ /* 0x000fe40003f45070 */
[----:B------:R-:W-:Y:S02]  /*15ba0*/  LOP3.LUT R8, R8, 0x1, RZ, 0xc0, !PT ;  /* 0x0000000108087812 */ /* 0x000fe400078ec0ff */
[----:B------:R-:W-:Y:S02]  /*15bb0*/  SEL R16, R12, R16, !P2 ;  /* 0x000000100c107207 */ /* 0x000fe40005000000 */
[----:B------:R-:W-:Y:S02]  /*15bc0*/  SEL R7, R13, R7, !P2 ;  /* 0x000000070d077207 */ /* 0x000fe40005000000 */
[----:B------:R-:W-:Y:S01]  /*15bd0*/  ISETP.NE.U32.AND P3, PT, R8, 0x1, PT ;  /* 0x000000010800780c */ /* 0x000fe20003f65070 */
[----:B------:R-:W-:Y:S01]  /*15be0*/  IMAD.MOV.U32 R12, RZ, RZ, R16 ;  /* 0x000000ffff0c7224 */ /* 0x000fe200078e0010 */
[----:B------:R-:W-:-:S02]  /*15bf0*/  MOV R13, R7 ;  /* 0x00000007000d7202 */ /* 0x000fc40000000f00 */
[----:B------:R-:W-:Y:S02]  /*15c00*/  SEL R0, R14, R0, !P3 ;  /* 0x000000000e007207 */ /* 0x000fe40005800000 */
[----:B------:R-:W-:Y:S01]  /*15c10*/  SEL R3, R15, R3, !P3 ;  /* 0x000000030f037207 */ /* 0x000fe20005800000 */
[----:B------:R0:W-:Y:S01]  /*15c20*/  STS.64 [R6+0x8], R12 ;  /* 0x0000080c06007388 */ /* 0x0001e20000000a00 */
[----:B------:R-:W-:Y:S02]  /*15c30*/  SEL R15, R10, R9, !P2 ;  /* 0x000000090a0f7207 */ /* 0x000fe40005000000 */
[----:B------:R-:W-:Y:S02]  /*15c40*/  SEL R21, R18, R11, !P3 ;  /* 0x0000000b12157207 */ /* 0x000fe40005800000 */
[----:B------:R-:W-:Y:S01]  /*15c50*/  PRMT R9, R15, 0x7610, R9 ;  /* 0x000076100f097816 */ /* 0x000fe20000000009 */
[----:B------:R1:W-:Y:S01]  /*15c60*/  STS.U8 [R6], R15 ;  /* 0x0000000f06007388 */ /* 0x0003e20000000000 */
[----:B------:R-:W-:-:S03]  /*15c70*/  PRMT R11, R21, 0x7610, R11 ;  /* 0x00007610150b7816 */ /* 0x000fc6000000000b */
[----:B------:R1:W-:Y:S01]  /*15c80*/  STS.U8 [R6+0x10], R21 ;  /* 0x0000101506007388 */ /* 0x0003e20000000000 */
[----:B0-----:R-:W-:Y:S02]  /*15c90*/  IMAD.MOV.U32 R12, RZ, RZ, R0 ;  /* 0x000000ffff0c7224 */ /* 0x001fe400078e0000 */
[----:B------:R-:W-:-:S05]  /*15ca0*/  IMAD.MOV.U32 R13, RZ, RZ, R3 ;  /* 0x000000ffff0d7224 */ /* 0x000fca00078e0003 */
[----:B------:R1:W-:Y:S02]  /*15cb0*/  STS.64 [R6+0x18], R12 ;  /* 0x0000180c06007388 */ /* 0x0003e40000000a00 */
.L_x_3793:
[----:B------:R-:W-:Y:S05]  /*15cc0*/  BSYNC.RECONVERGENT B0 ;  /* 0x0000000000007941 */ /* 0x000fea0003800200 */
.L_x_3792:
[----:B------:R-:W-:-:S03]  /*15cd0*/  UISETP.GT.U32.AND UP0, UPT, UR4, 0x3, UPT ;  /* 0x000000030400788c */ /* 0x000fc6000bf04070 */
[----:B------:R-:W-:-:S06]  /*15ce0*/  UMOV UR4, UR7 ;  /* 0x0000000700047c82 */ /* 0x000fcc0008000000 */
[----:B------:R-:W-:Y:S05]  /*15cf0*/  BRA.U UP0, `(.L_x_3794) ;  /* 0xfffffffd00347547 */ /* 0x000fea000b83ffff */
.L_x_3791:
        /* <DEDUP_REMOVED lines=17> */
.L_x_3799:
        /* <DEDUP_REMOVED lines=9> */
[----:B------:R-:W-:Y:S02]  /*15ea0*/  LOP3.LUT R21, R9, 0xff, RZ, 0xc0, !PT ;  /* 0x000000ff09157812 */ /* 0x000fe400078ec0ff */
[----:B------:R-:W-:Y:S02]  /*15eb0*/  LOP3.LUT R23, R11, 0xff, RZ, 0xc0, !PT ;  /* 0x000000ff0b177812 */ /* 0x000fe400078ec0ff */
        /* <DEDUP_REMOVED lines=8> */
[----:B------:R-:W-:Y:S02]  /*15f40*/  SEL R18, RZ, 0xffffffff, P3 ;  /* 0xffffffffff127807 */ /* 0x000fe40001800000 */
[----:B------:R-:W-:Y:S02]  /*15f50*/  SEL R20, RZ, 0xffffffff, P2 ;  /* 0xffffffffff147807 */ /* 0x000fe40001000000 */
[----:B--2---:R-:W-:-:S02]  /*15f60*/  ISETP.GE.U32.AND P3, PT, R16, R12, PT ;  /* 0x0000000c1000720c */ /* 0x004fc40003f66070 */
        /* <DEDUP_REMOVED lines=14> */
[----:B------:R-:W-:Y:S01]  /*16050*/  IMAD.MOV.U32 R13, RZ, RZ, R7 ;  /* 0x000000ffff0d7224 */ /* 0x000fe200078e0007 */
[----:B------:R-:W-:Y:S01]  /*16060*/  SEL R15, R8, R9, !P2 ;  /* 0x00000009080f7207 */ /* 0x000fe20005000000 */
[----:B------:R-:W-:Y:S01]  /*16070*/  IMAD.MOV.U32 R2, RZ, RZ, R0 ;  /* 0x000000ffff027224 */ /* 0x000fe200078e0000 */
[----:B------:R-:W-:-:S02]  /*16080*/  SEL R21, R10, R11, !P3 ;  /* 0x0000000b0a157207 */ /* 0x000fc40005800000 */
[----:B------:R0:W-:Y:S01]  /*16090*/  STS.64 [R6+0x8], R12 ;  /* 0x0000080c06007388 */ /* 0x0001e20000000a00 */
[----:B------:R-:W-:Y:S02]  /*160a0*/  PRMT R9, R15, 0x7610, R9 ;  /* 0x000076100f097816 */ /* 0x000fe40000000009 */
[----:B------:R-:W-:Y:S01]  /*160b0*/  PRMT R11, R21, 0x7610, R11 ;  /* 0x00007610150b7816 */ /* 0x000fe2000000000b */
[----:B------:R0:W-:Y:S04]  /*160c0*/  STS.64 [R6+0x18], R2 ;  /* 0x0000180206007388 */ /* 0x0001e80000000a00 */
[----:B------:R0:W-:Y:S04]  /*160d0*/  STS.U8 [R6], R15 ;  /* 0x0000000f06007388 */ /* 0x0001e80000000000 */
[----:B------:R0:W-:Y:S02]  /*160e0*/  STS.U8 [R6+0x10], R21 ;  /* 0x0000101506007388 */ /* 0x0001e40000000000 */
.L_x_3798:
[----:B------:R-:W-:Y:S05]  /*160f0*/  BSYNC.RECONVERGENT B0 ;  /* 0x0000000000007941 */ /* 0x000fea0003800200 */
.L_x_3797:
[----:B0-----:R-:W-:Y:S01]  /*16100*/  IMAD.MOV.U32 R2, RZ, RZ, R24 ;  /* 0x000000ffff027224 */ /* 0x001fe200078e0018 */
[----:B------:R-:W-:Y:S06]  /*16110*/  @P4 BRA `(.L_x_3799) ;  /* 0xfffffffc003c4947 */ /* 0x000fec000383ffff */
.L_x_3796:
[----:B------:R-:W-:Y:S01]  /*16120*/  BAR.SYNC.DEFER_BLOCKING 0x0 ;  /* 0x0000000000007b1d */ /* 0x000fe20000010000 */
[----:B------:R-:W-:-:S09]  /*16130*/  UISETP.GE.U32.AND UP0, UPT, UR4, 0x2, UPT ;  /* 0x000000020400788c */ /* 0x000fd2000bf06070 */
[----:B------:R-:W-:Y:S05]  /*16140*/  BRA.U !UP0, `(.L_x_3795) ;  /* 0x0000000108987547 */ /* 0x000fea000b800000 */
[----:B--2---:R-:W-:-:S07]  /*16150*/  IMAD.MOV.U32 R2, RZ, RZ, 0x1 ;  /* 0x00000001ff027424 */ /* 0x004fce00078e00ff */
.L_x_3800:
[----:B------:R-:W-:Y:S01]  /*16160*/  LOP3.LUT R17, R11, 0xff, RZ, 0xc0, !PT ;  /* 0x000000ff0b117812 */ /* 0x000fe200078ec0ff */
[----:B01----:R-:W0:Y:S01]  /*16170*/  SHFL.DOWN PT, R15, R16, R2, 0x1f ;  /* 0x08001f02100f7589 */ /* 0x003e2200000e0000 */
[----:B------:R-:W-:Y:S02]  /*16180*/  LOP3.LUT R13, R9, 0xff, RZ, 0xc0, !PT ;  /* 0x000000ff090d7812 */ /* 0x000fe400078ec0ff */
[----:B------:R-:W-:Y:S01]  /*16190*/  LOP3.LUT R25, R11, 0xff, RZ, 0xc0, !PT ;  /* 0x000000ff0b197812 */ /* 0x000fe200078ec0ff */
[----:B------:R-:W1:Y:S01]  /*161a0*/  SHFL.DOWN PT, R12, R17, R2, 0x1f ;  /* 0x08001f02110c7589 */ /* 0x000e6200000e0000 */
[----:B------:R-:W-:-:S03]  /*161b0*/  LOP3.LUT R23, R9, 0xff, RZ, 0xc0, !PT ;  /* 0x000000ff09177812 */ /* 0x000fc600078ec0ff */
[----:B------:R-:W2:Y:S04]  /*161c0*/  SHFL.DOWN PT, R6, R13, R2, 0x1f ;  /* 0x08001f020d067589 */ /* 0x000ea800000e0000 */
[----:B------:R-:W3:Y:S04]  /*161d0*/  SHFL.DOWN PT, R21, R0, R2, 0x1f ;  /* 0x08001f0200157589 */ /* 0x000ee800000e0000 */
[----:B------:R-:W4:Y:S04]  /*161e0*/  SHFL.DOWN PT, R10, R7, R2, 0x1f ;  /* 0x08001f02070a7589 */ /* 0x000f2800000e0000 */
[----:B------:R5:W4:Y:S01]  /*161f0*/  SHFL.DOWN PT, R18, R3, R2, 0x1f ;  /* 0x08001f0203127589 */ /* 0x000b2200000e0000 */
[----:B0-----:R-:W-:-:S02]  /*16200*/  ISETP.GE.U32.AND P2, PT, R16, R15, PT ;  /* 0x0000000f1000720c */ /* 0x001fc40003f46070 */
[----:B-1----:R-:W-:Y:S01]  /*16210*/  LOP3.LUT R14, R12, 0xff, RZ, 0xc0, !PT ;  /* 0x000000ff0c0e7812 */ /* 0x002fe200078ec0ff */
        /* <DEDUP_REMOVED lines=25> */
.L_x_3795:
        /* <DEDUP_REMOVED lines=26> */
.L_x_3803:
[----:B------:R-:W-:Y:S02]  /*16550*/  IMAD.MOV.U32 R16, RZ, RZ, RZ ;  /* 0x000000ffff107224 */ /* 0x000fe400078e00ff */
[----:B------:R-:W-:Y:S02]  /*16560*/  IMAD.MOV.U32 R7, RZ, RZ, RZ ;  /* 0x000000ffff077224 */ /* 0x000fe400078e00ff */
[----:B------:R-:W-:Y:S02]  /*16570*/  IMAD.MOV.U32 R0, RZ, RZ, RZ ;  /* 0x000000ffff007224 */ /* 0x000fe400078e00ff */
[----:B------:R-:W-:-:S07]  /*16580*/  IMAD.MOV.U32 R3, RZ, RZ, RZ ;  /* 0x000000ffff037224 */ /* 0x000fce00078e00ff */
.L_x_3802:
        /* <DEDUP_REMOVED lines=25> */
.L_x_3806:
        /* <DEDUP_REMOVED lines=19> */
.L_x_3807:
[----:B------:R-:W-:Y:S05]  /*16850*/  BRA `(.L_x_3808) ;  /* 0x0000000000107947 */ /* 0x000fea0003800000 */
.L_x_3805:
[----:B------:R-:W0:Y:S02]  /*16860*/  LDCU.64 UR4, c[0x0][0x770] ;  /* 0x0000ee00ff0477ac */ /* 0x000e240008000a00 */
[----:B0-----:R-:W-:-:S05]  /*16870*/  IADD3 R2, P0, PT, R19, UR4, RZ ;  /* 0x0000000413027c10 */ /* 0x001fca000ff1e0ff */
[----:B------:R-:W-:-:S05]  /*16880*/  IMAD.X R3, RZ, RZ, UR5, P0 ;  /* 0x00000005ff037e24 */ /* 0x000fca00080e06ff */
[----:B------:R0:W-:Y:S03]  /*16890*/  STG.E.64 desc[UR36][R2.64], R16 ;  /* 0x0000001002007986 */ /* 0x0001e6000c101b24 */
.L_x_3808:
[----:B------:R-:W1:Y:S02]  /*168a0*/  LDCU.64 UR4, c[0x0][0x770] ;  /* 0x0000ee00ff0477ac */ /* 0x000e640008000a00 */
[----:B-1----:R-:W-:-:S05]  /*168b0*/  IADD3 R22, P0, PT, R22, UR4, RZ ;  /* 0x0000000416167c10 */ /* 0x002fca000ff1e0ff */
[----:B------:R-:W-:-:S05]  /*168c0*/  IMAD.X R23, RZ, RZ, UR5, P0 ;  /* 0x00000005ff177e24 */ /* 0x000fca00080e06ff */
[----:B------:R-:W-:Y:S01]  /*168d0*/  STG.E.64 desc[UR36][R22.64], R24 ;  /* 0x0000001816007986 */ /* 0x000fe2000c101b24 */
[----:B------:R-:W-:Y:S05]  /*168e0*/  EXIT ;  /* 0x000000000000794d */ /* 0x000fea0003800000 */
.L_x_3804:
        /* <DEDUP_REMOVED lines=16> */
.L_x_3809:
        /* <DEDUP_REMOVED lines=15> */
.L_x_3810:
[----:B------:R-:W-:Y:S05]  /*16ae0*/  EXIT ;  /* 0x000000000000794d */ /* 0x000fea0003800000 */
.L_x_3801:
[----:B------:R-:W0:Y:S02]  /*16af0*/  LDCU.U8 UR4, c[0x0][0x7a1] ;  /* 0x0000f420ff0477ac */ /* 0x000e240008000000 */
[----:B0-----:R-:W-:Y:S01]  /*16b00*/  UISETP.NE.AND UP0, UPT, UR4, URZ, UPT ;  /* 0x000000ff0400728c */ /* 0x001fe2000bf05270 */
[----:B------:R-:W-:Y:S10]  /*16b10*/  @!P1 BRA `(.L_x_3811) ;  /* 0x0000000000709947 */ /* 0x000ff40003800000 */
[----:B------:R-:W2:Y:S04]  /*16b20*/  LDG.E.U8 R2, desc[UR36][R4.64] ;  /* 0x0000002404027981 */ /* 0x000ea8000c1e1100 */
[----:B------:R-:W3:Y:S04]  /*16b30*/  LDG.E.U8 R8, desc[UR36][R4.64+0x10] ;  /* 0x0000102404087981 */ /* 0x000ee8000c1e1100 */
[----:B------:R-:W4:Y:S04]  /*16b40*/  LDG.E.64 R12, desc[UR36][R4.64+0x8] ;  /* 0x00000824040c7981 */ /* 0x000f28000c1e1b00 */
[----:B------:R-:W5:Y:S01]  /*16b50*/  LDG.E.64 R14, desc[UR36][R4.64+0x18] ;  /* 0x00001824040e7981 */ /* 0x000f62000c1e1b00 */
[----:B------:R-:W-:-:S02]  /*16b60*/  LOP3.LUT R17, R9, 0xff, RZ, 0xc0, !PT ;  /* 0x000000ff09117812 */ /* 0x000fc400078ec0ff */
[----:B------:R-:W-:Y:S02]  /*16b70*/  LOP3.LUT R21, R11, 0xff, RZ, 0xc0, !PT ;  /* 0x000000ff0b157812 */ /* 0x000fe400078ec0ff */
[CC--:B--2---:R-:W-:Y:S02]  /*16b80*/  ISETP.NE.AND P2, PT, R2.reuse, R17.reuse, PT ;  /* 0x000000110200720c */ /* 0x0c4fe40003f45270 */
[----:B------:R-:W-:Y:S02]  /*16b90*/  ISETP.GT.U32.AND P4, PT, R2, R17, PT ;  /* 0x000000110200720c */ /* 0x000fe40003f84070 */
[CC--:B---3--:R-:W-:Y:S02]  /*16ba0*/  ISETP.NE.AND P3, PT, R8.reuse, R21.reuse, PT ;  /* 0x000000150800720c */ /* 0x0c8fe40003f65270 */
[----:B------:R-:W-:Y:S02]  /*16bb0*/  ISETP.GT.U32.AND P5, PT, R8, R21, PT ;  /* 0x000000150800720c */ /* 0x000fe40003fa4070 */
[----:B----4-:R-:W-:-:S02]  /*16bc0*/  ISETP.GE.U32.AND P0, PT, R12, R16, PT ;  /* 0x000000100c00720c */ /* 0x010fc40003f06070 */
[----:B------:R-:W-:Y:S02]  /*16bd0*/  SEL R6, RZ, 0xffffffff, P4 ;  /* 0xffffffffff067807 */ /* 0x000fe40002000000 */
[----:B-----5:R-:W-:Y:S02]  /*16be0*/  ISETP.GE.U32.AND P1, PT, R14, R0, PT ;  /* 0x000000000e00720c */ /* 0x020fe40003f26070 */
[----:B------:R-:W-:Y:S02]  /*16bf0*/  ISETP.GE.AND.EX P0, PT, R13, R7, PT, P0 ;  /* 0x000000070d00720c */ /* 0x000fe40003f06300 */
[----:B------:R-:W-:Y:S02]  /*16c00*/  ISETP.GE.AND.EX P1, PT, R15, R3, PT, P1 ;  /* 0x000000030f00720c */ /* 0x000fe40003f26310 */
[----:B------:R-:W-:Y:S02]  /*16c10*/  SEL R10, RZ, 0xffffffff, P5 ;  /* 0xffffffffff0a7807 */ /* 0x000fe40002800000 */
        /* <DEDUP_REMOVED lines=11> */
[----:B------:R-:W-:-:S07]  /*16cd0*/  SEL R3, R3, R15, !P1 ;  /* 0x0000000f03037207 */ /* 0x000fce0004800000 */
.L_x_3811:
        /* <DEDUP_REMOVED lines=23> */
.L_x_3814:
        /* <DEDUP_REMOVED lines=19> */
.L_x_3815:
[----:B------:R-:W-:Y:S05]  /*16f80*/  BRA `(.L_x_3816) ;  /* 0x0000000000107947 */ /* 0x000fea0003800000 */
.L_x_3813:
[----:B------:R-:W0:Y:S02]  /*16f90*/  LDCU.64 UR4, c[0x0][0x770] ;  /* 0x0000ee00ff0477ac */ /* 0x000e240008000a00 */
[----:B0-----:R-:W-:-:S05]  /*16fa0*/  IADD3 R2, P0, PT, R19, UR4, RZ ;  /* 0x0000000413027c10 */ /* 0x001fca000ff1e0ff */
[----:B------:R-:W-:-:S05]  /*16fb0*/  IMAD.X R3, RZ, RZ, UR5, P0 ;  /* 0x00000005ff037e24 */ /* 0x000fca00080e06ff */
[----:B------:R0:W-:Y:S03]  /*16fc0*/  STG.E.64 desc[UR36][R2.64], R16 ;  /* 0x0000001002007986 */ /* 0x0001e6000c101b24 */
.L_x_3816:
[----:B------:R-:W1:Y:S02]  /*16fd0*/  LDCU.64 UR4, c[0x0][0x770] ;  /* 0x0000ee00ff0477ac */ /* 0x000e640008000a00 */
[----:B-1----:R-:W-:-:S05]  /*16fe0*/  IADD3 R22, P0, PT, R22, UR4, RZ ;  /* 0x0000000416167c10 */ /* 0x002fca000ff1e0ff */
[----:B------:R-:W-:-:S05]  /*16ff0*/  IMAD.X R23, RZ, RZ, UR5, P0 ;  /* 0x00000005ff177e24 */ /* 0x000fca00080e06ff */
[----:B------:R-:W-:Y:S01]  /*17000*/  STG.E.64 desc[UR36][R22.64], R24 ;  /* 0x0000001816007986 */ /* 0x000fe2000c101b24 */
[----:B------:R-:W-:Y:S05]  /*17010*/  EXIT ;  /* 0x000000000000794d */ /* 0x000fea0003800000 */
.L_x_3812:
[----:B------:R-:W-:Y:S04]  /*17020*/  STG.E.64 desc[UR36][R4.64+0x8], R16 ;  /* 0x0000081004007986 */ /* 0x000fe8000c101b24 */
[----:B------:R-:W-:Y:S04]  /*17030*/  STG.E.64 desc[UR36][R4.64+0x18], R24 ;  /* 0x0000181804007986 */ /* 0x000fe8000c101b24 */
[----:B------:R-:W-:Y:S04]  /*17040*/  STG.E.U8 desc[UR36][R4.64], R9 ;  /* 0x0000000904007986 */ /* 0x000fe8000c101124 */
[----:B------:R-:W-:Y:S01]  /*17050*/  STG.E.U8 desc[UR36][R4.64+0x10], R11 ;  /* 0x0000100b04007986 */ /* 0x000fe2000c101124 */
[----:B------:R-:W-:Y:S05]  /*17060*/  EXIT ;  /* 0x000000000000794d */ /* 0x000fea0003800000 */
.L_x_3778:
        /* <DEDUP_REMOVED lines=36> */
.L_x_3819:
[----:B------:R-:W-:Y:S01]  /*172b0*/  CS2R R28, SRZ ;  /* 0x00000000001c7805 */ /* 0x000fe2000001ff00 */
[----:B------:R-:W-:Y:S02]  /*172c0*/  IMAD.MOV.U32 R18, RZ, RZ, RZ ;  /* 0x000000ffff127224 */ /* 0x000fe400078e00ff */
[----:B------:R-:W-:-:S07]  /*172d0*/  IMAD.MOV.U32 R3, RZ, RZ, RZ ;  /* 0x000000ffff037224 */ /* 0x000fce00078e00ff */
.L_x_3818:
        /* <DEDUP_REMOVED lines=24> */
.L_x_3822:
        /* <DEDUP_REMOVED lines=19> */
.L_x_3823:
[----:B------:R-:W-:Y:S05]  /*17590*/  BRA `(.L_x_3824) ;  /* 0x0000000000107947 */ /* 0x000fea0003800000 */
.L_x_3821:
[----:B------:R-:W0:Y:S02]  /*175a0*/  LDCU.64 UR4, c[0x0][0x770] ;  /* 0x0000ee00ff0477ac */ /* 0x000e240008000a00 */
[----:B0-----:R-:W-:-:S05]  /*175b0*/  IADD3 R2, P0, PT, R19, UR4, RZ ;  /* 0x0000000413027c10 */ /* 0x001fca000ff1e0ff */
[----:B------:R-:W-:-:S05]  /*175c0*/  IMAD.X R3, RZ, RZ, UR5, P0 ;  /* 0x00000005ff037e24 */ /* 0x000fca00080e06ff */
[----:B------:R0:W-:Y:S03]  /*175d0*/  STG.E.64 desc[UR36][R2.64], R16 ;  /* 0x0000001002007986 */ /* 0x0001e6000c101b24 */
.L_x_3824:
[----:B------:R-:W1:Y:S02]  /*175e0*/  LDCU.64 UR4, c[0x0][0x770] ;  /* 0x0000ee00ff0477ac */ /* 0x000e640008000a00 */
[----:B-1----:R-:W-:-:S05]  /*175f0*/  IADD3 R24, P0, PT, R24, UR4, RZ ;  /* 0x0000000418187c10 */ /* 0x002fca000ff1e0ff */
[----:B------:R-:W-:-:S05]  /*17600*/  IMAD.X R25, RZ, RZ, UR5, P0 ;  /* 0x00000005ff197e24 */ /* 0x000fca00080e06ff */
[----:B------:R-:W-:Y:S01]  /*17610*/  STG.E.64 desc[UR36][R24.64], R28 ;  /* 0x0000001c18007986 */ /* 0x000fe2000c101b24 */
[----:B------:R-:W-:Y:S05]  /*17620*/  EXIT ;  /* 0x000000000000794d */ /* 0x000fea0003800000 */
.L_x_3820:
        /* <DEDUP_REMOVED lines=16> */
.L_x_3825:
        /* <DEDUP_REMOVED lines=15> */
.L_x_3826:
[----:B------:R-:W-:Y:S05]  /*17820*/  EXIT ;  /* 0x000000000000794d */ /* 0x000fea0003800000 */
.L_x_3817:
        /* <DEDUP_REMOVED lines=31> */
.L_x_3827:
        /* <DEDUP_REMOVED lines=22> */
.L_x_3830:
        /* <DEDUP_REMOVED lines=19> */
.L_x_3831:
[----:B------:R-:W-:Y:S05]  /*17cb0*/  BRA `(.L_x_3832) ;  /* 0x0000000000107947 */ /* 0x000fea0003800000 */
.L_x_3829:
[----:B------:R-:W0:Y:S02]  /*17cc0*/  LDCU.64 UR4, c[0x0][0x770] ;  /* 0x0000ee00ff0477ac */ /* 0x000e240008000a00 */
[----:B0-----:R-:W-:-:S05]  /*17cd0*/  IADD3 R2, P0, PT, R19, UR4, RZ ;  /* 0x0000000413027c10 */ /* 0x001fca000ff1e0ff */
[----:B------:R-:W-:-:S05]  /*17ce0*/  IMAD.X R3, RZ, RZ, UR5, P0 ;  /* 0x00000005ff037e24 */ /* 0x000fca00080e06ff */
[----:B------:R0:W-:Y:S03]  /*17cf0*/  STG.E.64 desc[UR36][R2.64], R16 ;  /* 0x0000001002007986 */ /* 0x0001e6000c101b24 */
.L_x_3832:
[----:B------:R-:W1:Y:S02]  /*17d00*/  LDCU.64 UR4, c[0x0][0x770] ;  /* 0x0000ee00ff0477ac */ /* 0x000e640008000a00 */
[----:B-1----:R-:W-:-:S05]  /*17d10*/  IADD3 R24, P0, PT, R24, UR4, RZ ;  /* 0x0000000418187c10 */ /* 0x002fca000ff1e0ff */
[----:B------:R-:W-:-:S05]  /*17d20*/  IMAD.X R25, RZ, RZ, UR5, P0 ;  /* 0x00000005ff197e24 */ /* 0x000fca00080e06ff */
[----:B------:R-:W-:Y:S01]  /*17d30*/  STG.E.64 desc[UR36][R24.64], R28 ;  /* 0x0000001c18007986 */ /* 0x000fe2000c101b24 */
[----:B------:R-:W-:Y:S05]  /*17d40*/  EXIT ;  /* 0x000000000000794d */ /* 0x000fea0003800000 */
.L_x_3828:
[----:B------:R-:W-:Y:S04]  /*17d50*/  STG.E.64 desc[UR36][R4.64+0x8], R16 ;  /* 0x0000081004007986 */ /* 0x000fe8000c101b24 */
[----:B------:R-:W-:Y:S04]  /*17d60*/  STG.E.64 desc[UR36][R4.64+0x18], R28 ;  /* 0x0000181c04007986 */ /* 0x000fe8000c101b24 */
[----:B------:R-:W-:Y:S04]  /*17d70*/  STG.E.U8 desc[UR36][R4.64], R7 ;  /* 0x0000000704007986 */ /* 0x000fe8000c101124 */
[----:B------:R-:W-:Y:S01]  /*17d80*/  STG.E.U8 desc[UR36][R4.64+0x10], R26 ;  /* 0x0000101a04007986 */ /* 0x000fe2000c101124 */
[----:B------:R-:W-:Y:S05]  /*17d90*/  EXIT ;  /* 0x000000000000794d */ /* 0x000fea0003800000 */
        .weak           $__internal_19_$__cuda_sm20_div_u64
        .type           $__internal_19_$__cuda_sm20_div_u64,@function
        .size           $__internal_19_$__cuda_sm20_div_u64,(.L_x_6071 - $__internal_19_$__cuda_sm20_div_u64)
$__internal_19_$__cuda_sm20_div_u64:
        /* <DEDUP_REMOVED lines=50> */
[----:B------:R-:W-:Y:S02]  /*180c0*/  IADD3 R5, P1, PT, -R6, R15, RZ ;  /* 0x0000000f06057210 */ /* 0x000fe40007f3e1ff */
[C---:B------:R-:W-:Y:S02]  /*180d0*/  ISETP.GE.U32.AND.EX P0, PT, R12.reuse, RZ, PT, P0 ;  /* 0x000000ff0c00720c */ /* 0x040fe40003f06100 */
[----:B------:R-:W-:Y:S02]  /*180e0*/  IADD3.X R11, PT, PT, R12, -0x1, RZ, P1, !PT ;  /* 0xffffffff0c0b7810 */ /* 0x000fe40000ffe4ff */
[----:B------:R-:W-:Y:S02]  /*180f0*/  SEL R13, R4, R13, P0 ;  /* 0x0000000d040d7207 */ /* 0x000fe40000000000 */
[----:B------:R-:W-:-:S02]  /*18100*/  SEL R5, R5, R15, P0 ;  /* 0x0000000f05057207 */ /* 0x000fc40000000000 */
[----:B------:R-:W-:Y:S01]  /*18110*/  SEL R10, R10, R9, P0 ;  /* 0x000000090a0a7207 */ /* 0x000fe20000000000 */
[----:B------:R-:W-:Y:S01]  /*18120*/  IMAD.MOV.U32 R9, RZ, RZ, 0x0 ;  /* 0x00000000ff097424 */ /* 0x000fe200078e00ff */
[----:B------:R-:W-:Y:S02]  /*18130*/  IADD3 R4, P2, PT, R13, 0x1, RZ ;  /* 0x000000010d047810 */ /* 0x000fe40007f5e0ff */
[----:B------:R-:W-:Y:S02]  /*18140*/  SEL R11, R11, R12, P0 ;  /* 0x0000000c0b0b7207 */ /* 0x000fe40000000000 */
[----:B------:R-:W-:Y:S01]  /*18150*/  ISETP.GE.U32.AND P0, PT, R5, R6, PT ;  /* 0x000000060500720c */ /* 0x000fe20003f06070 */
[----:B------:R-:W-:Y:S01]  /*18160*/  IMAD.X R5, RZ, RZ, R10, P2 ;  /* 0x000000ffff057224 */ /* 0x000fe200010e060a */
[----:B------:R-:W-:Y:S02]  /*18170*/  ISETP.NE.U32.AND P1, PT, R6, RZ, PT ;  /* 0x000000ff0600720c */ /* 0x000fe40003f25070 */
[----:B------:R-:W-:-:S02]  /*18180*/  ISETP.GE.U32.AND.EX P0, PT, R11, RZ, PT, P0 ;  /* 0x000000ff0b00720c */ /* 0x000fc40003f06100 */
[----:B------:R-:W-:Y:S02]  /*18190*/  ISETP.NE.AND.EX P1, PT, RZ, RZ, PT, P1 ;  /* 0x000000ffff00720c */ /* 0x000fe40003f25310 */
[----:B------:R-:W-:Y:S02]  /*181a0*/  SEL R4, R4, R13, P0 ;  /* 0x0000000d04047207 */ /* 0x000fe40000000000 */
[----:B------:R-:W-:Y:S02]  /*181b0*/  SEL R5, R5, R10, P0 ;  /* 0x0000000a05057207 */ /* 0x000fe40000000000 */
[----:B------:R-:W-:Y:S02]  /*181c0*/  SEL R4, R4, 0xffffffff, P1 ;  /* 0xffffffff04047807 */ /* 0x000fe40000800000 */
[----:B------:R-:W-:Y:S01]  /*181d0*/  SEL R5, R5, 0xffffffff, P1 ;  /* 0xffffffff05057807 */ /* 0x000fe20000800000 */
[----:B------:R-:W-:Y:S06]  /*181e0*/  RET.REL.NODEC R8 `(_ZN2at6native13reduce_kernelILi256ELi2ENS0_8ReduceOpIhNS0_9ArgMaxOpsIhEEjlLi4ELi4EEEEEvT1_) ;  /* 0xfffffe7c08847950 */ /* 0x000fec0003c3ffff */
.L_x_3833:
        /* <DEDUP_REMOVED lines=9> */
.L_x_6071:


//--------------------- .text._ZN2at6native13reduce_kernelILi128ELi4ENS0_8ReduceOpIhNS0_9ArgMaxOpsIhEEjlLi4ELi4EEEEEvT1_ --------------------------
	.section	.text._ZN2at6native13reduce_kernelILi128ELi4ENS0_8ReduceOpIhNS0_9ArgMaxOpsIhEEjlLi4ELi4EEEEEvT1_,"ax",@progbits
	.align	128
        .global         _ZN2at6native13reduce_kernelILi128ELi4ENS0_8ReduceOpIhNS0_9ArgMaxOpsIhEEjlLi4ELi4EEEEEvT1_
        .type           _ZN2at6native13reduce_kernelILi128ELi4ENS0_8ReduceOpIhNS0_9ArgMaxOpsIhEEjlLi4ELi4EEEEEvT1_,@function
        .size           _ZN2at6native13reduce_kernelILi128ELi4ENS0_8ReduceOpIhNS0_9ArgMaxOpsIhEEjlLi4ELi4EEEEEvT1_,(.L_x_6072 - _ZN2at6native13reduce_kernelILi128ELi4ENS0_8ReduceOpIhNS0_9ArgMaxOpsIhEEjlLi4ELi4EEEEEvT1_)
        .other          _ZN2at6native13reduce_kernelILi128ELi4ENS0_8ReduceOpIhNS0_9ArgMaxOpsIhEEjlLi4ELi4EEEEEvT1_,@"STO_CUDA_ENTRY STV_DEFAULT"
_ZN2at6native13reduce_kernelILi128ELi4ENS0_8ReduceOpIhNS0_9ArgMaxOpsIhEEjlLi4ELi4EEEEEvT1_:
.text._ZN2at6native13reduce_kernelILi128ELi4ENS0_8ReduceOpIhNS0_9ArgMaxOpsIhEEjlLi4ELi4EEEEEvT1_:
        /* <DEDUP_REMOVED lines=296> */
.L_x_3834:
        /* <DEDUP_REMOVED lines=9> */
[----:B------:R-:W-:Y:S01]  /*1310*/  IMAD.MOV.U32 R0, RZ, RZ, RZ ;  /* 0x000000ffff007224 */ /* 0x000fe200078e00ff */
[----:B------:R-:W-:Y:S01]  /*1320*/  PRMT R11, RZ, 0x7610, R11 ;  /* 0x00007610ff0b7816 */ /* 0x000fe2000000000b */
[----:B------:R-:W-:Y:S01]  /*1330*/  IMAD.MOV.U32 R7, RZ, RZ, RZ ;  /* 0x000000ffff077224 */ /* 0x000fe200078e00ff */
[----:B------:R-:W-:-:S02]  /*1340*/  CS2R R38, SRZ ;  /* 0x0000000000267805 */ /* 0x000fc4000001ff00 */
        /* <DEDUP_REMOVED lines=31> */
.L_x_3838:
        /* <DEDUP_REMOVED lines=10> */
[--C-:B--2---:R-:W-:Y:S02]  /*15e0*/  IMAD.MOV.U32 R40, RZ, RZ, R34.reuse ;  /* 0x000000ffff287224 */ /* 0x104fe400078e0022 */
        /* <DEDUP_REMOVED lines=43> */
[----:B------:R-:W-:Y:S02]  /*18a0*/  SEL R36, R39, RZ, P0 ;  /* 0x000000ff27247207 */ /* 0x000fe40000000000 */
[----:B------:R-:W-:-:S07]  /*18b0*/  PRMT R6, R5, 0x7610, R6 ;  /* 0x0000761005067816 */ /* 0x000fce0000000006 */
.L_x_3842:
[----:B------:R-:W-:Y:S05]  /*18c0*/  BSYNC.RECONVERGENT B1 ;  /* 0x0000000000017941 */ /* 0x000fea0003800200 */
.L_x_3841:
[----:B------:R-:W0:Y:S01]  /*18d0*/  LDC R25, c[0x0][0x39c] ;  /* 0x0000e700ff197b82 */ /* 0x000e220000000800 */
[----:B------:R-:W-:Y:S02]  /*18e0*/  IADD3 R22, P0, PT, R22, 0x4, RZ ;  /* 0x0000000416167810 */ /* 0x000fe40007f1e0ff */
[----:B------:R-:W-:-:S03]  /*18f0*/  IADD3 R3, PT, PT, -R10, 0x4, RZ ;  /* 0x000000040a037810 */ /* 0x000fc60007ffe1ff */
[----:B------:R-:W-:Y:S01]  /*1900*/  IMAD.X R23, RZ, RZ, R23, P0 ;  /* 0x000000ffff177224 */ /* 0x000fe200000e0617 */
[----:B0-----:R-:W-:-:S07]  /*1910*/  IADD3 R25, PT, PT, R10, -0x4, R25 ;  /* 0xfffffffc0a197810 */ /* 0x001fce0007ffe019 */
.L_x_3840:
[----:B------:R-:W-:Y:S05]  /*1920*/  BSYNC.RECONVERGENT B0 ;  /* 0x0000000000007941 */ /* 0x000fea0003800200 */
.L_x_3839:
[----:B------:R-:W0:Y:S01]  /*1930*/  LDC.64 R4, c[0x0][0x3b0] ;  /* 0x0000ec00ff047b82 */ /* 0x000e220000000a00 */
[----:B------:R-:W-:Y:S01]  /*1940*/  BSSY.RECONVERGENT B0, `(.L_x_3843) ;  /* 0x000005b000007945 */ /* 0x000fe20003800200 */
[----:B------:R-:W-:Y:S01]  /*1950*/  IMAD.MOV.U32 R33, RZ, RZ, R31 ;  /* 0x000000ffff217224 */ /* 0x000fe200078e001f */
[C---:B------:R-:W-:Y:S01]  /*1960*/  PRMT R9, R0.reuse, 0x7610, R9 ;  /* 0x0000761000097816 */ /* 0x040fe20000000009 */
[----:B------:R-:W-:Y:S01]  /*1970*/  IMAD.MOV.U32 R39, RZ, RZ, R34 ;  /* 0x000000ffff277224 */ /* 0x000fe200078e0022 */
[----:B------:R-:W-:-:S03]  /*1980*/  PRMT R11, R0, 0x7610, R11 ;  /* 0x00007610000b7816 */ /* 0x000fc6000000000b */
        /* <DEDUP_REMOVED lines=13> */
[----:B------:R-:W-:Y:S01]  /*1a60*/  IMAD.MOV.U32 R8, RZ, RZ, R4 ;  /* 0x000000ffff087224 */ /* 0x000fe200078e0004 */
[C---:B------:R-:W-:Y:S01]  /*1a70*/  PRMT R9, R0.reuse, 0x7610, R9 ;  /* 0x0000761000097816 */ /* 0x040fe20000000009 */
[----:B------:R-:W-:Y:S01]  /*1a80*/  IMAD.MOV.U32 R33, RZ, RZ, R31 ;  /* 0x000000ffff217224 */ /* 0x000fe200078e001f */
[----:B------:R-:W-:Y:S01]  /*1a90*/  PRMT R11, R0, 0x7610, R11 ;  /* 0x00007610000b7816 */ /* 0x000fe2000000000b */
[----:B------:R-:W-:-:S07]  /*1aa0*/  IMAD.MOV.U32 R39, RZ, RZ, R34 ;  /* 0x000000ffff277224 */ /* 0x000fce00078e0022 */
.L_x_3845:
[----:B------:R-:W-:Y:S01]  /*1ab0*/  IMAD.WIDE.U32 R4, R7, 0x4, R22 ;  /* 0x0000000407047825 */ /* 0x000fe200078e0016 */
[----:B------:R-:W-:Y:S01]  /*1ac0*/  LOP3.LUT R10, R6, 0xff, RZ, 0xc0, !PT ;  /* 0x000000ff060a7812 */ /* 0x000fe200078ec0ff */
[----:B------:R-:W0:Y:S04]  /*1ad0*/  LDCU UR4, c[0x0][0x3a4] ;  /* 0x00007480ff0477ac */ /* 0x000e280008000800 */
[----:B------:R1:W2:Y:S01]  /*1ae0*/  LDG.E R4, desc[UR36][R4.64] ;  /* 0x0000002404047981 */ /* 0x0002a2000c1e1900 */
[----:B------:R-:W-:Y:S01]  /*1af0*/  IMAD.IADD R14, R8, 0x1, R3 ;  /* 0x00000001080e7824 */ /* 0x000fe200078e0203 */
[----:B------:R-:W-:-:S03]  /*1b00*/  LOP3.LUT R30, R0, 0xff, RZ, 0xc0, !PT ;  /* 0x000000ff001e7812 */ /* 0x000fc600078ec0ff */
[----:B------:R-:W-:Y:S01]  /*1b10*/  VIADD R20, R14, 0x1 ;  /* 0x000000010e147836 */ /* 0x000fe20000000000 */
[----:B------:R-:W-:Y:S01]  /*1b20*/  ISETP.GE.U32.AND P1, PT, R38, R14, PT ;  /* 0x0000000e2600720c */ /* 0x000fe20003f26070 */
[C---:B------:R-:W-:Y:S02]  /*1b30*/  VIADD R24, R14.reuse, 0x2 ;  /* 0x000000020e187836 */ /* 0x040fe40000000000 */
[----:B------:R-:W-:Y:S01]  /*1b40*/  VIADD R28, R14, 0x3 ;  /* 0x000000030e1c7836 */ /* 0x000fe20000000000 */
[----:B------:R-:W-:Y:S02]  /*1b50*/  ISETP.GE.AND.EX P1, PT, R36, RZ, PT, P1 ;  /* 0x000000ff2400720c */ /* 0x000fe40003f26310 */
[----:B-1----:R-:W-:Y:S01]  /*1b60*/  LOP3.LUT R5, R9, 0xff, RZ, 0xc0, !PT ;  /* 0x000000ff09057812 */ /* 0x002fe200078ec0ff */
[----:B0-----:R-:W-:Y:S01]  /*1b70*/  VIADD R7, R7, UR4 ;  /* 0x0000000407077c36 */ /* 0x001fe20008000000 */
[C---:B--2---:R-:W-:Y:S02]  /*1b80*/  LOP3.LUT R15, R4.reuse, 0xff, RZ, 0xc0, !PT ;  /* 0x000000ff040f7812 */ /* 0x044fe400078ec0ff */
[----:B------:R-:W-:-:S02]  /*1b90*/  PRMT R13, R4, 0x7770, RZ ;  /* 0x00007770040d7816 */ /* 0x000fc400000000ff */
[C---:B------:R-:W-:Y:S02]  /*1ba0*/  ISETP.NE.AND P2, PT, R10.reuse, R15, PT ;  /* 0x0000000f0a00720c */ /* 0x040fe40003f45270 */
[----:B------:R-:W-:Y:S02]  /*1bb0*/  ISETP.GT.U32.AND P5, PT, R10, R13, PT ;  /* 0x0000000d0a00720c */ /* 0x000fe40003fa4070 */
[----:B------:R-:W-:Y:S02]  /*1bc0*/  LOP3.LUT R15, R11, 0xff, RZ, 0xc0, !PT ;  /* 0x000000ff0b0f7812 */ /* 0x000fe400078ec0ff */
[C---:B------:R-:W-:Y:S02]  /*1bd0*/  PRMT R8, R4.reuse, 0x7771, RZ ;  /* 0x0000777104087816 */ /* 0x040fe400000000ff */
[----:B------:R-:W-:Y:S02]  /*1be0*/  PRMT R10, R4, 0x7771, RZ ;  /* 0x00007771040a7816 */ /* 0x000fe400000000ff */
[----:B------:R-:W-:Y:S01]  /*1bf0*/  ISETP.NE.AND P4, PT, R15, R8, PT ;  /* 0x000000080f00720c */ /* 0x000fe20003f85270 */
[----:B------:R-:W-:Y:S01]  /*1c00*/  IMAD.SHL.U32 R8, R7, 0x4, RZ ;  /* 0x0000000407087824 */ /* 0x000fe200078e00ff */
[----:B------:R-:W-:-:S02]  /*1c10*/  ISETP.GT.U32.AND P6, PT, R15, R10, PT ;  /* 0x0000000a0f00720c */ /* 0x000fc40003fc4070 */
[----:B------:R-:W-:Y:S01]  /*1c20*/  SEL R15, RZ, 0xffffffff, !P1 ;  /* 0xffffffffff0f7807 */ /* 0x000fe20004800000 */
[----:B------:R-:W-:Y:S01]  /*1c30*/  VIADD R32, R8, 0x3 ;  /* 0x0000000308207836 */ /* 0x000fe20000000000 */
[----:B------:R-:W-:Y:S02]  /*1c40*/  ISETP.GE.U32.AND P1, PT, R31, R20, PT ;  /* 0x000000141f00720c */ /* 0x000fe40003f26070 */
[C---:B------:R-:W-:Y:S02]  /*1c50*/  PRMT R21, R4.reuse, 0x7773, RZ ;  /* 0x0000777304157816 */ /* 0x040fe400000000ff */
[----:B------:R-:W-:Y:S02]  /*1c60*/  @P2 SEL R15, RZ, 0xffffffff, P5 ;  /* 0xffffffffff0f2807 */ /* 0x000fe40002800000 */
[----:B------:R-:W-:Y:S02]  /*1c70*/  PRMT R12, R4, 0x7772, RZ ;  /* 0x00007772040c7816 */ /* 0x000fe400000000ff */
[----:B------:R-:W-:-:S02]  /*1c80*/  ISETP.GE.AND.EX P1, PT, R39, RZ, PT, P1 ;  /* 0x000000ff2700720c */ /* 0x000fc40003f26310 */
[----:B------:R-:W-:Y:S02]  /*1c90*/  ISETP.GE.U32.AND P2, PT, R33, R24, PT ;  /* 0x000000182100720c */ /* 0x000fe40003f46070 */
[----:B------:R-:W-:Y:S02]  /*1ca0*/  ISETP.NE.AND P5, PT, R30, R21, PT ;  /* 0x000000151e00720c */ /* 0x000fe40003fa5270 */
[----:B------:R-:W-:Y:S02]  /*1cb0*/  ISETP.NE.AND P3, PT, R5, R12, PT ;  /* 0x0000000c0500720c */ /* 0x000fe40003f65270 */
[----:B------:R-:W-:Y:S02]  /*1cc0*/  SEL R21, RZ, 0xffffffff, !P1 ;  /* 0xffffffffff157807 */ /* 0x000fe40004800000 */
[----:B------:R-:W-:Y:S02]  /*1cd0*/  ISETP.GE.AND.EX P2, PT, R34, RZ, PT, P2 ;  /* 0x000000ff2200720c */ /* 0x000fe40003f46320 */
[----:B------:R-:W-:-:S02]  /*1ce0*/  ISETP.GE.U32.AND P1, PT, R35, R28, PT ;  /* 0x0000001c2300720c */ /* 0x000fc40003f26070 */
[----:B------:R-:W-:Y:S02]  /*1cf0*/  PRMT R12, R4, 0x7772, RZ ;  /* 0x00007772040c7816 */ /* 0x000fe400000000ff */
[----:B------:R-:W-:Y:S02]  /*1d00*/  SEL R26, RZ, 0xffffffff, !P2 ;  /* 0xffffffffff1a7807 */ /* 0x000fe40005000000 */
[----:B------:R-:W-:Y:S02]  /*1d10*/  ISETP.GE.AND.EX P1, PT, R40, RZ, PT, P1 ;  /* 0x000000ff2800720c */ /* 0x000fe40003f26310 */
[----:B------:R-:W-:Y:S02]  /*1d20*/  ISETP.GT.U32.AND P2, PT, R5, R12, PT ;  /* 0x0000000c0500720c */ /* 0x000fe40003f44070 */
        /* <DEDUP_REMOVED lines=28> */
.L_x_3844:
[----:B------:R-:W-:Y:S05]  /*1ef0*/  BSYNC.RECONVERGENT B0 ;  /* 0x0000000000007941 */ /* 0x000fea0003800200 */
.L_x_3843:
        /* <DEDUP_REMOVED lines=23> */
.L_x_3847:
[----:B------:R-:W-:Y:S05]  /*2070*/  BSYNC.RECONVERGENT B0 ;  /* 0x0000000000007941 */ /* 0x000fea0003800200 */
.L_x_3846:
[----:B------:R-:W-:Y:S01]  /*2080*/  LOP3.LUT R3, R11, 0xff, RZ, 0xc0, !PT ;  /* 0x000000ff0b037812 */ /* 0x000fe200078ec0ff */
[----:B------:R-:W-:Y:S01]  /*2090*/  IMAD.MOV.U32 R7, RZ, RZ, RZ ;  /* 0x000000ffff077224 */ /* 0x000fe200078e00ff */
[----:B------:R-:W-:Y:S02]  /*20a0*/  LOP3.LUT R4, R6, 0xff, RZ, 0xc0, !PT ;  /* 0x000000ff06047812 */ /* 0x000fe400078ec0ff */
[----:B------:R-:W-:Y:S02]  /*20b0*/  ISETP.GE.U32.AND P0, PT, R38, R31, PT ;  /* 0x0000001f2600720c */ /* 0x000fe40003f06070 */
[----:B------:R-:W-:Y:S02]  /*20c0*/  ISETP.NE.AND P1, PT, R4, R3, PT ;  /* 0x000000030400720c */ /* 0x000fe40003f25270 */
[----:B------:R-:W-:Y:S02]  /*20d0*/  ISETP.GE.AND.EX P0, PT, R36, R39, PT, P0 ;  /* 0x000000272400720c */ /* 0x000fe40003f06300 */
[----:B------:R-:W-:-:S02]  /*20e0*/  ISETP.GT.U32.AND P2, PT, R4, R3, PT ;  /* 0x000000030400720c */ /* 0x000fc40003f44070 */
[----:B------:R-:W-:Y:S02]  /*20f0*/  SEL R3, RZ, 0xffffffff, !P0 ;  /* 0xffffffffff037807 */ /* 0x000fe40004000000 */
[----:B------:R-:W-:Y:S02]  /*2100*/  LOP3.LUT R4, R9, 0xff, RZ, 0xc0, !PT ;  /* 0x000000ff09047812 */ /* 0x000fe400078ec0ff */
[----:B------:R-:W-:-:S03]  /*2110*/  PRMT R13, RZ, 0x7610, R13 ;  /* 0x00007610ff0d7816 */ /* 0x000fc6000000000d */
        /* <DEDUP_REMOVED lines=12> */
[----:B------:R-:W-:Y:S02]  /*21e0*/  SEL R3, RZ, 0xffffffff, !P0 ;  /* 0xffffffffff037807 */ /* 0x000fe40004000000 */
[----:B------:R-:W-:Y:S02]  /*21f0*/  PRMT R11, RZ, 0x7610, R11 ;  /* 0x00007610ff0b7816 */ /* 0x000fe4000000000b */
        /* <DEDUP_REMOVED lines=15> */
[----:B------:R-:W-:Y:S01]  /*22f0*/  SEL R9, R0, R9, !P0 ;  /* 0x0000000900097207 */ /* 0x000fe20004000000 */
[----:B------:R-:W-:Y:S01]  /*2300*/  IMAD.MOV.U32 R0, RZ, RZ, RZ ;  /* 0x000000ffff007224 */ /* 0x000fe200078e00ff */
[----:B------:R-:W-:Y:S02]  /*2310*/  SEL R38, R35, R38, !P0 ;  /* 0x0000002623267207 */ /* 0x000fe40004000000 */
[----:B------:R-:W-:Y:S02]  /*2320*/  CS2R R34, SRZ ;  /* 0x0000000000227805 */ /* 0x000fe4000001ff00 */
[----:B------:R-:W-:Y:S01]  /*2330*/  SEL R39, R40, R39, !P0 ;  /* 0x0000002728277207 */ /* 0x000fe20004000000 */
[----:B------:R-:W-:Y:S06]  /*2340*/  BRA `(.L_x_3836) ;  /* 0x00000118004c7947 */ /* 0x000fec0003800000 */
.L_x_3837:
        /* <DEDUP_REMOVED lines=27> */
[----:B------:R-:W-:Y:S02]  /*2500*/  IMAD.U32 R55, RZ, RZ, UR4 ;  /* 0x00000004ff377e24 */ /* 0x000fe4000f8e00ff */
        /* <DEDUP_REMOVED lines=75> */
.L_x_3852:
        /* <DEDUP_REMOVED lines=15> */
[----:B0-----:R-:W-:-:S04]  /*2ab0*/  LOP3.LUT R5, R57, 0xfffffffc, RZ, 0xc0, !PT ;  /* 0xfffffffc39057812 */ /* 0x001fc800078ec0ff */
[----:B------:R-:W-:-:S05]  /*2ac0*/  IADD3 R4, P0, PT, R5, R22, RZ ;  /* 0x0000001605047210 */ /* 0x000fca0007f1e0ff */
[----:B------:R-:W-:-:S05]  /*2ad0*/  IMAD.X R5, RZ, RZ, R23, P0 ;  /* 0x000000ffff057224 */ /* 0x000fca00000e0617 */
[----:B------:R0:W5:Y:S01]  /*2ae0*/  LDG.E R81, desc[UR36][R4.64] ;  /* 0x0000002404517981 */ /* 0x000162000c1e1900 */
[----:B-1----:R-:W-:Y:S02]  /*2af0*/  LOP3.LUT R63, R55, 0xff, RZ, 0xc0, !PT ;  /* 0x000000ff373f7812 */ /* 0x002fe400078ec0ff */
[----:B------:R-:W-:Y:S02]  /*2b00*/  ISETP.GE.U32.AND P2, PT, R21, R71, PT ;  /* 0x000000471500720c */ /* 0x000fe40003f46070 */
[----:B------:R-:W-:Y:S02]  /*2b10*/  LOP3.LUT R62, R58, 0xff, RZ, 0xc0, !PT ;  /* 0x000000ff3a3e7812 */ /* 0x000fe400078ec0ff */
[----:B------:R-:W-:Y:S02]  /*2b20*/  ISETP.GE.AND.EX P2, PT, R10, RZ, PT, P2 ;  /* 0x000000ff0a00720c */ /* 0x000fe40003f46320 */
[----:B------:R-:W-:Y:S02]  /*2b30*/  LOP3.LUT R70, R56, 0xff, RZ, 0xc0, !PT ;  /* 0x000000ff38467812 */ /* 0x000fe400078ec0ff */
[----:B0-----:R-:W-:-:S02]  /*2b40*/  SEL R4, RZ, 0xffffffff, !P2 ;  /* 0xffffffffff047807 */ /* 0x001fc40005000000 */
[----:B------:R-:W-:Y:S02]  /*2b50*/  ISETP.GE.U32.AND P2, PT, R27, R71, PT ;  /* 0x000000471b00720c */ /* 0x000fe40003f46070 */
[----:B------:R-:W-:Y:S02]  /*2b60*/  LOP3.LUT R69, R37, 0xff, RZ, 0xc0, !PT ;  /* 0x000000ff25457812 */ /* 0x000fe400078ec0ff */
[----:B------:R-:W-:Y:S02]  /*2b70*/  ISETP.GE.AND.EX P2, PT, R51, RZ, PT, P2 ;  /* 0x000000ff3300720c */ /* 0x000fe40003f46320 */
[----:B------:R-:W-:Y:S02]  /*2b80*/  LOP3.LUT R75, R33, 0xff, RZ, 0xc0, !PT ;  /* 0x000000ff214b7812 */ /* 0x000fe400078ec0ff */
[----:B------:R-:W-:Y:S02]  /*2b90*/  LOP3.LUT R72, R42, 0xff, RZ, 0xc0, !PT ;  /* 0x000000ff2a487812 */ /* 0x000fe400078ec0ff */
[----:B------:R-:W-:-:S02]  /*2ba0*/  LOP3.LUT R87, R9, 0xff, RZ, 0xc0, !PT ;  /* 0x000000ff09577812 */ /* 0x000fc400078ec0ff */
[----:B------:R-:W-:Y:S02]  /*2bb0*/  LOP3.LUT R89, R3, 0xff, RZ, 0xc0, !PT ;  /* 0x000000ff03597812 */ /* 0x000fe400078ec0ff */
[C---:B--2---:R-:W-:Y:S02]  /*2bc0*/  LOP3.LUT R60, R66.reuse, 0xff, RZ, 0xc0, !PT ;  /* 0x000000ff423c7812 */ /* 0x044fe400078ec0ff */
[----:B------:R-:W-:Y:S02]  /*2bd0*/  PRMT R65, R66, 0x7771, RZ ;  /* 0x0000777142417816 */ /* 0x000fe400000000ff */
[----:B------:R-:W-:Y:S02]  /*2be0*/  ISETP.NE.AND P5, PT, R63, R60, PT ;  /* 0x0000003c3f00720c */ /* 0x000fe40003fa5270 */
[----:B------:R-:W-:Y:S02]  /*2bf0*/  ISETP.NE.AND P1, PT, R62, R65, PT ;  /* 0x000000413e00720c */ /* 0x000fe40003f25270 */
[----:B------:R-:W-:-:S02]  /*2c00*/  PRMT R60, R66, 0x7770, RZ ;  /* 0x00007770423c7816 */ /* 0x000fc400000000ff */
[----:B------:R-:W-:Y:S02]  /*2c10*/  PRMT R59, R66, 0x7771, RZ ;  /* 0x00007771423b7816 */ /* 0x000fe400000000ff */
[----:B------:R-:W-:Y:S02]  /*2c20*/  ISETP.GT.U32.AND P6, PT, R63, R60, PT ;  /* 0x0000003c3f00720c */ /* 0x000fe40003fc4070 */
[----:B------:R-:W-:Y:S02]  /*2c30*/  ISETP.GT.U32.AND P0, PT, R62, R59, PT ;  /* 0x0000003b3e00720c */ /* 0x000fe40003f04070 */
[----:B------:R-:W-:Y:S02]  /*2c40*/  PRMT R63, R66, 0x7772, RZ ;  /* 0x00007772423f7816 */ /* 0x000fe400000000ff */
[----:B------:R-:W-:Y:S02]  /*2c50*/  LOP3.LUT R62, R38, 0xff, RZ, 0xc0, !PT ;  /* 0x000000ff263e7812 */ /* 0x000fe400078ec0ff */
[----:B------:R-:W-:-:S02]  /*2c60*/  PRMT R5, R66, 0x7772, RZ ;  /* 0x0000777242057816 */ /* 0x000fc400000000ff */
[C---:B------:R-:W-:Y:S02]  /*2c70*/  ISETP.NE.AND P4, PT, R62.reuse, R63, PT ;  /* 0x0000003f3e00720c */ /* 0x040fe40003f85270 */
[----:B------:R-:W-:Y:S02]  /*2c80*/  ISETP.GT.U32.AND P3, PT, R62, R5, PT ;  /* 0x000000053e00720c */ /* 0x000fe40003f64070 */
[----:B------:R-:W-:Y:S02]  /*2c90*/  @P5 SEL R4, RZ, 0xffffffff, P6 ;  /* 0xffffffffff045807 */ /* 0x000fe40003000000 */
[----:B------:R-:W-:Y:S02]  /*2ca0*/  ISETP.GE.U32.AND P5, PT, R24, R71, PT ;  /* 0x000000471800720c */ /* 0x000fe40003fa6070 */
[----:B------:R-:W-:Y:S02]  /*2cb0*/  SEL R62, RZ, 0xffffffff, !P2 ;  /* 0xffffffffff3e7807 */ /* 0x000fe40005000000 */
[----:B------:R-:W-:-:S02]  /*2cc0*/  @P1 SEL R62, RZ, 0xffffffff, P0 ;  /* 0xffffffffff3e1807 */ /* 0x000fc40000000000 */
[----:B------:R-:W-:Y:S02]  /*2cd0*/  ISETP.GE.U32.AND P0, PT, R25, R71, PT ;  /* 0x000000471900720c */ /* 0x000fe40003f06070 */
[----:B------:R-:W-:Y:S02]  /*2ce0*/  ISETP.GE.AND.EX P5, PT, R48, RZ, PT, P5 ;  /* 0x000000ff3000720c */ /* 0x000fe40003fa6350 */
[C---:B------:R-:W-:Y:S02]  /*2cf0*/  PRMT R65, R66.reuse, 0x7773, RZ ;  /* 0x0000777342417816 */ /* 0x040fe400000000ff */
[----:B------:R-:W-:Y:S02]  /*2d00*/  PRMT R63, R66, 0x7773, RZ ;  /* 0x00007773423f7816 */ /* 0x000fe400000000ff */
[----:B------:R-:W-:Y:S02]  /*2d10*/  ISETP.GE.AND.EX P0, PT, R49, RZ, PT, P0 ;  /* 0x000000ff3100720c */ /* 0x000fe40003f06300 */
[----:B------:R-:W-:-:S02]  /*2d20*/  SEL R64, RZ, 0xffffffff, !P5 ;  /* 0xffffffffff407807 */ /* 0x000fc40006800000 */
[C---:B------:R-:W-:Y:S02]  /*2d30*/  ISETP.GT.U32.AND P5, PT, R70.reuse, R63, PT ;  /* 0x0000003f4600720c */ /* 0x040fe40003fa4070 */
[----:B------:R-:W-:Y:S02]  /*2d40*/  ISETP.NE.AND P6, PT, R70, R65, PT ;  /* 0x000000414600720c */ /* 0x000fe40003fc5270 */
[----:B------:R-:W-:Y:S02]  /*2d50*/  SEL R70, RZ, 0xffffffff, !P0 ;  /* 0xffffffffff467807 */ /* 0x000fe40004000000 */
[----:B------:R-:W-:Y:S02]  /*2d60*/  ISETP.GE.U32.AND P0, PT, R50, R67, PT ;  /* 0x000000433200720c */ /* 0x000fe40003f06070 */
[----:B------:R-:W-:Y:S02]  /*2d70*/  LOP3.LUT R4, R4, 0x1, RZ, 0xc0, !PT ;  /* 0x0000000104047812 */ /* 0x000fe400078ec0ff */
[----:B------:R-:W-:-:S02]  /*2d80*/  ISETP.GE.AND.EX P0, PT, R47, RZ, PT, P0 ;  /* 0x000000ff2f00720c */ /* 0x000fc40003f06300 */
[----:B------:R-:W-:Y:S02]  /*2d90*/  ISETP.NE.U32.AND P2, PT, R4, 0x1, PT ;  /* 0x000000010400780c */ /* 0x000fe40003f45070 */
[----:B------:R-:W-:Y:S02]  /*2da0*/  SEL R74, RZ, 0xffffffff, !P0 ;  /* 0xffffffffff4a7807 */ /* 0x000fe40004000000 */
[----:B------:R-:W-:Y:S02]  /*2db0*/  ISETP.GE.U32.AND P0, PT, R20, R67, PT ;  /* 0x000000431400720c */ /* 0x000fe40003f06070 */
[----:B------:R-:W-:Y:S02]  /*2dc0*/  LOP3.LUT R4, R36, 0xff, RZ, 0xc0, !PT ;  /* 0x000000ff24047812 */ /* 0x000fe400078ec0ff */
[----:B------:R-:W-:Y:S02]  /*2dd0*/  ISETP.GE.AND.EX P0, PT, R46, RZ, PT, P0 ;  /* 0x000000ff2e00720c */ /* 0x000fe40003f06300 */
[----:B---3--:R-:W-:-:S02]  /*2de0*/  LOP3.LUT R65, R68, 0xff, RZ, 0xc0, !PT ;  /* 0x000000ff44417812 */ /* 0x008fc400078ec0ff */
[----:B------:R-:W-:Y:S02]  /*2df0*/  LOP3.LUT R62, R62, 0x1, RZ, 0xc0, !PT ;  /* 0x000000013e3e7812 */ /* 0x000fe400078ec0ff */
[----:B------:R-:W-:Y:S02]  /*2e00*/  SEL R76, RZ, 0xffffffff, !P0 ;  /* 0xffffffffff4c7807 */ /* 0x000fe40004000000 */
[----:B------:R-:W-:Y:S02]  /*2e10*/  @P4 SEL R64, RZ, 0xffffffff, P3 ;  /* 0xffffffffff404807 */ /* 0x000fe40001800000 */
[----:B------:R-:W-:Y:S02]  /*2e20*/  ISETP.NE.AND P1, PT, R4, R65, PT ;  /* 0x000000410400720c */ /* 0x000fe40003f25270 */
[----:B------:R-:W-:Y:S02]  /*2e30*/  ISETP.GE.U32.AND P0, PT, R15, R67, PT ;  /* 0x000000430f00720c */ /* 0x000fe40003f06070 */
[----:B------:R-:W-:-:S02]  /*2e40*/  ISETP.NE.U32.AND P3, PT, R62, 0x1, PT ;  /* 0x000000013e00780c */ /* 0x000fc40003f65070 */
[C---:B------:R-:W-:Y:S02]  /*2e50*/  PRMT R62, R68.reuse, 0x7771, RZ ;  /* 0x00007771443e7816 */ /* 0x040fe400000000ff */
[----:B------:R-:W-:Y:S02]  /*2e60*/  ISETP.GE.AND.EX P0, PT, R45, RZ, PT, P0 ;  /* 0x000000ff2d00720c */ /* 0x000fe40003f06300 */
[----:B------:R-:W-:Y:S02]  /*2e70*/  PRMT R65, R68, 0x7770, RZ ;  /* 0x0000777044417816 */ /* 0x000fe400000000ff */
[----:B------:R-:W-:Y:S02]  /*2e80*/  @P6 SEL R70, RZ, 0xffffffff, P5 ;  /* 0xffffffffff466807 */ /* 0x000fe40002800000 */
[----:B------:R-:W-:Y:S02]  /*2e90*/  ISETP.NE.AND P5, PT, R69, R62, PT ;  /* 0x0000003e4500720c */ /* 0x000fe40003fa5270 */
[----:B------:R-:W-:-:S02]  /*2ea0*/  SEL R78, RZ, 0xffffffff, !P0 ;  /* 0xffffffffff4e7807 */ /* 0x000fc40004000000 */
[----:B------:R-:W-:Y:S02]  /*2eb0*/  ISETP.GT.U32.AND P6, PT, R4, R65, PT ;  /* 0x000000410400720c */ /* 0x000fe40003fc4070 */
[----:B------:R-:W-:Y:S02]  /*2ec0*/  ISETP.GE.U32.AND P0, PT, R14, R67, PT ;  /* 0x000000430e00720c */ /* 0x000fe40003f06070 */
[----:B------:R-:W-:Y:S02]  /*2ed0*/  PRMT R62, R68, 0x7772, RZ ;  /* 0x00007772443e7816 */ /* 0x000fe400000000ff */
[----:B------:R-:W-:Y:S02]  /*2ee0*/  LOP3.LUT R64, R64, 0x1, RZ, 0xc0, !PT ;  /* 0x0000000140407812 */ /* 0x000fe400078ec0ff */
[----:B------:R-:W-:Y:S02]  /*2ef0*/  PRMT R4, R68, 0x7771, RZ ;  /* 0x0000777144047816 */ /* 0x000fe400000000ff */
[----:B------:R-:W-:-:S02]  /*2f00*/  @P1 SEL R74, RZ, 0xffffffff, P6 ;  /* 0xffffffffff4a1807 */ /* 0x000fc40003000000 */
[----:B------:R-:W-:Y:S02]  /*2f10*/  ISETP.GE.AND.EX P0, PT, R44, RZ, PT, P0 ;  /* 0x000000ff2c00720c */ /* 0x000fe40003f06300 */
[----:B------:R-:W-:Y:S02]  /*2f20*/  ISETP.NE.AND P1, PT, R75, R62, PT ;  /* 0x0000003e4b00720c */ /* 0x000fe40003f25270 */
[----:B------:R-:W-:Y:S02]  /*2f30*/  ISETP.NE.U32.AND P4, PT, R64, 0x1, PT ;  /* 0x000000014000780c */ /* 0x000fe40003f85070 */
[----:B------:R-:W-:Y:S02]  /*2f40*/  ISETP.GT.U32.AND P6, PT, R69, R4, PT ;  /* 0x000000044500720c */ /* 0x000fe40003fc4070 */
[----:B------:R-:W-:Y:S02]  /*2f50*/  PRMT R64, R68, 0x7773, RZ ;  /* 0x0000777344407816 */ /* 0x000fe400000000ff */
[----:B------:R-:W-:-:S02]  /*2f60*/  LOP3.LUT R69, R53, 0xff, RZ, 0xc0, !PT ;  /* 0x000000ff35457812 */ /* 0x000fc400078ec0ff */
[----:B------:R-:W-:Y:S02]  /*2f70*/  SEL R80, RZ, 0xffffffff, !P0 ;  /* 0xffffffffff507807 */ /* 0x000fe40004000000 */
[----:B------:R-:W-:Y:S02]  /*2f80*/  ISETP.GE.U32.AND P0, PT, R54, R61, PT ;  /* 0x0000003d3600720c */ /* 0x000fe40003f06070 */
[----:B------:R-:W-:Y:S02]  /*2f90*/  PRMT R62, R68, 0x7772, RZ ;  /* 0x00007772443e7816 */ /* 0x000fe400000000ff */
[----:B------:R-:W-:Y:S02]  /*2fa0*/  @P5 SEL R76, RZ, 0xffffffff, P6 ;  /* 0xffffffffff4c5807 */ /* 0x000fe40003000000 */
[----:B------:R-:W-:Y:S02]  /*2fb0*/  ISETP.NE.AND P5, PT, R69, R64, PT ;  /* 0x000000404500720c */ /* 0x000fe40003fa5270 */
[----:B------:R-:W-:-:S02]  /*2fc0*/  ISETP.GE.AND.EX P0, PT, R43, RZ, PT, P0 ;  /* 0x000000ff2b00720c */ /* 0x000fc40003f06300 */
[----:B------:R-:W-:Y:S02]  /*2fd0*/  ISETP.GT.U32.AND P6, PT, R75, R62, PT ;  /* 0x0000003e4b00720c */ /* 0x000fe40003fc4070 */
[----:B------:R-:W-:Y:S02]  /*2fe0*/  LOP3.LUT R75, R31, 0xff, RZ, 0xc0, !PT ;  /* 0x000000ff1f4b7812 */ /* 0x000fe400078ec0ff */
[----:B----4-:R-:W-:Y:S02]  /*2ff0*/  LOP3.LUT R66, R77, 0xff, RZ, 0xc0, !PT ;  /* 0x000000ff4d427812 */ /* 0x010fe400078ec0ff */
[----:B------:R-:W-:Y:S02]  /*3000*/  PRMT R64, R68, 0x7773, RZ ;  /* 0x0000777344407816 */ /* 0x000fe400000000ff */
[----:B------:R-:W-:Y:S02]  /*3010*/  SEL R82, RZ, 0xffffffff, !P0 ;  /* 0xffffffffff527807 */ /* 0x000fe40004000000 */
[----:B------:R-:W-:-:S02]  /*3020*/  @P1 SEL R78, RZ, 0xffffffff, P6 ;  /* 0xffffffffff4e1807 */ /* 0x000fc40003000000 */
[----:B------:R-:W-:Y:S02]  /*3030*/  ISETP.GE.U32.AND P0, PT, R13, R61, PT ;  /* 0x0000003d0d00720c */ /* 0x000fe40003f06070 */
[----:B------:R-:W-:Y:S02]  /*3040*/  ISETP.NE.AND P1, PT, R75, R66, PT ;  /* 0x000000424b00720c */ /* 0x000fe40003f25270 */
[----:B------:R-:W-:Y:S02]  /*3050*/  ISETP.GT.U32.AND P6, PT, R69, R64, PT ;  /* 0x000000404500720c */ /* 0x000fe40003fc4070 */
[----:B------:R-:W-:Y:S02]  /*3060*/  PRMT R69, R77, 0x7771, RZ ;  /* 0x000077714d457816 */ /* 0x000fe400000000ff */
[----:B------:R-:W-:Y:S02]  /*3070*/  LOP3.LUT R68, R32, 0xff, RZ, 0xc0, !PT ;  /* 0x000000ff20447812 */ /* 0x000fe400078ec0ff */
[----:B------:R-:W-:-:S02]  /*3080*/  ISETP.GE.AND.EX P0, PT, R26, RZ, PT, P0 ;  /* 0x000000ff1a00720c */ /* 0x000fc40003f06300 */
[----:B------:R-:W-:Y:S02]  /*3090*/  PRMT R66, R77, 0x7770, RZ ;  /* 0x000077704d427816 */ /* 0x000fe400000000ff */
[----:B------:R-:W-:Y:S02]  /*30a0*/  @P5 SEL R80, RZ, 0xffffffff, P6 ;  /* 0xffffffffff505807 */ /* 0x000fe40003000000 */
[----:B------:R-:W-:Y:S02]  /*30b0*/  ISETP.NE.AND P6, PT, R68, R69, PT ;  /* 0x000000454400720c */ /* 0x000fe40003fc5270 */
[----:B------:R-:W-:Y:S02]  /*30c0*/  SEL R83, RZ, 0xffffffff, !P0 ;  /* 0xffffffffff537807 */ /* 0x000fe40004000000 */
[----:B------:R-:W-:Y:S02]  /*30d0*/  ISETP.GE.U32.AND P0, PT, R12, R61, PT ;  /* 0x0000003d0c00720c */ /* 0x000fe40003f06070 */
[----:B------:R-:W-:-:S02]  /*30e0*/  ISETP.GT.U32.AND P5, PT, R75, R66, PT ;  /* 0x000000424b00720c */ /* 0x000fc40003fa4070 */
[C---:B------:R-:W-:Y:S02]  /*30f0*/  PRMT R75, R77.reuse, 0x7772, RZ ;  /* 0x000077724d4b7816 */ /* 0x040fe400000000ff */
[----:B------:R-:W-:Y:S02]  /*3100*/  PRMT R69, R77, 0x7771, RZ ;  /* 0x000077714d457816 */ /* 0x000fe400000000ff */
[----:B------:R-:W-:Y:S02]  /*3110*/  ISETP.GE.AND.EX P0, PT, R41, RZ, PT, P0 ;  /* 0x000000ff2900720c */ /* 0x000fe40003f06300 */
[----:B------:R-:W-:Y:S02]  /*3120*/  @P1 SEL R82, RZ, 0xffffffff, P5 ;  /* 0xffffffffff521807 */ /* 0x000fe40002800000 */
[----:B------:R-:W-:Y:S02]  /*3130*/  ISETP.NE.AND P1, PT, R72, R75, PT ;  /* 0x0000004b4800720c */ /* 0x000fe40003f25270 */
[----:B------:R-:W-:-:S02]  /*3140*/  ISETP.GT.U32.AND P5, PT, R68, R69, PT ;  /* 0x000000454400720c */ /* 0x000fc40003fa4070 */
[----:B------:R-:W-:Y:S02]  /*3150*/  PRMT R79, R77, 0x7773, RZ ;  /* 0x000077734d4f7816 */ /* 0x000fe400000000ff */
[----:B------:R-:W-:Y:S02]  /*3160*/  LOP3.LUT R68, R30, 0xff, RZ, 0xc0, !PT ;  /* 0x000000ff1e447812 */ /* 0x000fe400078ec0ff */
[----:B------:R-:W-:Y:S02]  /*3170*/  SEL R84, RZ, 0xffffffff, !P0 ;  /* 0xffffffffff547807 */ /* 0x000fe40004000000 */
[----:B------:R-:W-:Y:S02]  /*3180*/  ISETP.GE.U32.AND P0, PT, R11, R61, PT ;  /* 0x0000003d0b00720c */ /* 0x000fe40003f06070 */
[----:B------:R-:W-:Y:S02]  /*3190*/  PRMT R75, R77, 0x7772, RZ ;  /* 0x000077724d4b7816 */ /* 0x000fe400000000ff */
[----:B------:R-:W-:-:S02]  /*31a0*/  @P6 SEL R83, RZ, 0xffffffff, P5 ;  /* 0xffffffffff536807 */ /* 0x000fc40002800000 */
[----:B------:R-:W-:Y:S02]  /*31b0*/  ISETP.NE.AND P5, PT, R68, R79, PT ;  /* 0x0000004f4400720c */ /* 0x000fe40003fa5270 */
[----:B------:R-:W-:Y:S02]  /*31c0*/  ISETP.GE.AND.EX P0, PT, R40, RZ, PT, P0 ;  /* 0x000000ff2800720c */ /* 0x000fe40003f06300 */
[----:B------:R-:W-:Y:S02]  /*31d0*/  ISETP.GT.U32.AND P6, PT, R72, R75, PT ;  /* 0x0000004b4800720c */ /* 0x000fe40003fc4070 */
[----:B------:R-:W-:Y:S02]  /*31e0*/  LOP3.LUT R72, R28, 0xff, RZ, 0xc0, !PT ;  /* 0x000000ff1c487812 */ /* 0x000fe400078ec0ff */
[----:B-----5:R-:W-:Y:S02]  /*31f0*/  LOP3.LUT R79, R81, 0xff, RZ, 0xc0, !PT ;  /* 0x000000ff514f7812 */ /* 0x020fe400078ec0ff */
[----:B------:R-:W-:-:S02]  /*3200*/  PRMT R77, R77, 0x7773, RZ ;  /* 0x000077734d4d7816 */ /* 0x000fc400000000ff */
[----:B------:R-:W-:Y:S02]  /*3210*/  SEL R85, RZ, 0xffffffff, !P0 ;  /* 0xffffffffff557807 */ /* 0x000fe40004000000 */
[----:B------:R-:W-:Y:S02]  /*3220*/  ISETP.GE.U32.AND P0, PT, R52, R57, PT ;  /* 0x000000393400720c */ /* 0x000fe40003f06070 */
[----:B------:R-:W-:Y:S02]  /*3230*/  @P1 SEL R84, RZ, 0xffffffff, P6 ;  /* 0xffffffffff541807 */ /* 0x000fe40003000000 */
[----:B------:R-:W-:Y:S02]  /*3240*/  ISETP.NE.AND P1, PT, R72, R79, PT ;  /* 0x0000004f4800720c */ /* 0x000fe40003f25270 */
[----:B------:R-:W-:Y:S02]  /*3250*/  ISETP.GT.U32.AND P6, PT, R68, R77, PT ;  /* 0x0000004d4400720c */ /* 0x000fe40003fc4070 */
[----:B------:R-:W-:-:S02]  /*3260*/  PRMT R68, R81, 0x7771, RZ ;  /* 0x0000777151447816 */ /* 0x000fc400000000ff */
[----:B------:R-:W-:Y:S02]  /*3270*/  ISETP.GE.AND.EX P0, PT, R39, RZ, PT, P0 ;  /* 0x000000ff2700720c */ /* 0x000fe40003f06300 */
[----:B------:R-:W-:Y:S02]  /*3280*/  PRMT R79, R81, 0x7770, RZ ;  /* 0x00007770514f7816 */ /* 0x000fe400000000ff */
[----:B------:R-:W-:Y:S02]  /*3290*/  @P5 SEL R85, RZ, 0xffffffff, P6 ;  /* 0xffffffffff555807 */ /* 0x000fe40003000000 */
[----:B------:R-:W-:Y:S02]  /*32a0*/  ISETP.NE.AND P5, PT, R87, R68, PT ;  /* 0x000000445700720c */ /* 0x000fe40003fa5270 */
[----:B------:R-:W-:Y:S02]  /*32b0*/  SEL R86, RZ, 0xffffffff, !P0 ;  /* 0xffffffffff567807 */ /* 0x000fe40004000000 */
[----:B------:R-:W-:-:S02]  /*32c0*/  ISETP.GE.U32.AND P0, PT, R0, R57, PT ;  /* 0x000000390000720c */ /* 0x000fc40003f06070 */
[----:B------:R-:W-:Y:S02]  /*32d0*/  ISETP.GT.U32.AND P6, PT, R72, R79, PT ;  /* 0x0000004f4800720c */ /* 0x000fe40003fc4070 */
[C---:B------:R-:W-:Y:S02]  /*32e0*/  PRMT R72, R81.reuse, 0x7773, RZ ;  /* 0x0000777351487816 */ /* 0x040fe400000000ff */
[----:B------:R-:W-:Y:S02]  /*32f0*/  PRMT R68, R81, 0x7771, RZ ;  /* 0x0000777151447816 */ /* 0x000fe400000000ff */
[----:B------:R-:W-:Y:S02]  /*3300*/  ISETP.GE.AND.EX P0, PT, R7, RZ, PT, P0 ;  /* 0x000000ff0700720c */ /* 0x000fe40003f06300 */
[----:B------:R-:W-:Y:S02]  /*3310*/  @P1 SEL R86, RZ, 0xffffffff, P6 ;  /* 0xffffffffff561807 */ /* 0x000fe40003000000 */
[----:B------:R-:W-:-:S02]  /*3320*/  ISETP.GT.U32.AND P6, PT, R87, R68, PT ;  /* 0x000000445700720c */ /* 0x000fc40003fc4070 */
[----:B------:R-:W-:Y:S02]  /*3330*/  ISETP.NE.AND P1, PT, R89, R72, PT ;  /* 0x000000485900720c */ /* 0x000fe40003f25270 */
[----:B------:R-:W-:Y:S02]  /*3340*/  SEL R87, RZ, 0xffffffff, !P0 ;  /* 0xffffffffff577807 */ /* 0x000fe40004000000 */
[----:B------:R-:W-:Y:S02]  /*3350*/  LOP3.LUT R72, R70, 0x1, RZ, 0xc0, !PT ;  /* 0x0000000146487812 */ /* 0x000fe400078ec0ff */
[----:B------:R-:W-:Y:S02]  /*3360*/  ISETP.GE.U32.AND P0, PT, R16, R57, PT ;  /* 0x000000391000720c */ /* 0x000fe40003f06070 */
[C---:B------:R-:W-:Y:S02]  /*3370*/  PRMT R70, R81.reuse, 0x7773, RZ ;  /* 0x0000777351467816 */ /* 0x040fe400000000ff */
[----:B------:R-:W-:-:S02]  /*3380*/  PRMT R90, R81, 0x7772, RZ ;  /* 0x00007772515a7816 */ /* 0x000fc400000000ff */
[----:B------:R-:W-:Y:S02]  /*3390*/  @P5 SEL R87, RZ, 0xffffffff, P6 ;  /* 0xffffffffff575807 */ /* 0x000fe40003000000 */
[----:B------:R-:W-:Y:S02]  /*33a0*/  ISETP.GE.AND.EX P6, PT, R29, RZ, PT, P0 ;  /* 0x000000ff1d00720c */ /* 0x000fe40003fc6300 */
[----:B------:R-:W-:Y:S01]  /*33b0*/  ISETP.GT.U32.AND P0, PT, R89, R70, PT ;  /* 0x000000465900720c */ /* 0x000fe20003f04070 */
[----:B------:R-:W-:Y:S01]  /*33c0*/  IMAD.MOV.U32 R89, RZ, RZ, R90 ;  /* 0x000000ffff597224 */ /* 0x000fe200078e005a */
[----:B------:R-:W-:Y:S02]  /*33d0*/  ISETP.NE.U32.AND P5, PT, R72, 0x1, PT ;  /* 0x000000014800780c */ /* 0x000fe40003fa5070 */
[----:B------:R-:W-:Y:S02]  /*33e0*/  LOP3.LUT R72, R6, 0xff, RZ, 0xc0, !PT ;  /* 0x000000ff06487812 */ /* 0x000fe400078ec0ff */
[----:B------:R-:W-:-:S02]  /*33f0*/  SEL R88, RZ, 0xffffffff, !P6 ;  /* 0xffffffffff587807 */ /* 0x000fc40007000000 */
[C---:B------:R-:W-:Y:S02]  /*3400*/  SEL R21, R71.reuse, R21, !P2 ;  /* 0x0000001547157207 */ /* 0x040fe40005000000 */
[C---:B------:R-:W-:Y:S02]  /*3410*/  SEL R27, R71.reuse, R27, !P3 ;  /* 0x0000001b471b7207 */ /* 0x040fe40005800000 */
[C---:B------:R-:W-:Y:S02]  /*3420*/  SEL R24, R71.reuse, R24, !P4 ;  /* 0x0000001847187207 */ /* 0x040fe40006000000 */
[----:B------:R-:W-:Y:S01]  /*3430*/  SEL R25, R71, R25, !P5 ;  /* 0x0000001947197207 */ /* 0x000fe20006800000 */
[----:B------:R-:W-:Y:S01]  /*3440*/  IMAD.IADD R71, R57, 0x1, R8 ;  /* 0x0000000139477824 */ /* 0x000fe200078e0208 */
[----:B------:R-:W-:Y:S02]  /*3450*/  ISETP.NE.AND P6, PT, R72, R89, PT ;  /* 0x000000594800720c */ /* 0x000fe40003fc5270 */
[----:B------:R-:W-:Y:S01]  /*3460*/  @P1 SEL R88, RZ, 0xffffffff, P0 ;  /* 0xffffffffff581807 */ /* 0x000fe20000000000 */
[----:B------:R-:W-:Y:S01]  /*3470*/  IMAD R90, R8, 0x3, R71 ;  /* 0x00000003085a7824 */ /* 0x000fe200078e0247 */
[----:B------:R-:W-:-:S02]  /*3480*/  ISETP.GE.U32.AND P0, PT, R34, R57, PT ;  /* 0x000000392200720c */ /* 0x000fc40003f06070 */
[----:B------:R-:W-:Y:S02]  /*3490*/  PRMT R81, R81, 0x7772, RZ ;  /* 0x0000777251517816 */ /* 0x000fe400000000ff */
[----:B------:R-:W-:Y:S02]  /*34a0*/  ISETP.GE.AND.EX P0, PT, R35, RZ, PT, P0 ;  /* 0x000000ff2300720c */ /* 0x000fe40003f06300 */
[----:B------:R-:W-:Y:S02]  /*34b0*/  ISETP.GT.U32.AND P1, PT, R72, R81, PT ;  /* 0x000000514800720c */ /* 0x000fe40003f24070 */
[----:B------:R-:W-:Y:S02]  /*34c0*/  SEL R72, RZ, 0xffffffff, !P0 ;  /* 0xffffffffff487807 */ /* 0x000fe40004000000 */
[----:B------:R-:W-:Y:S02]  /*34d0*/  ISETP.GE.U32.AND P0, PT, R90, R73, PT ;  /* 0x000000495a00720c */ /* 0x000fe40003f06070 */
[----:B------:R-:W-:-:S02]  /*34e0*/  LOP3.LUT R74, R74, 0x1, RZ, 0xc0, !PT ;  /* 0x000000014a4a7812 */ /* 0x000fc400078ec0ff */
[----:B------:R-:W-:Y:S02]  /*34f0*/  LOP3.LUT R76, R76, 0x1, RZ, 0xc0, !PT ;  /* 0x000000014c4c7812 */ /* 0x000fe400078ec0ff */
[----:B------:R-:W-:Y:S02]  /*3500*/  LOP3.LUT R78, R78, 0x1, RZ, 0xc0, !PT ;  /* 0x000000014e4e7812 */ /* 0x000fe400078ec0ff */
[----:B------:R-:W-:Y:S02]  /*3510*/  LOP3.LUT R80, R80, 0x1, RZ, 0xc0, !PT ;  /* 0x0000000150507812 */ /* 0x000fe400078ec0ff */
[----:B------:R-:W-:Y:S02]  /*3520*/  LOP3.LUT R82, R82, 0x1, RZ, 0xc0, !PT ;  /* 0x0000000152527812 */ /* 0x000fe400078ec0ff */
[----:B------:R-:W-:Y:S02]  /*3530*/  LOP3.LUT R83, R83, 0x1, RZ, 0xc0, !PT ;  /* 0x0000000153537812 */ /* 0x000fe400078ec0ff */
[----:B------:R-:W-:-:S02]  /*3540*/  @P6 SEL R72, RZ, 0xffffffff, P1 ;  /* 0xffffffffff486807 */ /* 0x000fc40000800000 */
        /* <DEDUP_REMOVED lines=12> */
[----:B------:R-:W-:Y:S02]  /*3610*/  ISETP.NE.U32.AND P4, PT, R82, 0x1, PT ;  /* 0x000000015200780c */ /* 0x000fe40003f85070 */
[----:B------:R-:W-:Y:S02]  /*3620*/  ISETP.NE.U32.AND P5, PT, R83, 0x1, PT ;  /* 0x000000015300780c */ /* 0x000fe40003fa5070 */
[----:B------:R-:W-:Y:S02]  /*3630*/  LOP3.LUT R84, R84, 0x1, RZ, 0xc0, !PT ;  /* 0x0000000154547812 */ /* 0x000fe400078ec0ff */
[----:B------:R-:W-:Y:S02]  /*3640*/  LOP3.LUT R85, R85, 0x1, RZ, 0xc0, !PT ;  /* 0x0000000155557812 */ /* 0x000fe400078ec0ff */
[----:B------:R-:W-:Y:S02]  /*3650*/  LOP3.LUT R86, R86, 0x1, RZ, 0xc0, !PT ;  /* 0x0000000156567812 */ /* 0x000fe400078ec0ff */
[----:B------:R-:W-:-:S02]  /*3660*/  LOP3.LUT R87, R87, 0x1, RZ, 0xc0, !PT ;  /* 0x0000000157577812 */ /* 0x000fc400078ec0ff */
[----:B------:R-:W-:Y:S02]  /*3670*/  LOP3.LUT R88, R88, 0x1, RZ, 0xc0, !PT ;  /* 0x0000000158587812 */ /* 0x000fe400078ec0ff */
[----:B------:R-:W-:Y:S02]  /*3680*/  LOP3.LUT R72, R72, 0x1, RZ, 0xc0, !PT ;  /* 0x0000000148487812 */ /* 0x000fe400078ec0ff */
[C---:B------:R-:W-:Y:S02]  /*3690*/  SEL R50, R67.reuse, R50, !P6 ;  /* 0x0000003243327207 */ /* 0x040fe40007000000 */
[C---:B------:R-:W-:Y:S02]  /*36a0*/  SEL R20, R67.reuse, R20, !P1 ;  /* 0x0000001443147207 */ /* 0x040fe40004800000 */
[C---:B------:R-:W-:Y:S02]  /*36b0*/  SEL R15, R67.reuse, R15, !P2 ;  /* 0x0000000f430f7207 */ /* 0x040fe40005000000 */
[----:B------:R-:W-:-:S02]  /*36c0*/  SEL R14, R67, R14, !P3 ;  /* 0x0000000e430e7207 */ /* 0x000fc40005800000 */
[----:B------:R-:W-:Y:S02]  /*36d0*/  SEL R36, R65, R36, !P6 ;  /* 0x0000002441247207 */ /* 0x000fe40007000000 */
[----:B------:R-:W-:Y:S02]  /*36e0*/  SEL R47, R47, RZ, P6 ;  /* 0x000000ff2f2f7207 */ /* 0x000fe40003000000 */
[----:B------:R-:W-:Y:S02]  /*36f0*/  SEL R37, R4, R37, !P1 ;  /* 0x0000002504257207 */ /* 0x000fe40004800000 */
[----:B------:R-:W-:Y:S02]  /*3700*/  SEL R46, R46, RZ, P1 ;  /* 0x000000ff2e2e7207 */ /* 0x000fe40000800000 */
[C---:B------:R-:W-:Y:S02]  /*3710*/  SEL R54, R61.reuse, R54, !P4 ;  /* 0x000000363d367207 */ /* 0x040fe40006000000 */
[----:B------:R-:W-:-:S02]  /*3720*/  SEL R13, R61, R13, !P5 ;  /* 0x0000000d3d0d7207 */ /* 0x000fc40006800000 */
        /* <DEDUP_REMOVED lines=34> */
.L_x_3851:
[----:B------:R-:W-:Y:S02]  /*3950*/  PRMT R72, R60, 0x7610, R72 ;  /* 0x000076103c487816 */ /* 0x000fe40000000048 */
[----:B------:R-:W-:Y:S02]  /*3960*/  PRMT R57, R5, 0x7610, R57 ;  /* 0x0000761005397816 */ /* 0x000fe40000000039 */
[----:B------:R-:W-:-:S07]  /*3970*/  PRMT R60, R4, 0x7610, R60 ;  /* 0x00007610043c7816 */ /* 0x000fce000000003c */
.L_x_3850:
[----:B------:R-:W-:Y:S05]  /*3980*/  BSYNC.RECONVERGENT B0 ;  /* 0x0000000000007941 */ /* 0x000fea0003800200 */
.L_x_3849:
        /* <DEDUP_REMOVED lines=38> */
[----:B------:R-:W-:Y:S02]  /*3bf0*/  @!P1 PRMT R70, R69, 0x7610, R70 ;  /* 0x0000761045469816 */ /* 0x000fe40000000046 */
[C---:B---3--:R-:W-:Y:S02]  /*3c00*/  PRMT R66, R22.reuse, 0x7770, RZ ;  /* 0x0000777016427816 */ /* 0x048fe400000000ff */
[----:B------:R-:W-:-:S02]  /*3c10*/  PRMT R69, R22, 0x7771, RZ ;  /* 0x0000777116457816 */ /* 0x000fc400000000ff */
[----:B------:R-:W-:Y:S02]  /*3c20*/  PRMT R75, R22, 0x7772, RZ ;  /* 0x00007772164b7816 */ /* 0x000fe400000000ff */
[C---:B------:R-:W-:Y:S02]  /*3c30*/  @!P1 PRMT R61, R4.reuse, 0x7770, RZ ;  /* 0x00007770043d9816 */ /* 0x040fe400000000ff */
[----:B------:R-:W-:Y:S02]  /*3c40*/  @!P1 PRMT R67, R4, 0x7772, RZ ;  /* 0x0000777204439816 */ /* 0x000fe400000000ff */
[----:B------:R-:W-:Y:S02]  /*3c50*/  PRMT R22, R22, 0x7773, RZ ;  /* 0x0000777316167816 */ /* 0x000fe400000000ff */
[----:B------:R-:W-:Y:S02]  /*3c60*/  @!P1 PRMT R79, R61, 0x7610, R79 ;  /* 0x000076103d4f9816 */ /* 0x000fe4000000004f */
[----:B------:R-:W-:-:S02]  /*3c70*/  @!P1 PRMT R81, R67, 0x7610, R81 ;  /* 0x0000761043519816 */ /* 0x000fc40000000051 */
[----:B------:R-:W-:-:S07]  /*3c80*/  PRMT R77, R22, 0x7610, R77 ;  /* 0x00007610164d7816 */ /* 0x000fce000000004d */
.L_x_3854:
[----:B------:R-:W-:Y:S05]  /*3c90*/  BSYNC.RECONVERGENT B0 ;  /* 0x0000000000007941 */ /* 0x000fea0003800200 */
.L_x_3853:
[----:B------:R-:W-:Y:S04]  /*3ca0*/  BSSY.RECONVERGENT B0, `(.L_x_3855) ;  /* 0x00000db000007945 */ /* 0x000fe80003800200 */
[----:B------:R-:W-:Y:S05]  /*3cb0*/  @P0 BRA `(.L_x_3856) ;  /* 0x0000000c00640947 */ /* 0x000fea0003800000 */
[----:B------:R-:W-:Y:S02]  /*3cc0*/  LOP3.LUT R4, R72, 0xff, RZ, 0xc0, !PT ;  /* 0x000000ff48047812 */ /* 0x000fe400078ec0ff */
[----:B------:R-:W-:Y:S02]  /*3cd0*/  LOP3.LUT R5, R55, 0xff, RZ, 0xc0, !PT ;  /* 0x000000ff37057812 */ /* 0x000fe400078ec0ff */
[----:B------:R-:W-:Y:S02]  /*3ce0*/  LOP3.LUT R22, R59, 0xff, RZ, 0xc0, !PT ;  /* 0x000000ff3b167812 */ /* 0x000fe400078ec0ff */
[----:B------:R-:W-:Y:S02]  /*3cf0*/  ISETP.NE.AND P5, PT, R5, R4, PT ;  /* 0x000000040500720c */ /* 0x000fe40003fa5270 */
[----:B------:R-:W-:Y:S02]  /*3d00*/  LOP3.LUT R23, R58, 0xff, RZ, 0xc0, !PT ;  /* 0x000000ff3a177812 */ /* 0x000fe400078ec0ff */
[----:B------:R-:W-:-:S02]  /*3d10*/  ISETP.GE.U32.AND P0, PT, R21, R71, PT ;  /* 0x000000471500720c */ /* 0x000fc40003f06070 */
[----:B------:R-:W-:Y:S02]  /*3d20*/  ISETP.GT.U32.AND P2, PT, R5, R4, PT ;  /* 0x000000040500720c */ /* 0x000fe40003f44070 */
[CC--:B------:R-:W-:Y:S02]  /*3d30*/  ISETP.NE.AND P3, PT, R23.reuse, R22.reuse, PT ;  /* 0x000000161700720c */ /* 0x0c0fe40003f65270 */
[----:B------:R-:W-:Y:S02]  /*3d40*/  ISETP.GT.U32.AND P1, PT, R23, R22, PT ;  /* 0x000000161700720c */ /* 0x000fe40003f24070 */
[----:B------:R-:W-:Y:S02]  /*3d50*/  ISETP.GE.AND.EX P0, PT, R10, RZ, PT, P0 ;  /* 0x000000ff0a00720c */ /* 0x000fe40003f06300 */
[----:B------:R-:W-:Y:S02]  /*3d60*/  LOP3.LUT R23, R63, 0xff, RZ, 0xc0, !PT ;  /* 0x000000ff3f177812 */ /* 0x000fe400078ec0ff */
[----:B------:R-:W-:-:S02]  /*3d70*/  LOP3.LUT R74, R56, 0xff, RZ, 0xc0, !PT ;  /* 0x000000ff384a7812 */ /* 0x000fc400078ec0ff */
[----:B------:R-:W-:Y:S02]  /*3d80*/  SEL R4, RZ, 0xffffffff, P2 ;  /* 0xffffffffff047807 */ /* 0x000fe40001000000 */
[----:B------:R-:W-:Y:S02]  /*3d90*/  ISETP.GE.U32.AND P2, PT, R27, R71, PT ;  /* 0x000000471b00720c */ /* 0x000fe40003f46070 */
[----:B------:R-:W-:Y:S02]  /*3da0*/  LOP3.LUT R5, R57, 0xff, RZ, 0xc0, !PT ;  /* 0x000000ff39057812 */ /* 0x000fe400078ec0ff */
[----:B------:R-:W-:Y:S02]  /*3db0*/  LOP3.LUT R22, R38, 0xff, RZ, 0xc0, !PT ;  /* 0x000000ff26167812 */ /* 0x000fe400078ec0ff */
[----:B------:R-:W-:Y:S02]  /*3dc0*/  @!P5 SEL R4, RZ, 0xffffffff, !P0 ;  /* 0xffffffffff04d807 */ /* 0x000fe40004000000 */
[----:B------:R-:W-:-:S02]  /*3dd0*/  ISETP.NE.AND P5, PT, R74, R23, PT ;  /* 0x000000174a00720c */ /* 0x000fc40003fa5270 */
[----:B------:R-:W-:Y:S02]  /*3de0*/  ISETP.GE.AND.EX P2, PT, R51, RZ, PT, P2 ;  /* 0x000000ff3300720c */ /* 0x000fe40003f46320 */
[CC--:B------:R-:W-:Y:S02]  /*3df0*/  ISETP.NE.AND P4, PT, R22.reuse, R5.reuse, PT ;  /* 0x000000051600720c */ /* 0x0c0fe40003f85270 */
[----:B------:R-:W-:Y:S02]  /*3e00*/  ISETP.GT.U32.AND P6, PT, R22, R5, PT ;  /* 0x000000051600720c */ /* 0x000fe40003fc4070 */
[----:B------:R-:W-:Y:S02]  /*3e10*/  SEL R5, RZ, 0xffffffff, P1 ;  /* 0xffffffffff057807 */ /* 0x000fe40000800000 */
[----:B------:R-:W-:Y:S02]  /*3e20*/  ISETP.GE.U32.AND P1, PT, R25, R71, PT ;  /* 0x000000471900720c */ /* 0x000fe40003f26070 */
[----:B------:R-:W-:-:S02]  /*3e30*/  @!P3 SEL R5, RZ, 0xffffffff, !P2 ;  /* 0xffffffffff05b807 */ /* 0x000fc40005000000 */
[----:B------:R-:W-:Y:S02]  /*3e40*/  SEL R22, RZ, 0xffffffff, P6 ;  /* 0xffffffffff167807 */ /* 0x000fe40003000000 */
[----:B------:R-:W-:Y:S02]  /*3e50*/  ISETP.GT.U32.AND P6, PT, R74, R23, PT ;  /* 0x000000174a00720c */ /* 0x000fe40003fc4070 */
[----:B------:R-:W-:Y:S02]  /*3e60*/  ISETP.GE.AND.EX P1, PT, R49, RZ, PT, P1 ;  /* 0x000000ff3100720c */ /* 0x000fe40003f26310 */
[----:B------:R-:W-:Y:S02]  /*3e70*/  LOP3.LUT R5, R5, 0x1, RZ, 0xc0, !PT ;  /* 0x0000000105057812 */ /* 0x000fe400078ec0ff */
[----:B------:R-:W-:Y:S02]  /*3e80*/  SEL R23, RZ, 0xffffffff, P6 ;  /* 0xffffffffff177807 */ /* 0x000fe40003000000 */
[----:B------:R-:W-:-:S02]  /*3e90*/  @!P5 SEL R23, RZ, 0xffffffff, !P1 ;  /* 0xffffffffff17d807 */ /* 0x000fc40004800000 */
[----:B------:R-:W-:Y:S02]  /*3ea0*/  ISETP.NE.U32.AND P1, PT, R5, 0x1, PT ;  /* 0x000000010500780c */ /* 0x000fe40003f25070 */
[----:B------:R-:W-:Y:S02]  /*3eb0*/  ISETP.GE.U32.AND P0, PT, R24, R71, PT ;  /* 0x000000471800720c */ /* 0x000fe40003f06070 */
[----:B------:R-:W-:Y:S01]  /*3ec0*/  SEL R58, R59, R58, !P1 ;  /* 0x0000003a3b3a7207 */ /* 0x000fe20004800000 */
[----:B------:R-:W-:Y:S01]  /*3ed0*/  IMAD.IADD R59, R71, 0x1, R8 ;  /* 0x00000001473b7824 */ /* 0x000fe200078e0208 */
[----:B------:R-:W-:Y:S02]  /*3ee0*/  ISETP.GE.AND.EX P0, PT, R48, RZ, PT, P0 ;  /* 0x000000ff3000720c */ /* 0x000fe40003f06300 */
[----:B------:R-:W-:Y:S02]  /*3ef0*/  LOP3.LUT R4, R4, 0x1, RZ, 0xc0, !PT ;  /* 0x0000000104047812 */ /* 0x000fe400078ec0ff */
[----:B------:R-:W-:-:S02]  /*3f00*/  @!P4 SEL R22, RZ, 0xffffffff, !P0 ;  /* 0xffffffffff16c807 */ /* 0x000fc40004000000 */
[----:B------:R-:W-:Y:S02]  /*3f10*/  ISETP.GE.U32.AND P4, PT, R59, R73, PT ;  /* 0x000000493b00720c */ /* 0x000fe40003f86070 */
        /* <DEDUP_REMOVED lines=17> */
[----:B------:R-:W-:Y:S01]  /*4030*/  LOP3.LUT R4, R65, 0xff, RZ, 0xc0, !PT ;  /* 0x000000ff41047812 */ /* 0x000fe200078ec0ff */
[----:B------:R-:W-:Y:S01]  /*4040*/  IMAD.IADD R57, R59, 0x1, R8 ;  /* 0x000000013b397824 */ /* 0x000fe200078e0208 */
        /* <DEDUP_REMOVED lines=11> */
[----:B------:R-:W-:Y:S02]  /*4100*/  LOP3.LUT R23, R64, 0xff, RZ, 0xc0, !PT ;  /* 0x000000ff40177812 */ /* 0x000fe400078ec0ff */
[----:B------:R-:W-:Y:S02]  /*4110*/  LOP3.LUT R72, R53, 0xff, RZ, 0xc0, !PT ;  /* 0x000000ff35487812 */ /* 0x000fe400078ec0ff */
[----:B------:R-:W-:Y:S02]  /*4120*/  ISETP.NE.AND P4, PT, R22, R5, PT ;  /* 0x000000051600720c */ /* 0x000fe40003f85270 */
[----:B------:R-:W-:Y:S02]  /*4130*/  SEL R4, RZ, 0xffffffff, P2 ;  /* 0xffffffffff047807 */ /* 0x000fe40001000000 */
[----:B------:R-:W-:Y:S02]  /*4140*/  @!P5 SEL R4, RZ, 0xffffffff, !P0 ;  /* 0xffffffffff04d807 */ /* 0x000fe40004000000 */
[----:B------:R-:W-:-:S02]  /*4150*/  ISETP.NE.AND P5, PT, R72, R23, PT ;  /* 0x000000174800720c */ /* 0x000fc40003fa5270 */
[----:B------:R-:W-:Y:S02]  /*4160*/  ISETP.GE.U32.AND P0, PT, R15, R59, PT ;  /* 0x0000003b0f00720c */ /* 0x000fe40003f06070 */
[----:B------:R-:W-:Y:S02]  /*4170*/  ISETP.GT.U32.AND P6, PT, R22, R5, PT ;  /* 0x000000051600720c */ /* 0x000fe40003fc4070 */
[----:B------:R-:W-:Y:S02]  /*4180*/  SEL R5, RZ, 0xffffffff, P1 ;  /* 0xffffffffff057807 */ /* 0x000fe40000800000 */
[-C--:B------:R-:W-:Y:S02]  /*4190*/  ISETP.GE.U32.AND P2, PT, R20, R59.reuse, PT ;  /* 0x0000003b1400720c */ /* 0x080fe40003f46070 */
[----:B------:R-:W-:Y:S02]  /*41a0*/  ISETP.GE.U32.AND P1, PT, R14, R59, PT ;  /* 0x0000003b0e00720c */ /* 0x000fe40003f26070 */
[----:B------:R-:W-:-:S02]  /*41b0*/  ISETP.GE.AND.EX P0, PT, R45, RZ, PT, P0 ;  /* 0x000000ff2d00720c */ /* 0x000fc40003f06300 */
[----:B------:R-:W-:Y:S02]  /*41c0*/  SEL R22, RZ, 0xffffffff, P6 ;  /* 0xffffffffff167807 */ /* 0x000fe40003000000 */
[----:B------:R-:W-:Y:S02]  /*41d0*/  ISETP.GT.U32.AND P6, PT, R72, R23, PT ;  /* 0x000000174800720c */ /* 0x000fe40003fc4070 */
        /* <DEDUP_REMOVED lines=33> */
[CC--:B------:R-:W-:Y:S02]  /*43f0*/  ISETP.NE.AND P4, PT, R5.reuse, R4.reuse, PT ;  /* 0x000000040500720c */ /* 0x0c0fe40003f85270 */
[----:B------:R-:W-:-:S02]  /*4400*/  ISETP.GT.U32.AND P1, PT, R5, R4, PT ;  /* 0x000000040500720c */ /* 0x000fc40003f24070 */
[CC--:B------:R-:W-:Y:S02]  /*4410*/  ISETP.NE.AND P3, PT, R23.reuse, R22.reuse, PT ;  /* 0x000000161700720c */ /* 0x0c0fe40003f65270 */
[----:B------:R-:W-:Y:S02]  /*4420*/  ISETP.GT.U32.AND P2, PT, R23, R22, PT ;  /* 0x000000161700720c */ /* 0x000fe40003f44070 */
[----:B------:R-:W-:Y:S02]  /*4430*/  ISETP.GE.U32.AND P0, PT, R54, R57, PT ;  /* 0x000000393600720c */ /* 0x000fe40003f06070 */
[----:B------:R-:W-:Y:S02]  /*4440*/  LOP3.LUT R5, R75, 0xff, RZ, 0xc0, !PT ;  /* 0x000000ff4b057812 */ /* 0x000fe400078ec0ff */
[----:B------:R-:W-:Y:S02]  /*4450*/  LOP3.LUT R22, R42, 0xff, RZ, 0xc0, !PT ;  /* 0x000000ff2a167812 */ /* 0x000fe400078ec0ff */
[----:B------:R-:W-:-:S02]  /*4460*/  LOP3.LUT R23, R77, 0xff, RZ, 0xc0, !PT ;  /* 0x000000ff4d177812 */ /* 0x000fc400078ec0ff */
[----:B------:R-:W-:Y:S02]  /*4470*/  LOP3.LUT R60, R30, 0xff, RZ, 0xc0, !PT ;  /* 0x000000ff1e3c7812 */ /* 0x000fe400078ec0ff */
[----:B------:R-:W-:Y:S02]  /*4480*/  SEL R4, RZ, 0xffffffff, P1 ;  /* 0xffffffffff047807 */ /* 0x000fe40000800000 */
[----:B------:R-:W-:Y:S02]  /*4490*/  ISETP.GE.AND.EX P0, PT, R43, RZ, PT, P0 ;  /* 0x000000ff2b00720c */ /* 0x000fe40003f06300 */
[CC--:B------:R-:W-:Y:S02]  /*44a0*/  ISETP.NE.AND P6, PT, R22.reuse, R5.reuse, PT ;  /* 0x000000051600720c */ /* 0x0c0fe40003fc5270 */
[----:B------:R-:W-:Y:S02]  /*44b0*/  ISETP.GT.U32.AND P1, PT, R22, R5, PT ;  /* 0x000000051600720c */ /* 0x000fe40003f24070 */
[----:B------:R-:W-:-:S02]  /*44c0*/  ISETP.NE.AND P5, PT, R60, R23, PT ;  /* 0x000000173c00720c */ /* 0x000fc40003fa5270 */
[----:B------:R-:W-:Y:S02]  /*44d0*/  @!P4 SEL R4, RZ, 0xffffffff, !P0 ;  /* 0xffffffffff04c807 */ /* 0x000fe40004000000 */
[----:B------:R-:W-:Y:S02]  /*44e0*/  SEL R5, RZ, 0xffffffff, P2 ;  /* 0xffffffffff057807 */ /* 0x000fe40001000000 */
[----:B------:R-:W-:Y:S02]  /*44f0*/  SEL R22, RZ, 0xffffffff, P1 ;  /* 0xffffffffff167807 */ /* 0x000fe40000800000 */
[----:B------:R-:W-:Y:S02]  /*4500*/  ISETP.GT.U32.AND P4, PT, R60, R23, PT ;  /* 0x000000173c00720c */ /* 0x000fe40003f84070 */
        /* <DEDUP_REMOVED lines=44> */
[----:B------:R-:W-:Y:S02]  /*47d0*/  LOP3.LUT R22, R70, 0xff, RZ, 0xc0, !PT ;  /* 0x000000ff46167812 */ /* 0x000fe400078ec0ff */
[----:B------:R-:W-:Y:S02]  /*47e0*/  LOP3.LUT R23, R3, 0xff, RZ, 0xc0, !PT ;  /* 0x000000ff03177812 */ /* 0x000fe400078ec0ff */
[----:B------:R-:W-:Y:S02]  /*47f0*/  SEL R4, RZ, 0xffffffff, P2 ;  /* 0xffffffffff047807 */ /* 0x000fe40001000000 */
[----:B------:R-:W-:Y:S02]  /*4800*/  @!P5 SEL R4, RZ, 0xffffffff, !P0 ;  /* 0xffffffffff04d807 */ /* 0x000fe40004000000 */
[----:B------:R-:W-:Y:S02]  /*4810*/  ISETP.NE.AND P4, PT, R8, R5, PT ;  /* 0x000000050800720c */ /* 0x000fe40003f85270 */
[----:B------:R-:W-:-:S02]  /*4820*/  ISETP.NE.AND P5, PT, R23, R22, PT ;  /* 0x000000161700720c */ /* 0x000fc40003fa5270 */
[----:B------:R-:W-:Y:S02]  /*4830*/  ISETP.GT.U32.AND P6, PT, R8, R5, PT ;  /* 0x000000050800720c */ /* 0x000fe40003fc4070 */
[----:B------:R-:W-:Y:S02]  /*4840*/  SEL R5, RZ, 0xffffffff, P1 ;  /* 0xffffffffff057807 */ /* 0x000fe40000800000 */
[-C--:B------:R-:W-:Y:S02]  /*4850*/  ISETP.GE.U32.AND P2, PT, R0, R59.reuse, PT ;  /* 0x0000003b0000720c */ /* 0x080fe40003f46070 */
[-C--:B------:R-:W-:Y:S02]  /*4860*/  ISETP.GE.U32.AND P0, PT, R34, R59.reuse, PT ;  /* 0x0000003b2200720c */ /* 0x080fe40003f06070 */
[----:B------:R-:W-:Y:S02]  /*4870*/  ISETP.GE.U32.AND P1, PT, R16, R59, PT ;  /* 0x0000003b1000720c */ /* 0x000fe40003f26070 */
[----:B------:R-:W-:-:S02]  /*4880*/  SEL R8, RZ, 0xffffffff, P6 ;  /* 0xffffffffff087807 */ /* 0x000fc40003000000 */
[----:B------:R-:W-:Y:S02]  /*4890*/  ISETP.GT.U32.AND P6, PT, R23, R22, PT ;  /* 0x000000161700720c */ /* 0x000fe40003fc4070 */
        /* <DEDUP_REMOVED lines=27> */
.L_x_3856:
[----:B------:R-:W-:Y:S05]  /*4a50*/  BSYNC.RECONVERGENT B0 ;  /* 0x0000000000007941 */ /* 0x000fea0003800200 */
.L_x_3855:
[----:B------:R-:W-:Y:S02]  /*4a60*/  LOP3.LUT R4, R36, 0xff, RZ, 0xc0, !PT ;  /* 0x000000ff24047812 */ /* 0x000fe400078ec0ff */
[----:B------:R-:W-:Y:S02]  /*4a70*/  LOP3.LUT R5, R55, 0xff, RZ, 0xc0, !PT ;  /* 0x000000ff37057812 */ /* 0x000fe400078ec0ff */
[----:B------:R-:W-:Y:S02]  /*4a80*/  ISETP.GE.U32.AND P4, PT, R21, R50, PT ;  /* 0x000000321500720c */ /* 0x000fe40003f86070 */
[CC--:B------:R-:W-:Y:S02]  /*4a90*/  ISETP.NE.AND P5, PT, R5.reuse, R4.reuse, PT ;  /* 0x000000040500720c */ /* 0x0c0fe40003fa5270 */
[----:B------:R-:W-:Y:S02]  /*4aa0*/  ISETP.GT.U32.AND P3, PT, R5, R4, PT ;  /* 0x000000040500720c */ /* 0x000fe40003f64070 */
[----:B------:R-:W-:-:S02]  /*4ab0*/  ISETP.GE.AND.EX P4, PT, R10, R47, PT, P4 ;  /* 0x0000002f0a00720c */ /* 0x000fc40003f86340 */
[----:B------:R-:W-:Y:S02]  /*4ac0*/  LOP3.LUT R5, R37, 0xff, RZ, 0xc0, !PT ;  /* 0x000000ff25057812 */ /* 0x000fe400078ec0ff */
[----:B------:R-:W-:Y:S02]  /*4ad0*/  LOP3.LUT R8, R58, 0xff, RZ, 0xc0, !PT ;  /* 0x000000ff3a087812 */ /* 0x000fe400078ec0ff */
[----:B------:R-:W-:Y:S02]  /*4ae0*/  LOP3.LUT R22, R33, 0xff, RZ, 0xc0, !PT ;  /* 0x000000ff21167812 */ /* 0x000fe400078ec0ff */
[----:B------:R-:W-:Y:S02]  /*4af0*/  LOP3.LUT R23, R38, 0xff, RZ, 0xc0, !PT ;  /* 0x000000ff26177812 */ /* 0x000fe400078ec0ff */
[----:B------:R-:W-:Y:S02]  /*4b00*/  LOP3.LUT R57, R53, 0xff, RZ, 0xc0, !PT ;  /* 0x000000ff35397812 */ /* 0x000fe400078ec0ff */
[----:B------:R-:W-:-:S02]  /*4b10*/  LOP3.LUT R60, R56, 0xff, RZ, 0xc0, !PT ;  /* 0x000000ff383c7812 */ /* 0x000fc400078ec0ff */
[----:B------:R-:W-:Y:S02]  /*4b20*/  SEL R4, RZ, 0xffffffff, !P4 ;  /* 0xffffffffff047807 */ /* 0x000fe40006000000 */
[----:B------:R-:W-:Y:S02]  /*4b30*/  ISETP.GE.U32.AND P0, PT, R27, R20, PT ;  /* 0x000000141b00720c */ /* 0x000fe40003f06070 */
[----:B------:R-:W-:Y:S02]  /*4b40*/  ISETP.NE.AND P6, PT, R8, R5, PT ;  /* 0x000000050800720c */ /* 0x000fe40003fc5270 */
[----:B------:R-:W-:Y:S02]  /*4b50*/  ISETP.NE.AND P4, PT, R23, R22, PT ;  /* 0x000000161700720c */ /* 0x000fe40003f85270 */
[----:B------:R-:W-:Y:S02]  /*4b60*/  @P5 SEL R4, RZ, 0xffffffff, P3 ;  /* 0xffffffffff045807 */ /* 0x000fe40001800000 */
[----:B------:R-:W-:-:S02]  /*4b70*/  ISETP.GE.U32.AND P2, PT, R24, R15, PT ;  /* 0x0000000f1800720c */ /* 0x000fc40003f46070 */
[----:B------:R-:W-:Y:S02]  /*4b80*/  ISETP.NE.AND P3, PT, R60, R57, PT ;  /* 0x000000393c00720c */ /* 0x000fe40003f65270 */
[----:B------:R-:W-:Y:S02]  /*4b90*/  ISETP.GE.AND.EX P0, PT, R51, R46, PT, P0 ;  /* 0x0000002e3300720c */ /* 0x000fe40003f06300 */
[----:B------:R-:W-:Y:S02]  /*4ba0*/  ISETP.GE.U32.AND P1, PT, R25, R14, PT ;  /* 0x0000000e1900720c */ /* 0x000fe40003f26070 */
[----:B------:R-:W-:Y:S02]  /*4bb0*/  ISETP.GE.AND.EX P2, PT, R48, R45, PT, P2 ;  /* 0x0000002d3000720c */ /* 0x000fe40003f46320 */
[----:B------:R-:W-:Y:S02]  /*4bc0*/  ISETP.GT.U32.AND P5, PT, R8, R5, PT ;  /* 0x000000050800720c */ /* 0x000fe40003fa4070 */
[----:B------:R-:W-:-:S02]  /*4bd0*/  SEL R5, RZ, 0xffffffff, !P0 ;  /* 0xffffffffff057807 */ /* 0x000fc40004000000 */
[----:B------:R-:W-:Y:S02]  /*4be0*/  ISETP.GT.U32.AND P0, PT, R23, R22, PT ;  /* 0x000000161700720c */ /* 0x000fe40003f04070 */
[----:B------:R-:W-:Y:S02]  /*4bf0*/  ISETP.GE.AND.EX P1, PT, R49, R44, PT, P1 ;  /* 0x0000002c3100720c */ /* 0x000fe40003f26310 */
[----:B------:R-:W-:Y:S02]  /*4c00*/  SEL R8, RZ, 0xffffffff, !P2 ;  /* 0xffffffffff087807 */ /* 0x000fe40005000000 */
[----:B------:R-:W-:Y:S02]  /*4c10*/  LOP3.LUT R4, R4, 0x1, RZ, 0xc0, !PT ;  /* 0x0000000104047812 */ /* 0x000fe400078ec0ff */
[----:B------:R-:W-:Y:S02]  /*4c20*/  ISETP.GT.U32.AND P2, PT, R60, R57, PT ;  /* 0x000000393c00720c */ /* 0x000fe40003f44070 */
[----:B------:R-:W-:-:S02]  /*4c30*/  @P6 SEL R5, RZ, 0xffffffff, P5 ;  /* 0xffffffffff056807 */ /* 0x000fc40002800000 */
[----:B------:R-:W-:Y:S02]  /*4c40*/  @P4 SEL R8, RZ, 0xffffffff, P0 ;  /* 0xffffffffff084807 */ /* 0x000fe40000000000 */
[----:B------:R-:W-:Y:S02]  /*4c50*/  SEL R22, RZ, 0xffffffff, !P1 ;  /* 0xffffffffff167807 */ /* 0x000fe40004800000 */
[----:B------:R-:W-:Y:S02]  /*4c60*/  ISETP.NE.U32.AND P0, PT, R4, 0x1, PT ;  /* 0x000000010400780c */ /* 0x000fe40003f05070 */
[----:B------:R-:W-:Y:S02]  /*4c70*/  @P3 SEL R22, RZ, 0xffffffff, P2 ;  /* 0xffffffffff163807 */ /* 0x000fe40001000000 */
[----:B------:R-:W-:Y:S02]  /*4c80*/  LOP3.LUT R5, R5, 0x1, RZ, 0xc0, !PT ;  /* 0x0000000105057812 */ /* 0x000fe400078ec0ff */
[----:B------:R-:W-:-:S02]  /*4c90*/  LOP3.LUT R8, R8, 0x1, RZ, 0xc0, !PT ;  /* 0x0000000108087812 */ /* 0x000fc400078ec0ff */
[----:B------:R-:W-:Y:S02]  /*4ca0*/  SEL R36, R36, R55, !P0 ;  /* 0x0000003724247207 */ /* 0x000fe40004000000 */
[----:B------:R-:W-:Y:S02]  /*4cb0*/  LOP3.LUT R22, R22, 0x1, RZ, 0xc0, !PT ;  /* 0x0000000116167812 */ /* 0x000fe400078ec0ff */
[----:B------:R-:W-:Y:S02]  /*4cc0*/  SEL R21, R50, R21, !P0 ;  /* 0x0000001532157207 */ /* 0x000fe40004000000 */
[----:B------:R-:W-:Y:S02]  /*4cd0*/  ISETP.NE.U32.AND P1, PT, R5, 0x1, PT ;  /* 0x000000010500780c */ /* 0x000fe40003f25070 */
[----:B------:R-:W-:Y:S02]  /*4ce0*/  ISETP.NE.U32.AND P2, PT, R8, 0x1, PT ;  /* 0x000000010800780c */ /* 0x000fe40003f45070 */
[----:B------:R-:W-:-:S02]  /*4cf0*/  LOP3.LUT R5, R31, 0xff, RZ, 0xc0, !PT ;  /* 0x000000ff1f057812 */ /* 0x000fc400078ec0ff */
[----:B------:R-:W-:Y:S02]  /*4d00*/  LOP3.LUT R4, R36, 0xff, RZ, 0xc0, !PT ;  /* 0x000000ff24047812 */ /* 0x000fe400078ec0ff */
[----:B------:R-:W-:Y:S02]  /*4d10*/  ISETP.NE.U32.AND P3, PT, R22, 0x1, PT ;  /* 0x000000011600780c */ /* 0x000fe40003f65070 */
[----:B------:R-:W-:Y:S02]  /*4d20*/  SEL R50, R47, R10, !P0 ;  /* 0x0000000a2f327207 */ /* 0x000fe40004000000 */
[----:B------:R-:W-:Y:S02]  /*4d30*/  ISETP.GE.U32.AND P4, PT, R21, R54, PT ;  /* 0x000000361500720c */ /* 0x000fe40003f86070 */
[----:B------:R-:W-:Y:S02]  /*4d40*/  SEL R37, R37, R58, !P1 ;  /* 0x0000003a25257207 */ /* 0x000fe40004800000 */
[----:B------:R-:W-:-:S02]  /*4d50*/  SEL R33, R33, R38, !P2 ;  /* 0x0000002621217207 */ /* 0x000fc40005000000 */
[----:B------:R-:W-:Y:S02]  /*4d60*/  SEL R22, R20, R27, !P1 ;  /* 0x0000001b14167207 */ /* 0x000fe40004800000 */
[----:B------:R-:W-:Y:S02]  /*4d70*/  ISETP.NE.AND P5, PT, R4, R5, PT ;  /* 0x000000050400720c */ /* 0x000fe40003fa5270 */
[----:B------:R-:W-:Y:S02]  /*4d80*/  SEL R53, R53, R56, !P3 ;  /* 0x0000003835357207 */ /* 0x000fe40005800000 */
[----:B------:R-:W-:Y:S02]  /*4d90*/  SEL R20, R14, R25, !P3 ;  /* 0x000000190e147207 */ /* 0x000fe40005800000 */
[----:B------:R-:W-:Y:S02]  /*4da0*/  SEL R49, R44, R49, !P3 ;  /* 0x000000312c317207 */ /* 0x000fe40005800000 */
[----:B------:R-:W-:-:S02]  /*4db0*/  ISETP.GT.U32.AND P3, PT, R4, R5, PT ;  /* 0x000000050400720c */ /* 0x000fc40003f64070 */
[----:B------:R-:W-:Y:S02]  /*4dc0*/  ISETP.GE.AND.EX P4, PT, R50, R43, PT, P4 ;  /* 0x0000002b3200720c */ /* 0x000fe40003f86340 */
[----:B------:R-:W-:Y:S02]  /*4dd0*/  LOP3.LUT R23, R32, 0xff, RZ, 0xc0, !PT ;  /* 0x000000ff20177812 */ /* 0x000fe400078ec0ff */
[----:B------:R-:W-:Y:S02]  /*4de0*/  LOP3.LUT R14, R42, 0xff, RZ, 0xc0, !PT ;  /* 0x000000ff2a0e7812 */ /* 0x000fe400078ec0ff */
[----:B------:R-:W-:Y:S02]  /*4df0*/  LOP3.LUT R4, R37, 0xff, RZ, 0xc0, !PT ;  /* 0x000000ff25047812 */ /* 0x000fe400078ec0ff */
[----:B------:R-:W-:Y:S02]  /*4e00*/  LOP3.LUT R5, R33, 0xff, RZ, 0xc0, !PT ;  /* 0x000000ff21057812 */ /* 0x000fe400078ec0ff */
[----:B------:R-:W-:-:S02]  /*4e10*/  SEL R10, RZ, 0xffffffff, !P4 ;  /* 0xffffffffff0a7807 */ /* 0x000fc40006000000 */
[----:B------:R-:W-:Y:S02]  /*4e20*/  SEL R51, R46, R51, !P1 ;  /* 0x000000332e337207 */ /* 0x000fe40004800000 */
[----:B------:R-:W-:Y:S02]  /*4e30*/  SEL R15, R15, R24, !P2 ;  /* 0x000000180f0f7207 */ /* 0x000fe40005000000 */
[----:B------:R-:W-:Y:S02]  /*4e40*/  ISETP.GE.U32.AND P0, PT, R22, R13, PT ;  /* 0x0000000d1600720c */ /* 0x000fe40003f06070 */
[----:B------:R-:W-:Y:S02]  /*4e50*/  ISETP.NE.AND P6, PT, R4, R23, PT ;  /* 0x000000170400720c */ /* 0x000fe40003fc5270 */
[----:B------:R-:W-:Y:S02]  /*4e60*/  ISETP.NE.AND P4, PT, R5, R14, PT ;  /* 0x0000000e0500720c */ /* 0x000fe40003f85270 */
[----:B------:R-:W-:-:S02]  /*4e70*/  SEL R48, R45, R48, !P2 ;  /* 0x000000302d307207 */ /* 0x000fc40005000000 */
[----:B------:R-:W-:Y:S02]  /*4e80*/  LOP3.LUT R25, R30, 0xff, RZ, 0xc0, !PT ;  /* 0x000000ff1e197812 */ /* 0x000fe400078ec0ff */
[----:B------:R-:W-:Y:S02]  /*4e90*/  LOP3.LUT R8, R53, 0xff, RZ, 0xc0, !PT ;  /* 0x000000ff35087812 */ /* 0x000fe400078ec0ff */
[----:B------:R-:W-:Y:S02]  /*4ea0*/  ISETP.GE.U32.AND P2, PT, R15, R12, PT ;  /* 0x0000000c0f00720c */ /* 0x000fe40003f46070 */
[----:B------:R-:W-:Y:S02]  /*4eb0*/  ISETP.GE.AND.EX P0, PT, R51, R26, PT, P0 ;  /* 0x0000001a3300720c */ /* 0x000fe40003f06300 */
[----:B------:R-:W-:Y:S02]  /*4ec0*/  @P5 SEL R10, RZ, 0xffffffff, P3 ;  /* 0xffffffffff0a5807 */ /* 0x000fe40001800000 */
[----:B------:R-:W-:-:S02]  /*4ed0*/  ISETP.NE.AND P3, PT, R8, R25, PT ;  /* 0x000000190800720c */ /* 0x000fc40003f65270 */
[----:B------:R-:W-:Y:S02]  /*4ee0*/  ISETP.GT.U32.AND P5, PT, R4, R23, PT ;  /* 0x000000170400720c */ /* 0x000fe40003fa4070 */
[----:B------:R-:W-:Y:S02]  /*4ef0*/  ISETP.GE.AND.EX P2, PT, R48, R41, PT, P2 ;  /* 0x000000293000720c */ /* 0x000fe40003f46320 */
[----:B------:R-:W-:Y:S02]  /*4f00*/  SEL R4, RZ, 0xffffffff, !P0 ;  /* 0xffffffffff047807 */ /* 0x000fe40004000000 */
[----:B------:R-:W-:Y:S02]  /*4f10*/  ISETP.GT.U32.AND P0, PT, R5, R14, PT ;  /* 0x0000000e0500720c */ /* 0x000fe40003f04070 */
[----:B------:R-:W-:Y:S02]  /*4f20*/  LOP3.LUT R10, R10, 0x1, RZ, 0xc0, !PT ;  /* 0x000000010a0a7812 */ /* 0x000fe400078ec0ff */
[----:B------:R-:W-:-:S02]  /*4f30*/  ISETP.GE.U32.AND P1, PT, R20, R11, PT ;  /* 0x0000000b1400720c */ /* 0x000fc40003f26070 */
[----:B------:R-:W-:Y:S02]  /*4f40*/  SEL R5, RZ, 0xffffffff, !P2 ;  /* 0xffffffffff057807 */ /* 0x000fe40005000000 */
[----:B------:R-:W-:Y:S02]  /*4f50*/  @P6 SEL R4, RZ, 0xffffffff, P5 ;  /* 0xffffffffff046807 */ /* 0x000fe40002800000 */
[----:B------:R-:W-:Y:S02]  /*4f60*/  @P4 SEL R5, RZ, 0xffffffff, P0 ;  /* 0xffffffffff054807 */ /* 0x000fe40000000000 */
[----:B------:R-:W-:Y:S02]  /*4f70*/  ISETP.NE.U32.AND P0, PT, R10, 0x1, PT ;  /* 0x000000010a00780c */ /* 0x000fe40003f05070 */
[----:B------:R-:W-:Y:S02]  /*4f80*/  ISETP.GE.AND.EX P1, PT, R49, R40, PT, P1 ;  /* 0x000000283100720c */ /* 0x000fe40003f26310 */
[----:B------:R-:W-:-:S02]  /*4f90*/  ISETP.GT.U32.AND P2, PT, R8, R25, PT ;  /* 0x000000190800720c */ /* 0x000fc40003f44070 */
[----:B------:R-:W-:Y:S02]  /*4fa0*/  LOP3.LUT R4, R4, 0x1, RZ, 0xc0, !PT ;  /* 0x0000000104047812 */ /* 0x000fe400078ec0ff */
[----:B------:R-:W-:Y:S02]  /*4fb0*/  LOP3.LUT R5, R5, 0x1, RZ, 0xc0, !PT ;  /* 0x0000000105057812 */ /* 0x000fe400078ec0ff */
[----:B------:R-:W-:Y:S02]  /*4fc0*/  SEL R31, R31, R36, !P0 ;  /* 0x000000241f1f7207 */ /* 0x000fe40004000000 */
[----:B------:R-:W-:Y:S02]  /*4fd0*/  SEL R8, RZ, 0xffffffff, !P1 ;  /* 0xffffffffff087807 */ /* 0x000fe40004800000 */
[----:B------:R-:W-:Y:S02]  /*4fe0*/  @P3 SEL R8, RZ, 0xffffffff, P2 ;  /* 0xffffffffff083807 */ /* 0x000fe40001000000 */
[----:B------:R-:W-:-:S02]  /*4ff0*/  ISETP.NE.U32.AND P1, PT, R4, 0x1, PT ;  /* 0x000000010400780c */ /* 0x000fc40003f25070 */
[----:B------:R-:W-:Y:S02]  /*5000*/  ISETP.NE.U32.AND P2, PT, R5, 0x1, PT ;  /* 0x000000010500780c */ /* 0x000fe40003f45070 */
[----:B------:R-:W-:Y:S02]  /*5010*/  LOP3.LUT R5, R28, 0xff, RZ, 0xc0, !PT ;  /* 0x000000ff1c057812 */ /* 0x000fe400078ec0ff */
[----:B------:R-:W-:Y:S02]  /*5020*/  LOP3.LUT R4, R31, 0xff, RZ, 0xc0, !PT ;  /* 0x000000ff1f047812 */ /* 0x000fe400078ec0ff */
[----:B------:R-:W-:Y:S02]  /*5030*/  LOP3.LUT R8, R8, 0x1, RZ, 0xc0, !PT ;  /* 0x0000000108087812 */ /* 0x000fe400078ec0ff */
[----:B------:R-:W-:Y:S02]  /*5040*/  SEL R23, R54, R21, !P0 ;  /* 0x0000001536177207 */ /* 0x000fe40004000000 */
[----:B------:R-:W-:-:S02]  /*5050*/  ISETP.NE.AND P5, PT, R4, R5, PT ;  /* 0x000000050400720c */ /* 0x000fc40003fa5270 */
[----:B------:R-:W-:Y:S02]  /*5060*/  ISETP.NE.U32.AND P3, PT, R8, 0x1, PT ;  /* 0x000000010800780c */ /* 0x000fe40003f65070 */
[----:B------:R-:W-:Y:S02]  /*5070*/  SEL R14, R43, R50, !P0 ;  /* 0x000000322b0e7207 */ /* 0x000fe40004000000 */
[----:B------:R-:W-:Y:S02]  /*5080*/  ISETP.GE.U32.AND P4, PT, R23, R52, PT ;  /* 0x000000341700720c */ /* 0x000fe40003f86070 */
[----:B------:R-:W-:Y:S02]  /*5090*/  SEL R33, R42, R33, !P2 ;  /* 0x000000212a217207 */ /* 0x000fe40005000000 */
[----:B------:R-:W-:Y:S02]  /*50a0*/  SEL R30, R30, R53, !P3 ;  /* 0x000000351e1e7207 */ /* 0x000fe40005800000 */
[----:B------:R-:W-:-:S02]  /*50b0*/  SEL R21, R13, R22, !P1 ;  /* 0x000000160d157207 */ /* 0x000fc40004800000 */
[----:B------:R-:W-:Y:S02]  /*50c0*/  SEL R13, R11, R20, !P3 ;  /* 0x000000140b0d7207 */ /* 0x000fe40005800000 */
[----:B------:R-:W-:Y:S02]  /*50d0*/  SEL R40, R40, R49, !P3 ;  /* 0x0000003128287207 */ /* 0x000fe40005800000 */
[----:B------:R-:W-:Y:S02]  /*50e0*/  ISETP.GE.AND.EX P4, PT, R14, R39, PT, P4 ;  /* 0x000000270e00720c */ /* 0x000fe40003f86340 */
[----:B------:R-:W-:Y:S02]  /*50f0*/  SEL R32, R32, R37, !P1 ;  /* 0x0000002520207207 */ /* 0x000fe40004800000 */
[----:B------:R-:W-:Y:S02]  /*5100*/  ISETP.GT.U32.AND P3, PT, R4, R5, PT ;  /* 0x000000050400720c */ /* 0x000fe40003f64070 */
[----:B------:R-:W-:-:S02]  /*5110*/  SEL R15, R12, R15, !P2 ;  /* 0x0000000f0c0f7207 */ /* 0x000fc40005000000 */
[----:B------:R-:W-:Y:S02]  /*5120*/  LOP3.LUT R20, R6, 0xff, RZ, 0xc0, !PT ;  /* 0x000000ff06147812 */ /* 0x000fe400078ec0ff */
[----:B------:R-:W-:Y:S02]  /*5130*/  LOP3.LUT R25, R3, 0xff, RZ, 0xc0, !PT ;  /* 0x000000ff03197812 */ /* 0x000fe400078ec0ff */
[----:B------:R-:W-:Y:S02]  /*5140*/  LOP3.LUT R5, R33, 0xff, RZ, 0xc0, !PT ;  /* 0x000000ff21057812 */ /* 0x000fe400078ec0ff */
[----:B------:R-:W-:Y:S02]  /*5150*/  LOP3.LUT R8, R30, 0xff, RZ, 0xc0, !PT ;  /* 0x000000ff1e087812 */ /* 0x000fe400078ec0ff */
[----:B------:R-:W-:Y:S02]  /*5160*/  SEL R26, R26, R51, !P1 ;  /* 0x000000331a1a7207 */ /* 0x000fe40004800000 */
[----:B------:R-:W-:-:S02]  /*5170*/  ISETP.GE.U32.AND P0, PT, R21, R0, PT ;  /* 0x000000001500720c */ /* 0x000fc40003f06070 */
[----:B------:R-:W-:Y:S02]  /*5180*/  SEL R10, RZ, 0xffffffff, !P4 ;  /* 0xffffffffff0a7807 */ /* 0x000fe40006000000 */
[----:B------:R-:W-:Y:S02]  /*5190*/  SEL R12, R41, R48, !P2 ;  /* 0x00000030290c7207 */ /* 0x000fe40005000000 */
[----:B------:R-:W-:Y:S02]  /*51a0*/  LOP3.LUT R11, R9, 0xff, RZ, 0xc0, !PT ;  /* 0x000000ff090b7812 */ /* 0x000fe400078ec0ff */
[----:B------:R-:W-:Y:S02]  /*51b0*/  LOP3.LUT R4, R32, 0xff, RZ, 0xc0, !PT ;  /* 0x000000ff20047812 */ /* 0x000fe400078ec0ff */
[----:B------:R-:W-:Y:S02]  /*51c0*/  @P5 SEL R10, RZ, 0xffffffff, P3 ;  /* 0xffffffffff0a5807 */ /* 0x000fe40001800000 */
[----:B------:R-:W-:-:S02]  /*51d0*/  ISETP.GE.U32.AND P2, PT, R15, R34, PT ;  /* 0x000000220f00720c */ /* 0x000fc40003f46070 */
[----:B------:R-:W-:Y:S02]  /*51e0*/  ISETP.NE.AND P4, PT, R5, R20, PT ;  /* 0x000000140500720c */ /* 0x000fe40003f85270 */
[----:B------:R-:W-:Y:S02]  /*51f0*/  ISETP.NE.AND P3, PT, R8, R25, PT ;  /* 0x000000190800720c */ /* 0x000fe40003f65270 */
[----:B------:R-:W-:Y:S02]  /*5200*/  ISETP.GE.AND.EX P0, PT, R26, R7, PT, P0 ;  /* 0x000000071a00720c */ /* 0x000fe40003f06300 */
[----:B------:R-:W-:Y:S02]  /*5210*/  ISETP.NE.AND P6, PT, R4, R11, PT ;  /* 0x0000000b0400720c */ /* 0x000fe40003fc5270 */
[----:B------:R-:W-:Y:S02]  /*5220*/  ISETP.GE.U32.AND P1, PT, R13, R16, PT ;  /* 0x000000100d00720c */ /* 0x000fe40003f26070 */
[----:B------:R-:W-:-:S02]  /*5230*/  ISETP.GE.AND.EX P2, PT, R12, R35, PT, P2 ;  /* 0x000000230c00720c */ /* 0x000fc40003f46320 */
[----:B------:R-:W-:Y:S02]  /*5240*/  ISETP.GT.U32.AND P5, PT, R4, R11, PT ;  /* 0x0000000b0400720c */ /* 0x000fe40003fa4070 */
[----:B------:R-:W-:Y:S02]  /*5250*/  SEL R4, RZ, 0xffffffff, !P0 ;  /* 0xffffffffff047807 */ /* 0x000fe40004000000 */
[----:B------:R-:W-:Y:S02]  /*5260*/  ISETP.GT.U32.AND P0, PT, R5, R20, PT ;  /* 0x000000140500720c */ /* 0x000fe40003f04070 */
[----:B------:R-:W-:Y:S02]  /*5270*/  ISETP.GE.AND.EX P1, PT, R40, R29, PT, P1 ;  /* 0x0000001d2800720c */ /* 0x000fe40003f26310 */
[----:B------:R-:W-:Y:S02]  /*5280*/  SEL R5, RZ, 0xffffffff, !P2 ;  /* 0xffffffffff057807 */ /* 0x000fe40005000000 */
[----:B------:R-:W-:-:S02]  /*5290*/  ISETP.GT.U32.AND P2, PT, R8, R25, PT ;  /* 0x000000190800720c */ /* 0x000fc40003f44070 */
[----:B------:R-:W-:Y:S02]  /*52a0*/  SEL R8, RZ, 0xffffffff, !P1 ;  /* 0xffffffffff087807 */ /* 0x000fe40004800000 */
[----:B------:R-:W-:Y:S02]  /*52b0*/  @P4 SEL R5, RZ, 0xffffffff, P0 ;  /* 0xffffffffff054807 */ /* 0x000fe40000000000 */
[----:B------:R-:W-:Y:S02]  /*52c0*/  @P3 SEL R8, RZ, 0xffffffff, P2 ;  /* 0xffffffffff083807 */ /* 0x000fe40001000000 */
[----:B------:R-:W-:Y:S02]  /*52d0*/  @P6 SEL R4, RZ, 0xffffffff, P5 ;  /* 0xffffffffff046807 */ /* 0x000fe40002800000 */
        /* <DEDUP_REMOVED lines=22> */
[----:B------:R-:W-:Y:S01]  /*5440*/  PRMT R27, R3, 0x7610, R27 ;  /* 0x00007610031b7816 */ /* 0x000fe2000000001b */
[----:B------:R-:W-:Y:S06]  /*5450*/  BRA `(.L_x_3836) ;  /* 0x000000e800087947 */ /* 0x000fec0003800000 */
.L_x_3848:
        /* <DEDUP_REMOVED lines=101> */
.L_x_3861:
[----:B------:R-:W-:-:S05]  /*5ab0*/  IMAD R4, R58, R9, RZ ;  /* 0x000000093a047224 */ /* 0x000fca00078e02ff */
[----:B------:R-:W-:-:S04]  /*5ac0*/  LOP3.LUT R5, R4, 0xfffffffc, RZ, 0xc0, !PT ;  /* 0xfffffffc04057812 */ /* 0x000fc800078ec0ff */
[----:B------:R-:W-:-:S05]  /*5ad0*/  IADD3 R4, P0, PT, R5, R22, RZ ;  /* 0x0000001605047210 */ /* 0x000fca0007f1e0ff */
[----:B------:R-:W-:-:S05]  /*5ae0*/  IMAD.X R5, RZ, RZ, R23, P0 ;  /* 0x000000ffff057224 */ /* 0x000fca00000e0617 */
[----:B------:R0:W2:Y:S01]  /*5af0*/  LDG.E R64, desc[UR36][R4.64] ;  /* 0x0000002404407981 */ /* 0x0000a2000c1e1900 */
[----:B------:R-:W-:-:S04]  /*5b00*/  IMAD.IADD R65, R58, 0x1, R10 ;  /* 0x000000013a417824 */ /* 0x000fc800078e020a */
[----:B------:R-:W-:-:S05]  /*5b10*/  IMAD R60, R65, R9, RZ ;  /* 0x00000009413c7224 */ /* 0x000fca00078e02ff */
[----:B------:R-:W-:-:S04]  /*5b20*/  LOP3.LUT R63, R60, 0xfffffffc, RZ, 0xc0, !PT ;  /* 0xfffffffc3c3f7812 */ /* 0x000fc800078ec0ff */
[----:B------:R-:W-:-:S05]  /*5b30*/  IADD3 R62, P0, PT, R63, R22, RZ ;  /* 0x000000163f3e7210 */ /* 0x000fca0007f1e0ff */
[----:B------:R-:W-:-:S05]  /*5b40*/  IMAD.X R63, RZ, RZ, R23, P0 ;  /* 0x000000ffff3f7224 */ /* 0x000fca00000e0617 */
[----:B------:R-:W3:Y:S01]  /*5b50*/  LDG.E R68, desc[UR36][R62.64] ;  /* 0x000000243e447981 */ /* 0x000ee2000c1e1900 */
[----:B------:R-:W-:-:S04]  /*5b60*/  IMAD.IADD R60, R65, 0x1, R10 ;  /* 0x00000001413c7824 */ /* 0x000fc800078e020a */
[----:B------:R-:W-:-:S05]  /*5b70*/  IMAD R61, R60, R9, RZ ;  /* 0x000000093c3d7224 */ /* 0x000fca00078e02ff */
[----:B------:R-:W-:-:S04]  /*5b80*/  LOP3.LUT R61, R61, 0xfffffffc, RZ, 0xc0, !PT ;  /* 0xfffffffc3d3d7812 */ /* 0x000fc800078ec0ff */
[----:B------:R-:W-:-:S05]  /*5b90*/  IADD3 R66, P0, PT, R61, R22, RZ ;  /* 0x000000163d427210 */ /* 0x000fca0007f1e0ff */
[----:B------:R-:W-:-:S05]  /*5ba0*/  IMAD.X R67, RZ, RZ, R23, P0 ;  /* 0x000000ffff437224 */ /* 0x000fca00000e0617 */
[----:B------:R1:W4:Y:S01]  /*5bb0*/  LDG.E R77, desc[UR36][R66.64] ;  /* 0x00000024424d7981 */ /* 0x000322000c1e1900 */
[----:B------:R-:W-:-:S04]  /*5bc0*/  IMAD.IADD R61, R60, 0x1, R10 ;  /* 0x000000013c3d7824 */ /* 0x000fc800078e020a */
[----:B0-----:R-:W-:-:S05]  /*5bd0*/  IMAD R4, R61, R9, RZ ;  /* 0x000000093d047224 */ /* 0x001fca00078e02ff */
[----:B------:R-:W-:-:S04]  /*5be0*/  LOP3.LUT R5, R4, 0xfffffffc, RZ, 0xc0, !PT ;  /* 0xfffffffc04057812 */ /* 0x000fc800078ec0ff */
[----:B------:R-:W-:-:S05]  /*5bf0*/  IADD3 R4, P0, PT, R5, R22, RZ ;  /* 0x0000001605047210 */ /* 0x000fca0007f1e0ff */
[----:B------:R-:W-:-:S05]  /*5c00*/  IMAD.X R5, RZ, RZ, R23, P0 ;  /* 0x000000ffff057224 */ /* 0x000fca00000e0617 */
[----:B------:R0:W5:Y:S01]  /*5c10*/  LDG.E R83, desc[UR36][R4.64] ;  /* 0x0000002404537981 */ /* 0x000162000c1e1900 */
[----:B------:R-:W-:Y:S02]  /*5c20*/  LOP3.LUT R69, R59, 0xff, RZ, 0xc0, !PT ;  /* 0x000000ff3b457812 */ /* 0x000fe400078ec0ff */
[----:B------:R-:W-:Y:S02]  /*5c30*/  ISETP.GE.U32.AND P2, PT, R25, R58, PT ;  /* 0x0000003a1900720c */ /* 0x000fe40003f46070 */
[----:B-1----:R-:W-:Y:S02]  /*5c40*/  LOP3.LUT R66, R12, 0xff, RZ, 0xc0, !PT ;  /* 0x000000ff0c427812 */ /* 0x002fe400078ec0ff */
        /* <DEDUP_REMOVED lines=10> */
[----:B------:R-:W-:Y:S02]  /*5cf0*/  LOP3.LUT R89, R3, 0xff, RZ, 0xc0, !PT ;  /* 0x000000ff03597812 */ /* 0x000fe400078ec0ff */
[C---:B--2---:R-:W-:Y:S02]  /*5d00*/  LOP3.LUT R62, R64.reuse, 0xff, RZ, 0xc0, !PT ;  /* 0x000000ff403e7812 */ /* 0x044fe400078ec0ff */
[----:B------:R-:W-:Y:S02]  /*5d10*/  PRMT R67, R64, 0x7771, RZ ;  /* 0x0000777140437816 */ /* 0x000fe400000000ff */
[----:B------:R-:W-:Y:S02]  /*5d20*/  ISETP.NE.AND P5, PT, R69, R62, PT ;  /* 0x0000003e4500720c */ /* 0x000fe40003fa5270 */
[----:B------:R-:W-:-:S02]  /*5d30*/  ISETP.NE.AND P1, PT, R66, R67, PT ;  /* 0x000000434200720c */ /* 0x000fc40003f25270 */
[C---:B------:R-:W-:Y:S02]  /*5d40*/  PRMT R63, R64.reuse, 0x7771, RZ ;  /* 0x00007771403f7816 */ /* 0x040fe400000000ff */
[----:B------:R-:W-:Y:S02]  /*5d50*/  PRMT R62, R64, 0x7770, RZ ;  /* 0x00007770403e7816 */ /* 0x000fe400000000ff */
[----:B------:R-:W-:Y:S02]  /*5d60*/  ISETP.GT.U32.AND P0, PT, R66, R63, PT ;  /* 0x0000003f4200720c */ /* 0x000fe40003f04070 */
[----:B------:R-:W-:Y:S02]  /*5d70*/  ISETP.GT.U32.AND P6, PT, R69, R62, PT ;  /* 0x0000003e4500720c */ /* 0x000fe40003fc4070 */
[----:B------:R-:W-:Y:S02]  /*5d80*/  PRMT R67, R64, 0x7772, RZ ;  /* 0x0000777240437816 */ /* 0x000fe400000000ff */
[----:B------:R-:W-:-:S02]  /*5d90*/  LOP3.LUT R66, R40, 0xff, RZ, 0xc0, !PT ;  /* 0x000000ff28427812 */ /* 0x000fc400078ec0ff */
[----:B------:R-:W-:Y:S02]  /*5da0*/  PRMT R5, R64, 0x7772, RZ ;  /* 0x0000777240057816 */ /* 0x000fe400000000ff */
[C---:B------:R-:W-:Y:S02]  /*5db0*/  ISETP.NE.AND P4, PT, R66.reuse, R67, PT ;  /* 0x000000434200720c */ /* 0x040fe40003f85270 */
[----:B------:R-:W-:Y:S02]  /*5dc0*/  ISETP.GT.U32.AND P3, PT, R66, R5, PT ;  /* 0x000000054200720c */ /* 0x000fe40003f64070 */
[----:B------:R-:W-:Y:S02]  /*5dd0*/  @P5 SEL R4, RZ, 0xffffffff, P6 ;  /* 0xffffffffff045807 */ /* 0x000fe40003000000 */
[----:B------:R-:W-:Y:S02]  /*5de0*/  ISETP.GE.U32.AND P5, PT, R26, R58, PT ;  /* 0x0000003a1a00720c */ /* 0x000fe40003fa6070 */
[----:B------:R-:W-:-:S02]  /*5df0*/  SEL R66, RZ, 0xffffffff, !P2 ;  /* 0xffffffffff427807 */ /* 0x000fc40005000000 */
[----:B------:R-:W-:Y:S02]  /*5e00*/  @P1 SEL R66, RZ, 0xffffffff, P0 ;  /* 0xffffffffff421807 */ /* 0x000fe40000000000 */
[----:B------:R-:W-:Y:S02]  /*5e10*/  ISETP.GE.U32.AND P0, PT, R27, R58, PT ;  /* 0x0000003a1b00720c */ /* 0x000fe40003f06070 */
[----:B------:R-:W-:Y:S02]  /*5e20*/  ISETP.GE.AND.EX P5, PT, R52, RZ, PT, P5 ;  /* 0x000000ff3400720c */ /* 0x000fe40003fa6350 */
[C---:B------:R-:W-:Y:S02]  /*5e30*/  PRMT R69, R64.reuse, 0x7773, RZ ;  /* 0x0000777340457816 */ /* 0x040fe400000000ff */
[----:B------:R-:W-:Y:S02]  /*5e40*/  PRMT R67, R64, 0x7773, RZ ;  /* 0x0000777340437816 */ /* 0x000fe400000000ff */
[----:B------:R-:W-:-:S02]  /*5e50*/  ISETP.GE.AND.EX P0, PT, R49, RZ, PT, P0 ;  /* 0x000000ff3100720c */ /* 0x000fc40003f06300 */
[----:B------:R-:W-:Y:S02]  /*5e60*/  SEL R64, RZ, 0xffffffff, !P5 ;  /* 0xffffffffff407807 */ /* 0x000fe40006800000 */
[C---:B------:R-:W-:Y:S02]  /*5e70*/  ISETP.GT.U32.AND P5, PT, R70.reuse, R67, PT ;  /* 0x000000434600720c */ /* 0x040fe40003fa4070 */
[----:B------:R-:W-:Y:S02]  /*5e80*/  ISETP.NE.AND P6, PT, R70, R69, PT ;  /* 0x000000454600720c */ /* 0x000fe40003fc5270 */
[----:B------:R-:W-:Y:S02]  /*5e90*/  SEL R70, RZ, 0xffffffff, !P0 ;  /* 0xffffffffff467807 */ /* 0x000fe40004000000 */
[----:B------:R-:W-:Y:S02]  /*5ea0*/  ISETP.GE.U32.AND P0, PT, R56, R65, PT ;  /* 0x000000413800720c */ /* 0x000fe40003f06070 */
[----:B------:R-:W-:-:S02]  /*5eb0*/  LOP3.LUT R4, R4, 0x1, RZ, 0xc0, !PT ;  /* 0x0000000104047812 */ /* 0x000fc400078ec0ff */
[----:B------:R-:W-:Y:S02]  /*5ec0*/  ISETP.GE.AND.EX P0, PT, R50, RZ, PT, P0 ;  /* 0x000000ff3200720c */ /* 0x000fe40003f06300 */
[----:B------:R-:W-:Y:S02]  /*5ed0*/  ISETP.NE.U32.AND P2, PT, R4, 0x1, PT ;  /* 0x000000010400780c */ /* 0x000fe40003f45070 */
[----:B------:R-:W-:Y:S02]  /*5ee0*/  SEL R74, RZ, 0xffffffff, !P0 ;  /* 0xffffffffff4a7807 */ /* 0x000fe40004000000 */
[----:B------:R-:W-:Y:S02]  /*5ef0*/  ISETP.GE.U32.AND P0, PT, R24, R65, PT ;  /* 0x000000411800720c */ /* 0x000fe40003f06070 */
[----:B------:R-:W-:Y:S02]  /*5f00*/  @P4 SEL R64, RZ, 0xffffffff, P3 ;  /* 0xffffffffff404807 */ /* 0x000fe40001800000 */
[----:B------:R-:W-:-:S02]  /*5f10*/  LOP3.LUT R4, R38, 0xff, RZ, 0xc0, !PT ;  /* 0x000000ff26047812 */ /* 0x000fc400078ec0ff */
[----:B---3--:R-:W-:Y:S02]  /*5f20*/  LOP3.LUT R69, R68, 0xff, RZ, 0xc0, !PT ;  /* 0x000000ff44457812 */ /* 0x008fe400078ec0ff */
[----:B------:R-:W-:Y:S02]  /*5f30*/  ISETP.GE.AND.EX P0, PT, R48, RZ, PT, P0 ;  /* 0x000000ff3000720c */ /* 0x000fe40003f06300 */
[----:B------:R-:W-:Y:S02]  /*5f40*/  LOP3.LUT R64, R64, 0x1, RZ, 0xc0, !PT ;  /* 0x0000000140407812 */ /* 0x000fe400078ec0ff */
[----:B------:R-:W-:Y:S02]  /*5f50*/  ISETP.NE.AND P1, PT, R4, R69, PT ;  /* 0x000000450400720c */ /* 0x000fe40003f25270 */
[----:B------:R-:W-:Y:S02]  /*5f60*/  SEL R76, RZ, 0xffffffff, !P0 ;  /* 0xffffffffff4c7807 */ /* 0x000fe40004000000 */
[----:B------:R-:W-:-:S02]  /*5f70*/  ISETP.GE.U32.AND P0, PT, R21, R65, PT ;  /* 0x000000411500720c */ /* 0x000fc40003f06070 */
[----:B------:R-:W-:Y:S02]  /*5f80*/  ISETP.NE.U32.AND P4, PT, R64, 0x1, PT ;  /* 0x000000014000780c */ /* 0x000fe40003f85070 */
[C---:B------:R-:W-:Y:S02]  /*5f90*/  PRMT R64, R68.reuse, 0x7771, RZ ;  /* 0x0000777144407816 */ /* 0x040fe400000000ff */
[----:B------:R-:W-:Y:S02]  /*5fa0*/  PRMT R69, R68, 0x7770, RZ ;  /* 0x0000777044457816 */ /* 0x000fe400000000ff */
[----:B------:R-:W-:Y:S02]  /*5fb0*/  ISETP.GE.AND.EX P0, PT, R47, RZ, PT, P0 ;  /* 0x000000ff2f00720c */ /* 0x000fe40003f06300 */
[----:B------:R-:W-:Y:S02]  /*5fc0*/  @P6 SEL R70, RZ, 0xffffffff, P5 ;  /* 0xffffffffff466807 */ /* 0x000fe40002800000 */
[----:B------:R-:W-:-:S02]  /*5fd0*/  ISETP.NE.AND P5, PT, R71, R64, PT ;  /* 0x000000404700720c */ /* 0x000fc40003fa5270 */
[----:B------:R-:W-:Y:S02]  /*5fe0*/  ISETP.GT.U32.AND P6, PT, R4, R69, PT ;  /* 0x000000450400720c */ /* 0x000fe40003fc4070 */
[----:B------:R-:W-:Y:S02]  /*5ff0*/  PRMT R64, R68, 0x7772, RZ ;  /* 0x0000777244407816 */ /* 0x000fe400000000ff */
[----:B------:R-:W-:Y:S02]  /*6000*/  SEL R78, RZ, 0xffffffff, !P0 ;  /* 0xffffffffff4e7807 */ /* 0x000fe40004000000 */
[----:B------:R-:W-:Y:S02]  /*6010*/  ISETP.GE.U32.AND P0, PT, R20, R65, PT ;  /* 0x000000411400720c */ /* 0x000fe40003f06070 */
[----:B------:R-:W-:Y:S02]  /*6020*/  LOP3.LUT R66, R66, 0x1, RZ, 0xc0, !PT ;  /* 0x0000000142427812 */ /* 0x000fe400078ec0ff */
[----:B------:R-:W-:-:S02]  /*6030*/  PRMT R4, R68, 0x7771, RZ ;  /* 0x0000777144047816 */ /* 0x000fc400000000ff */
[----:B------:R-:W-:Y:S02]  /*6040*/  @P1 SEL R74, RZ, 0xffffffff, P6 ;  /* 0xffffffffff4a1807 */ /* 0x000fe40003000000 */
[----:B------:R-:W-:Y:S02]  /*6050*/  ISETP.NE.AND P1, PT, R75, R64, PT ;  /* 0x000000404b00720c */ /* 0x000fe40003f25270 */
[----:B------:R-:W-:Y:S02]  /*6060*/  ISETP.GE.AND.EX P0, PT, R46, RZ, PT, P0 ;  /* 0x000000ff2e00720c */ /* 0x000fe40003f06300 */
[----:B------:R-:W-:Y:S02]  /*6070*/  ISETP.NE.U32.AND P3, PT, R66, 0x1, PT ;  /* 0x000000014200780c */ /* 0x000fe40003f65070 */
[----:B------:R-:W-:Y:S02]  /*6080*/  ISETP.GT.U32.AND P6, PT, R71, R4, PT ;  /* 0x000000044700720c */ /* 0x000fe40003fc4070 */
[----:B------:R-:W-:-:S02]  /*6090*/  PRMT R66, R68, 0x7773, RZ ;  /* 0x0000777344427816 */ /* 0x000fc400000000ff */
[----:B------:R-:W-:Y:S02]  /*60a0*/  LOP3.LUT R71, R57, 0xff, RZ, 0xc0, !PT ;  /* 0x000000ff39477812 */ /* 0x000fe400078ec0ff */
[----:B------:R-:W-:Y:S02]  /*60b0*/  PRMT R64, R68, 0x7772, RZ ;  /* 0x0000777244407816 */ /* 0x000fe400000000ff */
[----:B------:R-:W-:Y:S02]  /*60c0*/  SEL R80, RZ, 0xffffffff, !P0 ;  /* 0xffffffffff507807 */ /* 0x000fe40004000000 */
[----:B------:R-:W-:Y:S02]  /*60d0*/  ISETP.GE.U32.AND P0, PT, R53, R60, PT ;  /* 0x0000003c3500720c */ /* 0x000fe40003f06070 */
[----:B------:R-:W-:Y:S02]  /*60e0*/  @P5 SEL R76, RZ, 0xffffffff, P6 ;  /* 0xffffffffff4c5807 */ /* 0x000fe40003000000 */
[----:B------:R-:W-:-:S02]  /*60f0*/  ISETP.NE.AND P5, PT, R71, R66, PT ;  /* 0x000000424700720c */ /* 0x000fc40003fa5270 */
[----:B------:R-:W-:Y:S02]  /*6100*/  ISETP.GT.U32.AND P6, PT, R75, R64, PT ;  /* 0x000000404b00720c */ /* 0x000fe40003fc4070 */
[----:B------:R-:W-:Y:S02]  /*6110*/  PRMT R66, R68, 0x7773, RZ ;  /* 0x0000777344427816 */ /* 0x000fe400000000ff */
[----:B------:R-:W-:Y:S02]  /*6120*/  LOP3.LUT R75, R33, 0xff, RZ, 0xc0, !PT ;  /* 0x000000ff214b7812 */ /* 0x000fe400078ec0ff */
[----:B----4-:R-:W-:Y:S02]  /*6130*/  LOP3.LUT R68, R77, 0xff, RZ, 0xc0, !PT ;  /* 0x000000ff4d447812 */ /* 0x010fe400078ec0ff */
[----:B------:R-:W-:Y:S02]  /*6140*/  ISETP.GE.AND.EX P0, PT, R45, RZ, PT, P0 ;  /* 0x000000ff2d00720c */ /* 0x000fe40003f06300 */
[----:B------:R-:W-:-:S02]  /*6150*/  @P1 SEL R78, RZ, 0xffffffff, P6 ;  /* 0xffffffffff4e1807 */ /* 0x000fc40003000000 */
[----:B------:R-:W-:Y:S02]  /*6160*/  ISETP.NE.AND P1, PT, R75, R68, PT ;  /* 0x000000444b00720c */ /* 0x000fe40003f25270 */
[----:B------:R-:W-:Y:S02]  /*6170*/  SEL R82, RZ, 0xffffffff, !P0 ;  /* 0xffffffffff527807 */ /* 0x000fe40004000000 */
[----:B------:R-:W-:Y:S02]  /*6180*/  ISETP.GE.U32.AND P0, PT, R15, R60, PT ;  /* 0x0000003c0f00720c */ /* 0x000fe40003f06070 */
[----:B------:R-:W-:Y:S02]  /*6190*/  ISETP.GT.U32.AND P6, PT, R71, R66, PT ;  /* 0x000000424700720c */ /* 0x000fe40003fc4070 */
[C---:B------:R-:W-:Y:S02]  /*61a0*/  PRMT R71, R77.reuse, 0x7771, RZ ;  /* 0x000077714d477816 */ /* 0x040fe400000000ff */
[----:B------:R-:W-:-:S02]  /*61b0*/  PRMT R68, R77, 0x7770, RZ ;  /* 0x000077704d447816 */ /* 0x000fc400000000ff */
[----:B------:R-:W-:Y:S02]  /*61c0*/  ISETP.GE.AND.EX P0, PT, R28, RZ, PT, P0 ;  /* 0x000000ff1c00720c */ /* 0x000fe40003f06300 */
[----:B------:R-:W-:Y:S02]  /*61d0*/  @P5 SEL R80, RZ, 0xffffffff, P6 ;  /* 0xffffffffff505807 */ /* 0x000fe40003000000 */
[----:B------:R-:W-:Y:S02]  /*61e0*/  ISETP.NE.AND P6, PT, R72, R71, PT ;  /* 0x000000474800720c */ /* 0x000fe40003fc5270 */
[----:B------:R-:W-:Y:S02]  /*61f0*/  ISETP.GT.U32.AND P5, PT, R75, R68, PT ;  /* 0x000000444b00720c */ /* 0x000fe40003fa4070 */
[----:B------:R-:W-:Y:S02]  /*6200*/  SEL R84, RZ, 0xffffffff, !P0 ;  /* 0xffffffffff547807 */ /* 0x000fe40004000000 */
[----:B------:R-:W-:-:S02]  /*6210*/  PRMT R75, R77, 0x7772, RZ ;  /* 0x000077724d4b7816 */ /* 0x000fc400000000ff */
[----:B------:R-:W-:Y:S02]  /*6220*/  ISETP.GE.U32.AND P0, PT, R14, R60, PT ;  /* 0x0000003c0e00720c */ /* 0x000fe40003f06070 */
[----:B------:R-:W-:Y:S02]  /*6230*/  PRMT R71, R77, 0x7771, RZ ;  /* 0x000077714d477816 */ /* 0x000fe400000000ff */
[----:B------:R-:W-:Y:S02]  /*6240*/  @P1 SEL R82, RZ, 0xffffffff, P5 ;  /* 0xffffffffff521807 */ /* 0x000fe40002800000 */
[----:B------:R-:W-:Y:S02]  /*6250*/  ISETP.NE.AND P1, PT, R86, R75, PT ;  /* 0x0000004b5600720c */ /* 0x000fe40003f25270 */
[----:B------:R-:W-:Y:S02]  /*6260*/  ISETP.GE.AND.EX P0, PT, R43, RZ, PT, P0 ;  /* 0x000000ff2b00720c */ /* 0x000fe40003f06300 */
[----:B------:R-:W-:-:S02]  /*6270*/  ISETP.GT.U32.AND P5, PT, R72, R71, PT ;  /* 0x000000474800720c */ /* 0x000fc40003fa4070 */
[C---:B------:R-:W-:Y:S02]  /*6280*/  PRMT R79, R77.reuse, 0x7773, RZ ;  /* 0x000077734d4f7816 */ /* 0x040fe400000000ff */
[----:B------:R-:W-:Y:S02]  /*6290*/  LOP3.LUT R72, R32, 0xff, RZ, 0xc0, !PT ;  /* 0x000000ff20487812 */ /* 0x000fe400078ec0ff */
[----:B------:R-:W-:Y:S02]  /*62a0*/  SEL R85, RZ, 0xffffffff, !P0 ;  /* 0xffffffffff557807 */ /* 0x000fe40004000000 */
[----:B------:R-:W-:Y:S02]  /*62b0*/  PRMT R75, R77, 0x7772, RZ ;  /* 0x000077724d4b7816 */ /* 0x000fe400000000ff */
[----:B------:R-:W-:Y:S02]  /*62c0*/  ISETP.GE.U32.AND P0, PT, R13, R60, PT ;  /* 0x0000003c0d00720c */ /* 0x000fe40003f06070 */
[----:B------:R-:W-:-:S02]  /*62d0*/  @P6 SEL R84, RZ, 0xffffffff, P5 ;  /* 0xffffffffff546807 */ /* 0x000fc40002800000 */
[----:B------:R-:W-:Y:S02]  /*62e0*/  ISETP.NE.AND P5, PT, R72, R79, PT ;  /* 0x0000004f4800720c */ /* 0x000fe40003fa5270 */
[----:B------:R-:W-:Y:S02]  /*62f0*/  ISETP.GT.U32.AND P6, PT, R86, R75, PT ;  /* 0x0000004b5600720c */ /* 0x000fe40003fc4070 */
[----:B------:R-:W-:Y:S02]  /*6300*/  ISETP.GE.AND.EX P0, PT, R42, RZ, PT, P0 ;  /* 0x000000ff2a00720c */ /* 0x000fe40003f06300 */
[----:B-----5:R-:W-:Y:S02]  /*6310*/  LOP3.LUT R79, R83, 0xff, RZ, 0xc0, !PT ;  /* 0x000000ff534f7812 */ /* 0x020fe400078ec0ff */
[----:B------:R-:W-:Y:S02]  /*6320*/  PRMT R77, R77, 0x7773, RZ ;  /* 0x000077734d4d7816 */ /* 0x000fe400000000ff */
[----:B------:R-:W-:-:S02]  /*6330*/  @P1 SEL R85, RZ, 0xffffffff, P6 ;  /* 0xffffffffff551807 */ /* 0x000fc40003000000 */
[----:B------:R-:W-:Y:S02]  /*6340*/  SEL R86, RZ, 0xffffffff, !P0 ;  /* 0xffffffffff567807 */ /* 0x000fe40004000000 */
[----:B------:R-:W-:Y:S02]  /*6350*/  ISETP.NE.AND P1, PT, R88, R79, PT ;  /* 0x0000004f5800720c */ /* 0x000fe40003f25270 */
[----:B------:R-:W-:Y:S02]  /*6360*/  ISETP.GE.U32.AND P0, PT, R55, R61, PT ;  /* 0x0000003d3700720c */ /* 0x000fe40003f06070 */
[----:B------:R-:W-:Y:S02]  /*6370*/  ISETP.GT.U32.AND P6, PT, R72, R77, PT ;  /* 0x0000004d4800720c */ /* 0x000fe40003fc4070 */
[----:B------:R-:W-:Y:S02]  /*6380*/  PRMT R81, R83, 0x7771, RZ ;  /* 0x0000777153517816 */ /* 0x000fe400000000ff */
[----:B------:R-:W-:-:S02]  /*6390*/  LOP3.LUT R72, R8, 0xff, RZ, 0xc0, !PT ;  /* 0x000000ff08487812 */ /* 0x000fc400078ec0ff */
[----:B------:R-:W-:Y:S02]  /*63a0*/  ISETP.GE.AND.EX P0, PT, R39, RZ, PT, P0 ;  /* 0x000000ff2700720c */ /* 0x000fe40003f06300 */
[----:B------:R-:W-:Y:S02]  /*63b0*/  PRMT R79, R83, 0x7770, RZ ;  /* 0x00007770534f7816 */ /* 0x000fe400000000ff */
[----:B------:R-:W-:Y:S02]  /*63c0*/  @P5 SEL R86, RZ, 0xffffffff, P6 ;  /* 0xffffffffff565807 */ /* 0x000fe40003000000 */
[----:B------:R-:W-:Y:S02]  /*63d0*/  ISETP.NE.AND P5, PT, R72, R81, PT ;  /* 0x000000514800720c */ /* 0x000fe40003fa5270 */
[----:B------:R-:W-:Y:S02]  /*63e0*/  SEL R87, RZ, 0xffffffff, !P0 ;  /* 0xffffffffff577807 */ /* 0x000fe40004000000 */
[----:B------:R-:W-:-:S02]  /*63f0*/  ISETP.GT.U32.AND P6, PT, R88, R79, PT ;  /* 0x0000004f5800720c */ /* 0x000fc40003fc4070 */
[----:B------:R-:W-:Y:S02]  /*6400*/  ISETP.GE.U32.AND P0, PT, R0, R61, PT ;  /* 0x0000003d0000720c */ /* 0x000fe40003f06070 */
[C---:B------:R-:W-:Y:S02]  /*6410*/  PRMT R88, R83.reuse, 0x7773, RZ ;  /* 0x0000777353587816 */ /* 0x040fe400000000ff */
[----:B------:R-:W-:Y:S02]  /*6420*/  PRMT R81, R83, 0x7771, RZ ;  /* 0x0000777153517816 */ /* 0x000fe400000000ff */
[----:B------:R-:W-:Y:S02]  /*6430*/  ISETP.GE.AND.EX P0, PT, R7, RZ, PT, P0 ;  /* 0x000000ff0700720c */ /* 0x000fe40003f06300 */
[----:B------:R-:W-:Y:S02]  /*6440*/  @P1 SEL R87, RZ, 0xffffffff, P6 ;  /* 0xffffffffff571807 */ /* 0x000fe40003000000 */
[----:B------:R-:W-:-:S02]  /*6450*/  ISETP.NE.AND P1, PT, R89, R88, PT ;  /* 0x000000585900720c */ /* 0x000fc40003f25270 */
[----:B------:R-:W-:Y:S02]  /*6460*/  ISETP.GT.U32.AND P6, PT, R72, R81, PT ;  /* 0x000000514800720c */ /* 0x000fe40003fc4070 */
[----:B------:R-:W-:Y:S02]  /*6470*/  SEL R88, RZ, 0xffffffff, !P0 ;  /* 0xffffffffff587807 */ /* 0x000fe40004000000 */
[----:B------:R-:W-:Y:S02]  /*6480*/  LOP3.LUT R72, R70, 0x1, RZ, 0xc0, !PT ;  /* 0x0000000146487812 */ /* 0x000fe400078ec0ff */
[----:B------:R-:W-:Y:S02]  /*6490*/  ISETP.GE.U32.AND P0, PT, R16, R61, PT ;  /* 0x0000003d1000720c */ /* 0x000fe40003f06070 */
[----:B------:R-:W-:Y:S02]  /*64a0*/  PRMT R70, R83, 0x7773, RZ ;  /* 0x0000777353467816 */ /* 0x000fe400000000ff */
[----:B------:R-:W-:-:S02]  /*64b0*/  @P5 SEL R88, RZ, 0xffffffff, P6 ;  /* 0xffffffffff585807 */ /* 0x000fc40003000000 */
[----:B------:R-:W-:Y:S02]  /*64c0*/  ISETP.NE.U32.AND P5, PT, R72, 0x1, PT ;  /* 0x000000014800780c */ /* 0x000fe40003fa5070 */
[----:B------:R-:W-:Y:S02]  /*64d0*/  ISETP.GE.AND.EX P6, PT, R29, RZ, PT, P0 ;  /* 0x000000ff1d00720c */ /* 0x000fe40003fc6300 */
[----:B------:R-:W-:Y:S02]  /*64e0*/  PRMT R91, R83, 0x7772, RZ ;  /* 0x00007772535b7816 */ /* 0x000fe400000000ff */
[----:B------:R-:W-:Y:S02]  /*64f0*/  ISETP.GT.U32.AND P0, PT, R89, R70, PT ;  /* 0x000000465900720c */ /* 0x000fe40003f04070 */
        /* <DEDUP_REMOVED lines=87> */
.L_x_3860:
[----:B------:R-:W-:Y:S02]  /*6a70*/  PRMT R61, R5, 0x7610, R61 ;  /* 0x00007610053d7816 */ /* 0x000fe4000000003d */
[----:B------:R-:W-:-:S07]  /*6a80*/  PRMT R60, R4, 0x7610, R60 ;  /* 0x00007610043c7816 */ /* 0x000fce000000003c */
.L_x_3859:
[----:B------:R-:W-:Y:S05]  /*6a90*/  BSYNC.RECONVERGENT B0 ;  /* 0x0000000000007941 */ /* 0x000fea0003800200 */
.L_x_3858:
        /* <DEDUP_REMOVED lines=52> */
.L_x_3863:
[----:B------:R-:W-:Y:S05]  /*6de0*/  BSYNC.RECONVERGENT B0 ;  /* 0x0000000000007941 */ /* 0x000fea0003800200 */
.L_x_3862:
[----:B------:R-:W-:Y:S04]  /*6df0*/  BSSY.RECONVERGENT B0, `(.L_x_3864) ;  /* 0x00000db000007945 */ /* 0x000fe80003800200 */
[----:B------:R-:W-:Y:S05]  /*6e00*/  @P0 BRA `(.L_x_3865) ;  /* 0x0000000c00640947 */ /* 0x000fea0003800000 */
[----:B------:R-:W-:Y:S02]  /*6e10*/  LOP3.LUT R4, R62, 0xff, RZ, 0xc0, !PT ;  /* 0x000000ff3e047812 */ /* 0x000fe400078ec0ff */
        /* <DEDUP_REMOVED lines=10> */
[----:B------:R-:W-:-:S02]  /*6ec0*/  ISETP.GE.AND.EX P0, PT, R11, RZ, PT, P0 ;  /* 0x000000ff0b00720c */ /* 0x000fc40003f06300 */
[-C--:B------:R-:W-:Y:S02]  /*6ed0*/  ISETP.NE.AND P4, PT, R22, R5.reuse, PT ;  /* 0x000000051600720c */ /* 0x080fe40003f85270 */
[----:B------:R-:W-:Y:S02]  /*6ee0*/  SEL R4, RZ, 0xffffffff, P2 ;  /* 0xffffffffff047807 */ /* 0x000fe40001000000 */
[----:B------:R-:W-:Y:S02]  /*6ef0*/  @!P5 SEL R4, RZ, 0xffffffff, !P0 ;  /* 0xffffffffff04d807 */ /* 0x000fe40004000000 */
[----:B------:R-:W-:Y:S02]  /*6f00*/  ISETP.GE.U32.AND P0, PT, R26, R58, PT ;  /* 0x0000003a1a00720c */ /* 0x000fe40003f06070 */
[----:B------:R-:W-:Y:S02]  /*6f10*/  ISETP.GT.U32.AND P6, PT, R22, R5, PT ;  /* 0x000000051600720c */ /* 0x000fe40003fc4070 */
[----:B------:R-:W-:-:S02]  /*6f20*/  ISETP.GE.AND.EX P0, PT, R52, RZ, PT, P0 ;  /* 0x000000ff3400720c */ /* 0x000fc40003f06300 */
[----:B------:R-:W-:Y:S02]  /*6f30*/  ISETP.GE.U32.AND P2, PT, R31, R58, PT ;  /* 0x0000003a1f00720c */ /* 0x000fe40003f46070 */
[----:B------:R-:W-:Y:S02]  /*6f40*/  SEL R9, RZ, 0xffffffff, P6 ;  /* 0xffffffffff097807 */ /* 0x000fe40003000000 */
[----:B------:R-:W-:Y:S02]  /*6f50*/  @!P4 SEL R9, RZ, 0xffffffff, !P0 ;  /* 0xffffffffff09c807 */ /* 0x000fe40004000000 */
[----:B------:R-:W-:Y:S02]  /*6f60*/  ISETP.GE.AND.EX P2, PT, R51, RZ, PT, P2 ;  /* 0x000000ff3300720c */ /* 0x000fe40003f46320 */
[----:B------:R-:W-:Y:S02]  /*6f70*/  LOP3.LUT R23, R67, 0xff, RZ, 0xc0, !PT ;  /* 0x000000ff43177812 */ /* 0x000fe400078ec0ff */
[----:B------:R-:W-:-:S02]  /*6f80*/  LOP3.LUT R72, R54, 0xff, RZ, 0xc0, !PT ;  /* 0x000000ff36487812 */ /* 0x000fc400078ec0ff */
[----:B------:R-:W-:Y:S02]  /*6f90*/  LOP3.LUT R9, R9, 0x1, RZ, 0xc0, !PT ;  /* 0x0000000109097812 */ /* 0x000fe400078ec0ff */
[----:B------:R-:W-:Y:S02]  /*6fa0*/  SEL R5, RZ, 0xffffffff, P1 ;  /* 0xffffffffff057807 */ /* 0x000fe40000800000 */
[----:B------:R-:W-:Y:S02]  /*6fb0*/  @!P3 SEL R5, RZ, 0xffffffff, !P2 ;  /* 0xffffffffff05b807 */ /* 0x000fe40005000000 */
[----:B------:R-:W-:Y:S02]  /*6fc0*/  ISETP.NE.AND P5, PT, R72, R23, PT ;  /* 0x000000174800720c */ /* 0x000fe40003fa5270 */
[----:B------:R-:W-:Y:S02]  /*6fd0*/  ISETP.NE.U32.AND P2, PT, R9, 0x1, PT ;  /* 0x000000010900780c */ /* 0x000fe40003f45070 */
[----:B------:R-:W-:-:S02]  /*6fe0*/  ISETP.GE.U32.AND P1, PT, R27, R58, PT ;  /* 0x0000003a1b00720c */ /* 0x000fc40003f26070 */
[----:B------:R-:W-:Y:S01]  /*6ff0*/  SEL R40, R61, R40, !P2 ;  /* 0x000000283d287207 */ /* 0x000fe20005000000 */
[----:B------:R-:W-:Y:S01]  /*7000*/  IMAD.IADD R61, R58, 0x1, R10 ;  /* 0x000000013a3d7824 */ /* 0x000fe200078e020a */
[----:B------:R-:W-:Y:S02]  /*7010*/  ISETP.GT.U32.AND P6, PT, R72, R23, PT ;  /* 0x000000174800720c */ /* 0x000fe40003fc4070 */
[----:B------:R-:W-:Y:S02]  /*7020*/  ISETP.GE.AND.EX P1, PT, R49, RZ, PT, P1 ;  /* 0x000000ff3100720c */ /* 0x000fe40003f26310 */
[----:B------:R-:W-:Y:S02]  /*7030*/  ISETP.GE.U32.AND P4, PT, R61, R73, PT ;  /* 0x000000493d00720c */ /* 0x000fe40003f86070 */
[----:B------:R-:W-:Y:S02]  /*7040*/  SEL R22, RZ, 0xffffffff, P6 ;  /* 0xffffffffff167807 */ /* 0x000fe40003000000 */
        /* <DEDUP_REMOVED lines=26> */
[----:B------:R-:W-:Y:S02]  /*71f0*/  ISETP.NE.AND P3, PT, R22, R9, PT ;  /* 0x000000091600720c */ /* 0x000fe40003f65270 */
[----:B------:R-:W-:Y:S02]  /*7200*/  ISETP.GE.AND.EX P0, PT, R50, RZ, PT, P0 ;  /* 0x000000ff3200720c */ /* 0x000fe40003f06300 */
[----:B------:R-:W-:Y:S02]  /*7210*/  LOP3.LUT R23, R66, 0xff, RZ, 0xc0, !PT ;  /* 0x000000ff42177812 */ /* 0x000fe400078ec0ff */
[----:B------:R-:W-:Y:S02]  /*7220*/  LOP3.LUT R58, R57, 0xff, RZ, 0xc0, !PT ;  /* 0x000000ff393a7812 */ /* 0x000fe400078ec0ff */
[----:B------:R-:W-:-:S02]  /*7230*/  SEL R4, RZ, 0xffffffff, P2 ;  /* 0xffffffffff047807 */ /* 0x000fc40001000000 */
[----:B------:R-:W-:Y:S02]  /*7240*/  ISETP.GT.U32.AND P1, PT, R22, R9, PT ;  /* 0x000000091600720c */ /* 0x000fe40003f24070 */
        /* <DEDUP_REMOVED lines=52> */
[----:B------:R-:W-:Y:S02]  /*7590*/  LOP3.LUT R5, R75, 0xff, RZ, 0xc0, !PT ;  /* 0x000000ff4b057812 */ /* 0x000fe400078ec0ff */
[----:B------:R-:W-:Y:S02]  /*75a0*/  LOP3.LUT R22, R44, 0xff, RZ, 0xc0, !PT ;  /* 0x000000ff2c167812 */ /* 0x000fe400078ec0ff */
[----:B------:R-:W-:-:S02]  /*75b0*/  LOP3.LUT R9, R77, 0xff, RZ, 0xc0, !PT ;  /* 0x000000ff4d097812 */ /* 0x000fc400078ec0ff */
[----:B------:R-:W-:Y:S02]  /*75c0*/  LOP3.LUT R58, R32, 0xff, RZ, 0xc0, !PT ;  /* 0x000000ff203a7812 */ /* 0x000fe400078ec0ff */
[----:B------:R-:W-:Y:S02]  /*75d0*/  ISETP.GE.AND.EX P0, PT, R45, RZ, PT, P0 ;  /* 0x000000ff2d00720c */ /* 0x000fe40003f06300 */
[----:B------:R-:W-:Y:S02]  /*75e0*/  SEL R4, RZ, 0xffffffff, P1 ;  /* 0xffffffffff047807 */ /* 0x000fe40000800000 */
[CC--:B------:R-:W-:Y:S02]  /*75f0*/  ISETP.NE.AND P6, PT, R22.reuse, R5.reuse, PT ;  /* 0x000000051600720c */ /* 0x0c0fe40003fc5270 */
[----:B------:R-:W-:Y:S02]  /*7600*/  ISETP.GT.U32.AND P1, PT, R22, R5, PT ;  /* 0x000000051600720c */ /* 0x000fe40003f24070 */
[----:B------:R-:W-:-:S02]  /*7610*/  ISETP.NE.AND P5, PT, R58, R9, PT ;  /* 0x000000093a00720c */ /* 0x000fc40003fa5270 */
[----:B------:R-:W-:Y:S02]  /*7620*/  @!P4 SEL R4, RZ, 0xffffffff, !P0 ;  /* 0xffffffffff04c807 */ /* 0x000fe40004000000 */
[----:B------:R-:W-:Y:S02]  /*7630*/  ISETP.GT.U32.AND P4, PT, R58, R9, PT ;  /* 0x000000093a00720c */ /* 0x000fe40003f84070 */
        /* <DEDUP_REMOVED lines=86> */
.L_x_3865:
[----:B------:R-:W-:Y:S05]  /*7ba0*/  BSYNC.RECONVERGENT B0 ;  /* 0x0000000000007941 */ /* 0x000fea0003800200 */
.L_x_3864:
        /* <DEDUP_REMOVED lines=48> */
[----:B------:R-:W-:Y:S02]  /*7eb0*/  ISETP.NE.AND P5, PT, R4, R5, PT ;  /* 0x000000050400720c */ /* 0x000fe40003fa5270 */
[----:B------:R-:W-:Y:S02]  /*7ec0*/  SEL R57, R57, R54, !P3 ;  /* 0x0000003639397207 */ /* 0x000fe40005800000 */
[----:B------:R-:W-:Y:S02]  /*7ed0*/  SEL R22, R20, R27, !P3 ;  /* 0x0000001b14167207 */ /* 0x000fe40005800000 */
[----:B------:R-:W-:Y:S02]  /*7ee0*/  SEL R49, R46, R49, !P3 ;  /* 0x000000312e317207 */ /* 0x000fe40005800000 */
[----:B------:R-:W-:Y:S02]  /*7ef0*/  SEL R11, R21, R26, !P2 ;  /* 0x0000001a150b7207 */ /* 0x000fe40005000000 */
[----:B------:R-:W-:-:S02]  /*7f00*/  ISETP.GT.U32.AND P3, PT, R4, R5, PT ;  /* 0x000000050400720c */ /* 0x000fc40003f64070 */
[----:B------:R-:W-:Y:S02]  /*7f10*/  ISETP.GE.AND.EX P4, PT, R50, R45, PT, P4 ;  /* 0x0000002d3200720c */ /* 0x000fe40003f86340 */
[----:B------:R-:W-:Y:S02]  /*7f20*/  SEL R24, R24, R31, !P1 ;  /* 0x0000001f18187207 */ /* 0x000fe40004800000 */
[----:B------:R-:W-:Y:S02]  /*7f30*/  LOP3.LUT R21, R36, 0xff, RZ, 0xc0, !PT ;  /* 0x000000ff24157812 */ /* 0x000fe400078ec0ff */
[----:B------:R-:W-:Y:S02]  /*7f40*/  LOP3.LUT R20, R44, 0xff, RZ, 0xc0, !PT ;  /* 0x000000ff2c147812 */ /* 0x000fe400078ec0ff */
[----:B------:R-:W-:Y:S02]  /*7f50*/  LOP3.LUT R4, R41, 0xff, RZ, 0xc0, !PT ;  /* 0x000000ff29047812 */ /* 0x000fe400078ec0ff */
[----:B------:R-:W-:-:S02]  /*7f60*/  LOP3.LUT R5, R37, 0xff, RZ, 0xc0, !PT ;  /* 0x000000ff25057812 */ /* 0x000fc400078ec0ff */
[----:B------:R-:W-:Y:S02]  /*7f70*/  SEL R10, RZ, 0xffffffff, !P4 ;  /* 0xffffffffff0a7807 */ /* 0x000fe40006000000 */
        /* <DEDUP_REMOVED lines=43> */
[----:B------:R-:W-:Y:S02]  /*8230*/  SEL R42, R42, R49, !P3 ;  /* 0x000000312a2a7207 */ /* 0x000fe40005800000 */
[----:B------:R-:W-:Y:S02]  /*8240*/  ISETP.GE.AND.EX P4, PT, R20, R39, PT, P4 ;  /* 0x000000271400720c */ /* 0x000fe40003f86340 */
[----:B------:R-:W-:Y:S02]  /*8250*/  SEL R11, R14, R11, !P2 ;  /* 0x0000000b0e0b7207 */ /* 0x000fe40005000000 */
[----:B------:R-:W-:-:S02]  /*8260*/  ISETP.GT.U32.AND P3, PT, R4, R5, PT ;  /* 0x000000050400720c */ /* 0x000fc40003f64070 */
[----:B------:R-:W-:Y:S02]  /*8270*/  LOP3.LUT R21, R8, 0xff, RZ, 0xc0, !PT ;  /* 0x000000ff08157812 */ /* 0x000fe400078ec0ff */
[----:B------:R-:W-:Y:S02]  /*8280*/  LOP3.LUT R14, R6, 0xff, RZ, 0xc0, !PT ;  /* 0x000000ff060e7812 */ /* 0x000fe400078ec0ff */
[----:B------:R-:W-:Y:S02]  /*8290*/  LOP3.LUT R22, R3, 0xff, RZ, 0xc0, !PT ;  /* 0x000000ff03167812 */ /* 0x000fe400078ec0ff */
[----:B------:R-:W-:Y:S02]  /*82a0*/  LOP3.LUT R4, R41, 0xff, RZ, 0xc0, !PT ;  /* 0x000000ff29047812 */ /* 0x000fe400078ec0ff */
[----:B------:R-:W-:Y:S02]  /*82b0*/  LOP3.LUT R5, R37, 0xff, RZ, 0xc0, !PT ;  /* 0x000000ff25057812 */ /* 0x000fe400078ec0ff */
[----:B------:R-:W-:-:S02]  /*82c0*/  LOP3.LUT R9, R32, 0xff, RZ, 0xc0, !PT ;  /* 0x000000ff20097812 */ /* 0x000fc400078ec0ff */
[----:B------:R-:W-:Y:S02]  /*82d0*/  SEL R28, R28, R51, !P1 ;  /* 0x000000331c1c7207 */ /* 0x000fe40004800000 */
[----:B------:R-:W-:Y:S02]  /*82e0*/  ISETP.GE.U32.AND P0, PT, R15, R0, PT ;  /* 0x000000000f00720c */ /* 0x000fe40003f06070 */
[----:B------:R-:W-:Y:S02]  /*82f0*/  SEL R10, RZ, 0xffffffff, !P4 ;  /* 0xffffffffff0a7807 */ /* 0x000fe40006000000 */
[----:B------:R-:W-:Y:S02]  /*8300*/  SEL R12, R43, R12, !P2 ;  /* 0x0000000c2b0c7207 */ /* 0x000fe40005000000 */
[----:B------:R-:W-:Y:S02]  /*8310*/  @P5 SEL R10, RZ, 0xffffffff, P3 ;  /* 0xffffffffff0a5807 */ /* 0x000fe40001800000 */
[----:B------:R-:W-:-:S02]  /*8320*/  ISETP.GE.U32.AND P2, PT, R11, R34, PT ;  /* 0x000000220b00720c */ /* 0x000fc40003f46070 */
[----:B------:R-:W-:Y:S02]  /*8330*/  ISETP.NE.AND P6, PT, R4, R21, PT ;  /* 0x000000150400720c */ /* 0x000fe40003fc5270 */
[----:B------:R-:W-:Y:S02]  /*8340*/  ISETP.NE.AND P4, PT, R5, R14, PT ;  /* 0x0000000e0500720c */ /* 0x000fe40003f85270 */
[----:B------:R-:W-:Y:S02]  /*8350*/  ISETP.NE.AND P3, PT, R9, R22, PT ;  /* 0x000000160900720c */ /* 0x000fe40003f65270 */
[----:B------:R-:W-:Y:S02]  /*8360*/  ISETP.GE.AND.EX P0, PT, R28, R7, PT, P0 ;  /* 0x000000071c00720c */ /* 0x000fe40003f06300 */
        /* <DEDUP_REMOVED lines=36> */
.L_x_3857:
        /* <DEDUP_REMOVED lines=110> */
.L_x_3873:
        /* <DEDUP_REMOVED lines=314> */
.L_x_3869:
        /* <DEDUP_REMOVED lines=245> */
.L_x_3870:
        /* <DEDUP_REMOVED lines=245> */
.L_x_3871:
        /* <DEDUP_REMOVED lines=245> */
.L_x_3872:
        /* <DEDUP_REMOVED lines=8> */
.L_x_3868:
        /* <DEDUP_REMOVED lines=16> */
[CC--:B------:R-:W-:Y:S02]  /*cfa0*/  ISETP.NE.AND P6, PT, R82.reuse, R73.reuse, PT ;  /* 0x000000495200720c */ /* 0x0c0fe40003fc5270 */
[----:B------:R-:W-:-:S02]  /*cfb0*/  ISETP.GT.U32.AND P3, PT, R82, R73, PT ;  /* 0x000000495200720c */ /* 0x000fc40003f64070 */
[CC--:B------:R-:W-:Y:S02]  /*cfc0*/  ISETP.NE.AND P5, PT, R72.reuse, R5.reuse, PT ;  /* 0x000000054800720c */ /* 0x0c0fe40003fa5270 */
[----:B------:R-:W-:Y:S02]  /*cfd0*/  ISETP.GT.U32.AND P0, PT, R72, R5, PT ;  /* 0x000000054800720c */ /* 0x000fe40003f04070 */
[----:B------:R-:W-:Y:S02]  /*cfe0*/  SEL R82, RZ, 0xffffffff, P1 ;  /* 0xffffffffff527807 */ /* 0x000fe40000800000 */
[-C--:B------:R-:W-:Y:S02]  /*cff0*/  ISETP.GE.U32.AND P1, PT, R37, R71.reuse, PT ;  /* 0x000000472500720c */ /* 0x080fe40003f26070 */
[----:B------:R-:W-:Y:S02]  /*d000*/  SEL R84, RZ, 0xffffffff, P0 ;  /* 0xffffffffff547807 */ /* 0x000fe40000000000 */
[----:B------:R-:W-:-:S02]  /*d010*/  ISETP.GE.U32.AND P0, PT, R39, R71, PT ;  /* 0x000000472700720c */ /* 0x000fc40003f06070 */
[----:B------:R-:W-:Y:S02]  /*d020*/  ISETP.GE.AND.EX P1, PT, R21, RZ, PT, P1 ;  /* 0x000000ff1500720c */ /* 0x000fe40003f26310 */
[----:B------:R-:W-:Y:S02]  /*d030*/  LOP3.LUT R5, R77, 0xff, RZ, 0xc0, !PT ;  /* 0x000000ff4d057812 */ /* 0x000fe400078ec0ff */
[----:B------:R-:W-:Y:S02]  /*d040*/  LOP3.LUT R72, R58, 0xff, RZ, 0xc0, !PT ;  /* 0x000000ff3a487812 */ /* 0x000fe400078ec0ff */
[----:B------:R-:W-:Y:S02]  /*d050*/  ISETP.GE.AND.EX P0, PT, R23, RZ, PT, P0 ;  /* 0x000000ff1700720c */ /* 0x000fe40003f06300 */
[----:B------:R-:W-:Y:S02]  /*d060*/  @!P4 SEL R82, RZ, 0xffffffff, !P1 ;  /* 0xffffffffff52c807 */ /* 0x000fe40004800000 */
[----:B------:R-:W-:-:S02]  /*d070*/  LOP3.LUT R73, R76, 0xff, RZ, 0xc0, !PT ;  /* 0x000000ff4c497812 */ /* 0x000fc400078ec0ff */
[----:B------:R-:W-:Y:S02]  /*d080*/  LOP3.LUT R86, R57, 0xff, RZ, 0xc0, !PT ;  /* 0x000000ff39567812 */ /* 0x000fe400078ec0ff */
[CC--:B------:R-:W-:Y:S02]  /*d090*/  ISETP.NE.AND P4, PT, R72.reuse, R5.reuse, PT ;  /* 0x000000054800720c */ /* 0x0c0fe40003f85270 */
[----:B------:R-:W-:Y:S01]  /*d0a0*/  ISETP.GT.U32.AND P1, PT, R72, R5, PT ;  /* 0x000000054800720c */ /* 0x000fe20003f24070 */
[----:B------:R-:W-:Y:S01]  /*d0b0*/  IMAD.U32 R72, RZ, RZ, UR4 ;  /* 0x00000004ff487e24 */ /* 0x000fe2000f8e00ff */
[----:B------:R-:W-:Y:S01]  /*d0c0*/  @!P5 SEL R84, RZ, 0xffffffff, !P0 ;  /* 0xffffffffff54d807 */ /* 0x000fe20004000000 */
[----:B------:R-:W1:Y:S01]  /*d0d0*/  LDCU UR4, c[0x0][0x39c] ;  /* 0x00007380ff0477ac */ /* 0x000e620008000800 */
[CC--:B------:R-:W-:Y:S02]  /*d0e0*/  ISETP.NE.AND P5, PT, R86.reuse, R73.reuse, PT ;  /* 0x000000495600720c */ /* 0x0c0fe40003fa5270 */
[----:B------:R-:W-:Y:S01]  /*d0f0*/  ISETP.GT.U32.AND P0, PT, R86, R73, PT ;  /* 0x000000495600720c */ /* 0x000fe20003f04070 */
[----:B------:R-:W-:Y:S01]  /*d100*/  IMAD.IADD R73, R71, 0x1, R72 ;  /* 0x0000000147497824 */ /* 0x000fe200078e0248 */
[----:B------:R-:W-:-:S02]  /*d110*/  SEL R85, RZ, 0xffffffff, P3 ;  /* 0xffffffffff557807 */ /* 0x000fc40001800000 */
[----:B------:R-:W-:Y:S02]  /*d120*/  ISETP.GE.U32.AND P3, PT, R40, R71, PT ;  /* 0x000000472800720c */ /* 0x000fe40003f66070 */
[----:B------:R-:W-:Y:S02]  /*d130*/  SEL R86, RZ, 0xffffffff, P1 ;  /* 0xffffffffff567807 */ /* 0x000fe40000800000 */
[----:B------:R-:W-:Y:S02]  /*d140*/  ISETP.GE.U32.AND P1, PT, R43, R73, PT ;  /* 0x000000492b00720c */ /* 0x000fe40003f26070 */
[----:B------:R-:W-:Y:S02]  /*d150*/  ISETP.GE.AND.EX P3, PT, R24, RZ, PT, P3 ;  /* 0x000000ff1800720c */ /* 0x000fe40003f66330 */
[----:B------:R-:W-:Y:S02]  /*d160*/  LOP3.LUT R5, R75, 0xff, RZ, 0xc0, !PT ;  /* 0x000000ff4b057812 */ /* 0x000fe400078ec0ff */
[----:B------:R-:W-:-:S02]  /*d170*/  LOP3.LUT R88, R60, 0xff, RZ, 0xc0, !PT ;  /* 0x000000ff3c587812 */ /* 0x000fc400078ec0ff */
[----:B------:R-:W-:Y:S02]  /*d180*/  ISETP.GE.AND.EX P1, PT, R27, RZ, PT, P1 ;  /* 0x000000ff1b00720c */ /* 0x000fe40003f26310 */
[----:B------:R-:W-:Y:S02]  /*d190*/  @!P6 SEL R85, RZ, 0xffffffff, !P3 ;  /* 0xffffffffff55e807 */ /* 0x000fe40005800000 */
[----:B------:R-:W-:Y:S02]  /*d1a0*/  SEL R87, RZ, 0xffffffff, P0 ;  /* 0xffffffffff577807 */ /* 0x000fe40000000000 */
[----:B------:R-:W-:Y:S02]  /*d1b0*/  LOP3.LUT R83, R74, 0xff, RZ, 0xc0, !PT ;  /* 0x000000ff4a537812 */ /* 0x000fe400078ec0ff */
[----:B------:R-:W-:Y:S02]  /*d1c0*/  LOP3.LUT R90, R61, 0xff, RZ, 0xc0, !PT ;  /* 0x000000ff3d5a7812 */ /* 0x000fe400078ec0ff */
[----:B------:R-:W-:-:S02]  /*d1d0*/  ISETP.NE.AND P6, PT, R88, R5, PT ;  /* 0x000000055800720c */ /* 0x000fc40003fc5270 */
[----:B------:R-:W-:Y:S02]  /*d1e0*/  ISETP.GT.U32.AND P3, PT, R88, R5, PT ;  /* 0x000000055800720c */ /* 0x000fe40003f64070 */
[----:B------:R-:W-:Y:S02]  /*d1f0*/  ISETP.GE.U32.AND P0, PT, R42, R73, PT ;  /* 0x000000492a00720c */ /* 0x000fe40003f06070 */
[----:B------:R-:W-:Y:S02]  /*d200*/  @!P4 SEL R86, RZ, 0xffffffff, !P1 ;  /* 0xffffffffff56c807 */ /* 0x000fe40004800000 */
[CC--:B------:R-:W-:Y:S02]  /*d210*/  ISETP.NE.AND P4, PT, R90.reuse, R83.reuse, PT ;  /* 0x000000535a00720c */ /* 0x0c0fe40003f85270 */
[----:B------:R-:W-:Y:S02]  /*d220*/  ISETP.GT.U32.AND P1, PT, R90, R83, PT ;  /* 0x000000535a00720c */ /* 0x000fe40003f24070 */
[----:B------:R-:W-:-:S02]  /*d230*/  SEL R88, RZ, 0xffffffff, P3 ;  /* 0xffffffffff587807 */ /* 0x000fc40001800000 */
[----:B------:R-:W-:Y:S02]  /*d240*/  ISETP.GE.AND.EX P0, PT, R26, RZ, PT, P0 ;  /* 0x000000ff1a00720c */ /* 0x000fe40003f06300 */
[----:B------:R-:W-:Y:S02]  /*d250*/  LOP3.LUT R5, R78, 0xff, RZ, 0xc0, !PT ;  /* 0x000000ff4e057812 */ /* 0x000fe400078ec0ff */
[----:B------:R-:W-:Y:S02]  /*d260*/  LOP3.LUT R90, R69, 0xff, RZ, 0xc0, !PT ;  /* 0x000000ff455a7812 */ /* 0x000fe400078ec0ff */
[----:B------:R-:W-:Y:S02]  /*d270*/  ISETP.GE.U32.AND P3, PT, R46, R73, PT ;  /* 0x000000492e00720c */ /* 0x000fe40003f66070 */
[----:B------:R-:W-:Y:S02]  /*d280*/  @!P5 SEL R87, RZ, 0xffffffff, !P0 ;  /* 0xffffffffff57d807 */ /* 0x000fe40004000000 */
[----:B------:R-:W-:-:S02]  /*d290*/  ISETP.GE.AND.EX P3, PT, R30, RZ, PT, P3 ;  /* 0x000000ff1e00720c */ /* 0x000fc40003f66330 */
[CC--:B------:R-:W-:Y:S02]  /*d2a0*/  ISETP.NE.AND P5, PT, R90.reuse, R5.reuse, PT ;  /* 0x000000055a00720c */ /* 0x0c0fe40003fa5270 */
[----:B------:R-:W-:Y:S01]  /*d2b0*/  ISETP.GT.U32.AND P0, PT, R90, R5, PT ;  /* 0x000000055a00720c */ /* 0x000fe20003f04070 */
[----:B------:R-:W-:Y:S01]  /*d2c0*/  IMAD.IADD R5, R72, 0x1, R73 ;  /* 0x0000000148057824 */ /* 0x000fe200078e0249 */
[----:B------:R-:W-:Y:S02]  /*d2d0*/  SEL R89, RZ, 0xffffffff, P1 ;  /* 0xffffffffff597807 */ /* 0x000fe40000800000 */
[----:B------:R-:W-:Y:S02]  /*d2e0*/  LOP3.LUT R83, R79, 0xff, RZ, 0xc0, !PT ;  /* 0x000000ff4f537812 */ /* 0x000fe400078ec0ff */
[----:B------:R-:W-:Y:S02]  /*d2f0*/  LOP3.LUT R92, R70, 0xff, RZ, 0xc0, !PT ;  /* 0x000000ff465c7812 */ /* 0x000fe400078ec0ff */
[----:B------:R-:W-:-:S02]  /*d300*/  ISETP.GE.U32.AND P1, PT, R45, R73, PT ;  /* 0x000000492d00720c */ /* 0x000fc40003f26070 */
[----:B------:R-:W-:Y:S02]  /*d310*/  @!P6 SEL R88, RZ, 0xffffffff, !P3 ;  /* 0xffffffffff58e807 */ /* 0x000fe40005800000 */
[CC--:B------:R-:W-:Y:S02]  /*d320*/  ISETP.NE.AND P3, PT, R92.reuse, R83.reuse, PT ;  /* 0x000000535c00720c */ /* 0x0c0fe40003f65270 */
[----:B------:R-:W-:Y:S02]  /*d330*/  ISETP.GT.U32.AND P6, PT, R92, R83, PT ;  /* 0x000000535c00720c */ /* 0x000fe40003fc4070 */
[----:B------:R-:W-:Y:S02]  /*d340*/  SEL R90, RZ, 0xffffffff, P0 ;  /* 0xffffffffff5a7807 */ /* 0x000fe40000000000 */
[----:B------:R-:W-:Y:S02]  /*d350*/  ISETP.GE.AND.EX P1, PT, R29, RZ, PT, P1 ;  /* 0x000000ff1d00720c */ /* 0x000fe40003f26310 */
[----:B------:R-:W-:-:S02]  /*d360*/  LOP3.LUT R83, R81, 0xff, RZ, 0xc0, !PT ;  /* 0x000000ff51537812 */ /* 0x000fc400078ec0ff */
[----:B------:R-:W-:Y:S02]  /*d370*/  LOP3.LUT R92, R68, 0xff, RZ, 0xc0, !PT ;  /* 0x000000ff445c7812 */ /* 0x000fe400078ec0ff */
[----:B------:R-:W-:Y:S02]  /*d380*/  ISETP.GE.U32.AND P0, PT, R48, R5, PT ;  /* 0x000000053000720c */ /* 0x000fe40003f06070 */
[----:B------:R-:W-:Y:S02]  /*d390*/  @!P4 SEL R89, RZ, 0xffffffff, !P1 ;  /* 0xffffffffff59c807 */ /* 0x000fe40004800000 */
[----:B------:R-:W-:Y:S02]  /*d3a0*/  ISETP.GE.AND.EX P0, PT, R32, RZ, PT, P0 ;  /* 0x000000ff2000720c */ /* 0x000fe40003f06300 */
[CC--:B------:R-:W-:Y:S02]  /*d3b0*/  ISETP.NE.AND P1, PT, R92.reuse, R83.reuse, PT ;  /* 0x000000535c00720c */ /* 0x0c0fe40003f25270 */
[----:B------:R-:W-:-:S02]  /*d3c0*/  ISETP.GT.U32.AND P4, PT, R92, R83, PT ;  /* 0x000000535c00720c */ /* 0x000fc40003f84070 */
[----:B------:R-:W-:Y:S02]  /*d3d0*/  LOP3.LUT R91, R80, 0xff, RZ, 0xc0, !PT ;  /* 0x000000ff505b7812 */ /* 0x000fe400078ec0ff */
[----:B------:R-:W-:Y:S02]  /*d3e0*/  LOP3.LUT R94, R59, 0xff, RZ, 0xc0, !PT ;  /* 0x000000ff3b5e7812 */ /* 0x000fe400078ec0ff */
[----:B------:R-:W-:Y:S02]  /*d3f0*/  @!P5 SEL R90, RZ, 0xffffffff, !P0 ;  /* 0xffffffffff5ad807 */ /* 0x000fe40004000000 */
[----:B------:R-:W-:Y:S02]  /*d400*/  SEL R92, RZ, 0xffffffff, P4 ;  /* 0xffffffffff5c7807 */ /* 0x000fe40002000000 */
[CC--:B------:R-:W-:Y:S02]  /*d410*/  ISETP.NE.AND P0, PT, R94.reuse, R91.reuse, PT ;  /* 0x0000005b5e00720c */ /* 0x0c0fe40003f05270 */
[----:B------:R-:W-:-:S02]  /*d420*/  ISETP.GT.U32.AND P5, PT, R94, R91, PT ;  /* 0x0000005b5e00720c */ /* 0x000fc40003fa4070 */
[-C--:B------:R-:W-:Y:S02]  /*d430*/  ISETP.GE.U32.AND P4, PT, R44, R5.reuse, PT ;  /* 0x000000052c00720c */ /* 0x080fe40003f86070 */
[----:B------:R-:W-:Y:S02]  /*d440*/  SEL R91, RZ, 0xffffffff, P6 ;  /* 0xffffffffff5b7807 */ /* 0x000fe40003000000 */
[----:B------:R-:W-:Y:S02]  /*d450*/  ISETP.GE.U32.AND P6, PT, R47, R5, PT ;  /* 0x000000052f00720c */ /* 0x000fe40003fc6070 */
[----:B------:R-:W-:Y:S02]  /*d460*/  ISETP.GE.AND.EX P4, PT, R28, RZ, PT, P4 ;  /* 0x000000ff1c00720c */ /* 0x000fe40003f86340 */
[----:B------:R-:W-:Y:S02]  /*d470*/  LOP3.LUT R93, R10, 0xff, RZ, 0xc0, !PT ;  /* 0x000000ff0a5d7812 */ /* 0x000fe400078ec0ff */
[----:B------:R-:W-:-:S02]  /*d480*/  LOP3.LUT R96, R53, 0xff, RZ, 0xc0, !PT ;  /* 0x000000ff35607812 */ /* 0x000fc400078ec0ff */
[----:B------:R-:W-:Y:S02]  /*d490*/  ISETP.GE.AND.EX P6, PT, R31, RZ, PT, P6 ;  /* 0x000000ff1f00720c */ /* 0x000fe40003fc6360 */
[----:B------:R-:W-:Y:S02]  /*d4a0*/  LOP3.LUT R83, R11, 0xff, RZ, 0xc0, !PT ;  /* 0x000000ff0b537812 */ /* 0x000fe400078ec0ff */
[----:B------:R-:W-:Y:S02]  /*d4b0*/  LOP3.LUT R94, R56, 0xff, RZ, 0xc0, !PT ;  /* 0x000000ff385e7812 */ /* 0x000fe400078ec0ff */
[----:B------:R-:W-:Y:S02]  /*d4c0*/  @!P1 SEL R92, RZ, 0xffffffff, !P4 ;  /* 0xffffffffff5c9807 */ /* 0x000fe40006000000 */
[CC--:B------:R-:W-:Y:S02]  /*d4d0*/  ISETP.NE.AND P1, PT, R96.reuse, R93.reuse, PT ;  /* 0x0000005d6000720c */ /* 0x0c0fe40003f25270 */
[----:B------:R-:W-:-:S02]  /*d4e0*/  ISETP.GT.U32.AND P4, PT, R96, R93, PT ;  /* 0x0000005d6000720c */ /* 0x000fc40003f84070 */
[----:B------:R-:W-:Y:S02]  /*d4f0*/  @!P3 SEL R91, RZ, 0xffffffff, !P6 ;  /* 0xffffffffff5bb807 */ /* 0x000fe40007000000 */
[----:B------:R-:W-:Y:S02]  /*d500*/  SEL R93, RZ, 0xffffffff, P5 ;  /* 0xffffffffff5d7807 */ /* 0x000fe40002800000 */
[CC--:B------:R-:W-:Y:S02]  /*d510*/  ISETP.NE.AND P3, PT, R94.reuse, R83.reuse, PT ;  /* 0x000000535e00720c */ /* 0x0c0fe40003f65270 */
[----:B------:R-:W-:Y:S01]  /*d520*/  ISETP.GT.U32.AND P6, PT, R94, R83, PT ;  /* 0x000000535e00720c */ /* 0x000fe20003fc4070 */
[----:B------:R-:W-:Y:S01]  /*d530*/  IMAD.IADD R83, R5, 0x1, R72 ;  /* 0x0000000105537824 */ /* 0x000fe200078e0248 */
[----:B------:R-:W-:Y:S02]  /*d540*/  ISETP.GE.U32.AND P5, PT, R41, R5, PT ;  /* 0x000000052900720c */ /* 0x000fe40003fa6070 */
[----:B------:R-:W-:-:S02]  /*d550*/  SEL R94, RZ, 0xffffffff, P6 ;  /* 0xffffffffff5e7807 */ /* 0x000fc40003000000 */
[----:B------:R-:W-:Y:S02]  /*d560*/  ISETP.GE.AND.EX P5, PT, R25, RZ, PT, P5 ;  /* 0x000000ff1900720c */ /* 0x000fe40003fa6350 */
[-C--:B------:R-:W-:Y:S02]  /*d570*/  ISETP.GE.U32.AND P6, PT, R38, R83.reuse, PT ;  /* 0x000000532600720c */ /* 0x080fe40003fc6070 */
[----:B------:R-:W-:Y:S02]  /*d580*/  @!P0 SEL R93, RZ, 0xffffffff, !P5 ;  /* 0xffffffffff5d8807 */ /* 0x000fe40006800000 */
[----:B------:R-:W-:Y:S02]  /*d590*/  LOP3.LUT R95, R67, 0xff, RZ, 0xc0, !PT ;  /* 0x000000ff435f7812 */ /* 0x000fe400078ec0ff */
[----:B------:R-:W-:Y:S02]  /*d5a0*/  LOP3.LUT R96, R50, 0xff, RZ, 0xc0, !PT ;  /* 0x000000ff32607812 */ /* 0x000fe400078ec0ff */
[----:B------:R-:W-:-:S02]  /*d5b0*/  ISETP.GE.U32.AND P0, PT, R35, R83, PT ;  /* 0x000000532300720c */ /* 0x000fc40003f06070 */
[----:B------:R-:W-:Y:S02]  /*d5c0*/  ISETP.GE.AND.EX P6, PT, R22, RZ, PT, P6 ;  /* 0x000000ff1600720c */ /* 0x000fe40003fc6360 */
[-C--:B------:R-:W-:Y:S02]  /*d5d0*/  ISETP.NE.AND P5, PT, R96, R95.reuse, PT ;  /* 0x0000005f6000720c */ /* 0x080fe40003fa5270 */
[----:B------:R-:W-:Y:S02]  /*d5e0*/  ISETP.GE.AND.EX P0, PT, R16, RZ, PT, P0 ;  /* 0x000000ff1000720c */ /* 0x000fe40003f06300 */
[----:B------:R-:W-:Y:S02]  /*d5f0*/  @!P3 SEL R94, RZ, 0xffffffff, !P6 ;  /* 0xffffffffff5eb807 */ /* 0x000fe40007000000 */
[----:B------:R-:W-:Y:S02]  /*d600*/  ISETP.GT.U32.AND P6, PT, R96, R95, PT ;  /* 0x0000005f6000720c */ /* 0x000fe40003fc4070 */
[----:B------:R-:W-:-:S02]  /*d610*/  SEL R95, RZ, 0xffffffff, P4 ;  /* 0xffffffffff5f7807 */ /* 0x000fc40002000000 */
[----:B------:R-:W-:Y:S02]  /*d620*/  @!P1 SEL R95, RZ, 0xffffffff, !P0 ;  /* 0xffffffffff5f9807 */ /* 0x000fe40004000000 */
[----:B------:R-:W-:Y:S02]  /*d630*/  LOP3.LUT R97, R66, 0xff, RZ, 0xc0, !PT ;  /* 0x000000ff42617812 */ /* 0x000fe400078ec0ff */
[----:B------:R-:W-:Y:S02]  /*d640*/  LOP3.LUT R98, R49, 0xff, RZ, 0xc0, !PT ;  /* 0x000000ff31627812 */ /* 0x000fe400078ec0ff */
[----:B------:R-:W-:Y:S02]  /*d650*/  ISETP.GE.U32.AND P0, PT, R34, R83, PT ;  /* 0x000000532200720c */ /* 0x000fe40003f06070 */
[----:B------:R-:W-:Y:S02]  /*d660*/  LOP3.LUT R4, R4, 0x1, RZ, 0xc0, !PT ;  /* 0x0000000104047812 */ /* 0x000fe400078ec0ff */
[----:B------:R-:W-:-:S02]  /*d670*/  ISETP.NE.AND P3, PT, R98, R97, PT ;  /* 0x000000616200720c */ /* 0x000fc40003f65270 */
[----:B------:R-:W-:Y:S02]  /*d680*/  ISETP.GE.AND.EX P0, PT, R15, RZ, PT, P0 ;  /* 0x000000ff0f00720c */ /* 0x000fe40003f06300 */
[----:B------:R-:W-:Y:S02]  /*d690*/  LOP3.LUT R82, R82, 0x1, RZ, 0xc0, !PT ;  /* 0x0000000152527812 */ /* 0x000fe400078ec0ff */
[----:B------:R-:W-:Y:S02]  /*d6a0*/  ISETP.NE.U32.AND P1, PT, R4, 0x1, PT ;  /* 0x000000010400780c */ /* 0x000fe40003f25070 */
[----:B------:R-:W-:Y:S02]  /*d6b0*/  ISETP.GT.U32.AND P4, PT, R98, R97, PT ;  /* 0x000000616200720c */ /* 0x000fe40003f84070 */
[----:B------:R-:W-:Y:S02]  /*d6c0*/  SEL R4, RZ, 0xffffffff, P6 ;  /* 0xffffffffff047807 */ /* 0x000fe40003000000 */
[----:B------:R-:W-:-:S02]  /*d6d0*/  LOP3.LUT R84, R84, 0x1, RZ, 0xc0, !PT ;  /* 0x0000000154547812 */ /* 0x000fc400078ec0ff */
[----:B------:R-:W-:Y:S02]  /*d6e0*/  @!P5 SEL R4, RZ, 0xffffffff, !P0 ;  /* 0xffffffffff04d807 */ /* 0x000fe40004000000 */
[----:B------:R-:W-:Y:S02]  /*d6f0*/  ISETP.GE.U32.AND P0, PT, R33, R83, PT ;  /* 0x000000532100720c */ /* 0x000fe40003f06070 */
[----:B------:R-:W-:Y:S02]  /*d700*/  ISETP.NE.U32.AND P6, PT, R82, 0x1, PT ;  /* 0x000000015200780c */ /* 0x000fe40003fc5070 */
[----:B------:R-:W-:Y:S02]  /*d710*/  LOP3.LUT R85, R85, 0x1, RZ, 0xc0, !PT ;  /* 0x0000000155557812 */ /* 0x000fe400078ec0ff */
[----:B------:R-:W-:Y:S02]  /*d720*/  SEL R82, RZ, 0xffffffff, P4 ;  /* 0xffffffffff527807 */ /* 0x000fe40002000000 */
[----:B------:R-:W-:-:S02]  /*d730*/  ISETP.NE.U32.AND P4, PT, R84, 0x1, PT ;  /* 0x000000015400780c */ /* 0x000fc40003f85070 */
[----:B------:R-:W-:Y:S02]  /*d740*/  ISETP.GE.AND.EX P0, PT, R14, RZ, PT, P0 ;  /* 0x000000ff0e00720c */ /* 0x000fe40003f06300 */
[----:B------:R-:W-:Y:S02]  /*d750*/  LOP3.LUT R90, R90, 0x1, RZ, 0xc0, !PT ;  /* 0x000000015a5a7812 */ /* 0x000fe400078ec0ff */
[----:B------:R-:W-:Y:S02]  /*d760*/  ISETP.NE.U32.AND P5, PT, R85, 0x1, PT ;  /* 0x000000015500780c */ /* 0x000fe40003fa5070 */
[----:B------:R-:W-:Y:S02]  /*d770*/  LOP3.LUT R86, R86, 0x1, RZ, 0xc0, !PT ;  /* 0x0000000156567812 */ /* 0x000fe400078ec0ff */
[----:B------:R-:W-:Y:S02]  /*d780*/  LOP3.LUT R87, R87, 0x1, RZ, 0xc0, !PT ;  /* 0x0000000157577812 */ /* 0x000fe400078ec0ff */
[----:B------:R-:W-:-:S02]  /*d790*/  LOP3.LUT R88, R88, 0x1, RZ, 0xc0, !PT ;  /* 0x0000000158587812 */ /* 0x000fc400078ec0ff */
[----:B------:R-:W-:Y:S02]  /*d7a0*/  LOP3.LUT R89, R89, 0x1, RZ, 0xc0, !PT ;  /* 0x0000000159597812 */ /* 0x000fe400078ec0ff */
[----:B------:R-:W-:Y:S02]  /*d7b0*/  SEL R39, R71, R39, !P4 ;  /* 0x0000002747277207 */ /* 0x000fe40006000000 */
[----:B------:R-:W-:Y:S02]  /*d7c0*/  SEL R55, R8, R55, !P4 ;  /* 0x0000003708377207 */ /* 0x000fe40006000000 */
[----:B------:R-:W-:Y:S02]  /*d7d0*/  SEL R23, R23, RZ, P4 ;  /* 0x000000ff17177207 */ /* 0x000fe40002000000 */
[C---:B------:R-:W-:Y:S02]  /*d7e0*/  SEL R36, R71.reuse, R36, !P1 ;  /* 0x0000002447247207 */ /* 0x040fe40004800000 */
[----:B------:R-:W-:-:S02]  /*d7f0*/  SEL R37, R71, R37, !P6 ;  /* 0x0000002547257207 */ /* 0x000fc40007000000 */
[----:B------:R-:W-:Y:S02]  /*d800*/  @!P3 SEL R82, RZ, 0xffffffff, !P0 ;  /* 0xffffffffff52b807 */ /* 0x000fe40004000000 */
[----:B------:R-:W-:Y:S02]  /*d810*/  SEL R51, R6, R51, !P1 ;  /* 0x0000003306337207 */ /* 0x000fe40004800000 */
[----:B------:R-:W-:Y:S02]  /*d820*/  SEL R20, R20, RZ, P1 ;  /* 0x000000ff14147207 */ /* 0x000fe40000800000 */
[----:B------:R-:W-:Y:S02]  /*d830*/  SEL R52, R7, R52, !P6 ;  /* 0x0000003407347207 */ /* 0x000fe40007000000 */
[----:B------:R-:W-:Y:S02]  /*d840*/  SEL R21, R21, RZ, P6 ;  /* 0x000000ff15157207 */ /* 0x000fe40003000000 */
[----:B------:R-:W-:-:S02]  /*d850*/  ISETP.NE.U32.AND P4, PT, R90, 0x1, PT ;  /* 0x000000015a00780c */ /* 0x000fc40003f85070 */
[----:B------:R-:W-:Y:S01]  /*d860*/  SEL R40, R71, R40, !P5 ;  /* 0x0000002847287207 */ /* 0x000fe20006800000 */
[----:B------:R-:W-:Y:S01]  /*d870*/  IMAD.IADD R71, R83, 0x1, R72 ;  /* 0x0000000153477824 */ /* 0x000fe200078e0248 */
[----:B------:R-:W-:Y:S02]  /*d880*/  ISETP.NE.U32.AND P3, PT, R86, 0x1, PT ;  /* 0x000000015600780c */ /* 0x000fe40003f65070 */
[----:B------:R-:W-:Y:S02]  /*d890*/  ISETP.NE.U32.AND P0, PT, R87, 0x1, PT ;  /* 0x000000015700780c */ /* 0x000fe40003f05070 */
[----:B------:R-:W-:Y:S02]  /*d8a0*/  ISETP.NE.U32.AND P1, PT, R88, 0x1, PT ;  /* 0x000000015800780c */ /* 0x000fe40003f25070 */
[----:B------:R-:W-:Y:S02]  /*d8b0*/  ISETP.NE.U32.AND P6, PT, R89, 0x1, PT ;  /* 0x000000015900780c */ /* 0x000fe40003fc5070 */
[----:B------:R-:W-:-:S02]  /*d8c0*/  LOP3.LUT R4, R4, 0x1, RZ, 0xc0, !PT ;  /* 0x0000000104047812 */ /* 0x000fc400078ec0ff */
[----:B------:R-:W-:Y:S02]  /*d8d0*/  LOP3.LUT R92, R92, 0x1, RZ, 0xc0, !PT ;  /* 0x000000015c5c7812 */ /* 0x000fe400078ec0ff */
[----:B------:R-:W-:Y:S02]  /*d8e0*/  SEL R48, R5, R48, !P4 ;  /* 0x0000003005307207 */ /* 0x000fe40006000000 */
[----:B------:R-:W-:Y:S02]  /*d8f0*/  SEL R69, R78, R69, !P4 ;  /* 0x000000454e457207 */ /* 0x000fe40006000000 */
[----:B------:R-:W-:Y:S02]  /*d900*/  SEL R32, R32, RZ, P4 ;  /* 0x000000ff20207207 */ /* 0x000fe40002000000 */
[C---:B------:R-:W-:Y:S02]  /*d910*/  SEL R43, R73.reuse, R43, !P3 ;  /* 0x0000002b492b7207 */ /* 0x040fe40005800000 */
[----:B------:R-:W-:-:S02]  /*d920*/  SEL R42, R73, R42, !P0 ;  /* 0x0000002a492a7207 */ /* 0x000fc40004000000 */
[C---:B------:R-:W-:Y:S02]  /*d930*/  SEL R46, R73.reuse, R46, !P1 ;  /* 0x0000002e492e7207 */ /* 0x040fe40004800000 */
[----:B------:R-:W-:Y:S01]  /*d940*/  SEL R45, R73, R45, !P6 ;  /* 0x0000002d492d7207 */ /* 0x000fe20007000000 */
[----:B-1----:R-:W-:Y:S01]  /*d950*/  IMAD.U32 R73, RZ, RZ, UR4 ;  /* 0x00000004ff497e24 */ /* 0x002fe2000f8e00ff */
[----:B------:R-:W-:Y:S02]  /*d960*/  SEL R58, R77, R58, !P3 ;  /* 0x0000003a4d3a7207 */ /* 0x000fe40005800000 */
[----:B------:R-:W-:Y:S02]  /*d970*/  SEL R27, R27, RZ, P3 ;  /* 0x000000ff1b1b7207 */ /* 0x000fe40001800000 */
[----:B------:R-:W-:Y:S01]  /*d980*/  ISETP.NE.U32.AND P4, PT, R4, 0x1, PT ;  /* 0x000000010400780c */ /* 0x000fe20003f85070 */
[----:B------:R-:W-:Y:S01]  /*d990*/  IMAD R4, R72, 0x3, R71 ;  /* 0x0000000348047824 */ /* 0x000fe200078e0247 */
[----:B------:R-:W-:-:S02]  /*d9a0*/  ISETP.NE.U32.AND P3, PT, R92, 0x1, PT ;  /* 0x000000015c00780c */ /* 0x000fc40003f65070 */
[----:B------:R-:W-:Y:S02]  /*d9b0*/  LOP3.LUT R91, R91, 0x1, RZ, 0xc0, !PT ;  /* 0x000000015b5b7812 */ /* 0x000fe400078ec0ff */
[----:B------:R-:W-:Y:S02]  /*d9c0*/  SEL R44, R5, R44, !P3 ;  /* 0x0000002c052c7207 */ /* 0x000fe40005800000 */
[----:B------:R-:W-:Y:S02]  /*d9d0*/  SEL R68, R81, R68, !P3 ;  /* 0x0000004451447207 */ /* 0x000fe40005800000 */
[----:B------:R-:W-:Y:S02]  /*d9e0*/  SEL R28, R28, RZ, P3 ;  /* 0x000000ff1c1c7207 */ /* 0x000fe40001800000 */
[----:B------:R-:W-:Y:S02]  /*d9f0*/  ISETP.GE.U32.AND P3, PT, R4, R73, PT ;  /* 0x000000490400720c */ /* 0x000fe40003f66070 */
[----:B------:R-:W-:-:S02]  /*da00*/  SEL R54, R9, R54, !P5 ;  /* 0x0000003609367207 */ /* 0x000fc40006800000 */
[----:B------:R-:W-:Y:S02]  /*da10*/  SEL R24, R24, RZ, P5 ;  /* 0x000000ff18187207 */ /* 0x000fe40002800000 */
[----:B------:R-:W-:Y:S02]  /*da20*/  ISETP.NE.U32.AND P5, PT, R91, 0x1, PT ;  /* 0x000000015b00780c */ /* 0x000fe40003fa5070 */
[----:B------:R-:W-:Y:S02]  /*da30*/  LOP3.LUT R93, R93, 0x1, RZ, 0xc0, !PT ;  /* 0x000000015d5d7812 */ /* 0x000fe400078ec0ff */
[----:B------:R-:W-:Y:S02]  /*da40*/  LOP3.LUT R94, R94, 0x1, RZ, 0xc0, !PT ;  /* 0x000000015e5e7812 */ /* 0x000fe400078ec0ff */
[----:B------:R-:W-:Y:S02]  /*da50*/  LOP3.LUT R95, R95, 0x1, RZ, 0xc0, !PT ;  /* 0x000000015f5f7812 */ /* 0x000fe400078ec0ff */
[----:B------:R-:W-:-:S02]  /*da60*/  LOP3.LUT R82, R82, 0x1, RZ, 0xc0, !PT ;  /* 0x0000000152527812 */ /* 0x000fc400078ec0ff */
[----:B------:R-:W-:Y:S02]  /*da70*/  SEL R57, R76, R57, !P0 ;  /* 0x000000394c397207 */ /* 0x000fe40004000000 */
[----:B------:R-:W-:Y:S02]  /*da80*/  SEL R26, R26, RZ, P0 ;  /* 0x000000ff1a1a7207 */ /* 0x000fe40000000000 */
        /* <DEDUP_REMOVED lines=11> */
[----:B------:R-:W-:Y:S02]  /*db40*/  SEL R41, R5, R41, !P0 ;  /* 0x0000002905297207 */ /* 0x000fe40004000000 */
        /* <DEDUP_REMOVED lines=15> */
.L_x_3867:
[----:B0-----:R-:W-:Y:S05]  /*dc40*/  BSYNC.RECONVERGENT B0 ;  /* 0x0000000000007941 */ /* 0x001fea0003800200 */
.L_x_3866:
        /* <DEDUP_REMOVED lines=288> */
.L_x_3877:
[----:B------:R-:W-:Y:S01]  /*ee50*/  SHF.R.U32.HI R6, RZ, 0x2, R0 ;  /* 0x00000002ff067819 */ /* 0x000fe20000011600 */
[----:B------:R-:W-:-:S07]  /*ee60*/  IMAD.MOV.U32 R7, RZ, RZ, RZ ;  /* 0x000000ffff077224 */ /* 0x000fce00078e00ff */
.L_x_3876:
        /* <DEDUP_REMOVED lines=288> */
.L_x_3879:
[----:B------:R-:W-:Y:S01]  /*10070*/  SHF.R.U32.HI R62, RZ, 0x2, R74 ;  /* 0x00000002ff3e7819 */ /* 0x000fe2000001164a */
[----:B------:R-:W-:-:S07]  /*10080*/  IMAD.MOV.U32 R63, RZ, RZ, RZ ;  /* 0x000000ffff3f7224 */ /* 0x000fce00078e00ff */
.L_x_3878:
        /* <DEDUP_REMOVED lines=285> */
.L_x_3881:
[----:B------:R-:W-:Y:S01]  /*11260*/  SHF.R.U32.HI R66, RZ, 0x2, R78 ;  /* 0x00000002ff427819 */ /* 0x000fe2000001164e */
[----:B------:R-:W-:-:S07]  /*11270*/  IMAD.MOV.U32 R67, RZ, RZ, RZ ;  /* 0x000000ffff437224 */ /* 0x000fce00078e00ff */
.L_x_3880:
        /* <DEDUP_REMOVED lines=285> */
.L_x_3883:
[----:B------:R-:W-:Y:S01]  /*12450*/  SHF.R.U32.HI R10, RZ, 0x2, R62 ;  /* 0x00000002ff0a7819 */ /* 0x000fe2000001163e */
[----:B------:R-:W-:-:S07]  /*12460*/  IMAD.MOV.U32 R11, RZ, RZ, RZ ;  /* 0x000000ffff0b7224 */ /* 0x000fce00078e00ff */
.L_x_3882:
[----:B------:R-:W-:-:S04]  /*12470*/  LEA R4, P0, R10, R3, 0x2 ;  /* 0x000000030a047211 */ /* 0x000fc800078010ff */
[----:B------:R-:W-:-:S05]  /*12480*/  LEA.HI.X R5, R10, R0, R11, 0x2, P0 ;  /* 0x000000000a057211 */ /* 0x000fca00000f140b */
[----:B------:R-:W2:Y:S02]  /*12490*/  LDG.E R4, desc[UR36][R4.64] ;  /* 0x0000002404047981 */ /* 0x000ea4000c1e1900 */
[C---:B--2---:R-:W-:Y:S02]  /*124a0*/  PRMT R13, R4.reuse, 0x7770, RZ ;  /* 0x00007770040d7816 */ /* 0x044fe400000000ff */
[C---:B------:R-:W-:Y:S02]  /*124b0*/  PRMT R12, R4.reuse, 0x7771, RZ ;  /* 0x00007771040c7816 */ /* 0x040fe400000000ff */
[C---:B------:R-:W-:Y:S02]  /*124c0*/  PRMT R11, R4.reuse, 0x7772, RZ ;  /* 0x00007772040b7816 */ /* 0x040fe400000000ff */
[----:B------:R-:W-:-:S07]  /*124d0*/  PRMT R10, R4, 0x7773, RZ ;  /* 0x00007773040a7816 */ /* 0x000fce00000000ff */
.L_x_3875:
[----:B------:R-:W-:Y:S05]  /*124e0*/  BSYNC.RECONVERGENT B0 ;  /* 0x0000000000007941 */ /* 0x000fea0003800200 */
.L_x_3874:
[----:B------:R-:W-:Y:S01]  /*124f0*/  ISETP.GE.U32.AND P0, PT, R71, R73, PT ;  /* 0x000000494700720c */ /* 0x000fe20003f06070 */
[----:B------:R-:W-:-:S12]  /*12500*/  BSSY.RECONVERGENT B0, `(.L_x_3884) ;  /* 0x00000db000007945 */ /* 0x000fd80003800200 */
        /* <DEDUP_REMOVED lines=13> */
[C---:B------:R-:W-:Y:S02]  /*125e0*/  ISETP.NE.AND P4, PT, R4.reuse, R3, PT ;  /* 0x000000030400720c */ /* 0x040fe40003f85270 */
        /* <DEDUP_REMOVED lines=61> */
[-C--:B------:R-:W-:Y:S02]  /*129c0*/  ISETP.GE.U32.AND P0, PT, R46, R8.reuse, PT ;  /* 0x000000082e00720c */ /* 0x080fe40003f06070 */
        /* <DEDUP_REMOVED lines=142> */
.L_x_3885:
[----:B------:R-:W-:Y:S05]  /*132b0*/  BSYNC.RECONVERGENT B0 ;  /* 0x0000000000007941 */ /* 0x000fea0003800200 */
.L_x_3884:
        /* <DEDUP_REMOVED lines=48> */
[CC--:B------:R-:W-:Y:S02]  /*135c0*/  ISETP.NE.AND P5, PT, R0.reuse, R3.reuse, PT ;  /* 0x000000030000720c */ /* 0x0c0fe40003fa5270 */
[----:B------:R-:W-:Y:S02]  /*135d0*/  SEL R54, R61, R54, !P3 ;  /* 0x000000363d367207 */ /* 0x000fe40005800000 */
[----:B------:R-:W-:Y:S02]  /*135e0*/  SEL R8, R45, R40, !P3 ;  /* 0x000000282d087207 */ /* 0x000fe40005800000 */
[----:B------:R-:W-:Y:S02]  /*135f0*/  SEL R24, R29, R24, !P3 ;  /* 0x000000181d187207 */ /* 0x000fe40005800000 */
[----:B------:R-:W-:Y:S02]  /*13600*/  ISETP.GT.U32.AND P3, PT, R0, R3, PT ;  /* 0x000000030000720c */ /* 0x000fe40003f64070 */
[----:B------:R-:W-:-:S02]  /*13610*/  ISETP.GE.AND.EX P4, PT, R27, R32, PT, P4 ;  /* 0x000000201b00720c */ /* 0x000fc40003f86340 */
[----:B------:R-:W-:Y:S02]  /*13620*/  SEL R10, R42, R37, !P1 ;  /* 0x000000252a0a7207 */ /* 0x000fe40004800000 */
[----:B------:R-:W-:Y:S02]  /*13630*/  LOP3.LUT R7, R70, 0xff, RZ, 0xc0, !PT ;  /* 0x000000ff46077812 */ /* 0x000fe400078ec0ff */
[----:B------:R-:W-:Y:S02]  /*13640*/  LOP3.LUT R6, R68, 0xff, RZ, 0xc0, !PT ;  /* 0x000000ff44067812 */ /* 0x000fe400078ec0ff */
[----:B------:R-:W-:Y:S02]  /*13650*/  LOP3.LUT R0, R57, 0xff, RZ, 0xc0, !PT ;  /* 0x000000ff39007812 */ /* 0x000fe400078ec0ff */
[----:B------:R-:W-:Y:S02]  /*13660*/  LOP3.LUT R3, R55, 0xff, RZ, 0xc0, !PT ;  /* 0x000000ff37037812 */ /* 0x000fe400078ec0ff */
[----:B------:R-:W-:-:S02]  /*13670*/  SEL R26, R26, R21, !P1 ;  /* 0x000000151a1a7207 */ /* 0x000fc40004800000 */
        /* <DEDUP_REMOVED lines=45> */
[----:B------:R-:W-:Y:S02]  /*13950*/  ISETP.GT.U32.AND P3, PT, R0, R3, PT ;  /* 0x000000030000720c */ /* 0x000fe40003f64070 */
[----:B------:R-:W-:Y:S02]  /*13960*/  ISETP.GE.AND.EX P4, PT, R39, R22, PT, P4 ;  /* 0x000000162700720c */ /* 0x000fe40003f86340 */
[----:B------:R-:W-:-:S02]  /*13970*/  LOP3.LUT R7, R53, 0xff, RZ, 0xc0, !PT ;  /* 0x000000ff35077812 */ /* 0x000fc400078ec0ff */
[----:B------:R-:W-:Y:S02]  /*13980*/  LOP3.LUT R0, R70, 0xff, RZ, 0xc0, !PT ;  /* 0x000000ff46007812 */ /* 0x000fe400078ec0ff */
[----:B------:R-:W-:Y:S02]  /*13990*/  SEL R21, R44, R21, !P2 ;  /* 0x000000152c157207 */ /* 0x000fe40005000000 */
        /* <DEDUP_REMOVED lines=8> */
[----:B------:R-:W-:Y:S02]  /*13a20*/  ISETP.NE.AND P6, PT, R0, R7, PT ;  /* 0x000000070000720c */ /* 0x000fe40003fc5270 */
[----:B------:R-:W-:-:S02]  /*13a30*/  @P5 SEL R5, RZ, 0xffffffff, P3 ;  /* 0xffffffffff055807 */ /* 0x000fc40001800000 */
[----:B------:R-:W-:Y:S02]  /*13a40*/  ISETP.GE.U32.AND P2, PT, R21, R34, PT ;  /* 0x000000221500720c */ /* 0x000fe40003f46070 */
        /* <DEDUP_REMOVED lines=35> */
.L_x_3836:
[----:B------:R-:W-:Y:S05]  /*13c80*/  BSYNC.RECONVERGENT B6 ;  /* 0x0000000000067941 */ /* 0x000fea0003800200 */
.L_x_3835:
        /* <DEDUP_REMOVED lines=10> */
[----:B-1----:R-:W-:-:S02]  /*13d30*/  IMAD R3, R2, R30, R17 ;  /* 0x0000001e02037224 */ /* 0x002fc400078e0211 */
        /* <DEDUP_REMOVED lines=13> */
.L_x_3889:
        /* <DEDUP_REMOVED lines=9> */
[----:B------:R-:W-:Y:S01]  /*13ea0*/  IMAD R5, R5, R30, R17 ;  /* 0x0000001e05057224 */ /* 0x000fe200078e0211 */
[----:B------:R-:W-:Y:S02]  /*13eb0*/  LOP3.LUT R25, R9, 0xff, RZ, 0xc0, !PT ;  /* 0x000000ff09197812 */ /* 0x000fe400078ec0ff */
[----:B------:R-:W-:Y:S01]  /*13ec0*/  LOP3.LUT R31, R11, 0xff, RZ, 0xc0, !PT ;  /* 0x000000ff0b1f7812 */ /* 0x000fe200078ec0ff */
[----:B0-----:R-:W-:Y:S01]  /*13ed0*/  IMAD R6, R5, 0x40, R8 ;  /* 0x0000004005067824 */ /* 0x001fe200078e0208 */
[----:B------:R-:W-:-:S04]  /*13ee0*/  LOP3.LUT R33, R27, 0xff, RZ, 0xc0, !PT ;  /* 0x000000ff1b217812 */ /* 0x000fc800078ec0ff */
[----:B------:R-:W0:Y:S04]  /*13ef0*/  LDS.U8 R10, [R6] ;  /* 0x00000000060a7984 */ /* 0x000e280000000000 */
[----:B------:R-:W1:Y:S04]  /*13f00*/  LDS.U8 R12, [R6+0x10] ;  /* 0x00001000060c7984 */ /* 0x000e680000000000 */
[----:B------:R-:W2:Y:S04]  /*13f10*/  LDS.64 R4, [R6+0x8] ;  /* 0x0000080006047984 */ /* 0x000ea80000000a00 */
[----:B------:R-:W3:Y:S04]  /*13f20*/  LDS.64 R14, [R6+0x18] ;  /* 0x00001800060e7984 */ /* 0x000ee80000000a00 */
[----:B------:R-:W4:Y:S04]  /*13f30*/  LDS.U8 R26, [R6+0x30] ;  /* 0x00003000061a7984 */ /* 0x000f280000000000 */
[----:B------:R-:W5:Y:S04]  /*13f40*/  LDS.U8 R24, [R6+0x20] ;  /* 0x0000200006187984 */ /* 0x000f680000000000 */
[----:B------:R-:W5:Y:S04]  /*13f50*/  LDS.64 R22, [R6+0x38] ;  /* 0x0000380006167984 */ /* 0x000f680000000a00 */
[----:B------:R1:W5:Y:S01]  /*13f60*/  LDS.64 R20, [R6+0x28] ;  /* 0x0000280006147984 */ /* 0x0003620000000a00 */
[----:B0-----:R-:W-:-:S02]  /*13f70*/  ISETP.NE.AND P4, PT, R25, R10, PT ;  /* 0x0000000a1900720c */ /* 0x001fc40003f85270 */
[----:B------:R-:W-:Y:S02]  /*13f80*/  ISETP.GT.U32.AND P5, PT, R25, R10, PT ;  /* 0x0000000a1900720c */ /* 0x000fe40003fa4070 */
[C---:B-1----:R-:W-:Y:S02]  /*13f90*/  ISETP.NE.AND P3, PT, R31.reuse, R12, PT ;  /* 0x0000000c1f00720c */ /* 0x042fe40003f65270 */
[----:B------:R-:W-:Y:S02]  /*13fa0*/  SEL R6, RZ, 0xffffffff, P5 ;  /* 0xffffffffff067807 */ /* 0x000fe40002800000 */
[----:B--2---:R-:W-:Y:S02]  /*13fb0*/  ISETP.GE.U32.AND P0, PT, R38, R4, PT ;  /* 0x000000042600720c */ /* 0x004fe40003f06070 */
[----:B------:R-:W-:Y:S02]  /*13fc0*/  ISETP.GT.U32.AND P6, PT, R31, R12, PT ;  /* 0x0000000c1f00720c */ /* 0x000fe40003fc4070 */
[----:B------:R-:W-:-:S02]  /*13fd0*/  ISETP.GE.AND.EX P0, PT, R39, R5, PT, P0 ;  /* 0x000000052700720c */ /* 0x000fc40003f06300 */
[----:B---3--:R-:W-:Y:S02]  /*13fe0*/  ISETP.GE.U32.AND P1, PT, R0, R14, PT ;  /* 0x0000000e0000720c */ /* 0x008fe40003f26070 */
[----:B------:R-:W-:Y:S02]  /*13ff0*/  @!P4 SEL R6, RZ, 0xffffffff, !P0 ;  /* 0xffffffffff06c807 */ /* 0x000fe40004000000 */
[----:B------:R-:W-:Y:S02]  /*14000*/  ISETP.GE.AND.EX P1, PT, R7, R15, PT, P1 ;  /* 0x0000000f0700720c */ /* 0x000fe40003f26310 */
[----:B----4-:R-:W-:Y:S02]  /*14010*/  ISETP.NE.AND P4, PT, R33, R26, PT ;  /* 0x0000001a2100720c */ /* 0x010fe40003f85270 */
[----:B------:R-:W-:Y:S02]  /*14020*/  LOP3.LUT R31, R13, 0xff, RZ, 0xc0, !PT ;  /* 0x000000ff0d1f7812 */ /* 0x000fe400078ec0ff */
[----:B------:R-:W-:-:S02]  /*14030*/  SEL R25, RZ, 0xffffffff, P6 ;  /* 0xffffffffff197807 */ /* 0x000fc40003000000 */
[----:B------:R-:W-:Y:S02]  /*14040*/  @!P3 SEL R25, RZ, 0xffffffff, !P1 ;  /* 0xffffffffff19b807 */ /* 0x000fe40004800000 */
[C---:B-----5:R-:W-:Y:S02]  /*14050*/  ISETP.NE.AND P5, PT, R31.reuse, R24, PT ;  /* 0x000000181f00720c */ /* 0x060fe40003fa5270 */
[----:B------:R-:W-:Y:S02]  /*14060*/  ISETP.GE.U32.AND P1, PT, R16, R22, PT ;  /* 0x000000161000720c */ /* 0x000fe40003f26070 */
[----:B------:R-:W-:Y:S02]  /*14070*/  ISETP.GT.U32.AND P6, PT, R31, R24, PT ;  /* 0x000000181f00720c */ /* 0x000fe40003fc4070 */
[----:B------:R-:W-:Y:S02]  /*14080*/  LOP3.LUT R6, R6, 0x1, RZ, 0xc0, !PT ;  /* 0x0000000106067812 */ /* 0x000fe400078ec0ff */
[----:B------:R-:W-:-:S02]  /*14090*/  ISETP.GT.U32.AND P0, PT, R33, R26, PT ;  /* 0x0000001a2100720c */ /* 0x000fc40003f04070 */
[----:B------:R-:W-:Y:S02]  /*140a0*/  ISETP.GE.AND.EX P1, PT, R29, R23, PT, P1 ;  /* 0x000000171d00720c */ /* 0x000fe40003f26310 */
[----:B------:R-:W-:Y:S02]  /*140b0*/  ISETP.GE.U32.AND P3, PT, R34, R20, PT ;  /* 0x000000142200720c */ /* 0x000fe40003f66070 */
[----:B------:R-:W-:Y:S02]  /*140c0*/  SEL R28, RZ, 0xffffffff, P6 ;  /* 0xffffffffff1c7807 */ /* 0x000fe40003000000 */
[----:B------:R-:W-:Y:S02]  /*140d0*/  ISETP.NE.U32.AND P6, PT, R6, 0x1, PT ;  /* 0x000000010600780c */ /* 0x000fe40003fc5070 */
[----:B------:R-:W-:Y:S02]  /*140e0*/  SEL R6, RZ, 0xffffffff, P0 ;  /* 0xffffffffff067807 */ /* 0x000fe40000000000 */
[----:B------:R-:W-:-:S02]  /*140f0*/  LOP3.LUT R25, R25, 0x1, RZ, 0xc0, !PT ;  /* 0x0000000119197812 */ /* 0x000fc400078ec0ff */
[----:B------:R-:W-:Y:S02]  /*14100*/  @!P4 SEL R6, RZ, 0xffffffff, !P1 ;  /* 0xffffffffff06c807 */ /* 0x000fe40004800000 */
[----:B------:R-:W-:Y:S02]  /*14110*/  ISETP.GE.AND.EX P3, PT, R35, R21, PT, P3 ;  /* 0x000000152300720c */ /* 0x000fe40003f66330 */
[----:B------:R-:W-:Y:S02]  /*14120*/  ISETP.NE.U32.AND P0, PT, R25, 0x1, PT ;  /* 0x000000011900780c */ /* 0x000fe40003f05070 */
[----:B------:R-:W-:Y:S02]  /*14130*/  LOP3.LUT R6, R6, 0x1, RZ, 0xc0, !PT ;  /* 0x0000000106067812 */ /* 0x000fe400078ec0ff */
[----:B------:R-:W-:Y:S02]  /*14140*/  @!P5 SEL R28, RZ, 0xffffffff, !P3 ;  /* 0xffffffffff1cd807 */ /* 0x000fe40005800000 */
[----:B------:R-:W-:-:S02]  /*14150*/  SEL R0, R14, R0, !P0 ;  /* 0x000000000e007207 */ /* 0x000fc40004000000 */
[----:B------:R-:W-:Y:S02]  /*14160*/  SEL R7, R15, R7, !P0 ;  /* 0x000000070f077207 */ /* 0x000fe40004000000 */
[----:B------:R-:W-:Y:S02]  /*14170*/  SEL R12, R12, R11, !P0 ;  /* 0x0000000b0c0c7207 */ /* 0x000fe40004000000 */
[----:B------:R-:W-:Y:S01]  /*14180*/  ISETP.NE.U32.AND P0, PT, R6, 0x1, PT ;  /* 0x000000010600780c */ /* 0x000fe20003f05070 */
[----:B------:R-:W-:Y:S01]  /*14190*/  IMAD.MOV.U32 R6, RZ, RZ, R0 ;  /* 0x000000ffff067224 */ /* 0x000fe200078e0000 */
[----:B------:R-:W-:Y:S01]  /*141a0*/  LOP3.LUT R28, R28, 0x1, RZ, 0xc0, !PT ;  /* 0x000000011c1c7812 */ /* 0x000fe200078ec0ff */
[----:B------:R1:W-:Y:S01]  /*141b0*/  STS.U8 [R3+0x10], R12 ;  /* 0x0000100c03007388 */ /* 0x0003e20000000000 */
[----:B------:R-:W-:Y:S02]  /*141c0*/  SEL R16, R22, R16, !P0 ;  /* 0x0000001016107207 */ /* 0x000fe40004000000 */
[----:B------:R-:W-:Y:S01]  /*141d0*/  ISETP.NE.U32.AND P1, PT, R28, 0x1, PT ;  /* 0x000000011c00780c */ /* 0x000fe20003f25070 */
[----:B------:R1:W-:Y:S01]  /*141e0*/  STS.64 [R3+0x18], R6 ;  /* 0x0000180603007388 */ /* 0x0003e20000000a00 */
[----:B------:R-:W-:Y:S01]  /*141f0*/  SEL R38, R4, R38, !P6 ;  /* 0x0000002604267207 */ /* 0x000fe20007000000 */
[----:B------:R-:W-:Y:S01]  /*14200*/  IMAD.MOV.U32 R28, RZ, RZ, R16 ;  /* 0x000000ffff1c7224 */ /* 0x000fe200078e0010 */
[----:B------:R-:W-:-:S02]  /*14210*/  SEL R39, R5, R39, !P6 ;  /* 0x0000002705277207 */ /* 0x000fc40007000000 */
[----:B------:R-:W-:Y:S02]  /*14220*/  SEL R10, R10, R9, !P6 ;  /* 0x000000090a0a7207 */ /* 0x000fe40007000000 */
[----:B------:R-:W-:Y:S01]  /*14230*/  SEL R34, R20, R34, !P1 ;  /* 0x0000002214227207 */ /* 0x000fe20004800000 */
[----:B------:R1:W-:Y:S01]  /*14240*/  STS.64 [R3+0x8], R38 ;  /* 0x0000082603007388 */ /* 0x0003e20000000a00 */
        /* <DEDUP_REMOVED lines=8> */
[----:B------:R1:W-:Y:S01]  /*142d0*/  STS.64 [R3+0x38], R28 ;  /* 0x0000381c03007388 */ /* 0x0003e20000000a00 */
[----:B------:R-:W-:Y:S02]  /*142e0*/  PRMT R13, R24, 0x7610, R13 ;  /* 0x00007610180d7816 */ /* 0x000fe4000000000d */
[----:B------:R-:W-:Y:S01]  /*142f0*/  PRMT R27, R26, 0x7610, R27 ;  /* 0x000076101a1b7816 */ /* 0x000fe2000000001b */
[----:B------:R1:W-:Y:S04]  /*14300*/  STS.U8 [R3+0x20], R24 ;  /* 0x0000201803007388 */ /* 0x0003e80000000000 */
[----:B------:R1:W-:Y:S02]  /*14310*/  STS.U8 [R3+0x30], R26 ;  /* 0x0000301a03007388 */ /* 0x0003e40000000000 */
.L_x_3888:
[----:B------:R-:W-:Y:S05]  /*14320*/  BSYNC.RECONVERGENT B0 ;  /* 0x0000000000007941 */ /* 0x000fea0003800200 */
.L_x_3887:
[----:B------:R-:W-:Y:S01]  /*14330*/  IMAD.MOV.U32 R4, RZ, RZ, R37 ;  /* 0x000000ffff047224 */ /* 0x000fe200078e0025 */
[----:B------:R-:W-:Y:S06]  /*14340*/  @P2 BRA `(.L_x_3889) ;  /* 0xfffffff800b02947 */ /* 0x000fec000383ffff */
.L_x_3886:
        /* <DEDUP_REMOVED lines=27> */
.L_x_3894:
        /* <DEDUP_REMOVED lines=9> */
[----:B0-----:R-:W-:Y:S01]  /*14590*/  IMAD R6, R32, 0x40, R25 ;  /* 0x0000004020067824 */ /* 0x001fe200078e0219 */
[----:B------:R-:W-:Y:S02]  /*145a0*/  LOP3.LUT R31, R9, 0xff, RZ, 0xc0, !PT ;  /* 0x000000ff091f7812 */ /* 0x000fe400078ec0ff */
[----:B------:R-:W-:Y:S02]  /*145b0*/  LOP3.LUT R33, R11, 0xff, RZ, 0xc0, !PT ;  /* 0x000000ff0b217812 */ /* 0x000fe400078ec0ff */
        /* <DEDUP_REMOVED lines=10> */
[CC--:B-1----:R-:W-:Y:S02]  /*14660*/  ISETP.NE.AND P3, PT, R33.reuse, R10.reuse, PT ;  /* 0x0000000a2100720c */ /* 0x0c2fe40003f65270 */
[----:B------:R-:W-:Y:S02]  /*14670*/  ISETP.GT.U32.AND P6, PT, R33, R10, PT ;  /* 0x0000000a2100720c */ /* 0x000fe40003fc4070 */
[----:B--2---:R-:W-:Y:S02]  /*14680*/  ISETP.GE.U32.AND P0, PT, R38, R4, PT ;  /* 0x000000042600720c */ /* 0x004fe40003f06070 */
[----:B------:R-:W-:Y:S02]  /*14690*/  LOP3.LUT R33, R27, 0xff, RZ, 0xc0, !PT ;  /* 0x000000ff1b217812 */ /* 0x000fe400078ec0ff */
[----:B------:R-:W-:-:S02]  /*146a0*/  ISETP.GE.AND.EX P0, PT, R39, R5, PT, P0 ;  /* 0x000000052700720c */ /* 0x000fc40003f06300 */
[----:B---3--:R-:W-:Y:S02]  /*146b0*/  ISETP.GE.U32.AND P1, PT, R0, R14, PT ;  /* 0x0000000e0000720c */ /* 0x008fe40003f26070 */
[----:B------:R-:W-:Y:S02]  /*146c0*/  SEL R6, RZ, 0xffffffff, P5 ;  /* 0xffffffffff067807 */ /* 0x000fe40002800000 */
[----:B------:R-:W-:Y:S02]  /*146d0*/  @!P4 SEL R6, RZ, 0xffffffff, !P0 ;  /* 0xffffffffff06c807 */ /* 0x000fe40004000000 */
[----:B------:R-:W-:Y:S02]  /*146e0*/  ISETP.GE.AND.EX P1, PT, R7, R15, PT, P1 ;  /* 0x0000000f0700720c */ /* 0x000fe40003f26310 */
[----:B----4-:R-:W-:Y:S02]  /*146f0*/  ISETP.NE.AND P4, PT, R33, R24, PT ;  /* 0x000000182100720c */ /* 0x010fe40003f85270 */
[----:B------:R-:W-:-:S02]  /*14700*/  LOP3.LUT R31, R13, 0xff, RZ, 0xc0, !PT ;  /* 0x000000ff0d1f7812 */ /* 0x000fc400078ec0ff */
[----:B------:R-:W-:Y:S02]  /*14710*/  SEL R26, RZ, 0xffffffff, P6 ;  /* 0xffffffffff1a7807 */ /* 0x000fe40003000000 */
[----:B------:R-:W-:Y:S02]  /*14720*/  @!P3 SEL R26, RZ, 0xffffffff, !P1 ;  /* 0xffffffffff1ab807 */ /* 0x000fe40004800000 */
[C---:B-----5:R-:W-:Y:S02]  /*14730*/  ISETP.NE.AND P5, PT, R31.reuse, R12, PT ;  /* 0x0000000c1f00720c */ /* 0x060fe40003fa5270 */
[----:B------:R-:W-:Y:S02]  /*14740*/  ISETP.GE.U32.AND P1, PT, R16, R22, PT ;  /* 0x000000161000720c */ /* 0x000fe40003f26070 */
[----:B------:R-:W-:Y:S02]  /*14750*/  ISETP.GT.U32.AND P6, PT, R31, R12, PT ;  /* 0x0000000c1f00720c */ /* 0x000fe40003fc4070 */
[----:B------:R-:W-:-:S02]  /*14760*/  LOP3.LUT R6, R6, 0x1, RZ, 0xc0, !PT ;  /* 0x0000000106067812 */ /* 0x000fc400078ec0ff */
[----:B------:R-:W-:Y:S02]  /*14770*/  ISETP.GT.U32.AND P0, PT, R33, R24, PT ;  /* 0x000000182100720c */ /* 0x000fe40003f04070 */
        /* <DEDUP_REMOVED lines=15> */
[----:B------:R-:W-:Y:S01]  /*14870*/  IMAD.MOV.U32 R6, RZ, RZ, R0 ;  /* 0x000000ffff067224 */ /* 0x000fe200078e0000 */
[----:B------:R-:W-:Y:S01]  /*14880*/  LOP3.LUT R28, R28, 0x1, RZ, 0xc0, !PT ;  /* 0x000000011c1c7812 */ /* 0x000fe200078ec0ff */
[----:B------:R1:W-:Y:S01]  /*14890*/  STS.U8 [R25+0x10], R10 ;  /* 0x0000100a19007388 */ /* 0x0003e20000000000 */
[----:B------:R-:W-:-:S02]  /*148a0*/  SEL R16, R22, R16, !P0 ;  /* 0x0000001016107207 */ /* 0x000fc40004000000 */
[----:B------:R-:W-:Y:S01]  /*148b0*/  ISETP.NE.U32.AND P1, PT, R28, 0x1, PT ;  /* 0x000000011c00780c */ /* 0x000fe20003f25070 */
[----:B------:R1:W-:Y:S01]  /*148c0*/  STS.64 [R25+0x18], R6 ;  /* 0x0000180619007388 */ /* 0x0003e20000000a00 */
[----:B------:R-:W-:Y:S01]  /*148d0*/  SEL R38, R4, R38, !P6 ;  /* 0x0000002604267207 */ /* 0x000fe20007000000 */
[----:B------:R-:W-:Y:S01]  /*148e0*/  IMAD.MOV.U32 R28, RZ, RZ, R16 ;  /* 0x000000ffff1c7224 */ /* 0x000fe200078e0010 */
[----:B------:R-:W-:Y:S02]  /*148f0*/  SEL R39, R5, R39, !P6 ;  /* 0x0000002705277207 */ /* 0x000fe40007000000 */
[----:B------:R-:W-:Y:S02]  /*14900*/  SEL R8, R8, R9, !P6 ;  /* 0x0000000908087207 */ /* 0x000fe40007000000 */
[----:B------:R-:W-:Y:S01]  /*14910*/  SEL R34, R20, R34, !P1 ;  /* 0x0000002214227207 */ /* 0x000fe20004800000 */
[----:B------:R1:W-:Y:S01]  /*14920*/  STS.64 [R25+0x8], R38 ;  /* 0x0000082619007388 */ /* 0x0003e20000000a00 */
[----:B------:R-:W-:-:S02]  /*14930*/  SEL R35, R21, R35, !P1 ;  /* 0x0000002315237207 */ /* 0x000fc40004800000 */
[----:B------:R-:W-:Y:S01]  /*14940*/  SEL R12, R12, R13, !P1 ;  /* 0x0000000d0c0c7207 */ /* 0x000fe20004800000 */
[----:B------:R1:W-:Y:S01]  /*14950*/  STS.U8 [R25], R8 ;  /* 0x0000000819007388 */ /* 0x0003e20000000000 */
[----:B------:R-:W-:Y:S02]  /*14960*/  SEL R29, R23, R29, !P0 ;  /* 0x0000001d171d7207 */ /* 0x000fe40004000000 */
[----:B------:R-:W-:Y:S01]  /*14970*/  SEL R24, R24, R27, !P0 ;  /* 0x0000001b18187207 */ /* 0x000fe20004000000 */
[----:B------:R1:W-:Y:S01]  /*14980*/  STS.64 [R25+0x28], R34 ;  /* 0x0000282219007388 */ /* 0x0003e20000000a00 */
[----:B------:R-:W-:Y:S02]  /*14990*/  PRMT R9, R8, 0x7610, R9 ;  /* 0x0000761008097816 */ /* 0x000fe40000000009 */
[----:B------:R-:W-:Y:S01]  /*149a0*/  PRMT R11, R10, 0x7610, R11 ;  /* 0x000076100a0b7816 */ /* 0x000fe2000000000b */
[----:B------:R1:W-:Y:S01]  /*149b0*/  STS.64 [R25+0x38], R28 ;  /* 0x0000381c19007388 */ /* 0x0003e20000000a00 */
[----:B------:R-:W-:-:S02]  /*149c0*/  PRMT R13, R12, 0x7610, R13 ;  /* 0x000076100c0d7816 */ /* 0x000fc4000000000d */
[----:B------:R-:W-:Y:S01]  /*149d0*/  PRMT R27, R24, 0x7610, R27 ;  /* 0x00007610181b7816 */ /* 0x000fe2000000001b */
[----:B------:R1:W-:Y:S04]  /*149e0*/  STS.U8 [R25+0x20], R12 ;  /* 0x0000200c19007388 */ /* 0x0003e80000000000 */
[----:B------:R1:W-:Y:S02]  /*149f0*/  STS.U8 [R25+0x30], R24 ;  /* 0x0000301819007388 */ /* 0x0003e40000000000 */
.L_x_3893:
[----:B------:R-:W-:Y:S05]  /*14a00*/  BSYNC.RECONVERGENT B0 ;  /* 0x0000000000007941 */ /* 0x000fea0003800200 */
.L_x_3892:
[----:B------:R-:W-:Y:S01]  /*14a10*/  IMAD.MOV.U32 R4, RZ, RZ, R32 ;  /* 0x000000ffff047224 */ /* 0x000fe200078e0020 */
[----:B------:R-:W-:Y:S06]  /*14a20*/  @P2 BRA `(.L_x_3894) ;  /* 0xfffffff800b42947 */ /* 0x000fec000383ffff */
.L_x_3891:
[----:B------:R-:W-:Y:S01]  /*14a30*/  ISETP.GE.U32.AND P0, PT, R3, 0x2, PT ;  /* 0x000000020300780c */ /* 0x000fe20003f06070 */
[----:B------:R-:W-:Y:S05]  /*14a40*/  WARPSYNC.ALL ;  /* 0x0000000000007948 */ /* 0x000fea0003800000 */
[----:B------:R-:W-:Y:S07]  /*14a50*/  BAR.SYNC.DEFER_BLOCKING 0x0 ;  /* 0x0000000000007b1d */ /* 0x000fee0000010000 */
[----:B------:R-:W-:Y:S05]  /*14a60*/  @!P0 BRA `(.L_x_3890) ;  /* 0x00000004001c8947 */ /* 0x000fea0003800000 */
[----:B------:R-:W-:-:S07]  /*14a70*/  IMAD.MOV.U32 R4, RZ, RZ, 0x1 ;  /* 0x00000001ff047424 */ /* 0x000fce00078e00ff */
.L_x_3895:
[----:B------:R-:W-:Y:S01]  /*14a80*/  LOP3.LUT R5, R9, 0xff, RZ, 0xc0, !PT ;  /* 0x000000ff09057812 */ /* 0x000fe200078ec0ff */
[----:B------:R-:W2:Y:S01]  /*14a90*/  SHFL.DOWN PT, R15, R38, R4, 0x1f ;  /* 0x08001f04260f7589 */ /* 0x000ea200000e0000 */
[----:B01----:R-:W-:Y:S02]  /*14aa0*/  LOP3.LUT R25, R13, 0xff, RZ, 0xc0, !PT ;  /* 0x000000ff0d197812 */ /* 0x003fe400078ec0ff */
[----:B------:R-:W-:Y:S01]  /*14ab0*/  LOP3.LUT R21, R11, 0xff, RZ, 0xc0, !PT ;  /* 0x000000ff0b157812 */ /* 0x000fe200078ec0ff */
[----:B------:R-:W0:Y:S01]  /*14ac0*/  SHFL.DOWN PT, R6, R5, R4, 0x1f ;  /* 0x08001f0405067589 */ /* 0x000e2200000e0000 */
[----:B------:R-:W-:Y:S02]  /*14ad0*/  LOP3.LUT R33, R27, 0xff, RZ, 0xc0, !PT ;  /* 0x000000ff1b217812 */ /* 0x000fe400078ec0ff */
[----:B------:R-:W-:Y:S01]  /*14ae0*/  LOP3.LUT R20, R13, 0xff, RZ, 0xc0, !PT ;  /* 0x000000ff0d147812 */ /* 0x000fe200078ec0ff */
[----:B------:R-:W1:Y:S01]  /*14af0*/  SHFL.DOWN PT, R10, R39, R4, 0x1f ;  /* 0x08001f04270a7589 */ /* 0x000e6200000e0000 */
[----:B------:R-:W-:-:S03]  /*14b00*/  LOP3.LUT R26, R27, 0xff, RZ, 0xc0, !PT ;  /* 0x000000ff1b1a7812 */ /* 0x000fc600078ec0ff */
[----:B------:R-:W3:Y:S04]  /*14b10*/  SHFL.DOWN PT, R22, R25, R4, 0x1f ;  /* 0x08001f0419167589 */ /* 0x000ee800000e0000 */
[----:B------:R-:W4:Y:S04]  /*14b20*/  SHFL.DOWN PT, R23, R0, R4, 0x1f ;  /* 0x08001f0400177589 */ /* 0x000f2800000e0000 */
[----:B------:R-:W5:Y:S04]  /*14b30*/  SHFL.DOWN PT, R12, R21, R4, 0x1f ;  /* 0x08001f04150c7589 */ /* 0x000f6800000e0000 */
[----:B------:R-:W5:Y:S01]  /*14b40*/  SHFL.DOWN PT, R31, R34, R4, 0x1f ;  /* 0x08001f04221f7589 */ /* 0x000f6200000e0000 */
[----:B--2---:R-:W-:-:S03]  /*14b50*/  ISETP.GE.U32.AND P4, PT, R38, R15, PT ;  /* 0x0000000f2600720c */ /* 0x004fc60003f86070 */
[----:B------:R-:W2:Y:S01]  /*14b60*/  SHFL.DOWN PT, R14, R7, R4, 0x1f ;  /* 0x08001f04070e7589 */ /* 0x000ea200000e0000 */
[----:B0-----:R-:W-:-:S03]  /*14b70*/  LOP3.LUT R8, R6, 0xff, RZ, 0xc0, !PT ;  /* 0x000000ff06087812 */ /* 0x001fc600078ec0ff */
[----:B------:R-:W0:Y:S01]  /*14b80*/  SHFL.DOWN PT, R28, R33, R4, 0x1f ;  /* 0x08001f04211c7589 */ /* 0x000e2200000e0000 */
[----:B------:R-:W-:Y:S02]  /*14b90*/  ISETP.NE.AND P5, PT, R5, R8, PT ;  /* 0x000000080500720c */ /* 0x000fe40003fa5270 */
[----:B-1----:R-:W-:Y:S01]  /*14ba0*/  ISETP.GE.AND.EX P4, PT, R39, R10, PT, P4 ;  /* 0x0000000a2700720c */ /* 0x002fe20003f86340 */
[----:B------:R-:W1:Y:S01]  /*14bb0*/  SHFL.DOWN PT, R24, R35, R4, 0x1f ;  /* 0x08001f0423187589 */ /* 0x000e6200000e0000 */
[----:B---3--:R-:W-:Y:S02]  /*14bc0*/  LOP3.LUT R25, R22, 0xff, RZ, 0xc0, !PT ;  /* 0x000000ff16197812 */ /* 0x008fe400078ec0ff */
[----:B------:R-:W-:Y:S01]  /*14bd0*/  ISETP.GT.U32.AND P3, PT, R5, R8, PT ;  /* 0x000000080500720c */ /* 0x000fe20003f64070 */
[----:B------:R-:W3:Y:S01]  /*14be0*/  SHFL.DOWN PT, R37, R16, R4, 0x1f ;  /* 0x08001f0410257589 */ /* 0x000ee200000e0000 */
[----:B------:R-:W-:Y:S02]  /*14bf0*/  SEL R5, RZ, 0xffffffff, !P4 ;  /* 0xffffffffff057807 */ /* 0x000fe40006000000 */
[----:B----4-:R-:W-:Y:S01]  /*14c00*/  ISETP.GE.U32.AND P0, PT, R0, R23, PT ;  /* 0x000000170000720c */ /* 0x010fe20003f06070 */
[----:B------:R4:W3:Y:S01]  /*14c10*/  SHFL.DOWN PT, R30, R29, R4, 0x1f ;  /* 0x08001f041d1e7589 */ /* 0x0008e200000e0000 */
[----:B------:R-:W-:-:S02]  /*14c20*/  ISETP.NE.AND P4, PT, R20, R25, PT ;  /* 0x000000191400720c */ /* 0x000fc40003f85270 */
[----:B------:R-:W-:Y:S02]  /*14c30*/  LOP3.LUT R8, R11, 0xff, RZ, 0xc0, !PT ;  /* 0x000000ff0b087812 */ /* 0x000fe400078ec0ff */
[----:B-----5:R-:W-:Y:S02]  /*14c40*/  LOP3.LUT R21, R12, 0xff, RZ, 0xc0, !PT ;  /* 0x000000ff0c157812 */ /* 0x020fe400078ec0ff */
[----:B------:R-:W-:Y:S02]  /*14c50*/  ISETP.GE.U32.AND P2, PT, R34, R31, PT ;  /* 0x0000001f2200720c */ /* 0x000fe40003f46070 */
[----:B--2---:R-:W-:Y:S01]  /*14c60*/  ISETP.GE.AND.EX P0, PT, R7, R14, PT, P0 ;  /* 0x0000000e0700720c */ /* 0x004fe20003f06300 */
[----:B----4-:R-:W-:Y:S01]  /*14c70*/  IMAD.SHL.U32 R4, R4, 0x2, RZ ;  /* 0x0000000204047824 */ /* 0x010fe200078e00ff */
[----:B------:R-:W-:Y:S02]  /*14c80*/  @P5 SEL R5, RZ, 0xffffffff, P3 ;  /* 0xffffffffff055807 */ /* 0x000fe40001800000 */
[----:B0-----:R-:W-:-:S02]  /*14c90*/  LOP3.LUT R33, R28, 0xff, RZ, 0xc0, !PT ;  /* 0x000000ff1c217812 */ /* 0x001fc400078ec0ff */
[CC--:B------:R-:W-:Y:S02]  /*14ca0*/  ISETP.NE.AND P6, PT, R8.reuse, R21.reuse, PT ;  /* 0x000000150800720c */ /* 0x0c0fe40003fc5270 */
[----:B------:R-:W-:Y:S02]  /*14cb0*/  ISETP.GT.U32.AND P5, PT, R8, R21, PT ;  /* 0x000000150800720c */ /* 0x000fe40003fa4070 */
[----:B-1----:R-:W-:Y:S02]  /*14cc0*/  ISETP.GE.AND.EX P2, PT, R35, R24, PT, P2 ;  /* 0x000000182300720c */ /* 0x002fe40003f46320 */
[----:B------:R-:W-:Y:S02]  /*14cd0*/  SEL R8, RZ, 0xffffffff, !P0 ;  /* 0xffffffffff087807 */ /* 0x000fe40004000000 */
[----:B------:R-:W-:Y:S02]  /*14ce0*/  ISETP.NE.AND P3, PT, R26, R33, PT ;  /* 0x000000211a00720c */ /* 0x000fe40003f65270 */
[----:B------:R-:W-:-:S02]  /*14cf0*/  ISETP.GT.U32.AND P0, PT, R20, R25, PT ;  /* 0x000000191400720c */ /* 0x000fc40003f04070 */
[----:B------:R-:W-:Y:S02]  /*14d00*/  LOP3.LUT R5, R5, 0x1, RZ, 0xc0, !PT ;  /* 0x0000000105057812 */ /* 0x000fe400078ec0ff */
[----:B------:R-:W-:Y:S02]  /*14d10*/  SEL R20, RZ, 0xffffffff, !P2 ;  /* 0xffffffffff147807 */ /* 0x000fe40005000000 */
[----:B---3--:R-:W-:Y:S02]  /*14d20*/  ISETP.GE.U32.AND P1, PT, R16, R37, PT ;  /* 0x000000251000720c */ /* 0x008fe40003f26070 */
[----:B------:R-:W-:Y:S02]  /*14d30*/  @P4 SEL R20, RZ, 0xffffffff, P0 ;  /* 0xffffffffff144807 */ /* 0x000fe40000000000 */
[----:B------:R-:W-:Y:S02]  /*14d40*/  ISETP.NE.U32.AND P0, PT, R5, 0x1, PT ;  /* 0x000000010500780c */ /* 0x000fe40003f05070 */
[----:B------:R-:W-:-:S02]  /*14d50*/  ISETP.GE.AND.EX P1, PT, R29, R30, PT, P1 ;  /* 0x0000001e1d00720c */ /* 0x000fc40003f26310 */
[----:B------:R-:W-:Y:S02]  /*14d60*/  ISETP.GT.U32.AND P2, PT, R26, R33, PT ;  /* 0x000000211a00720c */ /* 0x000fe40003f44070 */
[----:B------:R-:W-:Y:S02]  /*14d70*/  SEL R9, R6, R9, !P0 ;  /* 0x0000000906097207 */ /* 0x000fe40004000000 */
[----:B------:R-:W-:Y:S02]  /*14d80*/  SEL R38, R15, R38, !P0 ;  /* 0x000000260f267207 */ /* 0x000fe40004000000 */
[----:B------:R-:W-:Y:S02]  /*14d90*/  SEL R39, R10, R39, !P0 ;  /* 0x000000270a277207 */ /* 0x000fe40004000000 */
[----:B------:R-:W-:Y:S02]  /*14da0*/  ISETP.GE.AND P0, PT, R4, R3, PT ;  /* 0x000000030400720c */ /* 0x000fe40003f06270 */
[----:B------:R-:W-:-:S02]  /*14db0*/  SEL R21, RZ, 0xffffffff, !P1 ;  /* 0xffffffffff157807 */ /* 0x000fc40004800000 */
[----:B------:R-:W-:Y:S02]  /*14dc0*/  @P6 SEL R8, RZ, 0xffffffff, P5 ;  /* 0xffffffffff086807 */ /* 0x000fe40002800000 */
[----:B------:R-:W-:Y:S02]  /*14dd0*/  @P3 SEL R21, RZ, 0xffffffff, P2 ;  /* 0xffffffffff153807 */ /* 0x000fe40001000000 */
        /* <DEDUP_REMOVED lines=16> */
.L_x_3890:
        /* <DEDUP_REMOVED lines=281> */
.L_x_3896:
        /* <DEDUP_REMOVED lines=276> */
.L_x_3897:
        /* <DEDUP_REMOVED lines=276> */
.L_x_3898:
        /* <DEDUP_REMOVED lines=276> */
.L_x_3899:
        /* <DEDUP_REMOVED lines=9> */
.L_x_3902:
        /* <DEDUP_REMOVED lines=23> */
.L_x_3901:
        /* <DEDUP_REMOVED lines=43> */
.L_x_3904:
[----:B------:R-:W-:-:S07]  /*198e0*/  MOV R12, 0x19900 ;  /* 0x00019900000c7802 */ /* 0x000fce0000000f00 */
[----:B------:R-:W-:Y:S05]  /*198f0*/  CALL.REL.NOINC `($__internal_20_$__cuda_sm20_div_u64) ;  /* 0x00000098000c7944 */ /* 0x000fea0003c00000 */
[----:B------:R-:W-:Y:S02]  /*19900*/  IMAD.MOV.U32 R4, RZ, RZ, R6 ;  /* 0x000000ffff047224 */ /* 0x000fe400078e0006 */
[----:B------:R-:W-:-:S07]  /*19910*/  IMAD.MOV.U32 R5, RZ, RZ, R15 ;  /* 0x000000ffff057224 */ /* 0x000fce00078e000f */
.L_x_3905:
[----:B------:R-:W-:Y:S05]  /*19920*/  BSYNC.RECONVERGENT B0 ;  /* 0x0000000000007941 */ /* 0x000fea0003800200 */
.L_x_3903:
[----:B------:R-:W0:Y:S02]  /*19930*/  LDCU.64 UR4, c[0x0][0x780] ;  /* 0x0000f000ff0477ac */ /* 0x000e240008000a00 */
[----:B0-----:R-:W-:Y:S02]  /*19940*/  UISETP.NE.U32.AND UP0, UPT, UR4, URZ, UPT ;  /* 0x000000ff0400728c */ /* 0x001fe4000bf05070 */
[----:B------:R-:W-:Y:S02]  /*19950*/  IADD3 R4, P1, PT, R4, UR4, RZ ;  /* 0x0000000404047c10 */ /* 0x000fe4000ff3e0ff */
[----:B------:R-:W-:Y:S02]  /*19960*/  UISETP.NE.AND.EX UP0, UPT, UR5, URZ, UPT, UP0 ;  /* 0x000000ff0500728c */ /* 0x000fe4000bf05300 */
[----:B------:R-:W-:-:S04]  /*19970*/  IADD3.X R5, PT, PT, R5, UR5, RZ, P1, !PT ;  /* 0x0000000505057c10 */ /* 0x000fc80008ffe4ff */
[----:B------:R-:W-:-:S04]  /*19980*/  PLOP3.LUT P0, PT, PT, PT, UP0, 0x80, 0x8 ;  /* 0x000000000008781c */ /* 0x000fc80003f0f008 */
[----:B------:R-:W-:-:S13]  /*19990*/  PLOP3.LUT P0, PT, P0, PT, PT, 0x8, 0x80 ;  /* 0x000000000080781c */ /* 0x000fda000070e170 */
.L_x_3900:
        /* <DEDUP_REMOVED lines=288> */
.L_x_3907:
        /* <DEDUP_REMOVED lines=276> */
.L_x_3908:
        /* <DEDUP_REMOVED lines=276> */
.L_x_3909:
        /* <DEDUP_REMOVED lines=276> */
.L_x_3910:
        /* <DEDUP_REMOVED lines=33> */
.L_x_3912:
[----:B------:R-:W-:Y:S05]  /*1e170*/  BSYNC.RECONVERGENT B0 ;  /* 0x0000000000007941 */ /* 0x000fea0003800200 */
.L_x_3911:
        /* <DEDUP_REMOVED lines=35> */
.L_x_3914:
[----:B------:R-:W-:Y:S05]  /*1e3b0*/  BSYNC.RECONVERGENT B0 ;  /* 0x0000000000007941 */ /* 0x000fea0003800200 */
.L_x_3913:
        /* <DEDUP_REMOVED lines=18> */
[----:B------:R-:W2:Y:S01]  /*1e4e0*/  LDCU.U8 UR5, c[0x0][0x388] ;  /* 0x00007100ff0577ac */ /* 0x000ea20008000000 */
[----:B------:R-:W3:Y:S01]  /*1e4f0*/  LDCU.64 UR10, c[0x0][0x390] ;  /* 0x00007200ff0a77ac */ /* 0x000ee20008000a00 */
[----:B-1----:R-:W-:Y:S01]  /*1e500*/  UISETP.NE.AND UP0, UPT, UR7, URZ, UPT ;  /* 0x000000ff0700728c */ /* 0x002fe2000bf05270 */
[----:B--2---:R-:W-:-:S02]  /*1e510*/  IMAD.U32 R21, RZ, RZ, UR5 ;  /* 0x00000005ff157e24 */ /* 0x004fc4000f8e00ff */
[----:B---3--:R-:W-:Y:S02]  /*1e520*/  IMAD.U32 R16, RZ, RZ, UR10 ;  /* 0x0000000aff107e24 */ /* 0x008fe4000f8e00ff */
[----:B------:R-:W-:-:S04]  /*1e530*/  IMAD.U32 R7, RZ, RZ, UR11 ;  /* 0x0000000bff077e24 */ /* 0x000fc8000f8e00ff */
[----:B------:R-:W-:Y:S05]  /*1e540*/  BRA.U !UP0, `(.L_x_3916) ;  /* 0x0000000508707547 */ /* 0x000fea000b800000 */
[----:B------:R-:W1:Y:S01]  /*1e550*/  LDCU UR5, c[0x0][0x360] ;  /* 0x00006c00ff0577ac */ /* 0x000e620008000800 */
[C---:B0-----:R-:W-:Y:S01]  /*1e560*/  PRMT R11, R21.reuse, 0x7610, R11 ;  /* 0x00007610150b7816 */ /* 0x041fe2000000000b */
[----:B------:R-:W-:Y:S01]  /*1e570*/  IMAD.U32 R8, RZ, RZ, UR10 ;  /* 0x0000000aff087e24 */ /* 0x000fe2000f8e00ff */
[C---:B------:R-:W-:Y:S01]  /*1e580*/  PRMT R13, R21.reuse, 0x7610, R13 ;  /* 0x00007610150d7816 */ /* 0x040fe2000000000d */
[----:B------:R-:W0:Y:S01]  /*1e590*/  LDCU UR8, c[0x0][0x3ac] ;  /* 0x00007580ff0877ac */ /* 0x000e220008000800 */
[----:B------:R-:W-:Y:S01]  /*1e5a0*/  IMAD.U32 R9, RZ, RZ, UR11 ;  /* 0x0000000bff097e24 */ /* 0x000fe2000f8e00ff */
[----:B------:R-:W-:Y:S01]  /*1e5b0*/  PRMT R15, R21, 0x7610, R15 ;  /* 0x00007610150f7816 */ /* 0x000fe2000000000f */
[----:B------:R-:W-:Y:S02]  /*1e5c0*/  IMAD.U32 R18, RZ, RZ, UR10 ;  /* 0x0000000aff127e24 */ /* 0x000fe4000f8e00ff */
[----:B------:R-:W-:Y:S02]  /*1e5d0*/  IMAD.U32 R19, RZ, RZ, UR11 ;  /* 0x0000000bff137e24 */ /* 0x000fe4000f8e00ff */
[----:B------:R-:W-:-:S02]  /*1e5e0*/  IMAD.U32 R0, RZ, RZ, UR10 ;  /* 0x0000000aff007e24 */ /* 0x000fc4000f8e00ff */
[----:B------:R-:W-:Y:S02]  /*1e5f0*/  IMAD.U32 R3, RZ, RZ, UR11 ;  /* 0x0000000bff037e24 */ /* 0x000fe4000f8e00ff */
[----:B-1----:R-:W-:-:S05]  /*1e600*/  IMAD R10, R2, UR5, R17 ;  /* 0x00000005020a7c24 */ /* 0x002fca000f8e0211 */
[----:B0-----:R-:W-:-:S13]  /*1e610*/  ISETP.GE.U32.AND P2, PT, R10, UR8, PT ;  /* 0x000000080a007c0c */ /* 0x001fda000bf46070 */
        /* <DEDUP_REMOVED lines=16> */
.L_x_3919:
[----:B------:R-:W-:-:S04]  /*1e720*/  IMAD.IADD R29, R27, 0x1, R10 ;  /* 0x000000011b1d7824 */ /* 0x000fc800078e020a */
[----:B--2---:R-:W-:-:S05]  /*1e730*/  IMAD.WIDE.U32 R28, R29, 0x40, R38 ;  /* 0x000000401d1c7825 */ /* 0x004fca00078e0026 */
[----:B------:R-:W2:Y:S04]  /*1e740*/  LDG.E.U8 R6, desc[UR36][R28.64] ;  /* 0x000000241c067981 */ /* 0x000ea8000c1e1100 */
[----:B------:R-:W3:Y:S04]  /*1e750*/  LDG.E.U8 R12, desc[UR36][R28.64+0x10] ;  /* 0x000010241c0c7981 */ /* 0x000ee8000c1e1100 */
[----:B------:R-:W4:Y:S04]  /*1e760*/  LDG.E.64 R32, desc[UR36][R28.64+0x18] ;  /* 0x000018241c207981 */ /* 0x000f28000c1e1b00 */
[----:B------:R-:W5:Y:S04]  /*1e770*/  LDG.E.64 R30, desc[UR36][R28.64+0x8] ;  /* 0x000008241c1e7981 */ /* 0x000f68000c1e1b00 */
[----:B------:R-:W5:Y:S04]  /*1e780*/  LDG.E.U8 R14, desc[UR36][R28.64+0x20] ;  /* 0x000020241c0e7981 */ /* 0x000f68000c1e1100 */
[----:B------:R-:W5:Y:S04]  /*1e790*/  LDG.E.64 R34, desc[UR36][R28.64+0x28] ;  /* 0x000028241c227981 */ /* 0x000f68000c1e1b00 */
[----:B------:R-:W5:Y:S04]  /*1e7a0*/  LDG.E.U8 R20, desc[UR36][R28.64+0x30] ;  /* 0x000030241c147981 */ /* 0x000f68000c1e1100 */
[----:B------:R0:W5:Y:S01]  /*1e7b0*/  LDG.E.64 R36, desc[UR36][R28.64+0x38] ;  /* 0x000038241c247981 */ /* 0x000162000c1e1b00 */
[----:B------:R-:W-:-:S02]  /*1e7c0*/  LOP3.LUT R43, R21, 0xff, RZ, 0xc0, !PT ;  /* 0x000000ff152b7812 */ /* 0x000fc400078ec0ff */
[----:B------:R-:W-:Y:S01]  /*1e7d0*/  LOP3.LUT R45, R11, 0xff, RZ, 0xc0, !PT ;  /* 0x000000ff0b2d7812 */ /* 0x000fe200078ec0ff */
[----:B------:R-:W-:Y:S01]  /*1e7e0*/  IMAD.IADD R10, R41, 0x1, R10 ;  /* 0x00000001290a7824 */ /* 0x000fe200078e020a */
[----:B--2---:R-:W-:Y:S02]  /*1e7f0*/  ISETP.GT.U32.AND P2, PT, R43, R6, PT ;  /* 0x000000062b00720c */ /* 0x004fe40003f44070 */
[----:B---3--:R-:W-:Y:S02]  /*1e800*/  ISETP.NE.AND P6, PT, R45, R12, PT ;  /* 0x0000000c2d00720c */ /* 0x008fe40003fc5270 */
[----:B------:R-:W-:Y:S02]  /*1e810*/  ISETP.NE.AND P5, PT, R43, R6, PT ;  /* 0x000000062b00720c */ /* 0x000fe40003fa5270 */
[----:B------:R-:W-:Y:S02]  /*1e820*/  ISETP.GT.U32.AND P3, PT, R45, R12, PT ;  /* 0x0000000c2d00720c */ /* 0x000fe40003f64070 */
[----:B------:R-:W-:-:S02]  /*1e830*/  SEL R22, RZ, 0xffffffff, P2 ;  /* 0xffffffffff167807 */ /* 0x000fc40001000000 */
[----:B------:R-:W-:Y:S02]  /*1e840*/  LOP3.LUT R43, R13, 0xff, RZ, 0xc0, !PT ;  /* 0x000000ff0d2b7812 */ /* 0x000fe400078ec0ff */
[----:B----4-:R-:W-:Y:S02]  /*1e850*/  ISETP.GE.U32.AND P2, PT, R8, R32, PT ;  /* 0x000000200800720c */ /* 0x010fe40003f46070 */
[----:B-----5:R-:W-:Y:S02]  /*1e860*/  ISETP.GE.U32.AND P4, PT, R16, R30, PT ;  /* 0x0000001e1000720c */ /* 0x020fe40003f86070 */
[----:B0-----:R-:W-:Y:S02]  /*1e870*/  SEL R28, RZ, 0xffffffff, P3 ;  /* 0xffffffffff1c7807 */ /* 0x001fe40001800000 */
[----:B------:R-:W-:Y:S02]  /*1e880*/  ISETP.NE.AND P3, PT, R43, R14, PT ;  /* 0x0000000e2b00720c */ /* 0x000fe40003f65270 */
[----:B------:R-:W-:-:S02]  /*1e890*/  ISETP.GE.AND.EX P2, PT, R9, R33, PT, P2 ;  /* 0x000000210900720c */ /* 0x000fc40003f46320 */
[----:B------:R-:W-:Y:S02]  /*1e8a0*/  ISETP.GE.AND.EX P4, PT, R7, R31, PT, P4 ;  /* 0x0000001f0700720c */ /* 0x000fe40003f86340 */
[----:B------:R-:W-:Y:S02]  /*1e8b0*/  @!P6 SEL R28, RZ, 0xffffffff, !P2 ;  /* 0xffffffffff1ce807 */ /* 0x000fe40005000000 */
[----:B------:R-:W-:Y:S02]  /*1e8c0*/  ISETP.GE.U32.AND P2, PT, R18, R34, PT ;  /* 0x000000221200720c */ /* 0x000fe40003f46070 */
[----:B------:R-:W-:Y:S02]  /*1e8d0*/  @!P5 SEL R22, RZ, 0xffffffff, !P4 ;  /* 0xffffffffff16d807 */ /* 0x000fe40006000000 */
[----:B------:R-:W-:Y:S02]  /*1e8e0*/  ISETP.GT.U32.AND P4, PT, R43, R14, PT ;  /* 0x0000000e2b00720c */ /* 0x000fe40003f84070 */
[----:B------:R-:W-:-:S02]  /*1e8f0*/  ISETP.GE.AND.EX P2, PT, R19, R35, PT, P2 ;  /* 0x000000231300720c */ /* 0x000fc40003f46320 */
[----:B------:R-:W-:Y:S02]  /*1e900*/  LOP3.LUT R45, R15, 0xff, RZ, 0xc0, !PT ;  /* 0x000000ff0f2d7812 */ /* 0x000fe400078ec0ff */
[----:B------:R-:W-:Y:S02]  /*1e910*/  SEL R29, RZ, 0xffffffff, P4 ;  /* 0xffffffffff1d7807 */ /* 0x000fe40002000000 */
[----:B------:R-:W-:Y:S02]  /*1e920*/  @!P3 SEL R29, RZ, 0xffffffff, !P2 ;  /* 0xffffffffff1db807 */ /* 0x000fe40005000000 */
[----:B------:R-:W-:Y:S02]  /*1e930*/  ISETP.NE.AND P5, PT, R45, R20, PT ;  /* 0x000000142d00720c */ /* 0x000fe40003fa5270 */
[----:B------:R-:W-:Y:S02]  /*1e940*/  LOP3.LUT R29, R29, 0x1, RZ, 0xc0, !PT ;  /* 0x000000011d1d7812 */ /* 0x000fe400078ec0ff */
[----:B------:R-:W-:-:S02]  /*1e950*/  ISETP.GE.U32.AND P4, PT, R0, R36, PT ;  /* 0x000000240000720c */ /* 0x000fc40003f86070 */
[----:B------:R-:W-:Y:S02]  /*1e960*/  ISETP.NE.U32.AND P3, PT, R29, 0x1, PT ;  /* 0x000000011d00780c */ /* 0x000fe40003f65070 */
[----:B------:R-:W-:Y:S02]  /*1e970*/  ISETP.GT.U32.AND P6, PT, R45, R20, PT ;  /* 0x000000142d00720c */ /* 0x000fe40003fc4070 */
[----:B------:R-:W-:Y:S02]  /*1e980*/  ISETP.GE.AND.EX P4, PT, R3, R37, PT, P4 ;  /* 0x000000250300720c */ /* 0x000fe40003f86340 */
[----:B------:R-:W-:Y:S02]  /*1e990*/  SEL R18, R34, R18, !P3 ;  /* 0x0000001222127207 */ /* 0x000fe40005800000 */
[----:B------:R-:W-:Y:S02]  /*1e9a0*/  SEL R19, R35, R19, !P3 ;  /* 0x0000001323137207 */ /* 0x000fe40005800000 */
[----:B------:R-:W-:-:S02]  /*1e9b0*/  SEL R13, R14, R13, !P3 ;  /* 0x0000000d0e0d7207 */ /* 0x000fc40005800000 */
[----:B------:R-:W-:Y:S02]  /*1e9c0*/  ISETP.GE.U32.AND P3, PT, R10, UR8, PT ;  /* 0x000000080a007c0c */ /* 0x000fe4000bf66070 */
[----:B------:R-:W-:Y:S02]  /*1e9d0*/  SEL R40, RZ, 0xffffffff, P6 ;  /* 0xffffffffff287807 */ /* 0x000fe40003000000 */
[----:B------:R-:W-:Y:S02]  /*1e9e0*/  LOP3.LUT R28, R28, 0x1, RZ, 0xc0, !PT ;  /* 0x000000011c1c7812 */ /* 0x000fe400078ec0ff */
[----:B------:R-:W-:Y:S02]  /*1e9f0*/  @!P5 SEL R40, RZ, 0xffffffff, !P4 ;  /* 0xffffffffff28d807 */ /* 0x000fe40006000000 */
[----:B------:R-:W-:Y:S02]  /*1ea00*/  ISETP.NE.U32.AND P2, PT, R28, 0x1, PT ;  /* 0x000000011c00780c */ /* 0x000fe40003f45070 */
[----:B------:R-:W-:-:S02]  /*1ea10*/  LOP3.LUT R22, R22, 0x1, RZ, 0xc0, !PT ;  /* 0x0000000116167812 */ /* 0x000fc400078ec0ff */
[----:B------:R-:W-:Y:S02]  /*1ea20*/  LOP3.LUT R40, R40, 0x1, RZ, 0xc0, !PT ;  /* 0x0000000128287812 */ /* 0x000fe400078ec0ff */
        /* <DEDUP_REMOVED lines=12> */
[----:B------:R-:W-:Y:S05]  /*1eaf0*/  BSYNC.RECONVERGENT B1 ;  /* 0x0000000000017941 */ /* 0x000fea0003800200 */
.L_x_3918:
[----:B------:R-:W-:Y:S05]  /*1eb00*/  BRA `(.L_x_3917) ;  /* 0x0000000400647947 */ /* 0x000fea0003800000 */
.L_x_3916:
[----:B------:R-:W1:Y:S01]  /*1eb10*/  LDCU UR7, c[0x0][0x3ac] ;  /* 0x00007580ff0777ac */ /* 0x000e620008000800 */
[C---:B0-----:R-:W-:Y:S01]  /*1eb20*/  PRMT R11, R21.reuse, 0x7610, R11 ;  /* 0x00007610150b7816 */ /* 0x041fe2000000000b */
        /* <DEDUP_REMOVED lines=8> */
[----:B-1----:R-:W-:-:S13]  /*1ebb0*/  ISETP.GE.U32.AND P2, PT, R2, UR7, PT ;  /* 0x0000000702007c0c */ /* 0x002fda000bf46070 */
        /* <DEDUP_REMOVED lines=16> */
.L_x_3920:
[----:B------:R-:W-:-:S04]  /*1ecc0*/  IMAD.IADD R10, R6, 0x1, R27 ;  /* 0x00000001060a7824 */ /* 0x000fc800078e021b */
[----:B-1----:R-:W-:-:S04]  /*1ecd0*/  IMAD R29, R10, R41, R17 ;  /* 0x000000290a1d7224 */ /* 0x002fc800078e0211 */
[----:B--2---:R-:W-:-:S05]  /*1ece0*/  IMAD.WIDE.U32 R28, R29, 0x40, R38 ;  /* 0x000000401d1c7825 */ /* 0x004fca00078e0026 */
[----:B------:R-:W2:Y:S04]  /*1ecf0*/  LDG.E.U8 R10, desc[UR36][R28.64] ;  /* 0x000000241c0a7981 */ /* 0x000ea8000c1e1100 */
[----:B------:R-:W4:Y:S04]  /*1ed00*/  LDG.E.64 R30, desc[UR36][R28.64+0x8] ;  /* 0x000008241c1e7981 */ /* 0x000f28000c1e1b00 */
[----:B------:R-:W5:Y:S04]  /*1ed10*/  LDG.E.U8 R12, desc[UR36][R28.64+0x10] ;  /* 0x000010241c0c7981 */ /* 0x000f68000c1e1100 */
[----:B------:R-:W5:Y:S04]  /*1ed20*/  LDG.E.64 R32, desc[UR36][R28.64+0x18] ;  /* 0x000018241c207981 */ /* 0x000f68000c1e1b00 */
[----:B------:R-:W5:Y:S04]  /*1ed30*/  LDG.E.U8 R14, desc[UR36][R28.64+0x20] ;  /* 0x000020241c0e7981 */ /* 0x000f68000c1e1100 */
[----:B------:R-:W5:Y:S04]  /*1ed40*/  LDG.E.U8 R20, desc[UR36][R28.64+0x30] ;  /* 0x000030241c147981 */ /* 0x000f68000c1e1100 */
[----:B------:R-:W5:Y:S04]  /*1ed50*/  LDG.E.64 R36, desc[UR36][R28.64+0x38] ;  /* 0x000038241c247981 */ /* 0x000f68000c1e1b00 */
[----:B------:R0:W5:Y:S01]  /*1ed60*/  LDG.E.64 R34, desc[UR36][R28.64+0x28] ;  /* 0x000028241c227981 */ /* 0x000162000c1e1b00 */
[----:B------:R-:W-:-:S02]  /*1ed70*/  LOP3.LUT R43, R21, 0xff, RZ, 0xc0, !PT ;  /* 0x000000ff152b7812 */ /* 0x000fc400078ec0ff */
[----:B------:R-:W-:Y:S01]  /*1ed80*/  LOP3.LUT R45, R11, 0xff, RZ, 0xc0, !PT ;  /* 0x000000ff0b2d7812 */ /* 0x000fe200078ec0ff */
[----:B---3--:R-:W-:Y:S01]  /*1ed90*/  IMAD.IADD R27, R42, 0x1, R27 ;  /* 0x000000012a1b7824 */ /* 0x008fe200078e021b */
[CC--:B--2---:R-:W-:Y:S02]  /*1eda0*/  ISETP.NE.AND P5, PT, R43.reuse, R10.reuse, PT ;  /* 0x0000000a2b00720c */ /* 0x0c4fe40003fa5270 */
[----:B------:R-:W-:Y:S02]  /*1edb0*/  ISETP.GT.U32.AND P2, PT, R43, R10, PT ;  /* 0x0000000a2b00720c */ /* 0x000fe40003f44070 */
[----:B----4-:R-:W-:Y:S02]  /*1edc0*/  ISETP.GE.U32.AND P4, PT, R16, R30, PT ;  /* 0x0000001e1000720c */ /* 0x010fe40003f86070 */
[CC--:B-----5:R-:W-:Y:S02]  /*1edd0*/  ISETP.NE.AND P6, PT, R45.reuse, R12.reuse, PT ;  /* 0x0000000c2d00720c */ /* 0x0e0fe40003fc5270 */
[----:B------:R-:W-:-:S02]  /*1ede0*/  ISETP.GT.U32.AND P3, PT, R45, R12, PT ;  /* 0x0000000c2d00720c */ /* 0x000fc40003f64070 */
[----:B------:R-:W-:Y:S02]  /*1edf0*/  ISETP.GE.AND.EX P4, PT, R7, R31, PT, P4 ;  /* 0x0000001f0700720c */ /* 0x000fe40003f86340 */
[----:B------:R-:W-:Y:S02]  /*1ee00*/  LOP3.LUT R43, R13, 0xff, RZ, 0xc0, !PT ;  /* 0x000000ff0d2b7812 */ /* 0x000fe400078ec0ff */
[----:B------:R-:W-:Y:S02]  /*1ee10*/  LOP3.LUT R45, R15, 0xff, RZ, 0xc0, !PT ;  /* 0x000000ff0f2d7812 */ /* 0x000fe400078ec0ff */
[----:B------:R-:W-:Y:S02]  /*1ee20*/  SEL R22, RZ, 0xffffffff, P2 ;  /* 0xffffffffff167807 */ /* 0x000fe40001000000 */
[----:B------:R-:W-:Y:S02]  /*1ee30*/  ISETP.GE.U32.AND P2, PT, R8, R32, PT ;  /* 0x000000200800720c */ /* 0x000fe40003f46070 */
[----:B------:R-:W-:-:S02]  /*1ee40*/  @!P5 SEL R22, RZ, 0xffffffff, !P4 ;  /* 0xffffffffff16d807 */ /* 0x000fc40006000000 */
[----:B------:R-:W-:Y:S02]  /*1ee50*/  ISETP.GT.U32.AND P4, PT, R43, R14, PT ;  /* 0x0000000e2b00720c */ /* 0x000fe40003f84070 */
[----:B------:R-:W-:Y:S02]  /*1ee60*/  ISETP.NE.AND P5, PT, R45, R20, PT ;  /* 0x000000142d00720c */ /* 0x000fe40003fa5270 */
[----:B0-----:R-:W-:Y:S02]  /*1ee70*/  SEL R28, RZ, 0xffffffff, P3 ;  /* 0xffffffffff1c7807 */ /* 0x001fe40001800000 */
[----:B------:R-:W-:Y:S02]  /*1ee80*/  ISETP.NE.AND P3, PT, R43, R14, PT ;  /* 0x0000000e2b00720c */ /* 0x000fe40003f65270 */
[----:B------:R-:W-:Y:S02]  /*1ee90*/  ISETP.GE.AND.EX P2, PT, R9, R33, PT, P2 ;  /* 0x000000210900720c */ /* 0x000fe40003f46320 */
[----:B------:R-:W-:-:S02]  /*1eea0*/  SEL R29, RZ, 0xffffffff, P4 ;  /* 0xffffffffff1d7807 */ /* 0x000fc40002000000 */
[----:B------:R-:W-:Y:S02]  /*1eeb0*/  ISETP.GE.U32.AND P4, PT, R0, R36, PT ;  /* 0x000000240000720c */ /* 0x000fe40003f86070 */
[----:B------:R-:W-:Y:S02]  /*1eec0*/  @!P6 SEL R28, RZ, 0xffffffff, !P2 ;  /* 0xffffffffff1ce807 */ /* 0x000fe40005000000 */
[----:B------:R-:W-:Y:S02]  /*1eed0*/  ISETP.GE.U32.AND P2, PT, R18, R34, PT ;  /* 0x000000221200720c */ /* 0x000fe40003f46070 */
[----:B------:R-:W-:Y:S02]  /*1eee0*/  ISETP.GT.U32.AND P6, PT, R45, R20, PT ;  /* 0x000000142d00720c */ /* 0x000fe40003fc4070 */
[----:B------:R-:W-:Y:S02]  /*1eef0*/  ISETP.GE.AND.EX P4, PT, R3, R37, PT, P4 ;  /* 0x000000250300720c */ /* 0x000fe40003f86340 */
[----:B------:R-:W-:-:S02]  /*1ef00*/  ISETP.GE.AND.EX P2, PT, R19, R35, PT, P2 ;  /* 0x000000231300720c */ /* 0x000fc40003f46320 */
[----:B------:R-:W-:Y:S02]  /*1ef10*/  SEL R40, RZ, 0xffffffff, P6 ;  /* 0xffffffffff287807 */ /* 0x000fe40003000000 */
[----:B------:R-:W-:Y:S02]  /*1ef20*/  LOP3.LUT R28, R28, 0x1, RZ, 0xc0, !PT ;  /* 0x000000011c1c7812 */ /* 0x000fe400078ec0ff */
[----:B------:R-:W-:Y:S02]  /*1ef30*/  @!P5 SEL R40, RZ, 0xffffffff, !P4 ;  /* 0xffffffffff28d807 */ /* 0x000fe40006000000 */
[----:B------:R-:W-:Y:S02]  /*1ef40*/  @!P3 SEL R29, RZ, 0xffffffff, !P2 ;  /* 0xffffffffff1db807 */ /* 0x000fe40005000000 */
[----:B------:R-:W-:Y:S02]  /*1ef50*/  ISETP.NE.U32.AND P2, PT, R28, 0x1, PT ;  /* 0x000000011c00780c */ /* 0x000fe40003f45070 */
[----:B------:R-:W-:-:S02]  /*1ef60*/  LOP3.LUT R40, R40, 0x1, RZ, 0xc0, !PT ;  /* 0x0000000128287812 */ /* 0x000fc400078ec0ff */
        /* <DEDUP_REMOVED lines=19> */
.L_x_3917:
[----:B------:R-:W-:Y:S05]  /*1f0a0*/  BSYNC.RECONVERGENT B0 ;  /* 0x0000000000007941 */ /* 0x000fea0003800200 */
.L_x_3915:
[----:B------:R-:W0:Y:S01]  /*1f0b0*/  LDCU UR5, c[0x0][0x360] ;  /* 0x00006c00ff0577ac */ /* 0x000e220008000800 */
[----:B------:R-:W-:Y:S02]  /*1f0c0*/  IMAD.MOV.U32 R28, RZ, RZ, R0 ;  /* 0x000000ffff1c7224 */ /* 0x000fe400078e0000 */
[----:B------:R-:W-:Y:S01]  /*1f0d0*/  IMAD.MOV.U32 R29, RZ, RZ, R3 ;  /* 0x000000ffff1d7224 */ /* 0x000fe200078e0003 */
[----:B------:R-:W-:-:S04]  /*1f0e0*/  UIADD3 UR4, UPT, UPT, UR4, 0x10, URZ ;  /* 0x0000001004047890 */ /* 0x000fc8000fffe0ff */
[----:B------:R-:W-:Y:S01]  /*1f0f0*/  ULEA UR8, UR6, UR4, 0x18 ;  /* 0x0000000406087291 */ /* 0x000fe2000f8ec0ff */
[----:B------:R-:W1:Y:S01]  /*1f100*/  LDCU UR6, c[0x0][0x364] ;  /* 0x00006c80ff0677ac */ /* 0x000e620008000800 */
[----:B0-----:R-:W-:-:S05]  /*1f110*/  IMAD R6, R2, UR5, R17 ;  /* 0x0000000502067c24 */ /* 0x001fca000f8e0211 */
[----:B------:R-:W-:Y:S01]  /*1f120*/  LEA R27, R6, UR8, 0x6 ;  /* 0x00000008061b7c11 */ /* 0x000fe2000f8e30ff */
[----:B------:R-:W-:-:S04]  /*1f130*/  IMAD.MOV.U32 R6, RZ, RZ, R16 ;  /* 0x000000ffff067224 */ /* 0x000fc800078e0010 */
        /* <DEDUP_REMOVED lines=11> */
.L_x_3924:
        /* <DEDUP_REMOVED lines=8> */
[----:B------:R-:W-:Y:S02]  /*1f270*/  LOP3.LUT R37, R21, 0xff, RZ, 0xc0, !PT ;  /* 0x000000ff15257812 */ /* 0x000fe400078ec0ff */
[----:B------:R-:W-:Y:S02]  /*1f280*/  LOP3.LUT R39, R11, 0xff, RZ, 0xc0, !PT ;  /* 0x000000ff0b277812 */ /* 0x000fe400078ec0ff */
[----:B------:R-:W-:-:S05]  /*1f290*/  LEA R6, R6, UR8, 0x6 ;  /* 0x0000000806067c11 */ /* 0x000fca000f8e30ff */
[----:B------:R-:W0:Y:S04]  /*1f2a0*/  LDS.U8 R10, [R6] ;  /* 0x00000000060a7984 */ /* 0x000e280000000000 */
[----:B------:R-:W1:Y:S04]  /*1f2b0*/  LDS.64 R28, [R6+0x8] ;  /* 0x00000800061c7984 */ /* 0x000e680000000a00 */
[----:B------:R-:W2:Y:S04]  /*1f2c0*/  LDS.U8 R12, [R6+0x10] ;  /* 0x00001000060c7984 */ /* 0x000ea80000000000 */
[----:B------:R-:W3:Y:S04]  /*1f2d0*/  LDS.64 R30, [R6+0x18] ;  /* 0x00001800061e7984 */ /* 0x000ee80000000a00 */
[----:B------:R-:W4:Y:S04]  /*1f2e0*/  LDS.U8 R14, [R6+0x20] ;  /* 0x00002000060e7984 */ /* 0x000f280000000000 */
[----:B------:R-:W5:Y:S04]  /*1f2f0*/  LDS.U8 R20, [R6+0x30] ;  /* 0x0000300006147984 */ /* 0x000f680000000000 */
[----:B------:R-:W5:Y:S04]  /*1f300*/  LDS.64 R34, [R6+0x38] ;  /* 0x0000380006227984 */ /* 0x000f680000000a00 */
[----:B------:R5:W5:Y:S01]  /*1f310*/  LDS.64 R32, [R6+0x28] ;  /* 0x0000280006207984 */ /* 0x000b620000000a00 */
[----:B0-----:R-:W-:-:S02]  /*1f320*/  ISETP.NE.AND P5, PT, R37, R10, PT ;  /* 0x0000000a2500720c */ /* 0x001fc40003fa5270 */
[----:B------:R-:W-:Y:S02]  /*1f330*/  ISETP.GT.U32.AND P2, PT, R37, R10, PT ;  /* 0x0000000a2500720c */ /* 0x000fe40003f44070 */
[----:B-1----:R-:W-:Y:S02]  /*1f340*/  ISETP.GE.U32.AND P4, PT, R16, R28, PT ;  /* 0x0000001c1000720c */ /* 0x002fe40003f86070 */
[----:B------:R-:W-:Y:S02]  /*1f350*/  LOP3.LUT R37, R13, 0xff, RZ, 0xc0, !PT ;  /* 0x000000ff0d257812 */ /* 0x000fe400078ec0ff */
[CC--:B--2---:R-:W-:Y:S02]  /*1f360*/  ISETP.NE.AND P6, PT, R39.reuse, R12.reuse, PT ;  /* 0x0000000c2700720c */ /* 0x0c4fe40003fc5270 */
[----:B------:R-:W-:Y:S02]  /*1f370*/  ISETP.GT.U32.AND P3, PT, R39, R12, PT ;  /* 0x0000000c2700720c */ /* 0x000fe40003f64070 */
[----:B------:R-:W-:-:S02]  /*1f380*/  ISETP.GE.AND.EX P4, PT, R7, R29, PT, P4 ;  /* 0x0000001d0700720c */ /* 0x000fc40003f86340 */
[----:B------:R-:W-:Y:S02]  /*1f390*/  LOP3.LUT R39, R15, 0xff, RZ, 0xc0, !PT ;  /* 0x000000ff0f277812 */ /* 0x000fe400078ec0ff */
[----:B------:R-:W-:Y:S02]  /*1f3a0*/  SEL R22, RZ, 0xffffffff, P2 ;  /* 0xffffffffff167807 */ /* 0x000fe40001000000 */
[----:B---3--:R-:W-:Y:S02]  /*1f3b0*/  ISETP.GE.U32.AND P2, PT, R8, R30, PT ;  /* 0x0000001e0800720c */ /* 0x008fe40003f46070 */
[----:B------:R-:W-:Y:S02]  /*1f3c0*/  @!P5 SEL R22, RZ, 0xffffffff, !P4 ;  /* 0xffffffffff16d807 */ /* 0x000fe40006000000 */
[----:B----4-:R-:W-:Y:S02]  /*1f3d0*/  ISETP.GT.U32.AND P4, PT, R37, R14, PT ;  /* 0x0000000e2500720c */ /* 0x010fe40003f84070 */
[----:B-----5:R-:W-:-:S02]  /*1f3e0*/  ISETP.NE.AND P5, PT, R39, R20, PT ;  /* 0x000000142700720c */ /* 0x020fc40003fa5270 */
[----:B------:R-:W-:Y:S02]  /*1f3f0*/  SEL R6, RZ, 0xffffffff, P3 ;  /* 0xffffffffff067807 */ /* 0x000fe40001800000 */
[----:B------:R-:W-:Y:S02]  /*1f400*/  ISETP.NE.AND P3, PT, R37, R14, PT ;  /* 0x0000000e2500720c */ /* 0x000fe40003f65270 */
[----:B------:R-:W-:Y:S02]  /*1f410*/  ISETP.GE.AND.EX P2, PT, R9, R31, PT, P2 ;  /* 0x0000001f0900720c */ /* 0x000fe40003f46320 */
[----:B------:R-:W-:Y:S02]  /*1f420*/  SEL R36, RZ, 0xffffffff, P4 ;  /* 0xffffffffff247807 */ /* 0x000fe40002000000 */
[----:B------:R-:W-:Y:S02]  /*1f430*/  ISETP.GE.U32.AND P4, PT, R0, R34, PT ;  /* 0x000000220000720c */ /* 0x000fe40003f86070 */
[----:B------:R-:W-:-:S02]  /*1f440*/  @!P6 SEL R6, RZ, 0xffffffff, !P2 ;  /* 0xffffffffff06e807 */ /* 0x000fc40005000000 */
[----:B------:R-:W-:Y:S02]  /*1f450*/  ISETP.GE.U32.AND P2, PT, R18, R32, PT ;  /* 0x000000201200720c */ /* 0x000fe40003f46070 */
[----:B------:R-:W-:Y:S02]  /*1f460*/  ISETP.GT.U32.AND P6, PT, R39, R20, PT ;  /* 0x000000142700720c */ /* 0x000fe40003fc4070 */
[----:B------:R-:W-:Y:S02]  /*1f470*/  ISETP.GE.AND.EX P4, PT, R3, R35, PT, P4 ;  /* 0x000000230300720c */ /* 0x000fe40003f86340 */
[----:B------:R-:W-:Y:S02]  /*1f480*/  ISETP.GE.AND.EX P2, PT, R19, R33, PT, P2 ;  /* 0x000000211300720c */ /* 0x000fe40003f46320 */
        /* <DEDUP_REMOVED lines=10> */
[----:B------:R-:W-:Y:S01]  /*1f530*/  ISETP.NE.U32.AND P6, PT, R22, 0x1, PT ;  /* 0x000000011600780c */ /* 0x000fe20003fc5070 */
[----:B------:R0:W-:Y:S01]  /*1f540*/  STS.64 [R27+0x18], R8 ;  /* 0x000018081b007388 */ /* 0x0001e20000000a00 */
[----:B------:R-:W-:Y:S02]  /*1f550*/  ISETP.NE.U32.AND P2, PT, R37, 0x1, PT ;  /* 0x000000012500780c */ /* 0x000fe40003f45070 */
[----:B------:R-:W-:Y:S01]  /*1f560*/  LOP3.LUT R36, R36, 0x1, RZ, 0xc0, !PT ;  /* 0x0000000124247812 */ /* 0x000fe200078ec0ff */
[----:B------:R0:W-:Y:S01]  /*1f570*/  STS.U8 [R27+0x10], R12 ;  /* 0x0000100c1b007388 */ /* 0x0001e20000000000 */
[----:B------:R-:W-:-:S02]  /*1f580*/  SEL R16, R28, R16, !P6 ;  /* 0x000000101c107207 */ /* 0x000fc40007000000 */
[----:B------:R-:W-:Y:S02]  /*1f590*/  SEL R0, R34, R0, !P2 ;  /* 0x0000000022007207 */ /* 0x000fe40005000000 */
[----:B------:R-:W-:Y:S01]  /*1f5a0*/  SEL R3, R35, R3, !P2 ;  /* 0x0000000323037207 */ /* 0x000fe20005000000 */
[----:B------:R-:W-:Y:S01]  /*1f5b0*/  IMAD.MOV.U32 R6, RZ, RZ, R16 ;  /* 0x000000ffff067224 */ /* 0x000fe200078e0010 */
[----:B------:R-:W-:Y:S01]  /*1f5c0*/  ISETP.NE.U32.AND P3, PT, R36, 0x1, PT ;  /* 0x000000012400780c */ /* 0x000fe20003f65070 */
[----:B------:R-:W-:Y:S01]  /*1f5d0*/  IMAD.MOV.U32 R28, RZ, RZ, R0 ;  /* 0x000000ffff1c7224 */ /* 0x000fe200078e0000 */
[----:B------:R-:W-:Y:S01]  /*1f5e0*/  SEL R7, R29, R7, !P6 ;  /* 0x000000071d077207 */ /* 0x000fe20007000000 */
[----:B------:R-:W-:Y:S01]  /*1f5f0*/  IMAD.MOV.U32 R29, RZ, RZ, R3 ;  /* 0x000000ffff1d7224 */ /* 0x000fe200078e0003 */
[----:B------:R-:W-:Y:S02]  /*1f600*/  SEL R10, R10, R21, !P6 ;  /* 0x000000150a0a7207 */ /* 0x000fe40007000000 */
[----:B------:R-:W-:Y:S01]  /*1f610*/  SEL R18, R32, R18, !P3 ;  /* 0x0000001220127207 */ /* 0x000fe20005800000 */
[----:B------:R0:W-:Y:S01]  /*1f620*/  STS.64 [R27+0x8], R6 ;  /* 0x000008061b007388 */ /* 0x0001e20000000a00 */
[----:B------:R-:W-:-:S02]  /*1f630*/  SEL R19, R33, R19, !P3 ;  /* 0x0000001321137207 */ /* 0x000fc40005800000 */
[----:B------:R-:W-:Y:S01]  /*1f640*/  SEL R14, R14, R13, !P3 ;  /* 0x0000000d0e0e7207 */ /* 0x000fe20005800000 */
[----:B------:R0:W-:Y:S01]  /*1f650*/  STS.64 [R27+0x38], R28 ;  /* 0x0000381c1b007388 */ /* 0x0001e20000000a00 */
[----:B------:R-:W-:Y:S02]  /*1f660*/  SEL R20, R20, R15, !P2 ;  /* 0x0000000f14147207 */ /* 0x000fe40005000000 */
        /* <DEDUP_REMOVED lines=8> */
.L_x_3923:
[----:B------:R-:W-:Y:S05]  /*1f6f0*/  BSYNC.RECONVERGENT B0 ;  /* 0x0000000000007941 */ /* 0x000fea0003800200 */
.L_x_3922:
[----:B------:R-:W-:-:S03]  /*1f700*/  UISETP.GT.U32.AND UP0, UPT, UR4, 0x3, UPT ;  /* 0x000000030400788c */ /* 0x000fc6000bf04070 */
[----:B------:R-:W-:-:S06]  /*1f710*/  UMOV UR4, UR7 ;  /* 0x0000000700047c82 */ /* 0x000fcc0008000000 */
[----:B------:R-:W-:Y:S05]  /*1f720*/  BRA.U UP0, `(.L_x_3924) ;  /* 0xfffffff900b07547 */ /* 0x000fea000b83ffff */
.L_x_3921:
        /* <DEDUP_REMOVED lines=9> */
[----:B------:R-:W-:Y:S02]  /*1f7c0*/  UISETP.GE.U32.AND UP0, UPT, UR5, 0x40, UPT ;  /* 0x000000400500788c */ /* 0x000fe4000bf06070 */
        /* <DEDUP_REMOVED lines=10> */
.L_x_3929:
        /* <DEDUP_REMOVED lines=12> */
[----:B------:R-:W1:Y:S04]  /*1f930*/  LDS.64 R28, [R2+0x8] ;  /* 0x00000800021c7984 */ /* 0x000e680000000a00 */
[----:B------:R-:W2:Y:S04]  /*1f940*/  LDS.U8 R10, [R2+0x10] ;  /* 0x00001000020a7984 */ /* 0x000ea80000000000 */
[----:B------:R-:W3:Y:S04]  /*1f950*/  LDS.U8 R12, [R2+0x20] ;  /* 0x00002000020c7984 */ /* 0x000ee80000000000 */
[----:B------:R-:W4:Y:S04]  /*1f960*/  LDS.64 R30, [R2+0x18] ;  /* 0x00001800021e7984 */ /* 0x000f280000000a00 */
[----:B------:R-:W5:Y:S04]  /*1f970*/  LDS.64 R32, [R2+0x28] ;  /* 0x0000280002207984 */ /* 0x000f680000000a00 */
[----:B------:R-:W5:Y:S04]  /*1f980*/  LDS.U8 R14, [R2+0x30] ;  /* 0x00003000020e7984 */ /* 0x000f680000000000 */
[----:B------:R2:W5:Y:S01]  /*1f990*/  LDS.64 R34, [R2+0x38] ;  /* 0x0000380002227984 */ /* 0x0005620000000a00 */
[----:B0-----:R-:W-:-:S02]  /*1f9a0*/  ISETP.NE.AND P5, PT, R37, R6, PT ;  /* 0x000000062500720c */ /* 0x001fc40003fa5270 */
[----:B------:R-:W-:Y:S02]  /*1f9b0*/  ISETP.GT.U32.AND P3, PT, R37, R6, PT ;  /* 0x000000062500720c */ /* 0x000fe40003f64070 */
[----:B-1----:R-:W-:Y:S02]  /*1f9c0*/  ISETP.GE.U32.AND P2, PT, R16, R28, PT ;  /* 0x0000001c1000720c */ /* 0x002fe40003f46070 */
[----:B------:R-:W-:Y:S02]  /*1f9d0*/  LOP3.LUT R37, R11, 0xff, RZ, 0xc0, !PT ;  /* 0x000000ff0b257812 */ /* 0x000fe400078ec0ff */
[----:B------:R-:W-:Y:S02]  /*1f9e0*/  SEL R20, RZ, 0xffffffff, P3 ;  /* 0xffffffffff147807 */ /* 0x000fe40001800000 */
[----:B------:R-:W-:Y:S02]  /*1f9f0*/  ISETP.GE.AND.EX P2, PT, R7, R29, PT, P2 ;  /* 0x0000001d0700720c */ /* 0x000fe40003f46320 */
[----:B--2---:R-:W-:-:S02]  /*1fa00*/  ISETP.NE.AND P6, PT, R37, R10, PT ;  /* 0x0000000a2500720c */ /* 0x004fc40003fc5270 */
[----:B------:R-:W-:Y:S02]  /*1fa10*/  ISETP.GT.U32.AND P3, PT, R37, R10, PT ;  /* 0x0000000a2500720c */ /* 0x000fe40003f64070 */
[----:B------:R-:W-:Y:S02]  /*1fa20*/  @!P5 SEL R20, RZ, 0xffffffff, !P2 ;  /* 0xffffffffff14d807 */ /* 0x000fe40005000000 */
[----:B------:R-:W-:Y:S02]  /*1fa30*/  SEL R2, RZ, 0xffffffff, P3 ;  /* 0xffffffffff027807 */ /* 0x000fe40001800000 */
[CC--:B---3--:R-:W-:Y:S02]  /*1fa40*/  ISETP.NE.AND P5, PT, R39.reuse, R12.reuse, PT ;  /* 0x0000000c2700720c */ /* 0x0c8fe40003fa5270 */
[----:B------:R-:W-:Y:S02]  /*1fa50*/  ISETP.GT.U32.AND P2, PT, R39, R12, PT ;  /* 0x0000000c2700720c */ /* 0x000fe40003f44070 */
[----:B----4-:R-:W-:-:S02]  /*1fa60*/  ISETP.GE.U32.AND P3, PT, R8, R30, PT ;  /* 0x0000001e0800720c */ /* 0x010fc40003f66070 */
[----:B------:R-:W-:Y:S02]  /*1fa70*/  SEL R22, RZ, 0xffffffff, P2 ;  /* 0xffffffffff167807 */ /* 0x000fe40001000000 */
[----:B------:R-:W-:Y:S02]  /*1fa80*/  ISETP.GE.AND.EX P3, PT, R9, R31, PT, P3 ;  /* 0x0000001f0900720c */ /* 0x000fe40003f66330 */
[----:B-----5:R-:W-:Y:S02]  /*1fa90*/  ISETP.GE.U32.AND P2, PT, R18, R32, PT ;  /* 0x000000201200720c */ /* 0x020fe40003f46070 */
[----:B------:R-:W-:Y:S02]  /*1faa0*/  LOP3.LUT R37, R15, 0xff, RZ, 0xc0, !PT ;  /* 0x000000ff0f257812 */ /* 0x000fe400078ec0ff */
[----:B------:R-:W-:Y:S02]  /*1fab0*/  @!P6 SEL R2, RZ, 0xffffffff, !P3 ;  /* 0xffffffffff02e807 */ /* 0x000fe40005800000 */
[----:B------:R-:W-:-:S02]  /*1fac0*/  ISETP.GE.AND.EX P2, PT, R19, R33, PT, P2 ;  /* 0x000000211300720c */ /* 0x000fc40003f46320 */
[C---:B------:R-:W-:Y:S02]  /*1fad0*/  ISETP.NE.AND P3, PT, R37.reuse, R14, PT ;  /* 0x0000000e2500720c */ /* 0x040fe40003f65270 */
[----:B------:R-:W-:Y:S02]  /*1fae0*/  @!P5 SEL R22, RZ, 0xffffffff, !P2 ;  /* 0xffffffffff16d807 */ /* 0x000fe40005000000 */
[----:B------:R-:W-:Y:S02]  /*1faf0*/  ISETP.GE.U32.AND P2, PT, R0, R34, PT ;  /* 0x000000220000720c */ /* 0x000fe40003f46070 */
[----:B------:R-:W-:Y:S02]  /*1fb00*/  ISETP.GT.U32.AND P6, PT, R37, R14, PT ;  /* 0x0000000e2500720c */ /* 0x000fe40003fc4070 */
[----:B------:R-:W-:Y:S02]  /*1fb10*/  ISETP.GE.AND.EX P2, PT, R3, R35, PT, P2 ;  /* 0x000000230300720c */ /* 0x000fe40003f46320 */
        /* <DEDUP_REMOVED lines=16> */
[----:B------:R-:W-:Y:S02]  /*1fc20*/  ISETP.NE.U32.AND P3, PT, R22, 0x1, PT ;  /* 0x000000011600780c */ /* 0x000fe40003f65070 */
[----:B------:R-:W-:Y:S01]  /*1fc30*/  SEL R20, R6, R21, !P5 ;  /* 0x0000001506147207 */ /* 0x000fe20006800000 */
[----:B------:R-:W-:Y:S01]  /*1fc40*/  IMAD.MOV.U32 R6, RZ, RZ, R16 ;  /* 0x000000ffff067224 */ /* 0x000fe200078e0010 */
[----:B------:R-:W-:Y:S01]  /*1fc50*/  SEL R7, R29, R7, !P5 ;  /* 0x000000071d077207 */ /* 0x000fe20006800000 */
[----:B------:R-:W-:Y:S01]  /*1fc60*/  IMAD.MOV.U32 R2, RZ, RZ, R0 ;  /* 0x000000ffff027224 */ /* 0x000fe200078e0000 */
[----:B------:R-:W-:Y:S01]  /*1fc70*/  SEL R18, R32, R18, !P3 ;  /* 0x0000001220127207 */ /* 0x000fe20005800000 */
[----:B------:R0:W-:Y:S01]  /*1fc80*/  STS.U8 [R27], R20 ;  /* 0x000000141b007388 */ /* 0x0001e20000000000 */
[----:B------:R-:W-:-:S02]  /*1fc90*/  SEL R19, R33, R19, !P3 ;  /* 0x0000001321137207 */ /* 0x000fc40005800000 */
[----:B------:R-:W-:Y:S01]  /*1fca0*/  SEL R12, R12, R13, !P3 ;  /* 0x0000000d0c0c7207 */ /* 0x000fe20005800000 */
[----:B------:R0:W-:Y:S01]  /*1fcb0*/  STS.64 [R27+0x8], R6 ;  /* 0x000008061b007388 */ /* 0x0001e20000000a00 */
        /* <DEDUP_REMOVED lines=10> */
.L_x_3928:
[----:B------:R-:W-:Y:S05]  /*1fd60*/  BSYNC.RECONVERGENT B0 ;  /* 0x0000000000007941 */ /* 0x000fea0003800200 */
.L_x_3927:
[----:B0-----:R-:W-:Y:S01]  /*1fd70*/  IMAD.MOV.U32 R2, RZ, RZ, R38 ;  /* 0x000000ffff027224 */ /* 0x001fe200078e0026 */
[----:B------:R-:W-:Y:S06]  /*1fd80*/  @P4 BRA `(.L_x_3929) ;  /* 0xfffffff800b84947 */ /* 0x000fec000383ffff */
.L_x_3926:
[----:B------:R-:W-:Y:S01]  /*1fd90*/  BAR.SYNC.DEFER_BLOCKING 0x0 ;  /* 0x0000000000007b1d */ /* 0x000fe20000010000 */
[----:B------:R-:W-:-:S09]  /*1fda0*/  UISETP.GE.U32.AND UP0, UPT, UR4, 0x2, UPT ;  /* 0x000000020400788c */ /* 0x000fd2000bf06070 */
[----:B------:R-:W-:Y:S05]  /*1fdb0*/  BRA.U !UP0, `(.L_x_3925) ;  /* 0x00000005081c7547 */ /* 0x000fea000b800000 */
[----:B-1----:R-:W-:-:S07]  /*1fdc0*/  IMAD.MOV.U32 R2, RZ, RZ, 0x1 ;  /* 0x00000001ff027424 */ /* 0x002fce00078e00ff */
.L_x_3930:
[----:B------:R-:W-:Y:S01]  /*1fdd0*/  LOP3.LUT R17, R21, 0xff, RZ, 0xc0, !PT ;  /* 0x000000ff15117812 */ /* 0x000fe200078ec0ff */
[----:B0-----:R-:W0:Y:S01]  /*1fde0*/  SHFL.DOWN PT, R27, R16, R2, 0x1f ;  /* 0x08001f02101b7589 */ /* 0x001e2200000e0000 */
[----:B------:R-:W-:Y:S02]  /*1fdf0*/  LOP3.LUT R29, R11, 0xff, RZ, 0xc0, !PT ;  /* 0x000000ff0b1d7812 */ /* 0x000fe400078ec0ff */
[----:B------:R-:W-:Y:S01]  /*1fe00*/  LOP3.LUT R37, R15, 0xff, RZ, 0xc0, !PT ;  /* 0x000000ff0f257812 */ /* 0x000fe200078ec0ff */
[----:B------:R-:W1:Y:S01]  /*1fe10*/  SHFL.DOWN PT, R6, R17, R2, 0x1f ;  /* 0x08001f0211067589 */ /* 0x000e6200000e0000 */
[----:B------:R-:W-:Y:S02]  /*1fe20*/  LOP3.LUT R33, R13, 0xff, RZ, 0xc0, !PT ;  /* 0x000000ff0d217812 */ /* 0x000fe400078ec0ff */
[----:B------:R-:W-:Y:S01]  /*1fe30*/  LOP3.LUT R41, R21, 0xff, RZ, 0xc0, !PT ;  /* 0x000000ff15297812 */ /* 0x000fe200078ec0ff */
[----:B------:R-:W2:Y:S01]  /*1fe40*/  SHFL.DOWN PT, R14, R29, R2, 0x1f ;  /* 0x08001f021d0e7589 */ /* 0x000ea200000e0000 */
[----:B------:R-:W-:-:S02]  /*1fe50*/  LOP3.LUT R28, R11, 0xff, RZ, 0xc0, !PT ;  /* 0x000000ff0b1c7812 */ /* 0x000fc400078ec0ff */
[----:B------:R-:W-:Y:S01]  /*1fe60*/  LOP3.LUT R36, R15, 0xff, RZ, 0xc0, !PT ;  /* 0x000000ff0f247812 */ /* 0x000fe200078ec0ff */
[----:B------:R-:W3:Y:S04]  /*1fe70*/  SHFL.DOWN PT, R31, R8, R2, 0x1f ;  /* 0x08001f02081f7589 */ /* 0x000ee800000e0000 */
[----:B------:R-:W4:Y:S04]  /*1fe80*/  SHFL.DOWN PT, R12, R7, R2, 0x1f ;  /* 0x08001f02070c7589 */ /* 0x000f2800000e0000 */
[----:B------:R-:W5:Y:S04]  /*1fe90*/  SHFL.DOWN PT, R20, R9, R2, 0x1f ;  /* 0x08001f0209147589 */ /* 0x000f6800000e0000 */
[----:B------:R-:W5:Y:S01]  /*1fea0*/  SHFL.DOWN PT, R32, R37, R2, 0x1f ;  /* 0x08001f0225207589 */ /* 0x000f6200000e0000 */
[----:B0-----:R-:W-:-:S03]  /*1feb0*/  ISETP.GE.U32.AND P6, PT, R16, R27, PT ;  /* 0x0000001b1000720c */ /* 0x001fc60003fc6070 */
[----:B------:R-:W0:Y:S01]  /*1fec0*/  SHFL.DOWN PT, R35, R18, R2, 0x1f ;  /* 0x08001f0212237589 */ /* 0x000e2200000e0000 */
[----:B-1----:R-:W-:-:S03]  /*1fed0*/  LOP3.LUT R10, R6, 0xff, RZ, 0xc0, !PT ;  /* 0x000000ff060a7812 */ /* 0x002fc600078ec0ff */
[----:B------:R-:W1:Y:S01]  /*1fee0*/  SHFL.DOWN PT, R22, R33, R2, 0x1f ;  /* 0x08001f0221167589 */ /* 0x000e6200000e0000 */
[----:B--2---:R-:W-:Y:S02]  /*1fef0*/  LOP3.LUT R17, R14, 0xff, RZ, 0xc0, !PT ;  /* 0x000000ff0e117812 */ /* 0x004fe400078ec0ff */
[----:B------:R-:W-:Y:S01]  /*1ff00*/  ISETP.NE.AND P3, PT, R41, R10, PT ;  /* 0x0000000a2900720c */ /* 0x000fe20003f65270 */
[----:B------:R-:W2:Y:S01]  /*1ff10*/  SHFL.DOWN PT, R39, R0, R2, 0x1f ;  /* 0x08001f0200277589 */ /* 0x000ea200000e0000 */
[----:B------:R-:W-:Y:S02]  /*1ff20*/  ISETP.NE.AND P5, PT, R28, R17, PT ;  /* 0x000000111c00720c */ /* 0x000fe40003fa5270 */
[----:B---3--:R-:W-:Y:S01]  /*1ff30*/  ISETP.GE.U32.AND P2, PT, R8, R31, PT ;  /* 0x0000001f0800720c */ /* 0x008fe20003f46070 */
[----:B------:R-:W3:Y:S01]  /*1ff40*/  SHFL.DOWN PT, R30, R19, R2, 0x1f ;  /* 0x08001f02131e7589 */ /* 0x000ee200000e0000 */
[----:B----4-:R-:W-:Y:S02]  /*1ff50*/  ISETP.GE.AND.EX P6, PT, R7, R12, PT, P6 ;  /* 0x0000000c0700720c */ /* 0x010fe40003fc6360 */
[----:B------:R-:W-:Y:S01]  /*1ff60*/  ISETP.GT.U32.AND P4, PT, R41, R10, PT ;  /* 0x0000000a2900720c */ /* 0x000fe20003f84070 */
[----:B------:R4:W3:Y:S01]  /*1ff70*/  SHFL.DOWN PT, R34, R3, R2, 0x1f ;  /* 0x08001f0203227589 */ /* 0x0008e200000e0000 */
[----:B-----5:R-:W-:-:S02]  /*1ff80*/  ISETP.GE.AND.EX P2, PT, R9, R20, PT, P2 ;  /* 0x000000140900720c */ /* 0x020fc40003f46320 */
[----:B------:R-:W-:Y:S02]  /*1ff90*/  SEL R10, RZ, 0xffffffff, !P6 ;  /* 0xffffffffff0a7807 */ /* 0x000fe40007000000 */
[----:B------:R-:W-:Y:S02]  /*1ffa0*/  LOP3.LUT R29, R32, 0xff, RZ, 0xc0, !PT ;  /* 0x000000ff201d7812 */ /* 0x000fe400078ec0ff */
[----:B------:R-:W-:Y:S02]  /*1ffb0*/  ISETP.GT.U32.AND P6, PT, R28, R17, PT ;  /* 0x000000111c00720c */ /* 0x000fe40003fc4070 */
[----:B------:R-:W-:Y:S01]  /*1ffc0*/  SEL R17, RZ, 0xffffffff, !P2 ;  /* 0xffffffffff117807 */ /* 0x000fe20005000000 */
[----:B----4-:R-:W-:Y:S01]  /*1ffd0*/  IMAD.SHL.U32 R2, R2, 0x2, RZ ;  /* 0x0000000202027824 */ /* 0x010fe200078e00ff */
[----:B------:R-:W-:Y:S02]  /*1ffe0*/  @P3 SEL R10, RZ, 0xffffffff, P4 ;  /* 0xffffffffff0a3807 */ /* 0x000fe40002000000 */
[----:B0-----:R-:W-:-:S02]  /*1fff0*/  ISETP.GE.U32.AND P2, PT, R18, R35, PT ;  /* 0x000000231200720c */ /* 0x001fc40003f46070 */
[----:B------:R-:W-:Y:S02]  /*20000*/  ISETP.NE.AND P4, PT, R36, R29, PT ;  /* 0x0000001d2400720c */ /* 0x000fe40003f85270 */
[----:B-1----:R-:W-:Y:S02]  /*20010*/  LOP3.LUT R28, R22, 0xff, RZ, 0xc0, !PT ;  /* 0x000000ff161c7812 */ /* 0x002fe400078ec0ff */
[----:B------:R-:W-:Y:S02]  /*20020*/  @P5 SEL R17, RZ, 0xffffffff, P6 ;  /* 0xffffffffff115807 */ /* 0x000fe40003000000 */
[----:B--2---:R-:W-:Y:S02]  /*20030*/  ISETP.GE.U32.AND P5, PT, R0, R39, PT ;  /* 0x000000270000720c */ /* 0x004fe40003fa6070 */
[----:B---3--:R-:W-:Y:S02]  /*20040*/  ISETP.GE.AND.EX P2, PT, R19, R30, PT, P2 ;  /* 0x0000001e1300720c */ /* 0x008fe40003f46320 */
[----:B------:R-:W-:-:S02]  /*20050*/  ISETP.NE.AND P3, PT, R33, R28, PT ;  /* 0x0000001c2100720c */ /* 0x000fc40003f65270 */
[----:B------:R-:W-:Y:S02]  /*20060*/  ISETP.GT.U32.AND P6, PT, R33, R28, PT ;  /* 0x0000001c2100720c */ /* 0x000fe40003fc4070 */
[----:B------:R-:W-:Y:S02]  /*20070*/  ISETP.GE.AND.EX P5, PT, R3, R34, PT, P5 ;  /* 0x000000220300720c */ /* 0x000fe40003fa6350 */
[----:B------:R-:W-:Y:S02]  /*20080*/  SEL R28, RZ, 0xffffffff, !P2 ;  /* 0xffffffffff1c7807 */ /* 0x000fe40005000000 */
[----:B------:R-:W-:Y:S02]  /*20090*/  ISETP.GT.U32.AND P2, PT, R36, R29, PT ;  /* 0x0000001d2400720c */ /* 0x000fe40003f44070 */
        /* <DEDUP_REMOVED lines=25> */
.L_x_3925:
[----:B------:R-:W-:Y:S05]  /*20230*/  @!P1 EXIT ;  /* 0x000000000000994d */ /* 0x000fea0003800000 */
[----:B------:R-:W2:Y:S02]  /*20240*/  LDCU.U8 UR4, c[0x0][0x7a0] ;  /* 0x0000f400ff0477ac */ /* 0x000ea40008000000 */
[----:B--2---:R-:W-:-:S09]  /*20250*/  UISETP.NE.AND UP0, UPT, UR4, URZ, UPT ;  /* 0x000000ff0400728c */ /* 0x004fd2000bf05270 */
[----:B------:R-:W-:Y:S05]  /*20260*/  BRA.U !UP0, `(.L_x_3931) ;  /* 0x0000000108247547 */ /* 0x000fea000b800000 */
[----:B------:R-:W2:Y:S02]  /*20270*/  LDCU.64 UR4, c[0x0][0x798] ;  /* 0x0000f300ff0477ac */ /* 0x000ea40008000a00 */
[----:B--2---:R-:W-:Y:S02]  /*20280*/  IADD3 R16, P1, PT, R16, UR4, RZ ;  /* 0x0000000410107c10 */ /* 0x004fe4000ff3e0ff */
[----:B01----:R-:W-:Y:S02]  /*20290*/  IADD3 R8, P2, PT, R8, UR4, RZ ;  /* 0x0000000408087c10 */ /* 0x003fe4000ff5e0ff */
[----:B------:R-:W-:Y:S02]  /*202a0*/  IADD3 R18, P3, PT, R18, UR4, RZ ;  /* 0x0000000412127c10 */ /* 0x000fe4000ff7e0ff */
[----:B------:R-:W-:Y:S02]  /*202b0*/  IADD3 R0, P4, PT, R0, UR4, RZ ;  /* 0x0000000400007c10 */ /* 0x000fe4000ff9e0ff */
[----:B------:R-:W-:-:S02]  /*202c0*/  IADD3.X R7, PT, PT, R7, UR5, RZ, P1, !PT ;  /* 0x0000000507077c10 */ /* 0x000fc40008ffe4ff */
[----:B------:R-:W-:Y:S02]  /*202d0*/  IADD3.X R9, PT, PT, R9, UR5, RZ, P2, !PT ;  /* 0x0000000509097c10 */ /* 0x000fe400097fe4ff */
[----:B------:R-:W-:Y:S02]  /*202e0*/  IADD3.X R19, PT, PT, R19, UR5, RZ, P3, !PT ;  /* 0x0000000513137c10 */ /* 0x000fe40009ffe4ff */
[----:B------:R-:W-:-:S07]  /*202f0*/  IADD3.X R3, PT, PT, R3, UR5, RZ, P4, !PT ;  /* 0x0000000503037c10 */ /* 0x000fce000a7fe4ff */
.L_x_3931:
        /* <DEDUP_REMOVED lines=18> */
.L_x_3934:
[----:B------:R-:W-:Y:S01]  /*20420*/  IMAD.MOV.U32 R16, RZ, RZ, RZ ;  /* 0x000000ffff107224 */ /* 0x000fe200078e00ff */
[----:B------:R-:W-:Y:S01]  /*20430*/  CS2R R8, SRZ ;  /* 0x0000000000087805 */ /* 0x000fe2000001ff00 */
[----:B------:R-:W-:Y:S01]  /*20440*/  IMAD.MOV.U32 R7, RZ, RZ, RZ ;  /* 0x000000ffff077224 */ /* 0x000fe200078e00ff */
[----:B------:R-:W-:Y:S01]  /*20450*/  CS2R R18, SRZ ;  /* 0x0000000000127805 */ /* 0x000fe2000001ff00 */
[----:B------:R-:W-:Y:S02]  /*20460*/  IMAD.MOV.U32 R0, RZ, RZ, RZ ;  /* 0x000000ffff007224 */ /* 0x000fe400078e00ff */
[----:B------:R-:W-:-:S07]  /*20470*/  IMAD.MOV.U32 R3, RZ, RZ, RZ ;  /* 0x000000ffff037224 */ /* 0x000fce00078e00ff */
.L_x_3933:
        /* <DEDUP_REMOVED lines=27> */
.L_x_3937:
        /* <DEDUP_REMOVED lines=19> */
.L_x_3938:
[----:B------:R-:W-:Y:S05]  /*20760*/  BRA `(.L_x_3939) ;  /* 0x0000000000107947 */ /* 0x000fea0003800000 */
.L_x_3936:
[----:B------:R-:W1:Y:S02]  /*20770*/  LDCU.64 UR4, c[0x0][0x770] ;  /* 0x0000ee00ff0477ac */ /* 0x000e640008000a00 */
[----:B-1----:R-:W-:-:S05]  /*20780*/  IADD3 R2, P0, PT, R23, UR4, RZ ;  /* 0x0000000417027c10 */ /* 0x002fca000ff1e0ff */
[----:B------:R-:W-:-:S05]  /*20790*/  IMAD.X R3, RZ, RZ, UR5, P0 ;  /* 0x00000005ff037e24 */ /* 0x000fca00080e06ff */
[----:B------:R0:W-:Y:S03]  /*207a0*/  STG.E.64 desc[UR36][R2.64], R16 ;  /* 0x0000001002007986 */ /* 0x0001e6000c101b24 */
.L_x_3939:
        /* <DEDUP_REMOVED lines=23> */
.L_x_3941:
        /* <DEDUP_REMOVED lines=19> */
.L_x_3942:
[----:B------:R-:W-:Y:S05]  /*20a50*/  BRA `(.L_x_3943) ;  /* 0x00000000000c7947 */ /* 0x000fea0003800000 */
.L_x_3940:
[----:B0-----:R-:W-:-:S05]  /*20a60*/  IADD3 R2, P0, PT, R25, UR6, RZ ;  /* 0x0000000619027c10 */ /* 0x001fca000ff1e0ff */
[----:B------:R-:W-:-:S05]  /*20a70*/  IMAD.X R3, RZ, RZ, UR7, P0 ;  /* 0x00000007ff037e24 */ /* 0x000fca00080e06ff */
[----:B------:R0:W-:Y:S03]  /*20a80*/  STG.E.64 desc[UR36][R2.64], R18 ;  /* 0x0000001202007986 */ /* 0x0001e6000c101b24 */
.L_x_3943:
[----:B------:R-:W2:Y:S02]  /*20a90*/  LDCU.64 UR4, c[0x0][0x770] ;  /* 0x0000ee00ff0477ac */ /* 0x000ea40008000a00 */
[----:B--2---:R-:W-:-:S05]  /*20aa0*/  IADD3 R24, P0, PT, R24, UR4, RZ ;  /* 0x0000000418187c10 */ /* 0x004fca000ff1e0ff */
[----:B------:R-:W-:-:S05]  /*20ab0*/  IMAD.X R25, RZ, RZ, UR5, P0 ;  /* 0x00000005ff197e24 */ /* 0x000fca00080e06ff */
[----:B------:R-:W-:Y:S01]  /*20ac0*/  STG.E.64 desc[UR36][R24.64], R30 ;  /* 0x0000001e18007986 */ /* 0x000fe2000c101b24 */
[----:B------:R-:W-:Y:S05]  /*20ad0*/  EXIT ;  /* 0x000000000000794d */ /* 0x000fea0003800000 */
.L_x_3935:
        /* <DEDUP_REMOVED lines=16> */
.L_x_3944:
        /* <DEDUP_REMOVED lines=15> */
.L_x_3945:
        /* <DEDUP_REMOVED lines=15> */
.L_x_3946:
        /* <DEDUP_REMOVED lines=15> */
.L_x_3947:
[----:B------:R-:W-:Y:S05]  /*20eb0*/  EXIT ;  /* 0x000000000000794d */ /* 0x000fea0003800000 */
.L_x_3932:
[----:B------:R-:W2:Y:S02]  /*20ec0*/  LDCU.U8 UR4, c[0x0][0x7a1] ;  /* 0x0000f420ff0477ac */ /* 0x000ea40008000000 */
[----:B--2---:R-:W-:Y:S01]  /*20ed0*/  UISETP.NE.AND UP1, UPT, UR4, URZ, UPT ;  /* 0x000000ff0400728c */ /* 0x004fe2000bf25270 */
[----:B------:R-:W-:Y:S10]  /*20ee0*/  BRA.U !UP0, `(.L_x_3948) ;  /* 0x0000000108e07547 */ /* 0x000ff4000b800000 */
[----:B-1----:R-:W2:Y:S04]  /*20ef0*/  LDG.E.U8 R2, desc[UR36][R4.64] ;  /* 0x0000002404027981 */ /* 0x002ea8000c1e1100 */
[----:B0-----:R-:W3:Y:S04]  /*20f00*/  LDG.E.64 R28, desc[UR36][R4.64+0x8] ;  /* 0x00000824041c7981 */ /* 0x001ee8000c1e1b00 */
[----:B------:R-:W4:Y:S04]  /*20f10*/  LDG.E.U8 R10, desc[UR36][R4.64+0x10] ;  /* 0x00001024040a7981 */ /* 0x000f28000c1e1100 */
[----:B------:R-:W5:Y:S04]  /*20f20*/  LDG.E.U8 R14, desc[UR36][R4.64+0x20] ;  /* 0x00002024040e7981 */ /* 0x000f68000c1e1100 */
[----:B------:R-:W5:Y:S04]  /*20f30*/  LDG.E.64 R30, desc[UR36][R4.64+0x18] ;  /* 0x00001824041e7981 */ /* 0x000f68000c1e1b00 */
[----:B------:R-:W5:Y:S04]  /*20f40*/  LDG.E.U8 R20, desc[UR36][R4.64+0x30] ;  /* 0x0000302404147981 */ /* 0x000f68000c1e1100 */
[----:B------:R-:W5:Y:S04]  /*20f50*/  LDG.E.64 R32, desc[UR36][R4.64+0x28] ;  /* 0x0000282404207981 */ /* 0x000f68000c1e1b00 */
[----:B------:R-:W5:Y:S01]  /*20f60*/  LDG.E.64 R34, desc[UR36][R4.64+0x38] ;  /* 0x0000382404227981 */ /* 0x000f62000c1e1b00 */
[----:B------:R-:W-:-:S02]  /*20f70*/  LOP3.LUT R17, R21, 0xff, RZ, 0xc0, !PT ;  /* 0x000000ff15117812 */ /* 0x000fc400078ec0ff */
[----:B------:R-:W-:Y:S02]  /*20f80*/  LOP3.LUT R27, R11, 0xff, RZ, 0xc0, !PT ;  /* 0x000000ff0b1b7812 */ /* 0x000fe400078ec0ff */
[-C--:B--2---:R-:W-:Y:S02]  /*20f90*/  ISETP.NE.AND P6, PT, R2, R17.reuse, PT ;  /* 0x000000110200720c */ /* 0x084fe40003fc5270 */
[----:B---3--:R-:W-:Y:S02]  /*20fa0*/  ISETP.GE.U32.AND P5, PT, R28, R16, PT ;  /* 0x000000101c00720c */ /* 0x008fe40003fa6070 */
[----:B------:R-:W-:Y:S02]  /*20fb0*/  ISETP.GT.U32.AND P1, PT, R2, R17, PT ;  /* 0x000000110200720c */ /* 0x000fe40003f24070 */
[CC--:B----4-:R-:W-:Y:S02]  /*20fc0*/  ISETP.NE.AND P4, PT, R10.reuse, R27.reuse, PT ;  /* 0x0000001b0a00720c */ /* 0x0d0fe40003f85270 */
[----:B------:R-:W-:-:S02]  /*20fd0*/  ISETP.GT.U32.AND P0, PT, R10, R27, PT ;  /* 0x0000001b0a00720c */ /* 0x000fc40003f04070 */
[----:B------:R-:W-:Y:S02]  /*20fe0*/  ISETP.GE.AND.EX P5, PT, R29, R7, PT, P5 ;  /* 0x000000071d00720c */ /* 0x000fe40003fa6350 */
[----:B------:R-:W-:Y:S02]  /*20ff0*/  LOP3.LUT R17, R13, 0xff, RZ, 0xc0, !PT ;  /* 0x000000ff0d117812 */ /* 0x000fe400078ec0ff */
[----:B------:R-:W-:Y:S02]  /*21000*/  LOP3.LUT R27, R15, 0xff, RZ, 0xc0, !PT ;  /* 0x000000ff0f1b7812 */ /* 0x000fe400078ec0ff */
[----:B------:R-:W-:Y:S02]  /*21010*/  SEL R6, RZ, 0xffffffff, P1 ;  /* 0xffffffffff067807 */ /* 0x000fe40000800000 */
[----:B------:R-:W-:Y:S02]  /*21020*/  @!P6 SEL R6, RZ, 0xffffffff, !P5 ;  /* 0xffffffffff06e807 */ /* 0x000fe40006800000 */
[----:B-----5:R-:W-:-:S02]  /*21030*/  ISETP.NE.AND P3, PT, R14, R17, PT ;  /* 0x000000110e00720c */ /* 0x020fc40003f65270 */
[----:B------:R-:W-:Y:S02]  /*21040*/  ISETP.GT.U32.AND P2, PT, R14, R17, PT ;  /* 0x000000110e00720c */ /* 0x000fe40003f44070 */
[----:B------:R-:W-:Y:S02]  /*21050*/  ISETP.GE.U32.AND P1, PT, R30, R8, PT ;  /* 0x000000081e00720c */ /* 0x000fe40003f26070 */
[----:B------:R-:W-:Y:S02]  /*21060*/  ISETP.NE.AND P5, PT, R20, R27, PT ;  /* 0x0000001b1400720c */ /* 0x000fe40003fa5270 */
[----:B------:R-:W-:Y:S02]  /*21070*/  SEL R12, RZ, 0xffffffff, P0 ;  /* 0xffffffffff0c7807 */ /* 0x000fe40000000000 */
[----:B------:R-:W-:Y:S02]  /*21080*/  ISETP.GE.AND.EX P1, PT, R31, R9, PT, P1 ;  /* 0x000000091f00720c */ /* 0x000fe40003f26310 */
[----:B------:R-:W-:-:S02]  /*21090*/  SEL R17, RZ, 0xffffffff, P2 ;  /* 0xffffffffff117807 */ /* 0x000fc40001000000 */
[----:B------:R-:W-:Y:S02]  /*210a0*/  ISETP.GE.U32.AND P0, PT, R32, R18, PT ;  /* 0x000000122000720c */ /* 0x000fe40003f06070 */
[----:B------:R-:W-:Y:S02]  /*210b0*/  ISETP.GE.U32.AND P2, PT, R34, R0, PT ;  /* 0x000000002200720c */ /* 0x000fe40003f46070 */
[----:B------:R-:W-:Y:S02]  /*210c0*/  LOP3.LUT R6, R6, 0x1, RZ, 0xc0, !PT ;  /* 0x0000000106067812 */ /* 0x000fe400078ec0ff */
[----:B------:R-:W-:Y:S02]  /*210d0*/  ISETP.GT.U32.AND P6, PT, R20, R27, PT ;  /* 0x0000001b1400720c */ /* 0x000fe40003fc4070 */
[----:B------:R-:W-:Y:S02]  /*210e0*/  @!P4 SEL R12, RZ, 0xffffffff, !P1 ;  /* 0xffffffffff0cc807 */ /* 0x000fe40004800000 */
[----:B------:R-:W-:-:S02]  /*210f0*/  ISETP.GE.AND.EX P0, PT, R33, R19, PT, P0 ;  /* 0x000000132100720c */ /* 0x000fc40003f06300 */
[----:B------:R-:W-:Y:S02]  /*21100*/  ISETP.GE.AND.EX P2, PT, R35, R3, PT, P2 ;  /* 0x000000032300720c */ /* 0x000fe40003f46320 */
[----:B------:R-:W-:Y:S02]  /*21110*/  ISETP.NE.U32.AND P1, PT, R6, 0x1, PT ;  /* 0x000000010600780c */ /* 0x000fe40003f25070 */
[----:B------:R-:W-:Y:S02]  /*21120*/  SEL R6, RZ, 0xffffffff, P6 ;  /* 0xffffffffff067807 */ /* 0x000fe40003000000 */
[----:B------:R-:W-:Y:S02]  /*21130*/  LOP3.LUT R12, R12, 0x1, RZ, 0xc0, !PT ;  /* 0x000000010c0c7812 */ /* 0x000fe400078ec0ff */
[----:B------:R-:W-:Y:S02]  /*21140*/  @!P3 SEL R17, RZ, 0xffffffff, !P0 ;  /* 0xffffffffff11b807 */ /* 0x000fe40004000000 */
[----:B------:R-:W-:-:S02]  /*21150*/  @!P5 SEL R6, RZ, 0xffffffff, !P2 ;  /* 0xffffffffff06d807 */ /* 0x000fc40005000000 */
[----:B------:R-:W-:Y:S02]  /*21160*/  ISETP.NE.U32.AND P0, PT, R12, 0x1, PT ;  /* 0x000000010c00780c */ /* 0x000fe40003f05070 */
[----:B------:R-:W-:Y:S02]  /*21170*/  LOP3.LUT R17, R17, 0x1, RZ, 0xc0, !PT ;  /* 0x0000000111117812 */ /* 0x000fe400078ec0ff */
[----:B------:R-:W-:Y:S02]  /*21180*/  LOP3.LUT R6, R6, 0x1, RZ, 0xc0, !PT ;  /* 0x0000000106067812 */ /* 0x000fe400078ec0ff */
[----:B------:R-:W-:Y:S02]  /*21190*/  SEL R16, R16, R28, !P1 ;  /* 0x0000001c10107207 */ /* 0x000fe40004800000 */
[----:B------:R-:W-:Y:S02]  /*211a0*/  SEL R7, R7, R29, !P1 ;  /* 0x0000001d07077207 */ /* 0x000fe40004800000 */
[----:B------:R-:W-:-:S02]  /*211b0*/  SEL R21, R21, R2, !P1 ;  /* 0x0000000215157207 */ /* 0x000fc40004800000 */
[----:B------:R-:W-:Y:S02]  /*211c0*/  SEL R8, R8, R30, !P0 ;  /* 0x0000001e08087207 */ /* 0x000fe40004000000 */
[----:B------:R-:W-:Y:S02]  /*211d0*/  SEL R9, R9, R31, !P0 ;  /* 0x0000001f09097207 */ /* 0x000fe40004000000 */
[----:B------:R-:W-:Y:S02]  /*211e0*/  SEL R11, R11, R10, !P0 ;  /* 0x0000000a0b0b7207 */ /* 0x000fe40004000000 */
        /* <DEDUP_REMOVED lines=8> */
.L_x_3948:
        /* <DEDUP_REMOVED lines=25> */
.L_x_3951:
        /* <DEDUP_REMOVED lines=19> */
.L_x_3952:
[----:B------:R-:W-:Y:S05]  /*21530*/  BRA `(.L_x_3953) ;  /* 0x0000000000107947 */ /* 0x000fea0003800000 */
.L_x_3950:
[----:B------:R-:W1:Y:S02]  /*21540*/  LDCU.64 UR4, c[0x0][0x770] ;  /* 0x0000ee00ff0477ac */ /* 0x000e640008000a00 */
[----:B-1----:R-:W-:-:S05]  /*21550*/  IADD3 R2, P0, PT, R23, UR4, RZ ;  /* 0x0000000417027c10 */ /* 0x002fca000ff1e0ff */
[----:B------:R-:W-:-:S05]  /*21560*/  IMAD.X R3, RZ, RZ, UR5, P0 ;  /* 0x00000005ff037e24 */ /* 0x000fca00080e06ff */
[----:B------:R0:W-:Y:S03]  /*21570*/  STG.E.64 desc[UR36][R2.64], R16 ;  /* 0x0000001002007986 */ /* 0x0001e6000c101b24 */
.L_x_3953:
        /* <DEDUP_REMOVED lines=23> */
.L_x_3955:
        /* <DEDUP_REMOVED lines=19> */
.L_x_3956:
[----:B------:R-:W-:Y:S05]  /*21820*/  BRA `(.L_x_3957) ;  /* 0x00000000000c7947 */ /* 0x000fea0003800000 */
.L_x_3954:
[----:B0-----:R-:W-:-:S05]  /*21830*/  IADD3 R2, P0, PT, R25, UR6, RZ ;  /* 0x0000000619027c10 */ /* 0x001fca000ff1e0ff */
[----:B------:R-:W-:-:S05]  /*21840*/  IMAD.X R3, RZ, RZ, UR7, P0 ;  /* 0x00000007ff037e24 */ /* 0x000fca00080e06ff */
[----:B------:R0:W-:Y:S03]  /*21850*/  STG.E.64 desc[UR36][R2.64], R18 ;  /* 0x0000001202007986 */ /* 0x0001e6000c101b24 */
.L_x_3957:
[----:B------:R-:W2:Y:S02]  /*21860*/  LDCU.64 UR4, c[0x0][0x770] ;  /* 0x0000ee00ff0477ac */ /* 0x000ea40008000a00 */
[----:B--2---:R-:W-:-:S05]  /*21870*/  IADD3 R24, P0, PT, R24, UR4, RZ ;  /* 0x0000000418187c10 */ /* 0x004fca000ff1e0ff */
[----:B------:R-:W-:-:S05]  /*21880*/  IMAD.X R25, RZ, RZ, UR5, P0 ;  /* 0x00000005ff197e24 */ /* 0x000fca00080e06ff */
[----:B------:R-:W-:Y:S01]  /*21890*/  STG.E.64 desc[UR36][R24.64], R30 ;  /* 0x0000001e18007986 */ /* 0x000fe2000c101b24 */
[----:B------:R-:W-:Y:S05]  /*218a0*/  EXIT ;  /* 0x000000000000794d */ /* 0x000fea0003800000 */
.L_x_3949:
        /* <DEDUP_REMOVED lines=9> */
.L_x_3906:
        /* <DEDUP_REMOVED lines=23> */
.L_x_3958:
        /* <DEDUP_REMOVED lines=18> */
.L_x_3961:
[----:B------:R-:W-:Y:S01]  /*21bd0*/  IMAD.MOV.U32 R16, RZ, RZ, RZ ;  /* 0x000000ffff107224 */ /* 0x000fe200078e00ff */
[----:B------:R-:W-:Y:S01]  /*21be0*/  CS2R R34, SRZ ;  /* 0x0000000000227805 */ /* 0x000fe2000001ff00 */
[----:B------:R-:W-:Y:S01]  /*21bf0*/  IMAD.MOV.U32 R29, RZ, RZ, RZ ;  /* 0x000000ffff1d7224 */ /* 0x000fe200078e00ff */
[----:B------:R-:W-:Y:S01]  /*21c00*/  CS2R R38, SRZ ;  /* 0x0000000000267805 */ /* 0x000fe2000001ff00 */
[----:B------:R-:W-:Y:S02]  /*21c10*/  IMAD.MOV.U32 R0, RZ, RZ, RZ ;  /* 0x000000ffff007224 */ /* 0x000fe400078e00ff */
[----:B------:R-:W-:-:S07]  /*21c20*/  IMAD.MOV.U32 R7, RZ, RZ, RZ ;  /* 0x000000ffff077224 */ /* 0x000fce00078e00ff */
.L_x_3960:
        /* <DEDUP_REMOVED lines=29> */
.L_x_3964:
        /* <DEDUP_REMOVED lines=19> */
.L_x_3965:
[----:B------:R-:W-:Y:S05]  /*21f30*/  BRA `(.L_x_3966) ;  /* 0x0000000000107947 */ /* 0x000fea0003800000 */
.L_x_3963:
[----:B------:R-:W0:Y:S02]  /*21f40*/  LDCU.64 UR4, c[0x0][0x770] ;  /* 0x0000ee00ff0477ac */ /* 0x000e240008000a00 */
[----:B0-----:R-:W-:-:S05]  /*21f50*/  IADD3 R2, P0, PT, R23, UR4, RZ ;  /* 0x0000000417027c10 */ /* 0x001fca000ff1e0ff */
[----:B------:R-:W-:-:S05]  /*21f60*/  IMAD.X R3, RZ, RZ, UR5, P0 ;  /* 0x00000005ff037e24 */ /* 0x000fca00080e06ff */
[----:B------:R0:W-:Y:S03]  /*21f70*/  STG.E.64 desc[UR36][R2.64], R18 ;  /* 0x0000001202007986 */ /* 0x0001e6000c101b24 */
.L_x_3966:
        /* <DEDUP_REMOVED lines=23> */
.L_x_3968:
        /* <DEDUP_REMOVED lines=19> */
.L_x_3969:
[----:B------:R-:W-:Y:S05]  /*22220*/  BRA `(.L_x_3970) ;  /* 0x00000000000c7947 */ /* 0x000fea0003800000 */
.L_x_3967:
[----:B------:R-:W-:-:S05]  /*22230*/  IADD3 R26, P0, PT, R26, UR6, RZ ;  /* 0x000000061a1a7c10 */ /* 0x000fca000ff1e0ff */
[----:B------:R-:W-:-:S05]  /*22240*/  IMAD.X R27, RZ, RZ, UR7, P0 ;  /* 0x00000007ff1b7e24 */ /* 0x000fca00080e06ff */
[----:B------:R1:W-:Y:S03]  /*22250*/  STG.E.64 desc[UR36][R26.64], R16 ;  /* 0x000000101a007986 */ /* 0x0003e6000c101b24 */
.L_x_3970:
[----:B------:R-:W2:Y:S02]  /*22260*/  LDCU.64 UR4, c[0x0][0x770] ;  /* 0x0000ee00ff0477ac */ /* 0x000ea40008000a00 */
[----:B--2---:R-:W-:-:S05]  /*22270*/  IADD3 R24, P0, PT, R24, UR4, RZ ;  /* 0x0000000418187c10 */ /* 0x004fca000ff1e0ff */
[----:B------:R-:W-:-:S05]  /*22280*/  IMAD.X R25, RZ, RZ, UR5, P0 ;  /* 0x00000005ff197e24 */ /* 0x000fca00080e06ff */
[----:B------:R-:W-:Y:S01]  /*22290*/  STG.E.64 desc[UR36][R24.64], R28 ;  /* 0x0000001c18007986 */ /* 0x000fe2000c101b24 */
[----:B------:R-:W-:Y:S05]  /*222a0*/  EXIT ;  /* 0x000000000000794d */ /* 0x000fea0003800000 */
.L_x_3962:
        /* <DEDUP_REMOVED lines=16> */
.L_x_3971:
        /* <DEDUP_REMOVED lines=15> */
.L_x_3972:
        /* <DEDUP_REMOVED lines=15> */
.L_x_3973:
        /* <DEDUP_REMOVED lines=15> */
.L_x_3974:
[----:B------:R-:W-:Y:S05]  /*22680*/  EXIT ;  /* 0x000000000000794d */ /* 0x000fea0003800000 */
.L_x_3959:
[----:B------:R-:W0:Y:S02]  /*22690*/  LDCU.U8 UR4, c[0x0][0x7a1] ;  /* 0x0000f420ff0477ac */ /* 0x000e240008000000 */
[----:B0-----:R-:W-:Y:S01]  /*226a0*/  UISETP.NE.AND UP1, UPT, UR4, URZ, UPT ;  /* 0x000000ff0400728c */ /* 0x001fe2000bf25270 */
[----:B------:R-:W-:Y:S10]  /*226b0*/  BRA.U !UP0, `(.L_x_3975) ;  /* 0x0000000108e07547 */ /* 0x000ff4000b800000 */
[----:B------:R-:W2:Y:S04]  /*226c0*/  LDG.E.U8 R6, desc[UR36][R4.64] ;  /* 0x0000002404067981 */ /* 0x000ea8000c1e1100 */
[----:B------:R-:W3:Y:S04]  /*226d0*/  LDG.E.64 R2, desc[UR36][R4.64+0x8] ;  /* 0x0000082404027981 */ /* 0x000ee8000c1e1b00 */
        /* <DEDUP_REMOVED lines=54> */
.L_x_3975:
        /* <DEDUP_REMOVED lines=27> */
.L_x_3978:
        /* <DEDUP_REMOVED lines=19> */
.L_x_3979:
[----:B------:R-:W-:Y:S05]  /*22d20*/  BRA `(.L_x_3980) ;  /* 0x0000000000107947 */ /* 0x000fea0003800000 */
.L_x_3977:
[----:B------:R-:W0:Y:S02]  /*22d30*/  LDCU.64 UR4, c[0x0][0x770] ;  /* 0x0000ee00ff0477ac */ /* 0x000e240008000a00 */
[----:B0-----:R-:W-:-:S05]  /*22d40*/  IADD3 R2, P0, PT, R23, UR4, RZ ;  /* 0x0000000417027c10 */ /* 0x001fca000ff1e0ff */
[----:B------:R-:W-:-:S05]  /*22d50*/  IMAD.X R3, RZ, RZ, UR5, P0 ;  /* 0x00000005ff037e24 */ /* 0x000fca00080e06ff */
[----:B------:R0:W-:Y:S03]  /*22d60*/  STG.E.64 desc[UR36][R2.64], R18 ;  /* 0x0000001202007986 */ /* 0x0001e6000c101b24 */
.L_x_3980:
        /* <DEDUP_REMOVED lines=23> */
.L_x_3982:
        /* <DEDUP_REMOVED lines=19> */
.L_x_3983:
[----:B------:R-:W-:Y:S05]  /*23010*/  BRA `(.L_x_3984) ;  /* 0x00000000000c7947 */ /* 0x000fea0003800000 */
.L_x_3981:
[----:B------:R-:W-:-:S05]  /*23020*/  IADD3 R26, P0, PT, R26, UR6, RZ ;  /* 0x000000061a1a7c10 */ /* 0x000fca000ff1e0ff */
[----:B------:R-:W-:-:S05]  /*23030*/  IMAD.X R27, RZ, RZ, UR7, P0 ;  /* 0x00000007ff1b7e24 */ /* 0x000fca00080e06ff */
[----:B------:R1:W-:Y:S03]  /*23040*/  STG.E.64 desc[UR36][R26.64], R16 ;  /* 0x000000101a007986 */ /* 0x0003e6000c101b24 */
.L_x_3984:
[----:B------:R-:W2:Y:S02]  /*23050*/  LDCU.64 UR4, c[0x0][0x770] ;  /* 0x0000ee00ff0477ac */ /* 0x000ea40008000a00 */
[----:B--2---:R-:W-:-:S05]  /*23060*/  IADD3 R24, P0, PT, R24, UR4, RZ ;  /* 0x0000000418187c10 */ /* 0x004fca000ff1e0ff */
[----:B------:R-:W-:-:S05]  /*23070*/  IMAD.X R25, RZ, RZ, UR5, P0 ;  /* 0x00000005ff197e24 */ /* 0x000fca00080e06ff */
[----:B------:R-:W-:Y:S01]  /*23080*/  STG.E.64 desc[UR36][R24.64], R28 ;  /* 0x0000001c18007986 */ /* 0x000fe2000c101b24 */
[----:B------:R-:W-:Y:S05]  /*23090*/  EXIT ;  /* 0x000000000000794d */ /* 0x000fea0003800000 */
.L_x_3976:
        /* <DEDUP_REMOVED lines=9> */
        .weak           $__internal_20_$__cuda_sm20_div_u64
        .type           $__internal_20_$__cuda_sm20_div_u64,@function
        .size           $__internal_20_$__cuda_sm20_div_u64,(.L_x_6072 - $__internal_20_$__cuda_sm20_div_u64)
$__internal_20_$__cuda_sm20_div_u64:
        /* <DEDUP_REMOVED lines=69> */
[----:B------:R-:W-:Y:S06]  /*23580*/  RET.REL.NODEC R4 `(_ZN2at6native13reduce_kernelILi128ELi4ENS0_8ReduceOpIhNS0_9ArgMaxOpsIhEEjlLi4ELi4EEEEEvT1_) ;  /* 0xfffffdc8049c7950 */ /* 0x000fec0003c3ffff */
.L_x_3985:
        /* <DEDUP_REMOVED lines=15> */
.L_x_6072:


//--------------------- .text._ZN2at6native13reduce_kernelILi512ELi1ENS0_8ReduceOpIN3c108BFloat16ENS0_9ArgMaxOpsIfEEjlLi4ELi4EEEEEvT1_ --------------------------
	.section	.text._ZN2at6native13reduce_kernelILi512ELi1ENS0_8ReduceOpIN3c108BFloat16ENS0_9ArgMaxOpsIfEEjlLi4ELi4EEEEEvT1_,"ax",@progbits
	.align	128
        .global         _ZN2at6native13reduce_kernelILi512ELi1ENS0_8ReduceOpIN3c108BFloat16ENS0_9ArgMaxOpsIfEEjlLi4ELi4EEEEEvT1_
        .type           _ZN2at6native13reduce_kernelILi512ELi1ENS0_8ReduceOpIN3c108BFloat16ENS0_9ArgMaxOpsIfEEjlLi4ELi4EEEEEvT1_,@function
        .size           _ZN2at6native13reduce_kernelILi512ELi1ENS0_8ReduceOpIN3c108BFloat16ENS0_9ArgMaxOpsIfEEjlLi4ELi4EEEEEvT1_,(.L_x_6073 - _ZN2at6native13reduce_kernelILi512ELi1ENS0_8ReduceOpIN3c108BFloat16ENS0_9ArgMaxOpsIfEEjlLi4ELi4EEEEEvT1_)
        .other          _ZN2at6native13reduce_kernelILi512ELi1ENS0_8ReduceOpIN3c108BFloat16ENS0_9ArgMaxOpsIfEEjlLi4ELi4EEEEEvT1_,@"STO_CUDA_ENTRY STV_DEFAULT"
_ZN2at6native13reduce_kernelILi512ELi1ENS0_8ReduceOpIN3c108BFloat16ENS0_9ArgMaxOpsIfEEjlLi4ELi4EEEEEvT1_:
.text._ZN2at6native13reduce_kernelILi512ELi1ENS0_8ReduceOpIN3c108BFloat16ENS0_9ArgMaxOpsIfEEjlLi4ELi4EEEEEvT1_:
        /* <DEDUP_REMOVED lines=296> */
.L_x_3986:
        /* <DEDUP_REMOVED lines=56> */
[----:B------:R-:W0:Y:S05]  /*1600*/  LDC R12, c[0x0][0x388] ;  /* 0x0000e200ff0c7b82 */ /* 0x000e2a0000000800 */
[----:B------:R-:W2:Y:S01]  /*1610*/  LDG.E.U16 R20, desc[UR36][R20.64] ;  /* 0x0000002414147981 */ /* 0x000ea2000c1e1500 */
[----:B------:R-:W-:Y:S02]  /*1620*/  IADD3 R10, PT, PT, -R24, R7, RZ ;  /* 0x00000007180a7210 */ /* 0x000fe40007ffe1ff */
[----:B------:R-:W1:Y:S01]  /*1630*/  LDC R8, c[0x0][0x394] ;  /* 0x0000e500ff087b82 */ /* 0x000e620000000800 */
[----:B0-----:R-:W-:-:S13]  /*1640*/  FSETP.NAN.FTZ.AND P2, PT, |R12|, |R12|, PT ;  /* 0x4000000c0c00720b */ /* 0x001fda0003f58200 */
[----:B------:R-:W0:Y:S02]  /*1650*/  @P2 LDC.64 R22, c[0x0][0x390] ;  /* 0x0000e400ff162b82 */ /* 0x000e240000000a00 */
[----:B0-----:R-:W-:Y:S01]  /*1660*/  @P2 ISETP.GT.U32.AND P1, PT, R10, R22, PT ;  /* 0x000000160a00220c */ /* 0x001fe20003f24070 */
[----:B--2---:R-:W-:-:S05]  /*1670*/  IMAD.U32 R5, R20, 0x10000, RZ ;  /* 0x0001000014057824 */ /* 0x004fca00078e00ff */
[----:B------:R-:W-:-:S04]  /*1680*/  @P2 FSETP.NAN.FTZ.AND P0, PT, |R5|, |R5|, PT ;  /* 0x400000050500220b */ /* 0x000fc80003f18200 */
[----:B------:R-:W-:Y:S01]  /*1690*/  @P2 ISETP.GT.OR.EX P0, PT, RZ, R23, !P0, P1 ;  /* 0x00000017ff00220c */ /* 0x000fe20004704710 */
[----:B-1----:R-:W-:-:S12]  /*16a0*/  @P2 BRA `(.L_x_3994) ;  /* 0x0000000000142947 */ /* 0x002fd80003800000 */
[----:B------:R-:W-:-:S13]  /*16b0*/  FSETP.NEU.FTZ.AND P1, PT, R5, R12, PT ;  /* 0x0000000c0500720b */ /* 0x000fda0003f3d000 */
[----:B------:R-:W0:Y:S02]  /*16c0*/  @!P1 LDC.64 R20, c[0x0][0x390] ;  /* 0x0000e400ff149b82 */ /* 0x000e240000000a00 */
[----:B0-----:R-:W-:-:S04]  /*16d0*/  @!P1 ISETP.GT.U32.AND P0, PT, R10, R20, PT ;  /* 0x000000140a00920c */ /* 0x001fc80003f04070 */
[----:B------:R-:W-:Y:S02]  /*16e0*/  @!P1 ISETP.GT.AND.EX P0, PT, RZ, R21, PT, P0 ;  /* 0x00000015ff00920c */ /* 0x000fe40003f04300 */
[----:B------:R-:W-:-:S13]  /*16f0*/  @P1 FSETP.LT.FTZ.AND P0, PT, R5, R12, PT ;  /* 0x0000000c0500120b */ /* 0x000fda0003f11000 */
.L_x_3994:
[----:B------:R-:W0:Y:S01]  /*1700*/  @P0 LDC R10, c[0x0][0x390] ;  /* 0x0000e400ff0a0b82 */ /* 0x000e220000000800 */
[----:B------:R-:W-:Y:S02]  /*1710*/  FSEL R12, R5, R12, !P0 ;  /* 0x0000000c050c7208 */ /* 0x000fe40004000000 */
[----:B------:R-:W-:-:S07]  /*1720*/  SEL R8, R8, RZ, P0 ;  /* 0x000000ff08087207 */ /* 0x000fce0000000000 */
.L_x_3993:
[----:B------:R-:W-:Y:S05]  /*1730*/  BSYNC.RECONVERGENT B2 ;  /* 0x0000000000027941 */ /* 0x000fea0003800200 */
.L_x_3992:
[----:B------:R-:W-:Y:S02]  /*1740*/  IADD3 R2, P0, PT, R2, 0x8, RZ ;  /* 0x0000000802027810 */ /* 0x000fe40007f1e0ff */
[C---:B------:R-:W-:Y:S02]  /*1750*/  IADD3 R16, PT, PT, R24.reuse, -0x4, R13 ;  /* 0xfffffffc18107810 */ /* 0x040fe40007ffe00d */
[----:B------:R-:W-:Y:S01]  /*1760*/  IADD3 R15, PT, PT, -R24, 0x4, RZ ;  /* 0x00000004180f7810 */ /* 0x000fe20007ffe1ff */
[----:B------:R-:W-:-:S08]  /*1770*/  IMAD.X R3, RZ, RZ, R3, P0 ;  /* 0x000000ffff037224 */ /* 0x000fd000000e0603 */
.L_x_3991:
[----:B------:R-:W-:Y:S05]  /*1780*/  BSYNC.RECONVERGENT B1 ;  /* 0x0000000000017941 */ /* 0x000fea0003800200 */
.L_x_3990:
[----:B------:R-:W-:Y:S01]  /*1790*/  IMAD.SHL.U32 R22, R4, 0x4, RZ ;  /* 0x0000000404167824 */ /* 0x000fe200078e00ff */
[----:B------:R-:W-:Y:S01]  /*17a0*/  BSSY.RECONVERGENT B1, `(.L_x_3995) ;  /* 0x0000059000017945 */ /* 0x000fe20003800200 */
[----:B------:R-:W-:Y:S02]  /*17b0*/  IMAD.MOV.U32 R21, RZ, RZ, R19 ;  /* 0x000000ffff157224 */ /* 0x000fe400078e0013 */
[----:B------:R-:W-:Y:S01]  /*17c0*/  IMAD.MOV.U32 R20, RZ, RZ, R17 ;  /* 0x000000ffff147224 */ /* 0x000fe200078e0011 */
[----:B------:R-:W-:Y:S01]  /*17d0*/  IADD3 R5, PT, PT, R22, 0x3, RZ ;  /* 0x0000000316057810 */ /* 0x000fe20007ffe0ff */
[----:B------:R-:W-:-:S03]  /*17e0*/  IMAD.MOV.U32 R13, RZ, RZ, R18 ;  /* 0x000000ffff0d7224 */ /* 0x000fc600078e0012 */
[----:B------:R-:W-:-:S13]  /*17f0*/  ISETP.GE.U32.AND P0, PT, R5, R16, PT ;  /* 0x000000100500720c */ /* 0x000fda0003f06070 */
[----:B------:R-:W-:Y:S05]  /*1800*/  @P0 BRA `(.L_x_3996) ;  /* 0x0000000400480947 */ /* 0x000fea0003800000 */
[----:B------:R-:W-:Y:S01]  /*1810*/  MOV R23, R4 ;  /* 0x0000000400177202 */ /* 0x000fe20000000f00 */
[----:B------:R-:W-:Y:S02]  /*1820*/  IMAD.MOV.U32 R21, RZ, RZ, R19 ;  /* 0x000000ffff157224 */ /* 0x000fe400078e0013 */
[----:B------:R-:W-:Y:S02]  /*1830*/  IMAD.MOV.U32 R20, RZ, RZ, R17 ;  /* 0x000000ffff147224 */ /* 0x000fe400078e0011 */
[----:B------:R-:W-:-:S07]  /*1840*/  IMAD.MOV.U32 R13, RZ, RZ, R18 ;  /* 0x000000ffff0d7224 */ /* 0x000fce00078e0012 */
.L_x_4005:
[----:B------:R-:W-:-:S06]  /*1850*/  IMAD.WIDE.U32 R4, R23, 0x8, R2 ;  /* 0x0000000817047825 */ /* 0x000fcc00078e0002 */
[----:B------:R-:W2:Y:S01]  /*1860*/  LDG.E.64 R4, desc[UR36][R4.64] ;  /* 0x0000002404047981 */ /* 0x000ea2000c1e1b00 */
[----:B------:R-:W-:Y:S01]  /*1870*/  FSETP.NAN.FTZ.AND P6, PT, |R12|, |R12|, PT ;  /* 0x4000000c0c00720b */ /* 0x000fe20003fd8200 */
[----:B------:R-:W-:Y:S01]  /*1880*/  BSSY.RECONVERGENT B2, `(.L_x_3997) ;  /* 0x0000014000027945 */ /* 0x000fe20003800200 */
[----:B------:R-:W-:Y:S02]  /*1890*/  FSETP.NAN.FTZ.AND P5, PT, |R13|, |R13|, PT ;  /* 0x4000000d0d00720b */ /* 0x000fe40003fb8200 */
[----:B------:R-:W-:Y:S02]  /*18a0*/  IADD3 R25, PT, PT, R22, R15, RZ ;  /* 0x0000000f16197210 */ /* 0x000fe40007ffe0ff */
[----:B------:R-:W-:Y:S02]  /*18b0*/  FSETP.NAN.FTZ.AND P4, PT, |R18|, |R18|, PT ;  /* 0x400000121200720b */ /* 0x000fe40003f98200 */
[----:B------:R-:W-:Y:S01]  /*18c0*/  FSETP.NAN.FTZ.AND P3, PT, |R14|, |R14|, PT ;  /* 0x4000000e0e00720b */ /* 0x000fe20003f78200 */
[----:B------:R-:W-:-:S04]  /*18d0*/  VIADD R22, R25, 0x1 ;  /* 0x0000000119167836 */ /* 0x000fc80000000000 */
[----:B0-----:R-:W-:Y:S02]  /*18e0*/  @P6 ISETP.LT.U32.AND P2, PT, R10, R25, PT ;  /* 0x000000190a00620c */ /* 0x001fe40003f41070 */
[----:B------:R-:W-:Y:S01]  /*18f0*/  @P5 ISETP.LT.U32.AND P1, PT, R19, R22, PT ;  /* 0x000000161300520c */ /* 0x000fe20003f21070 */
[C---:B--2---:R-:W-:Y:S01]  /*1900*/  IMAD.U32 R27, R4.reuse, 0x10000, RZ ;  /* 0x00010000041b7824 */ /* 0x044fe200078e00ff */
[----:B------:R-:W-:-:S04]  /*1910*/  PRMT R24, R4, 0x7632, R24 ;  /* 0x0000763204187816 */ /* 0x000fc80000000018 */
[----:B------:R-:W-:Y:S01]  /*1920*/  @P6 FSETP.NAN.FTZ.AND P0, PT, |R27|, |R27|, PT ;  /* 0x4000001b1b00620b */ /* 0x000fe20003f18200 */
[----:B------:R-:W-:-:S03]  /*1930*/  IMAD.U32 R24, R24, 0x10000, RZ ;  /* 0x0001000018187824 */ /* 0x000fc600078e00ff */
[----:B------:R-:W-:Y:S02]  /*1940*/  @P6 ISETP.LT.OR.EX P0, PT, R8, RZ, !P0, P2 ;  /* 0x000000ff0800620c */ /* 0x000fe40004701720 */
[----:B------:R-:W-:Y:S01]  /*1950*/  @P5 FSETP.NAN.FTZ.AND P2, PT, |R24|, |R24|, PT ;  /* 0x400000181800520b */ /* 0x000fe20003f58200 */
[----:B------:R-:W-:-:S12]  /*1960*/  @P6 BRA `(.L_x_3998) ;  /* 0x0000000000146947 */ /* 0x000fd80003800000 */
[----:B------:R-:W-:-:S13]  /*1970*/  FSETP.NEU.FTZ.AND P6, PT, R12, R27, PT ;  /* 0x0000001b0c00720b */ /* 0x000fda0003fdd000 */
[----:B------:R-:W-:-:S04]  /*1980*/  @!P6 ISETP.GE.U32.AND P0, PT, R10, R25, PT ;  /* 0x000000190a00e20c */ /* 0x000fc80003f06070 */
[----:B------:R-:W-:-:S04]  /*1990*/  @!P6 ISETP.GE.AND.EX P0, PT, R8, RZ, PT, P0 ;  /* 0x000000ff0800e20c */ /* 0x000fc80003f06300 */
[----:B------:R-:W-:Y:S02]  /*19a0*/  @!P6 PLOP3.LUT P0, PT, P0, PT, PT, 0x8, 0x80 ;  /* 0x000000000080e81c */ /* 0x000fe4000070e170 */
[----:B------:R-:W-:-:S13]  /*19b0*/  @P6 FSETP.GT.FTZ.AND P0, PT, R12, R27, PT ;  /* 0x0000001b0c00620b */ /* 0x000fda0003f14000 */
.L_x_3998:
[----:B------:R-:W-:Y:S05]  /*19c0*/  BSYNC.RECONVERGENT B2 ;  /* 0x0000000000027941 */ /* 0x000fea0003800200 */
.L_x_3997:
        /* <DEDUP_REMOVED lines=9> */
.L_x_4000:
[----:B------:R-:W-:Y:S05]  /*1a60*/  BSYNC.RECONVERGENT B2 ;  /* 0x0000000000027941 */ /* 0x000fea0003800200 */
.L_x_3999:
[----:B------:R-:W-:Y:S01]  /*1a70*/  FSEL R13, R13, R24, P1 ;  /* 0x000000180d0d7208 */ /* 0x000fe20000800000 */
[----:B------:R-:W-:Y:S01]  /*1a80*/  VIADD R26, R25, 0x2 ;  /* 0x00000002191a7836 */ /* 0x000fe20000000000 */
[----:B------:R-:W-:Y:S01]  /*1a90*/  PRMT R24, R5, 0x7632, R24 ;  /* 0x0000763205187816 */ /* 0x000fe20000000018 */
[----:B------:R-:W-:Y:S01]  /*1aa0*/  VIADD R4, R25, 0x3 ;  /* 0x0000000319047836 */ /* 0x000fe20000000000 */
[----:B------:R-:W-:Y:S01]  /*1ab0*/  SHF.L.U32 R5, R5, 0x10, RZ ;  /* 0x0000001005057819 */ /* 0x000fe200000006ff */
[----:B------:R-:W-:Y:S01]  /*1ac0*/  BSSY.RECONVERGENT B2, `(.L_x_4001) ;  /* 0x0000010000027945 */ /* 0x000fe20003800200 */
[----:B------:R-:W-:Y:S01]  /*1ad0*/  SEL R10, R10, R25, P0 ;  /* 0x000000190a0a7207 */ /* 0x000fe20000000000 */
[----:B------:R-:W-:Y:S01]  /*1ae0*/  IMAD.U32 R25, R24, 0x10000, RZ ;  /* 0x0001000018197824 */ /* 0x000fe200078e00ff */
[----:B------:R-:W-:Y:S02]  /*1af0*/  @P4 ISETP.LT.U32.AND P6, PT, R21, R26, PT ;  /* 0x0000001a1500420c */ /* 0x000fe40003fc1070 */
[----:B------:R-:W-:-:S02]  /*1b00*/  @P4 FSETP.NAN.FTZ.AND P2, PT, |R5|, |R5|, PT ;  /* 0x400000050500420b */ /* 0x000fc40003f58200 */
[----:B------:R-:W-:Y:S02]  /*1b10*/  @P3 ISETP.LT.U32.AND P5, PT, R11, R4, PT ;  /* 0x000000040b00320c */ /* 0x000fe40003fa1070 */
[----:B------:R-:W-:Y:S02]  /*1b20*/  @P4 ISETP.LT.OR.EX P2, PT, R20, RZ, !P2, P6 ;  /* 0x000000ff1400420c */ /* 0x000fe40005741760 */
        /* <DEDUP_REMOVED lines=9> */
.L_x_4002:
[----:B------:R-:W-:Y:S05]  /*1bc0*/  BSYNC.RECONVERGENT B2 ;  /* 0x0000000000027941 */ /* 0x000fea0003800200 */
.L_x_4001:
        /* <DEDUP_REMOVED lines=12> */
.L_x_4004:
[----:B------:R-:W-:Y:S05]  /*1c90*/  BSYNC.RECONVERGENT B2 ;  /* 0x0000000000027941 */ /* 0x000fea0003800200 */
.L_x_4003:
[----:B------:R-:W0:Y:S01]  /*1ca0*/  LDCU UR4, c[0x0][0x3a4] ;  /* 0x00007480ff0477ac */ /* 0x000e220008000800 */
[----:B------:R-:W-:Y:S02]  /*1cb0*/  FSEL R14, R14, R25, P5 ;  /* 0x000000190e0e7208 */ /* 0x000fe40002800000 */
[----:B------:R-:W-:Y:S02]  /*1cc0*/  SEL R11, R11, R4, P5 ;  /* 0x000000040b0b7207 */ /* 0x000fe40002800000 */
[----:B------:R-:W-:Y:S02]  /*1cd0*/  SEL R9, R9, RZ, P5 ;  /* 0x000000ff09097207 */ /* 0x000fe40002800000 */
[----:B0-----:R-:W-:-:S05]  /*1ce0*/  IADD3 R23, PT, PT, R23, UR4, RZ ;  /* 0x0000000417177c10 */ /* 0x001fca000fffe0ff */
[----:B------:R-:W-:-:S04]  /*1cf0*/  IMAD.SHL.U32 R22, R23, 0x4, RZ ;  /* 0x0000000417167824 */ /* 0x000fc800078e00ff */
[----:B------:R-:W-:-:S05]  /*1d00*/  VIADD R5, R22, 0x3 ;  /* 0x0000000316057836 */ /* 0x000fca0000000000 */
[----:B------:R-:W-:-:S13]  /*1d10*/  ISETP.GE.U32.AND P0, PT, R5, R16, PT ;  /* 0x000000100500720c */ /* 0x000fda0003f06070 */
[----:B------:R-:W-:Y:S05]  /*1d20*/  @!P0 BRA `(.L_x_4005) ;  /* 0xfffffff800c88947 */ /* 0x000fea000383ffff */
.L_x_3996:
[----:B------:R-:W-:Y:S05]  /*1d30*/  BSYNC.RECONVERGENT B1 ;  /* 0x0000000000017941 */ /* 0x000fea0003800200 */
.L_x_3995:
        /* <DEDUP_REMOVED lines=14> */
[----:B------:R-:W2:Y:S01]  /*1e20*/  LDG.E.U16 R2, desc[UR36][R2.64] ;  /* 0x0000002402027981 */ /* 0x000ea2000c1e1500 */
[----:B------:R-:W-:Y:S01]  /*1e30*/  FSETP.NAN.FTZ.AND P2, PT, |R12|, |R12|, PT ;  /* 0x4000000c0c00720b */ /* 0x000fe20003f58200 */
[----:B------:R-:W-:Y:S01]  /*1e40*/  BSSY.RECONVERGENT B2, `(.L_x_4008) ;  /* 0x000000d000027945 */ /* 0x000fe20003800200 */
[----:B------:R-:W-:-:S04]  /*1e50*/  IADD3 R7, PT, PT, R7, R15, RZ ;  /* 0x0000000f07077210 */ /* 0x000fc80007ffe0ff */
[----:B------:R-:W-:-:S07]  /*1e60*/  SHF.R.S32.HI R15, RZ, 0x1f, R7 ;  /* 0x0000001fff0f7819 */ /* 0x000fce0000011407 */
[----:B0-----:R-:W-:Y:S01]  /*1e70*/  @P2 ISETP.LT.U32.AND P1, PT, R10, R7, PT ;  /* 0x000000070a00220c */ /* 0x001fe20003f21070 */
[----:B--2---:R-:W-:-:S05]  /*1e80*/  IMAD.U32 R5, R2, 0x10000, RZ ;  /* 0x0001000002057824 */ /* 0x004fca00078e00ff */
[----:B------:R-:W-:-:S04]  /*1e90*/  @P2 FSETP.NAN.FTZ.AND P0, PT, |R5|, |R5|, PT ;  /* 0x400000050500220b */ /* 0x000fc80003f18200 */
[----:B------:R-:W-:Y:S01]  /*1ea0*/  @P2 ISETP.LT.OR.EX P0, PT, R8, R15, !P0, P1 ;  /* 0x0000000f0800220c */ /* 0x000fe20004701710 */
[----:B------:R-:W-:-:S12]  /*1eb0*/  @P2 BRA `(.L_x_4009) ;  /* 0x0000000000142947 */ /* 0x000fd80003800000 */
[----:B------:R-:W-:-:S13]  /*1ec0*/  FSETP.NEU.FTZ.AND P1, PT, R12, R5, PT ;  /* 0x000000050c00720b */ /* 0x000fda0003f3d000 */
[----:B------:R-:W-:-:S04]  /*1ed0*/  @!P1 ISETP.GE.U32.AND P0, PT, R10, R7, PT ;  /* 0x000000070a00920c */ /* 0x000fc80003f06070 */
[----:B------:R-:W-:-:S04]  /*1ee0*/  @!P1 ISETP.GE.AND.EX P0, PT, R8, R15, PT, P0 ;  /* 0x0000000f0800920c */ /* 0x000fc80003f06300 */
[----:B------:R-:W-:Y:S02]  /*1ef0*/  @!P1 PLOP3.LUT P0, PT, P0, PT, PT, 0x8, 0x80 ;  /* 0x000000000080981c */ /* 0x000fe4000070e170 */
[----:B------:R-:W-:-:S13]  /*1f00*/  @P1 FSETP.GT.FTZ.AND P0, PT, R12, R5, PT ;  /* 0x000000050c00120b */ /* 0x000fda0003f14000 */
.L_x_4009:
[----:B------:R-:W-:Y:S05]  /*1f10*/  BSYNC.RECONVERGENT B2 ;  /* 0x0000000000027941 */ /* 0x000fea0003800200 */
.L_x_4008:
[----:B------:R-:W-:Y:S02]  /*1f20*/  FSEL R12, R12, R5, P0 ;  /* 0x000000050c0c7208 */ /* 0x000fe40000000000 */
[----:B------:R-:W-:Y:S02]  /*1f30*/  SEL R10, R10, R7, P0 ;  /* 0x000000070a0a7207 */ /* 0x000fe40000000000 */
[----:B------:R-:W-:-:S07]  /*1f40*/  SEL R8, R8, R15, P0 ;  /* 0x0000000f08087207 */ /* 0x000fce0000000000 */
.L_x_4007:
[----:B------:R-:W-:Y:S05]  /*1f50*/  BSYNC.RECONVERGENT B1 ;  /* 0x0000000000017941 */ /* 0x000fea0003800200 */
.L_x_4006:
        /* <DEDUP_REMOVED lines=11> */
.L_x_4011:
[----:B------:R-:W-:Y:S05]  /*2010*/  BSYNC.RECONVERGENT B1 ;  /* 0x0000000000017941 */ /* 0x000fea0003800200 */
.L_x_4010:
        /* <DEDUP_REMOVED lines=14> */
.L_x_4013:
[----:B------:R-:W-:Y:S05]  /*2100*/  BSYNC.RECONVERGENT B1 ;  /* 0x0000000000017941 */ /* 0x000fea0003800200 */
.L_x_4012:
        /* <DEDUP_REMOVED lines=14> */
.L_x_4015:
[----:B------:R-:W-:Y:S05]  /*21f0*/  BSYNC.RECONVERGENT B1 ;  /* 0x0000000000017941 */ /* 0x000fea0003800200 */
.L_x_4014:
[----:B------:R-:W-:Y:S02]  /*2200*/  SEL R10, R10, R11, P0 ;  /* 0x0000000b0a0a7207 */ /* 0x000fe40000000000 */
[----:B------:R-:W-:Y:S02]  /*2210*/  FSEL R5, R5, R14, P0 ;  /* 0x0000000e05057208 */ /* 0x000fe40000000000 */
[----:B------:R-:W-:Y:S01]  /*2220*/  SEL R11, R20, R9, P0 ;  /* 0x00000009140b7207 */ /* 0x000fe20000000000 */
[----:B------:R-:W-:Y:S06]  /*2230*/  BRA `(.L_x_3988) ;  /* 0x000000b400407947 */ /* 0x000fec0003800000 */
.L_x_3989:
[----:B------:R-:W0:Y:S08]  /*2240*/  LDC R23, c[0x0][0x508] ;  /* 0x00014200ff177b82 */ /* 0x000e300000000800 */
[----:B------:R-:W1:Y:S01]  /*2250*/  LDC R10, c[0x0][0x3d8] ;  /* 0x0000f600ff0a7b82 */ /* 0x000e620000000800 */
[----:B0-----:R-:W-:-:S04]  /*2260*/  SHF.R.U32.HI R23, RZ, 0x1, R23 ;  /* 0x00000001ff177819 */ /* 0x001fc80000011617 */
[----:B------:R-:W-:-:S04]  /*2270*/  ISETP.NE.AND P0, PT, R23, 0x1, PT ;  /* 0x000000011700780c */ /* 0x000fc80003f05270 */
[----:B-1----:R-:W-:-:S13]  /*2280*/  ISETP.NE.OR P0, PT, R10, 0x1, P0 ;  /* 0x000000010a00780c */ /* 0x002fda0000705670 */
[----:B------:R-:W-:Y:S05]  /*2290*/  @P0 BRA `(.L_x_4016) ;  /* 0x0000000c00e80947 */ /* 0x000fea0003800000 */
[----:B------:R-:W0:Y:S01]  /*22a0*/  LDCU UR4, c[0x0][0x3a4] ;  /* 0x00007480ff0477ac */ /* 0x000e220008000800 */
[----:B------:R-:W1:Y:S01]  /*22b0*/  LDC R11, c[0x0][0x388] ;  /* 0x0000e200ff0b7b82 */ /* 0x000e620000000800 */
[----:B------:R-:W-:Y:S01]  /*22c0*/  BSSY.RECONVERGENT B1, `(.L_x_4017) ;  /* 0x0000069000017945 */ /* 0x000fe20003800200 */
[----:B------:R-:W-:-:S06]  /*22d0*/  IMAD.MOV.U32 R20, RZ, RZ, R4 ;  /* 0x000000ffff147224 */ /* 0x000fcc00078e0004 */
        /* <DEDUP_REMOVED lines=8> */
[--C-:B--2---:R-:W-:Y:S01]  /*2360*/  IMAD.MOV.U32 R10, RZ, RZ, R7.reuse ;  /* 0x000000ffff0a7224 */ /* 0x104fe200078e0007 */
        /* <DEDUP_REMOVED lines=13> */
.L_x_4027:
[C---:B0-----:R-:W-:Y:S02]  /*2440*/  IMAD.IADD R23, R20.reuse, 0x1, R21 ;  /* 0x0000000114177824 */ /* 0x041fe400078e0215 */
[----:B------:R-:W-:-:S03]  /*2450*/  IMAD.WIDE.U32 R16, R20, 0x2, R2 ;  /* 0x0000000214107825 */ /* 0x000fc600078e0002 */
[----:B------:R-:W-:Y:S02]  /*2460*/  IADD3 R13, PT, PT, R23, R21, RZ ;  /* 0x00000015170d7210 */ /* 0x000fe40007ffe0ff */
[----:B------:R0:W2:Y:S03]  /*2470*/  LDG.E.U16 R22, desc[UR36][R16.64] ;  /* 0x0000002410167981 */ /* 0x0000a6000c1e1500 */
[C---:B------:R-:W-:Y:S02]  /*2480*/  IMAD.IADD R25, R13.reuse, 0x1, R21 ;  /* 0x000000010d197824 */ /* 0x040fe400078e0215 */
[----:B------:R-:W-:-:S04]  /*2490*/  IMAD.WIDE.U32 R18, R13, 0x2, R2 ;  /* 0x000000020d127825 */ /* 0x000fc800078e0002 */
[--C-:B0-----:R-:W-:Y:S02]  /*24a0*/  IMAD.WIDE.U32 R16, R23, 0x2, R2.reuse ;  /* 0x0000000217107825 */ /* 0x101fe400078e0002 */
[----:B------:R-:W5:Y:S04]  /*24b0*/  LDG.E.U16 R18, desc[UR36][R18.64] ;  /* 0x0000002412127981 */ /* 0x000f68000c1e1500 */
[----:B------:R0:W5:Y:S02]  /*24c0*/  LDG.E.U16 R24, desc[UR36][R16.64] ;  /* 0x0000002410187981 */ /* 0x000164000c1e1500 */
[----:B0-----:R-:W-:-:S05]  /*24d0*/  IMAD.WIDE.U32 R16, R25, 0x2, R2 ;  /* 0x0000000219107825 */ /* 0x001fca00078e0002 */
[----:B------:R0:W5:Y:S01]  /*24e0*/  LDG.E.U16 R19, desc[UR36][R16.64] ;  /* 0x0000002410137981 */ /* 0x000162000c1e1500 */
[----:B------:R-:W-:Y:S01]  /*24f0*/  FSETP.NAN.FTZ.AND P3, PT, |R11|, |R11|, PT ;  /* 0x4000000b0b00720b */ /* 0x000fe20003f78200 */
[----:B------:R-:W-:Y:S01]  /*2500*/  BSSY.RECONVERGENT B2, `(.L_x_4019) ;  /* 0x000000c000027945 */ /* 0x000fe20003800200 */
[----:B------:R-:W-:-:S11]  /*2510*/  FSETP.NAN.FTZ.AND P2, PT, |R12|, |R12|, PT ;  /* 0x4000000c0c00720b */ /* 0x000fd60003f58200 */
[----:B------:R-:W-:Y:S01]  /*2520*/  @P3 ISETP.LT.U32.AND P1, PT, R7, R20, PT ;  /* 0x000000140700320c */ /* 0x000fe20003f21070 */
[----:B--2---:R-:W-:-:S05]  /*2530*/  IMAD.U32 R26, R22, 0x10000, RZ ;  /* 0x00010000161a7824 */ /* 0x004fca00078e00ff */
[----:B------:R-:W-:-:S04]  /*2540*/  @P3 FSETP.NAN.FTZ.AND P0, PT, |R26|, |R26|, PT ;  /* 0x4000001a1a00320b */ /* 0x000fc80003f18200 */
[----:B------:R-:W-:Y:S01]  /*2550*/  @P3 ISETP.LT.OR.EX P0, PT, R0, RZ, !P0, P1 ;  /* 0x000000ff0000320c */ /* 0x000fe20004701710 */
[----:B0-----:R-:W-:-:S12]  /*2560*/  @P3 BRA `(.L_x_4020) ;  /* 0x0000000000143947 */ /* 0x001fd80003800000 */
[----:B------:R-:W-:-:S13]  /*2570*/  FSETP.NEU.FTZ.AND P1, PT, R11, R26, PT ;  /* 0x0000001a0b00720b */ /* 0x000fda0003f3d000 */
[----:B------:R-:W-:-:S04]  /*2580*/  @!P1 ISETP.GE.U32.AND P0, PT, R7, R20, PT ;  /* 0x000000140700920c */ /* 0x000fc80003f06070 */
[----:B------:R-:W-:-:S04]  /*2590*/  @!P1 ISETP.GE.AND.EX P0, PT, R0, RZ, PT, P0 ;  /* 0x000000ff0000920c */ /* 0x000fc80003f06300 */
[----:B------:R-:W-:Y:S02]  /*25a0*/  @!P1 PLOP3.LUT P0, PT, P0, PT, PT, 0x8, 0x80 ;  /* 0x000000000080981c */ /* 0x000fe4000070e170 */
[----:B------:R-:W-:-:S13]  /*25b0*/  @P1 FSETP.GT.FTZ.AND P0, PT, R11, R26, PT ;  /* 0x0000001a0b00120b */ /* 0x000fda0003f14000 */
.L_x_4020:
[----:B------:R-:W-:Y:S05]  /*25c0*/  BSYNC.RECONVERGENT B2 ;  /* 0x0000000000027941 */ /* 0x000fea0003800200 */
.L_x_4019:
[----:B-----5:R-:W-:Y:S01]  /*25d0*/  IMAD.U32 R17, R24, 0x10000, RZ ;  /* 0x0001000018117824 */ /* 0x020fe200078e00ff */
[----:B------:R-:W-:Y:S01]  /*25e0*/  @P2 ISETP.LT.U32.AND P3, PT, R8, R23, PT ;  /* 0x000000170800220c */ /* 0x000fe20003f61070 */
[----:B------:R-:W-:Y:S01]  /*25f0*/  BSSY.RECONVERGENT B2, `(.L_x_4021) ;  /* 0x000000d000027945 */ /* 0x000fe20003800200 */
[----:B------:R-:W-:Y:S02]  /*2600*/  FSEL R11, R11, R26, P0 ;  /* 0x0000001a0b0b7208 */ /* 0x000fe40000000000 */
[----:B------:R-:W-:Y:S02]  /*2610*/  @P2 FSETP.NAN.FTZ.AND P1, PT, |R17|, |R17|, PT ;  /* 0x400000111100220b */ /* 0x000fe40003f38200 */
[----:B------:R-:W-:Y:S02]  /*2620*/  FSETP.NAN.FTZ.AND P4, PT, |R14|, |R14|, PT ;  /* 0x4000000e0e00720b */ /* 0x000fe40003f98200 */
[----:B------:R-:W-:Y:S02]  /*2630*/  FSETP.NAN.FTZ.AND P5, PT, |R15|, |R15|, PT ;  /* 0x4000000f0f00720b */ /* 0x000fe40003fb8200 */
[----:B------:R-:W-:-:S02]  /*2640*/  SEL R7, R7, R20, P0 ;  /* 0x0000001407077207 */ /* 0x000fc40000000000 */
[----:B------:R-:W-:Y:S01]  /*2650*/  @P2 ISETP.LT.OR.EX P1, PT, R4, RZ, !P1, P3 ;  /* 0x000000ff0400220c */ /* 0x000fe20004f21730 */
[----:B------:R-:W-:-:S12]  /*2660*/  @P2 BRA `(.L_x_4022) ;  /* 0x0000000000142947 */ /* 0x000fd80003800000 */
[----:B------:R-:W-:-:S13]  /*2670*/  FSETP.NEU.FTZ.AND P3, PT, R12, R17, PT ;  /* 0x000000110c00720b */ /* 0x000fda0003f7d000 */
[----:B------:R-:W-:Y:S02]  /*2680*/  @!P3 ISETP.GE.U32.AND P2, PT, R8, R23, PT ;  /* 0x000000170800b20c */ /* 0x000fe40003f46070 */
[----:B------:R-:W-:Y:S02]  /*2690*/  @P3 FSETP.GT.FTZ.AND P1, PT, R12, R17, PT ;  /* 0x000000110c00320b */ /* 0x000fe40003f34000 */
[----:B------:R-:W-:-:S04]  /*26a0*/  @!P3 ISETP.GE.AND.EX P2, PT, R4, RZ, PT, P2 ;  /* 0x000000ff0400b20c */ /* 0x000fc80003f46320 */
[----:B------:R-:W-:-:S13]  /*26b0*/  @!P3 PLOP3.LUT P1, PT, P2, PT, PT, 0x8, 0x80 ;  /* 0x000000000080b81c */ /* 0x000fda000172e170 */
.L_x_4022:
[----:B------:R-:W-:Y:S05]  /*26c0*/  BSYNC.RECONVERGENT B2 ;  /* 0x0000000000027941 */ /* 0x000fea0003800200 */
.L_x_4021:
[----:B------:R-:W-:Y:S01]  /*26d0*/  FSEL R12, R12, R17, P1 ;  /* 0x000000110c0c7208 */ /* 0x000fe20000800000 */
[----:B------:R-:W-:Y:S01]  /*26e0*/  IMAD.U32 R16, R19, 0x10000, RZ ;  /* 0x0001000013107824 */ /* 0x000fe200078e00ff */
[----:B------:R-:W-:Y:S01]  /*26f0*/  SHF.L.U32 R17, R18, 0x10, RZ ;  /* 0x0000001012117819 */ /* 0x000fe200000006ff */
[----:B------:R-:W-:Y:S01]  /*2700*/  BSSY.RECONVERGENT B2, `(.L_x_4023) ;  /* 0x000000e000027945 */ /* 0x000fe20003800200 */
[----:B------:R-:W-:Y:S02]  /*2710*/  @P4 ISETP.LT.U32.AND P6, PT, R9, R13, PT ;  /* 0x0000000d0900420c */ /* 0x000fe40003fc1070 */
[----:B------:R-:W-:Y:S02]  /*2720*/  @P4 FSETP.NAN.FTZ.AND P2, PT, |R17|, |R17|, PT ;  /* 0x400000111100420b */ /* 0x000fe40003f58200 */
[----:B------:R-:W-:Y:S02]  /*2730*/  @P5 ISETP.LT.U32.AND P3, PT, R10, R25, PT ;  /* 0x000000190a00520c */ /* 0x000fe40003f61070 */
[----:B------:R-:W-:-:S02]  /*2740*/  @P4 ISETP.LT.OR.EX P2, PT, R5, RZ, !P2, P6 ;  /* 0x000000ff0500420c */ /* 0x000fc40005741760 */
        /* <DEDUP_REMOVED lines=9> */
.L_x_4024:
[----:B------:R-:W-:Y:S05]  /*27e0*/  BSYNC.RECONVERGENT B2 ;  /* 0x0000000000027941 */ /* 0x000fea0003800200 */
.L_x_4023:
        /* <DEDUP_REMOVED lines=12> */
.L_x_4026:
[----:B------:R-:W-:Y:S05]  /*28b0*/  BSYNC.RECONVERGENT B2 ;  /* 0x0000000000027941 */ /* 0x000fea0003800200 */
.L_x_4025:
[----:B------:R-:W0:Y:S01]  /*28c0*/  LDCU UR4, c[0x0][0x39c] ;  /* 0x00007380ff0477ac */ /* 0x000e220008000800 */
[----:B------:R-:W-:Y:S01]  /*28d0*/  IMAD.IADD R20, R25, 0x1, R21 ;  /* 0x0000000119147824 */ /* 0x000fe200078e0215 */
[----:B------:R-:W-:Y:S02]  /*28e0*/  FSEL R15, R15, R16, P3 ;  /* 0x000000100f0f7208 */ /* 0x000fe40001800000 */
[----:B------:R-:W-:Y:S01]  /*28f0*/  SEL R10, R10, R25, P3 ;  /* 0x000000190a0a7207 */ /* 0x000fe20001800000 */
[----:B------:R-:W-:Y:S01]  /*2900*/  IMAD R26, R21, 0x3, R20 ;  /* 0x00000003151a7824 */ /* 0x000fe200078e0214 */
[----:B------:R-:W-:Y:S01]  /*2910*/  SEL R6, R6, RZ, P3 ;  /* 0x000000ff06067207 */ /* 0x000fe20001800000 */
[----:B0-----:R-:W-:-:S05]  /*2920*/  IMAD.U32 R13, RZ, RZ, UR4 ;  /* 0x00000004ff0d7e24 */ /* 0x001fca000f8e00ff */
[----:B------:R-:W-:-:S13]  /*2930*/  ISETP.GE.U32.AND P0, PT, R26, R13, PT ;  /* 0x0000000d1a00720c */ /* 0x000fda0003f06070 */
[----:B------:R-:W-:Y:S05]  /*2940*/  @!P0 BRA `(.L_x_4027) ;  /* 0xfffffff800bc8947 */ /* 0x000fea000383ffff */
.L_x_4018:
[----:B------:R-:W-:Y:S05]  /*2950*/  BSYNC.RECONVERGENT B1 ;  /* 0x0000000000017941 */ /* 0x000fea0003800200 */
.L_x_4017:
[----:B------:R-:W-:Y:S01]  /*2960*/  ISETP.GE.U32.AND P0, PT, R20, R13, PT ;  /* 0x0000000d1400720c */ /* 0x000fe20003f06070 */
[----:B------:R-:W-:-:S12]  /*2970*/  BSSY.RECONVERGENT B1, `(.L_x_4028) ;  /* 0x0000012000017945 */ /* 0x000fd80003800200 */
[----:B------:R-:W-:Y:S05]  /*2980*/  @P0 BRA `(.L_x_4029) ;  /* 0x0000000000400947 */ /* 0x000fea0003800000 */
[----:B------:R-:W-:-:S06]  /*2990*/  IMAD.WIDE.U32 R22, R20, 0x2, R2 ;  /* 0x0000000214167825 */ /* 0x000fcc00078e0002 */
[----:B------:R0:W5:Y:S01]  /*29a0*/  LDG.E.U16 R22, desc[UR36][R22.64] ;  /* 0x0000002416167981 */ /* 0x000162000c1e1500 */
[----:B------:R-:W-:-:S04]  /*29b0*/  IADD3 R26, PT, PT, R20, R21, RZ ;  /* 0x00000015141a7210 */ /* 0x000fc80007ffe0ff */
        /* <DEDUP_REMOVED lines=13> */
.L_x_4029:
[----:B------:R-:W-:Y:S05]  /*2a90*/  BSYNC.RECONVERGENT B1 ;  /* 0x0000000000017941 */ /* 0x000fea0003800200 */
.L_x_4028:
[----:B------:R-:W-:Y:S04]  /*2aa0*/  BSSY.RECONVERGENT B1, `(.L_x_4030) ;  /* 0x000004b000017945 */ /* 0x000fe80003800200 */
[----:B------:R-:W-:Y:S05]  /*2ab0*/  @P0 BRA `(.L_x_4031) ;  /* 0x0000000400240947 */ /* 0x000fea0003800000 */
[----:B------:R-:W-:Y:S01]  /*2ac0*/  FSETP.NAN.FTZ.AND P3, PT, |R11|, |R11|, PT ;  /* 0x4000000b0b00720b */ /* 0x000fe20003f78200 */
[----:B0-----:R-:W-:Y:S01]  /*2ad0*/  IMAD.IADD R17, R20, 0x1, R21 ;  /* 0x0000000114117824 */ /* 0x001fe200078e0215 */
[----:B-----5:R-:W-:Y:S01]  /*2ae0*/  SHF.L.U32 R22, R22, 0x10, RZ ;  /* 0x0000001016167819 */ /* 0x020fe200000006ff */
[----:B------:R-:W-:Y:S03]  /*2af0*/  BSSY.RECONVERGENT B2, `(.L_x_4032) ;  /* 0x000000b000027945 */ /* 0x000fe60003800200 */
[----:B------:R-:W-:-:S07]  /*2b00*/  ISETP.GE.U32.AND P2, PT, R17, R13, PT ;  /* 0x0000000d1100720c */ /* 0x000fce0003f46070 */
[----:B------:R-:W-:Y:S02]  /*2b10*/  @P3 FSETP.NAN.FTZ.AND P0, PT, |R22|, |R22|, PT ;  /* 0x400000161600320b */ /* 0x000fe40003f18200 */
        /* <DEDUP_REMOVED lines=8> */
.L_x_4033:
[----:B------:R-:W-:Y:S05]  /*2ba0*/  BSYNC.RECONVERGENT B2 ;  /* 0x0000000000027941 */ /* 0x000fea0003800200 */
.L_x_4032:
[----:B------:R-:W-:Y:S02]  /*2bb0*/  FSEL R11, R11, R22, P0 ;  /* 0x000000160b0b7208 */ /* 0x000fe40000000000 */
[----:B------:R-:W-:Y:S02]  /*2bc0*/  SEL R7, R7, R20, P0 ;  /* 0x0000001407077207 */ /* 0x000fe40000000000 */
[----:B------:R-:W-:Y:S01]  /*2bd0*/  SEL R0, R0, RZ, P0 ;  /* 0x000000ff00007207 */ /* 0x000fe20000000000 */
[----:B------:R-:W-:Y:S06]  /*2be0*/  @P2 BRA `(.L_x_4031) ;  /* 0x0000000000d82947 */ /* 0x000fec0003800000 */
[----:B------:R-:W-:Y:S01]  /*2bf0*/  FSETP.NAN.FTZ.AND P3, PT, |R12|, |R12|, PT ;  /* 0x4000000c0c00720b */ /* 0x000fe20003f78200 */
[----:B------:R-:W-:Y:S01]  /*2c00*/  IMAD.U32 R3, R24, 0x10000, RZ ;  /* 0x0001000018037824 */ /* 0x000fe200078e00ff */
[----:B------:R-:W-:Y:S01]  /*2c10*/  BSSY.RECONVERGENT B2, `(.L_x_4034) ;  /* 0x000000c000027945 */ /* 0x000fe20003800200 */
[----:B------:R-:W-:-:S05]  /*2c20*/  IMAD.IADD R2, R17, 0x1, R21 ;  /* 0x0000000111027824 */ /* 0x000fca00078e0215 */
[----:B------:R-:W-:-:S05]  /*2c30*/  ISETP.GE.U32.AND P2, PT, R2, R13, PT ;  /* 0x0000000d0200720c */ /* 0x000fca0003f46070 */
        /* <DEDUP_REMOVED lines=9> */
.L_x_4035:
[----:B------:R-:W-:Y:S05]  /*2cd0*/  BSYNC.RECONVERGENT B2 ;  /* 0x0000000000027941 */ /* 0x000fea0003800200 */
.L_x_4034:
[----:B------:R-:W-:Y:S02]  /*2ce0*/  FSEL R12, R12, R3, P0 ;  /* 0x000000030c0c7208 */ /* 0x000fe40000000000 */
[----:B------:R-:W-:Y:S02]  /*2cf0*/  SEL R8, R8, R17, P0 ;  /* 0x0000001108087207 */ /* 0x000fe40000000000 */
[----:B------:R-:W-:Y:S01]  /*2d00*/  SEL R4, R4, RZ, P0 ;  /* 0x000000ff04047207 */ /* 0x000fe20000000000 */
[----:B------:R-:W-:Y:S06]  /*2d10*/  @P2 BRA `(.L_x_4031) ;  /* 0x00000000008c2947 */ /* 0x000fec0003800000 */
[----:B------:R-:W-:Y:S01]  /*2d20*/  FSETP.NAN.FTZ.AND P3, PT, |R14|, |R14|, PT ;  /* 0x4000000e0e00720b */ /* 0x000fe20003f78200 */
[----:B------:R-:W-:Y:S01]  /*2d30*/  IMAD.IADD R21, R2, 0x1, R21 ;  /* 0x0000000102157824 */ /* 0x000fe200078e0215 */
[----:B------:R-:W-:Y:S01]  /*2d40*/  SHF.L.U32 R3, R18, 0x10, RZ ;  /* 0x0000001012037819 */ /* 0x000fe200000006ff */
[----:B------:R-:W-:Y:S03]  /*2d50*/  BSSY.RECONVERGENT B2, `(.L_x_4036) ;  /* 0x000000b000027945 */ /* 0x000fe60003800200 */
        /* <DEDUP_REMOVED lines=10> */
.L_x_4037:
[----:B------:R-:W-:Y:S05]  /*2e00*/  BSYNC.RECONVERGENT B2 ;  /* 0x0000000000027941 */ /* 0x000fea0003800200 */
.L_x_4036:
[----:B------:R-:W-:Y:S02]  /*2e10*/  FSEL R14, R14, R3, P0 ;  /* 0x000000030e0e7208 */ /* 0x000fe40000000000 */
[----:B------:R-:W-:Y:S02]  /*2e20*/  SEL R9, R9, R2, P0 ;  /* 0x0000000209097207 */ /* 0x000fe40000000000 */
[----:B------:R-:W-:Y:S01]  /*2e30*/  SEL R5, R5, RZ, P0 ;  /* 0x000000ff05057207 */ /* 0x000fe20000000000 */
[----:B------:R-:W-:Y:S06]  /*2e40*/  @P2 BRA `(.L_x_4031) ;  /* 0x0000000000402947 */ /* 0x000fec0003800000 */
[----:B------:R-:W-:Y:S01]  /*2e50*/  FSETP.NAN.FTZ.AND P2, PT, |R15|, |R15|, PT ;  /* 0x4000000f0f00720b */ /* 0x000fe20003f58200 */
[----:B------:R-:W-:Y:S01]  /*2e60*/  IMAD.U32 R2, R19, 0x10000, RZ ;  /* 0x0001000013027824 */ /* 0x000fe200078e00ff */
        /* <DEDUP_REMOVED lines=10> */
.L_x_4039:
[----:B------:R-:W-:Y:S05]  /*2f10*/  BSYNC.RECONVERGENT B2 ;  /* 0x0000000000027941 */ /* 0x000fea0003800200 */
.L_x_4038:
[----:B------:R-:W-:Y:S02]  /*2f20*/  FSEL R15, R15, R2, P0 ;  /* 0x000000020f0f7208 */ /* 0x000fe40000000000 */
[----:B------:R-:W-:Y:S02]  /*2f30*/  SEL R10, R10, R21, P0 ;  /* 0x000000150a0a7207 */ /* 0x000fe40000000000 */
[----:B------:R-:W-:-:S07]  /*2f40*/  SEL R6, R6, RZ, P0 ;  /* 0x000000ff06067207 */ /* 0x000fce0000000000 */
.L_x_4031:
[----:B------:R-:W-:Y:S05]  /*2f50*/  BSYNC.RECONVERGENT B1 ;  /* 0x0000000000017941 */ /* 0x000fea0003800200 */
.L_x_4030:
        /* <DEDUP_REMOVED lines=11> */
.L_x_4041:
[----:B------:R-:W-:Y:S05]  /*3010*/  BSYNC.RECONVERGENT B1 ;  /* 0x0000000000017941 */ /* 0x000fea0003800200 */
.L_x_4040:
        /* <DEDUP_REMOVED lines=14> */
.L_x_4043:
[----:B------:R-:W-:Y:S05]  /*3100*/  BSYNC.RECONVERGENT B1 ;  /* 0x0000000000017941 */ /* 0x000fea0003800200 */
.L_x_4042:
        /* <DEDUP_REMOVED lines=14> */
.L_x_4045:
[----:B------:R-:W-:Y:S05]  /*31f0*/  BSYNC.RECONVERGENT B1 ;  /* 0x0000000000017941 */ /* 0x000fea0003800200 */
.L_x_4044:
[----:B------:R-:W-:Y:S02]  /*3200*/  FSEL R5, R14, R15, P0 ;  /* 0x0000000f0e057208 */ /* 0x000fe40000000000 */
[----:B------:R-:W-:Y:S02]  /*3210*/  SEL R10, R9, R10, P0 ;  /* 0x0000000a090a7207 */ /* 0x000fe40000000000 */
[----:B------:R-:W-:Y:S01]  /*3220*/  SEL R11, R11, R6, P0 ;  /* 0x000000060b0b7207 */ /* 0x000fe20000000000 */
[----:B------:R-:W-:Y:S06]  /*3230*/  BRA `(.L_x_3988) ;  /* 0x000000a400407947 */ /* 0x000fec0003800000 */
.L_x_4016:
[----:B------:R-:W-:-:S13]  /*3240*/  ISETP.NE.AND P0, PT, R10, 0x1, PT ;  /* 0x000000010a00780c */ /* 0x000fda0003f05270 */
[----:B------:R-:W-:Y:S05]  /*3250*/  @P0 BRA `(.L_x_4046) ;  /* 0x0000001000040947 */ /* 0x000fea0003800000 */
        /* <DEDUP_REMOVED lines=9> */
[----:B------:R-:W-:Y:S01]  /*32f0*/  IMAD.MOV.U32 R8, RZ, RZ, R7 ;  /* 0x000000ffff087224 */ /* 0x000fe200078e0007 */
[----:B------:R-:W-:Y:S01]  /*3300*/  MOV R6, R7 ;  /* 0x0000000700067202 */ /* 0x000fe20000000f00 */
[--C-:B--2---:R-:W-:Y:S01]  /*3310*/  IMAD.MOV.U32 R9, RZ, RZ, R10.reuse ;  /* 0x000000ffff097224 */ /* 0x104fe200078e000a */
        /* <DEDUP_REMOVED lines=13> */
.L_x_4057:
[--C-:B0-----:R-:W-:Y:S02]  /*33f0*/  IMAD.IADD R24, R4, 0x1, R0.reuse ;  /* 0x0000000104187824 */ /* 0x101fe400078e0200 */
[----:B------:R-:W-:Y:S02]  /*3400*/  IMAD R17, R23, R4, RZ ;  /* 0x0000000417117224 */ /* 0x000fe400078e02ff */
[----:B------:R-:W-:Y:S02]  /*3410*/  IMAD.IADD R13, R24, 0x1, R0 ;  /* 0x00000001180d7824 */ /* 0x000fe400078e0200 */
[----:B------:R-:W-:-:S04]  /*3420*/  IMAD.WIDE.U32 R16, R17, 0x2, R2 ;  /* 0x0000000211107825 */ /* 0x000fc800078e0002 */
[----:B------:R-:W-:Y:S01]  /*3430*/  IMAD R19, R23, R24, RZ ;  /* 0x0000001817137224 */ /* 0x000fe200078e02ff */
[----:B------:R-:W-:Y:S01]  /*3440*/  IADD3 R26, PT, PT, R13, R0, RZ ;  /* 0x000000000d1a7210 */ /* 0x000fe20007ffe0ff */
[----:B------:R-:W-:Y:S01]  /*3450*/  IMAD R25, R23, R13, RZ ;  /* 0x0000000d17197224 */ /* 0x000fe200078e02ff */
[----:B------:R0:W2:Y:S01]  /*3460*/  LDG.E.U16 R22, desc[UR36][R16.64] ;  /* 0x0000002410167981 */ /* 0x0000a2000c1e1500 */
[----:B------:R-:W-:-:S06]  /*3470*/  IMAD.WIDE.U32 R18, R19, 0x2, R2 ;  /* 0x0000000213127825 */ /* 0x000fcc00078e0002 */
[----:B------:R-:W5:Y:S01]  /*3480*/  LDG.E.U16 R18, desc[UR36][R18.64] ;  /* 0x0000002412127981 */ /* 0x000f62000c1e1500 */
[----:B0-----:R-:W-:-:S04]  /*3490*/  IMAD.WIDE.U32 R16, R25, 0x2, R2 ;  /* 0x0000000219107825 */ /* 0x001fc800078e0002 */
[----:B------:R-:W-:Y:S01]  /*34a0*/  IMAD R25, R23, R26, RZ ;  /* 0x0000001a17197224 */ /* 0x000fe200078e02ff */
[----:B------:R0:W5:Y:S03]  /*34b0*/  LDG.E.U16 R19, desc[UR36][R16.64] ;  /* 0x0000002410137981 */ /* 0x000166000c1e1500 */
[----:B0-----:R-:W-:-:S05]  /*34c0*/  IMAD.WIDE.U32 R16, R25, 0x2, R2 ;  /* 0x0000000219107825 */ /* 0x001fca00078e0002 */
[----:B------:R0:W5:Y:S01]  /*34d0*/  LDG.E.U16 R25, desc[UR36][R16.64] ;  /* 0x0000002410197981 */ /* 0x000162000c1e1500 */
[----:B------:R-:W-:Y:S01]  /*34e0*/  FSETP.NAN.FTZ.AND P2, PT, |R8|, |R8|, PT ;  /* 0x400000080800720b */ /* 0x000fe20003f58200 */
[----:B------:R-:W-:-:S12]  /*34f0*/  BSSY.RECONVERGENT B2, `(.L_x_4049) ;  /* 0x000000b000027945 */ /* 0x000fd80003800200 */
        /* <DEDUP_REMOVED lines=10> */
.L_x_4050:
[----:B------:R-:W-:Y:S05]  /*35a0*/  BSYNC.RECONVERGENT B2 ;  /* 0x0000000000027941 */ /* 0x000fea0003800200 */
.L_x_4049:
[----:B------:R-:W-:Y:S01]  /*35b0*/  FSETP.NAN.FTZ.AND P3, PT, |R7|, |R7|, PT ;  /* 0x400000070700720b */ /* 0x000fe20003f78200 */
[----:B------:R-:W-:Y:S01]  /*35c0*/  BSSY.RECONVERGENT B2, `(.L_x_4051) ;  /* 0x000000f000027945 */ /* 0x000fe20003800200 */
[----:B------:R-:W-:Y:S01]  /*35d0*/  SEL R12, R12, R4, P0 ;  /* 0x000000040c0c7207 */ /* 0x000fe20000000000 */
[----:B-----5:R-:W-:Y:S01]  /*35e0*/  IMAD.U32 R4, R18, 0x10000, RZ ;  /* 0x0001000012047824 */ /* 0x020fe200078e00ff */
[----:B------:R-:W-:Y:S02]  /*35f0*/  FSEL R8, R8, R27, P0 ;  /* 0x0000001b08087208 */ /* 0x000fe40000000000 */
[----:B------:R-:W-:Y:S02]  /*3600*/  FSETP.NAN.FTZ.AND P5, PT, |R6|, |R6|, PT ;  /* 0x400000060600720b */ /* 0x000fe40003fb8200 */
[----:B------:R-:W-:-:S05]  /*3610*/  FSETP.NAN.FTZ.AND P4, PT, |R5|, |R5|, PT ;  /* 0x400000050500720b */ /* 0x000fca0003f98200 */
        /* <DEDUP_REMOVED lines=9> */
.L_x_4052:
[----:B------:R-:W-:Y:S05]  /*36b0*/  BSYNC.RECONVERGENT B2 ;  /* 0x0000000000027941 */ /* 0x000fea0003800200 */
.L_x_4051:
[----:B------:R-:W-:Y:S01]  /*36c0*/  IMAD.U32 R17, R19, 0x10000, RZ ;  /* 0x0001000013117824 */ /* 0x000fe200078e00ff */
[----:B------:R-:W-:Y:S01]  /*36d0*/  @P5 ISETP.LT.U32.AND P6, PT, R10, R13, PT ;  /* 0x0000000d0a00520c */ /* 0x000fe20003fc1070 */
[----:B------:R-:W-:Y:S01]  /*36e0*/  BSSY.RECONVERGENT B2, `(.L_x_4053) ;  /* 0x000000d000027945 */ /* 0x000fe20003800200 */
[----:B------:R-:W-:Y:S02]  /*36f0*/  FSEL R7, R7, R4, P1 ;  /* 0x0000000407077208 */ /* 0x000fe40000800000 */
[----:B------:R-:W-:Y:S02]  /*3700*/  @P5 FSETP.NAN.FTZ.AND P2, PT, |R17|, |R17|, PT ;  /* 0x400000111100520b */ /* 0x000fe40003f58200 */
[----:B------:R-:W-:Y:S02]  /*3710*/  @P4 ISETP.LT.U32.AND P3, PT, R9, R26, PT ;  /* 0x0000001a0900420c */ /* 0x000fe40003f61070 */
[----:B------:R-:W-:Y:S02]  /*3720*/  SEL R11, R11, R24, P1 ;  /* 0x000000180b0b7207 */ /* 0x000fe40000800000 */
[----:B------:R-:W-:-:S02]  /*3730*/  @P5 ISETP.LT.OR.EX P2, PT, R15, RZ, !P2, P6 ;  /* 0x000000ff0f00520c */ /* 0x000fc40005741760 */
[----:B------:R-:W-:Y:S01]  /*3740*/  SHF.L.U32 R16, R25, 0x10, RZ ;  /* 0x0000001019107819 */ /* 0x000fe200000006ff */
[----:B------:R-:W-:Y:S10]  /*3750*/  @P5 BRA `(.L_x_4054) ;  /* 0x0000000000145947 */ /* 0x000ff40003800000 */
[----:B------:R-:W-:-:S13]  /*3760*/  FSETP.NEU.FTZ.AND P6, PT, R6, R17, PT ;  /* 0x000000110600720b */ /* 0x000fda0003fdd000 */
[----:B------:R-:W-:Y:S02]  /*3770*/  @!P6 ISETP.GE.U32.AND P5, PT, R10, R13, PT ;  /* 0x0000000d0a00e20c */ /* 0x000fe40003fa6070 */
[----:B------:R-:W-:Y:S02]  /*3780*/  @P6 FSETP.GT.FTZ.AND P2, PT, R6, R17, PT ;  /* 0x000000110600620b */ /* 0x000fe40003f54000 */
[----:B------:R-:W-:-:S04]  /*3790*/  @!P6 ISETP.GE.AND.EX P5, PT, R15, RZ, PT, P5 ;  /* 0x000000ff0f00e20c */ /* 0x000fc80003fa6350 */
[----:B------:R-:W-:-:S13]  /*37a0*/  @!P6 PLOP3.LUT P2, PT, P5, PT, PT, 0x8, 0x80 ;  /* 0x000000000080e81c */ /* 0x000fda0002f4e170 */
.L_x_4054:
[----:B------:R-:W-:Y:S05]  /*37b0*/  BSYNC.RECONVERGENT B2 ;  /* 0x0000000000027941 */ /* 0x000fea0003800200 */
.L_x_4053:
[----:B------:R-:W-:Y:S01]  /*37c0*/  @P4 FSETP.NAN.FTZ.AND P5, PT, |R16|, |R16|, PT ;  /* 0x400000101000420b */ /* 0x000fe20003fb8200 */
[----:B------:R-:W-:Y:S01]  /*37d0*/  BSSY.RECONVERGENT B2, `(.L_x_4055) ;  /* 0x000000d000027945 */ /* 0x000fe20003800200 */
[----:B------:R-:W-:Y:S02]  /*37e0*/  FSEL R6, R6, R17, P2 ;  /* 0x0000001106067208 */ /* 0x000fe40001000000 */
[----:B------:R-:W-:Y:S02]  /*37f0*/  @P4 ISETP.LT.OR.EX P3, PT, R14, RZ, !P5, P3 ;  /* 0x000000ff0e00420c */ /* 0x000fe40006f61730 */
[----:B------:R-:W-:Y:S02]  /*3800*/  SEL R10, R10, R13, P2 ;  /* 0x0000000d0a0a7207 */ /* 0x000fe40001000000 */
[----:B------:R-:W-:Y:S02]  /*3810*/  SEL R21, R21, RZ, P0 ;  /* 0x000000ff15157207 */ /* 0x000fe40000000000 */
[----:B------:R-:W-:-:S02]  /*3820*/  SEL R20, R20, RZ, P1 ;  /* 0x000000ff14147207 */ /* 0x000fc40000800000 */
[----:B------:R-:W-:Y:S01]  /*3830*/  SEL R15, R15, RZ, P2 ;  /* 0x000000ff0f0f7207 */ /* 0x000fe20001000000 */
[----:B------:R-:W-:Y:S06]  /*3840*/  @P4 BRA `(.L_x_4056) ;  /* 0x0000000000144947 */ /* 0x000fec0003800000 */
[----:B------:R-:W-:-:S13]  /*3850*/  FSETP.NEU.FTZ.AND P1, PT, R5, R16, PT ;  /* 0x000000100500720b */ /* 0x000fda0003f3d000 */
[----:B------:R-:W-:Y:S02]  /*3860*/  @!P1 ISETP.GE.U32.AND P0, PT, R9, R26, PT ;  /* 0x0000001a0900920c */ /* 0x000fe40003f06070 */
[----:B------:R-:W-:Y:S02]  /*3870*/  @P1 FSETP.GT.FTZ.AND P3, PT, R5, R16, PT ;  /* 0x000000100500120b */ /* 0x000fe40003f74000 */
[----:B------:R-:W-:-:S04]  /*3880*/  @!P1 ISETP.GE.AND.EX P0, PT, R14, RZ, PT, P0 ;  /* 0x000000ff0e00920c */ /* 0x000fc80003f06300 */
[----:B------:R-:W-:-:S13]  /*3890*/  @!P1 PLOP3.LUT P3, PT, P0, PT, PT, 0x8, 0x80 ;  /* 0x000000000080981c */ /* 0x000fda000076e170 */
.L_x_4056:
[----:B------:R-:W-:Y:S05]  /*38a0*/  BSYNC.RECONVERGENT B2 ;  /* 0x0000000000027941 */ /* 0x000fea0003800200 */
.L_x_4055:
        /* <DEDUP_REMOVED lines=9> */
.L_x_4048:
[----:B------:R-:W-:Y:S05]  /*3940*/  BSYNC.RECONVERGENT B1 ;  /* 0x0000000000017941 */ /* 0x000fea0003800200 */
.L_x_4047:
        /* <DEDUP_REMOVED lines=23> */
.L_x_4059:
[----:B------:R-:W-:Y:S05]  /*3ac0*/  BSYNC.RECONVERGENT B1 ;  /* 0x0000000000017941 */ /* 0x000fea0003800200 */
.L_x_4058:
[----:B------:R-:W-:Y:S04]  /*3ad0*/  BSSY.RECONVERGENT B1, `(.L_x_4060) ;  /* 0x000004b000017945 */ /* 0x000fe80003800200 */
[----:B------:R-:W-:Y:S05]  /*3ae0*/  @P0 BRA `(.L_x_4061) ;  /* 0x0000000400240947 */ /* 0x000fea0003800000 */
[----:B------:R-:W-:Y:S01]  /*3af0*/  FSETP.NAN.FTZ.AND P3, PT, |R8|, |R8|, PT ;  /* 0x400000080800720b */ /* 0x000fe20003f78200 */
[----:B0----5:R-:W-:Y:S01]  /*3b00*/  IMAD.U32 R3, R22, 0x10000, RZ ;  /* 0x0001000016037824 */ /* 0x021fe200078e00ff */
        /* <DEDUP_REMOVED lines=12> */
.L_x_4063:
[----:B------:R-:W-:Y:S05]  /*3bd0*/  BSYNC.RECONVERGENT B2 ;  /* 0x0000000000027941 */ /* 0x000fea0003800200 */
.L_x_4062:
[----:B------:R-:W-:Y:S02]  /*3be0*/  FSEL R8, R8, R3, P0 ;  /* 0x0000000308087208 */ /* 0x000fe40000000000 */
[----:B------:R-:W-:Y:S02]  /*3bf0*/  SEL R12, R12, R4, P0 ;  /* 0x000000040c0c7207 */ /* 0x000fe40000000000 */
[----:B------:R-:W-:Y:S01]  /*3c00*/  SEL R21, R21, RZ, P0 ;  /* 0x000000ff15157207 */ /* 0x000fe20000000000 */
[----:B------:R-:W-:Y:S06]  /*3c10*/  @P2 BRA `(.L_x_4061) ;  /* 0x0000000000d82947 */ /* 0x000fec0003800000 */
[----:B------:R-:W-:Y:S01]  /*3c20*/  FSETP.NAN.FTZ.AND P3, PT, |R7|, |R7|, PT ;  /* 0x400000070700720b */ /* 0x000fe20003f78200 */
[----:B------:R-:W-:Y:S01]  /*3c30*/  IMAD.U32 R18, R18, 0x10000, RZ ;  /* 0x0001000012127824 */ /* 0x000fe200078e00ff */
[----:B------:R-:W-:Y:S01]  /*3c40*/  IADD3 R3, PT, PT, R2, R0, RZ ;  /* 0x0000000002037210 */ /* 0x000fe20007ffe0ff */
        /* <DEDUP_REMOVED lines=11> */
.L_x_4065:
[----:B------:R-:W-:Y:S05]  /*3d00*/  BSYNC.RECONVERGENT B2 ;  /* 0x0000000000027941 */ /* 0x000fea0003800200 */
.L_x_4064:
        /* <DEDUP_REMOVED lines=18> */
.L_x_4067:
[----:B------:R-:W-:Y:S05]  /*3e30*/  BSYNC.RECONVERGENT B2 ;  /* 0x0000000000027941 */ /* 0x000fea0003800200 */
.L_x_4066:
[----:B------:R-:W-:Y:S02]  /*3e40*/  FSEL R6, R6, R19, P0 ;  /* 0x0000001306067208 */ /* 0x000fe40000000000 */
[----:B------:R-:W-:Y:S02]  /*3e50*/  SEL R10, R10, R3, P0 ;  /* 0x000000030a0a7207 */ /* 0x000fe40000000000 */
[----:B------:R-:W-:Y:S01]  /*3e60*/  SEL R15, R15, RZ, P0 ;  /* 0x000000ff0f0f7207 */ /* 0x000fe20000000000 */
[----:B------:R-:W-:Y:S06]  /*3e70*/  @P2 BRA `(.L_x_4061) ;  /* 0x0000000000402947 */ /* 0x000fec0003800000 */
[----:B------:R-:W-:Y:S01]  /*3e80*/  FSETP.NAN.FTZ.AND P2, PT, |R5|, |R5|, PT ;  /* 0x400000050500720b */ /* 0x000fe20003f58200 */
[----:B------:R-:W-:Y:S01]  /*3e90*/  BSSY.RECONVERGENT B2, `(.L_x_4068) ;  /* 0x000000b000027945 */ /* 0x000fe20003800200 */
[----:B------:R-:W-:-:S11]  /*3ea0*/  SHF.L.U32 R2, R25, 0x10, RZ ;  /* 0x0000001019027819 */ /* 0x000fd600000006ff */
        /* <DEDUP_REMOVED lines=9> */
.L_x_4069:
[----:B------:R-:W-:Y:S05]  /*3f40*/  BSYNC.RECONVERGENT B2 ;  /* 0x0000000000027941 */ /* 0x000fea0003800200 */
.L_x_4068:
[----:B------:R-:W-:Y:S02]  /*3f50*/  FSEL R5, R5, R2, P0 ;  /* 0x0000000205057208 */ /* 0x000fe40000000000 */
[----:B------:R-:W-:Y:S02]  /*3f60*/  SEL R9, R9, R0, P0 ;  /* 0x0000000009097207 */ /* 0x000fe40000000000 */
[----:B------:R-:W-:-:S07]  /*3f70*/  SEL R14, R14, RZ, P0 ;  /* 0x000000ff0e0e7207 */ /* 0x000fce0000000000 */
.L_x_4061:
[----:B------:R-:W-:Y:S05]  /*3f80*/  BSYNC.RECONVERGENT B1 ;  /* 0x0000000000017941 */ /* 0x000fea0003800200 */
.L_x_4060:
        /* <DEDUP_REMOVED lines=11> */
.L_x_4071:
[----:B------:R-:W-:Y:S05]  /*4040*/  BSYNC.RECONVERGENT B1 ;  /* 0x0000000000017941 */ /* 0x000fea0003800200 */
.L_x_4070:
        /* <DEDUP_REMOVED lines=14> */
.L_x_4073:
[----:B------:R-:W-:Y:S05]  /*4130*/  BSYNC.RECONVERGENT B1 ;  /* 0x0000000000017941 */ /* 0x000fea0003800200 */
.L_x_4072:
        /* <DEDUP_REMOVED lines=14> */
.L_x_4075:
[----:B------:R-:W-:Y:S05]  /*4220*/  BSYNC.RECONVERGENT B1 ;  /* 0x0000000000017941 */ /* 0x000fea0003800200 */
.L_x_4074:
[----:B------:R-:W-:Y:S02]  /*4230*/  FSEL R5, R6, R5, P0 ;  /* 0x0000000506057208 */ /* 0x000fe40000000000 */
[----:B------:R-:W-:Y:S02]  /*4240*/  SEL R10, R10, R9, P0 ;  /* 0x000000090a0a7207 */ /* 0x000fe40000000000 */
[----:B------:R-:W-:Y:S01]  /*4250*/  SEL R11, R11, R14, P0 ;  /* 0x0000000e0b0b7207 */ /* 0x000fe20000000000 */
[----:B------:R-:W-:Y:S06]  /*4260*/  BRA `(.L_x_3988) ;  /* 0x0000009400347947 */ /* 0x000fec0003800000 */
.L_x_4046:
        /* <DEDUP_REMOVED lines=11> */
[----:B------:R-:W-:Y:S02]  /*4320*/  IMAD.MOV.U32 R5, RZ, RZ, R2 ;  /* 0x000000ffff057224 */ /* 0x000fe400078e0002 */
[--C-:B--2---:R-:W-:Y:S01]  /*4330*/  IMAD.MOV.U32 R7, RZ, RZ, R6.reuse ;  /* 0x000000ffff077224 */ /* 0x104fe200078e0006 */
[----:B------:R-:W-:Y:S01]  /*4340*/  MOV R23, R6 ;  /* 0x0000000600177202 */ /* 0x000fe20000000f00 */
[----:B------:R-:W-:Y:S02]  /*4350*/  IMAD.MOV.U32 R8, RZ, RZ, R6 ;  /* 0x000000ffff087224 */ /* 0x000fe400078e0006 */
[--C-:B---3--:R-:W-:Y:S02]  /*4360*/  IMAD.MOV.U32 R25, RZ, RZ, R24.reuse ;  /* 0x000000ffff197224 */ /* 0x108fe400078e0018 */
[----:B------:R-:W-:-:S02]  /*4370*/  IMAD.MOV.U32 R26, RZ, RZ, R24 ;  /* 0x000000ffff1a7224 */ /* 0x000fc400078e0018 */
[----:B------:R-:W-:Y:S01]  /*4380*/  IMAD.MOV.U32 R27, RZ, RZ, R24 ;  /* 0x000000ffff1b7224 */ /* 0x000fe200078e0018 */
[----:B------:R-:W-:Y:S06]  /*4390*/  @P0 BRA `(.L_x_4077) ;  /* 0x0000004000d80947 */ /* 0x000fec0003800000 */
[----:B------:R-:W-:-:S13]  /*43a0*/  ISETP.NE.AND P4, PT, R10, RZ, PT ;  /* 0x000000ff0a00720c */ /* 0x000fda0003f85270 */
[----:B------:R0:W5:Y:S01]  /*43b0*/  @!P4 LDG.E.U16 R9, desc[UR36][R14.64] ;  /* 0x000000240e09c981 */ /* 0x000162000c1e1500 */
        /* <DEDUP_REMOVED lines=11> */
[----:B0-----:R-:W-:-:S07]  /*4470*/  VIADD R10, R10, 0x1 ;  /* 0x000000010a0a7836 */ /* 0x001fce0000000000 */
.L_x_4091:
[C---:B-----5:R-:W-:Y:S02]  /*4480*/  @!P4 PRMT R20, R9.reuse, 0x7610, R20 ;  /* 0x000076100914c816 */ /* 0x060fe40000000014 */
[C---:B------:R-:W-:Y:S02]  /*4490*/  @!P4 PRMT R21, R9.reuse, 0x7610, R21 ;  /* 0x000076100915c816 */ /* 0x040fe40000000015 */
[C---:B------:R-:W-:Y:S02]  /*44a0*/  @!P4 PRMT R11, R9.reuse, 0x7610, R11 ;  /* 0x00007610090bc816 */ /* 0x040fe4000000000b */
[----:B------:R-:W-:Y:S01]  /*44b0*/  @!P4 PRMT R16, R9, 0x7610, R16 ;  /* 0x000076100910c816 */ /* 0x000fe20000000010 */
        /* <DEDUP_REMOVED lines=288> */
.L_x_4079:
[----:B------:R-:W1:Y:S01]  /*56c0*/  LDCU UR52, c[0x0][0x3a4] ;  /* 0x00007480ff3477ac */ /* 0x000e620008000800 */
[----:B------:R-:W-:-:S04]  /*56d0*/  LOP3.LUT R11, R11, 0xfffffffe, RZ, 0xc0, !PT ;  /* 0xfffffffe0b0b7812 */ /* 0x000fc800078ec0ff */
[----:B------:R-:W-:-:S05]  /*56e0*/  IADD3 R12, P0, PT, R11, R14, RZ ;  /* 0x0000000e0b0c7210 */ /* 0x000fca0007f1e0ff */
[----:B------:R-:W-:-:S05]  /*56f0*/  IMAD.X R13, RZ, RZ, R15, P0 ;  /* 0x000000ffff0d7224 */ /* 0x000fca00000e060f */
[----:B------:R2:W5:Y:S02]  /*5700*/  LDG.E.U16 R21, desc[UR36][R12.64] ;  /* 0x000000240c157981 */ /* 0x000564000c1e1500 */
[----:B--2---:R-:W-:Y:S01]  /*5710*/  MOV R12, RZ ;  /* 0x000000ff000c7202 */ /* 0x004fe20000000f00 */
        /* <DEDUP_REMOVED lines=221> */
[----:B------:R-:W1:Y:S01]  /*64f0*/  @P0 LDC R19, c[0x0][0x4fc] ;  /* 0x00013f00ff130b82 */ /* 0x000e620000000800 */
[----:B------:R-:W-:-:S04]  /*6500*/  @P0 IMAD.MOV R18, RZ, RZ, -R18 ;  /* 0x000000ffff120224 */ /* 0x000fc800078e0a12 */
[----:B-1----:R-:W-:-:S04]  /*6510*/  @P0 IMAD R19, R19, R18, R17 ;  /* 0x0000001213130224 */ /* 0x002fc800078e0211 */
[----:B0-----:R-:W-:-:S07]  /*6520*/  @P0 IMAD R11, R19, R16, R11 ;  /* 0x00000010130b0224 */ /* 0x001fce00078e020b */
.L_x_4080:
[----:B------:R-:W-:Y:S01]  /*6530*/  LOP3.LUT R11, R11, 0xfffffffe, RZ, 0xc0, !PT ;  /* 0xfffffffe0b0b7812 */ /* 0x000fe200078ec0ff */
[----:B------:R-:W1:Y:S03]  /*6540*/  LDCU UR52, c[0x0][0x3a4] ;  /* 0x00007480ff3477ac */ /* 0x000e660008000800 */
[----:B------:R-:W-:-:S05]  /*6550*/  IADD3 R16, P0, PT, R11, R14, RZ ;  /* 0x0000000e0b107210 */ /* 0x000fca0007f1e0ff */
[----:B------:R-:W-:-:S05]  /*6560*/  IMAD.X R17, RZ, RZ, R15, P0 ;  /* 0x000000ffff117224 */ /* 0x000fca00000e060f */
[----:B------:R2:W5:Y:S01]  /*6570*/  LDG.E.U16 R20, desc[UR36][R16.64] ;  /* 0x0000002410147981 */ /* 0x000562000c1e1500 */
        /* <DEDUP_REMOVED lines=226> */
.L_x_4081:
        /* <DEDUP_REMOVED lines=231> */
.L_x_4082:
[----:B------:R-:W-:-:S04]  /*8210*/  LOP3.LUT R13, R18, 0xfffffffe, RZ, 0xc0, !PT ;  /* 0xfffffffe120d7812 */ /* 0x000fc800078ec0ff */
[----:B------:R-:W-:-:S04]  /*8220*/  IADD3 R12, P0, PT, R13, R14, RZ ;  /* 0x0000000e0d0c7210 */ /* 0x000fc80007f1e0ff */
[----:B------:R-:W-:-:S05]  /*8230*/  IADD3.X R13, PT, PT, RZ, R15, RZ, P0, !PT ;  /* 0x0000000fff0d7210 */ /* 0x000fca00007fe4ff */
[----:B------:R1:W5:Y:S04]  /*8240*/  LDG.E.U16 R16, desc[UR36][R12.64] ;  /* 0x000000240c107981 */ /* 0x000368000c1e1500 */
.L_x_4078:
[----:B------:R-:W-:Y:S01]  /*8250*/  FSETP.NAN.FTZ.AND P2, PT, |R2|, |R2|, PT ;  /* 0x400000020200720b */ /* 0x000fe20003f58200 */
[----:B-1---5:R-:W-:Y:S01]  /*8260*/  IMAD.U32 R13, R21, 0x10000, RZ ;  /* 0x00010000150d7824 */ /* 0x022fe200078e00ff */
[----:B------:R-:W-:Y:S11]  /*8270*/  BSSY.RECONVERGENT B2, `(.L_x_4083) ;  /* 0x000000a000027945 */ /* 0x000ff60003800200 */
[----:B------:R-:W-:-:S02]  /*8280*/  @P2 ISETP.LT.U32.AND P1, PT, R6, R0, PT ;  /* 0x000000000600220c */ /* 0x000fc40003f21070 */
        /* <DEDUP_REMOVED lines=8> */
.L_x_4084:
[----:B0-----:R-:W-:Y:S05]  /*8310*/  BSYNC.RECONVERGENT B2 ;  /* 0x0000000000027941 */ /* 0x001fea0003800200 */
.L_x_4083:
[----:B------:R-:W0:Y:S01]  /*8320*/  LDCU UR4, c[0x0][0x3a4] ;  /* 0x00007480ff0477ac */ /* 0x000e220008000800 */
[----:B------:R-:W-:Y:S01]  /*8330*/  FSETP.NAN.FTZ.AND P5, PT, |R3|, |R3|, PT ;  /* 0x400000030300720b */ /* 0x000fe20003fb8200 */
[----:B------:R-:W-:Y:S01]  /*8340*/  BSSY.RECONVERGENT B2, `(.L_x_4085) ;  /* 0x0000010000027945 */ /* 0x000fe20003800200 */
[----:B------:R-:W-:Y:S02]  /*8350*/  SHF.L.U32 R18, R20, 0x10, RZ ;  /* 0x0000001014127819 */ /* 0x000fe400000006ff */
[----:B------:R-:W-:Y:S02]  /*8360*/  FSEL R2, R2, R13, P0 ;  /* 0x0000000d02027208 */ /* 0x000fe40000000000 */
[----:B------:R-:W-:Y:S02]  /*8370*/  FSETP.NAN.FTZ.AND P3, PT, |R4|, |R4|, PT ;  /* 0x400000040400720b */ /* 0x000fe40003f78200 */
[----:B------:R-:W-:-:S05]  /*8380*/  SEL R6, R6, R0, P0 ;  /* 0x0000000006067207 */ /* 0x000fca0000000000 */
        /* <DEDUP_REMOVED lines=11> */
.L_x_4086:
[----:B------:R-:W-:Y:S05]  /*8440*/  BSYNC.RECONVERGENT B2 ;  /* 0x0000000000027941 */ /* 0x000fea0003800200 */
.L_x_4085:
[----:B------:R-:W-:Y:S01]  /*8450*/  IMAD.U32 R13, R11, 0x10000, RZ ;  /* 0x000100000b0d7824 */ /* 0x000fe200078e00ff */
[----:B------:R-:W-:Y:S01]  /*8460*/  IADD3 R17, PT, PT, R19, R12, RZ ;  /* 0x0000000c13117210 */ /* 0x000fe20007ffe0ff */
[----:B------:R-:W-:Y:S01]  /*8470*/  BSSY.RECONVERGENT B2, `(.L_x_4087) ;  /* 0x000000d000027945 */ /* 0x000fe20003800200 */
[----:B------:R-:W-:Y:S02]  /*8480*/  FSEL R3, R3, R18, P1 ;  /* 0x0000001203037208 */ /* 0x000fe40000800000 */
[----:B------:R-:W-:Y:S02]  /*8490*/  @P3 FSETP.NAN.FTZ.AND P2, PT, |R13|, |R13|, PT ;  /* 0x4000000d0d00320b */ /* 0x000fe40003f58200 */
[----:B------:R-:W-:Y:S02]  /*84a0*/  @P3 ISETP.LT.U32.AND P6, PT, R8, R17, PT ;  /* 0x000000110800320c */ /* 0x000fe40003fc1070 */
        /* <DEDUP_REMOVED lines=9> */
.L_x_4088:
[----:B------:R-:W-:Y:S05]  /*8540*/  BSYNC.RECONVERGENT B2 ;  /* 0x0000000000027941 */ /* 0x000fea0003800200 */
.L_x_4087:
[----:B------:R-:W-:Y:S01]  /*8550*/  IMAD.U32 R0, R16, 0x10000, RZ ;  /* 0x0001000010007824 */ /* 0x000fe200078e00ff */
[----:B------:R-:W-:Y:S01]  /*8560*/  BSSY.RECONVERGENT B2, `(.L_x_4089) ;  /* 0x0000010000027945 */ /* 0x000fe20003800200 */
[----:B------:R-:W-:Y:S01]  /*8570*/  IMAD.IADD R18, R17, 0x1, R12 ;  /* 0x0000000111127824 */ /* 0x000fe200078e020c */
[----:B------:R-:W-:Y:S02]  /*8580*/  FSEL R4, R4, R13, P2 ;  /* 0x0000000d04047208 */ /* 0x000fe40001000000 */
[----:B------:R-:W-:Y:S02]  /*8590*/  @P5 FSETP.NAN.FTZ.AND P3, PT, |R0|, |R0|, PT ;  /* 0x400000000000520b */ /* 0x000fe40003f78200 */
[----:B------:R-:W-:Y:S02]  /*85a0*/  @P5 ISETP.LT.U32.AND P6, PT, R23, R18, PT ;  /* 0x000000121700520c */ /* 0x000fe40003fc1070 */
[----:B------:R-:W-:Y:S02]  /*85b0*/  SEL R8, R8, R17, P2 ;  /* 0x0000001108087207 */ /* 0x000fe40001000000 */
[----:B------:R-:W-:-:S02]  /*85c0*/  @P5 ISETP.LT.OR.EX P3, PT, R27, RZ, !P3, P6 ;  /* 0x000000ff1b00520c */ /* 0x000fc40005f61760 */
        /* <DEDUP_REMOVED lines=9> */
.L_x_4090:
[----:B------:R-:W-:Y:S05]  /*8660*/  BSYNC.RECONVERGENT B2 ;  /* 0x0000000000027941 */ /* 0x000fea0003800200 */
.L_x_4089:
[----:B------:R-:W0:Y:S01]  /*8670*/  LDCU UR4, c[0x0][0x39c] ;  /* 0x00007380ff0477ac */ /* 0x000e220008000800 */
[----:B------:R-:W-:Y:S02]  /*8680*/  FSEL R5, R5, R0, P3 ;  /* 0x0000000005057208 */ /* 0x000fe40001800000 */
[----:B------:R-:W-:Y:S02]  /*8690*/  IADD3 R0, PT, PT, R18, R12, RZ ;  /* 0x0000000c12007210 */ /* 0x000fe40007ffe0ff */
[----:B------:R-:W-:Y:S02]  /*86a0*/  SEL R23, R23, R18, P3 ;  /* 0x0000001217177207 */ /* 0x000fe40001800000 */
[----:B------:R-:W-:Y:S01]  /*86b0*/  SEL R27, R27, RZ, P3 ;  /* 0x000000ff1b1b7207 */ /* 0x000fe20001800000 */
[----:B------:R-:W-:Y:S02]  /*86c0*/  IMAD R18, R12, 0x3, R0 ;  /* 0x000000030c127824 */ /* 0x000fe400078e0200 */
[----:B0-----:R-:W-:-:S05]  /*86d0*/  IMAD.U32 R13, RZ, RZ, UR4 ;  /* 0x00000004ff0d7e24 */ /* 0x001fca000f8e00ff */
[----:B------:R-:W-:-:S13]  /*86e0*/  ISETP.GE.U32.AND P0, PT, R18, R13, PT ;  /* 0x0000000d1200720c */ /* 0x000fda0003f06070 */
[----:B------:R-:W-:Y:S05]  /*86f0*/  @!P0 BRA `(.L_x_4091) ;  /* 0xffffffbc00608947 */ /* 0x000fea000383ffff */
.L_x_4077:
[----:B------:R-:W-:Y:S05]  /*8700*/  BSYNC.RECONVERGENT B1 ;  /* 0x0000000000017941 */ /* 0x000fea0003800200 */
.L_x_4076:
[----:B------:R-:W-:Y:S01]  /*8710*/  PRMT R14, R20, 0x7610, R14 ;  /* 0x00007610140e7816 */ /* 0x000fe2000000000e */
[----:B------:R-:W-:Y:S01]  /*8720*/  BSSY.RECONVERGENT B1, `(.L_x_4092) ;  /* 0x0000484000017945 */ /* 0x000fe20003800200 */
[----:B------:R-:W-:Y:S02]  /*8730*/  PRMT R10, R21, 0x7610, R10 ;  /* 0x00007610150a7816 */ /* 0x000fe4000000000a */
[----:B------:R-:W-:Y:S01]  /*8740*/  PRMT R9, R16, 0x7610, R9 ;  /* 0x0000761010097816 */ /* 0x000fe20000000009 */
[----:B------:R0:W-:Y:S01]  /*8750*/  STL.S16 [R1], R14 ;  /* 0x0000000e01007387 */ /* 0x0001e20000100600 */
[----:B------:R-:W-:Y:S02]  /*8760*/  ISETP.GE.U32.AND P0, PT, R0, R13, PT ;  /* 0x0000000d0000720c */ /* 0x000fe40003f06070 */
[----:B------:R-:W-:Y:S01]  /*8770*/  PRMT R21, R11, 0x7610, R21 ;  /* 0x000076100b157816 */ /* 0x000fe20000000015 */
[----:B------:R0:W-:Y:S04]  /*8780*/  STL.S16 [R1+0x4], R10 ;  /* 0x0000040a01007387 */ /* 0x0001e80000100600 */
[----:B------:R0:W-:Y:S06]  /*8790*/  STL.S16 [R1+0x8], R9 ;  /* 0x0000080901007387 */ /* 0x0001ec0000100600 */
[----:B------:R-:W-:Y:S05]  /*87a0*/  @P0 BRA `(.L_x_4093) ;  /* 0x0000004400ec0947 */ /* 0x000fea0003800000 */
[----:B0-----:R-:W0:Y:S01]  /*87b0*/  LDC R9, c[0x0][0x3d8] ;  /* 0x0000f600ff097b82 */ /* 0x001e220000000800 */
        /* <DEDUP_REMOVED lines=280> */
.L_x_4095:
[----:B------:R-:W-:Y:S01]  /*9940*/  SHF.R.U32.HI R14, RZ, 0x1, R9 ;  /* 0x00000001ff0e7819 */ /* 0x000fe20000011609 */
[----:B------:R-:W-:-:S07]  /*9950*/  IMAD.MOV.U32 R15, RZ, RZ, RZ ;  /* 0x000000ffff0f7224 */ /* 0x000fce00078e00ff */
.L_x_4094:
[----:B------:R-:W0:Y:S02]  /*9960*/  LDCU.64 UR4, c[0x0][0x768] ;  /* 0x0000ed00ff0477ac */ /* 0x000e240008000a00 */
[----:B0-----:R-:W-:-:S05]  /*9970*/  IADD3 R22, P1, PT, R22, UR4, RZ ;  /* 0x0000000416167c10 */ /* 0x001fca000ff3e0ff */
[----:B------:R-:W-:Y:S01]  /*9980*/  IMAD.X R20, RZ, RZ, UR5, P1 ;  /* 0x00000005ff147e24 */ /* 0x000fe200088e06ff */
[----:B------:R-:W-:-:S04]  /*9990*/  LEA R16, P1, R14, R22, 0x1 ;  /* 0x000000160e107211 */ /* 0x000fc800078208ff */
[----:B------:R-:W-:-:S05]  /*99a0*/  LEA.HI.X R17, R14, R20, R15, 0x1, P1 ;  /* 0x000000140e117211 */ /* 0x000fca00008f0c0f */
[----:B------:R-:W2:Y:S01]  /*99b0*/  LDG.E.U16 R9, desc[UR36][R16.64] ;  /* 0x0000002410097981 */ /* 0x000ea2000c1e1500 */
[----:B------:R-:W-:-:S04]  /*99c0*/  IADD3 R19, PT, PT, R0, R12, RZ ;  /* 0x0000000c00137210 */ /* 0x000fc80007ffe0ff */
[----:B------:R-:W-:Y:S01]  /*99d0*/  ISETP.GE.U32.AND P1, PT, R19, R13, PT ;  /* 0x0000000d1300720c */ /* 0x000fe20003f26070 */
[----:B--2---:R1:W-:-:S12]  /*99e0*/  STL [R1+0x4], R9 ;  /* 0x0000040901007387 */ /* 0x0043d80000100800 */
[----:B------:R-:W-:Y:S05]  /*99f0*/  @P1 BRA `(.L_x_4093) ;  /* 0x0000003400581947 */ /* 0x000fea0003800000 */
[----:B------:R-:W-:Y:S01]  /*9a00*/  CS2R R14, SRZ ;  /* 0x00000000000e7805 */ /* 0x000fe2000001ff00 */
[----:B------:R-:W-:Y:S06]  /*9a10*/  @!P0 BRA `(.L_x_4096) ;  /* 0x0000001000548947 */ /* 0x000fec0003800000 */
[----:B------:R-:W0:Y:S01]  /*9a20*/  LDC R11, c[0x0][0x3d8] ;  /* 0x0000f600ff0b7b82 */ /* 0x000e220000000800 */
[----:B------:R-:W2:Y:S01]  /*9a30*/  LDCU.64 UR4, c[0x0][0x3e0] ;  /* 0x00007c00ff0477ac */ /* 0x000ea20008000a00 */
[----:B------:R-:W-:Y:S01]  /*9a40*/  IMAD.MOV.U32 R18, RZ, RZ, RZ ;  /* 0x000000ffff127224 */ /* 0x000fe200078e00ff */
[----:B------:R-:W3:Y:S03]  /*9a50*/  LDCU UR6, c[0x0][0x3dc] ;  /* 0x00007b80ff0677ac */ /* 0x000ee60008000800 */
[----:B--2---:R-:W-:Y:S01]  /*9a60*/  IMAD.HI.U32 R16, R19, UR4, R18 ;  /* 0x0000000413107c27 */ /* 0x004fe2000f8e0012 */
[----:B------:R-:W2:Y:S03]  /*9a70*/  LDCU UR4, c[0x0][0x508] ;  /* 0x0000a100ff0477ac */ /* 0x000ea60008000800 */
[----:B0-----:R-:W-:Y:S01]  /*9a80*/  VIADD R11, R11, 0xffffffff ;  /* 0xffffffff0b0b7836 */ /* 0x001fe20000000000 */
[----:B------:R-:W-:-:S04]  /*9a90*/  SHF.R.U32.HI R17, RZ, UR5, R16 ;  /* 0x00000005ff117c19 */ /* 0x000fc80008011610 */
[----:B------:R-:W-:Y:S02]  /*9aa0*/  ISETP.NE.AND P1, PT, R11, RZ, PT ;  /* 0x000000ff0b00720c */ /* 0x000fe40003f25270 */
[----:B-1----:R-:W-:-:S05]  /*9ab0*/  IADD3 R9, PT, PT, -R17, RZ, RZ ;  /* 0x000000ff11097210 */ /* 0x002fca0007ffe1ff */
[----:B---3--:R-:W-:-:S04]  /*9ac0*/  IMAD R9, R9, UR6, R19 ;  /* 0x0000000609097c24 */ /* 0x008fc8000f8e0213 */
[----:B--2---:R-:W-:Y:S02]  /*9ad0*/  IMAD R9, R9, UR4, RZ ;  /* 0x0000000409097c24 */ /* 0x004fe4000f8e02ff */
        /* <DEDUP_REMOVED lines=263> */
.L_x_4097:
[----:B------:R-:W-:Y:S01]  /*ab50*/  SHF.R.U32.HI R14, RZ, 0x1, R9 ;  /* 0x00000001ff0e7819 */ /* 0x000fe20000011609 */
[----:B------:R-:W-:-:S07]  /*ab60*/  IMAD.MOV.U32 R15, RZ, RZ, RZ ;  /* 0x000000ffff0f7224 */ /* 0x000fce00078e00ff */
.L_x_4096:
[----:B------:R-:W-:-:S04]  /*ab70*/  LEA R16, P1, R14, R22, 0x1 ;  /* 0x000000160e107211 */ /* 0x000fc800078208ff */
[----:B------:R-:W-:-:S05]  /*ab80*/  LEA.HI.X R17, R14, R20, R15, 0x1, P1 ;  /* 0x000000140e117211 */ /* 0x000fca00008f0c0f */
[----:B-1----:R-:W2:Y:S01]  /*ab90*/  LDG.E.U16 R9, desc[UR36][R16.64] ;  /* 0x0000002410097981 */ /* 0x002ea2000c1e1500 */
[----:B------:R-:W-:-:S05]  /*aba0*/  IMAD.IADD R19, R19, 0x1, R12 ;  /* 0x0000000113137824 */ /* 0x000fca00078e020c */
[----:B------:R-:W-:Y:S01]  /*abb0*/  ISETP.GE.U32.AND P1, PT, R19, R13, PT ;  /* 0x0000000d1300720c */ /* 0x000fe20003f26070 */
[----:B--2---:R2:W-:-:S12]  /*abc0*/  STL [R1], R9 ;  /* 0x0000000901007387 */ /* 0x0045d80000100800 */
[----:B------:R-:W-:Y:S05]  /*abd0*/  @P1 BRA `(.L_x_4093) ;  /* 0x0000002000e01947 */ /* 0x000fea0003800000 */
[----:B------:R-:W-:Y:S01]  /*abe0*/  CS2R R14, SRZ ;  /* 0x00000000000e7805 */ /* 0x000fe2000001ff00 */
[----:B------:R-:W-:Y:S06]  /*abf0*/  @!P0 BRA `(.L_x_4098) ;  /* 0x0000001000548947 */ /* 0x000fec0003800000 */
[----:B------:R-:W0:Y:S01]  /*ac00*/  LDC R11, c[0x0][0x3d8] ;  /* 0x0000f600ff0b7b82 */ /* 0x000e220000000800 */
[----:B------:R-:W1:Y:S01]  /*ac10*/  LDCU.64 UR4, c[0x0][0x3e0] ;  /* 0x00007c00ff0477ac */ /* 0x000e620008000a00 */
[----:B------:R-:W-:Y:S01]  /*ac20*/  HFMA2 R18, -RZ, RZ, 0, 0 ;  /* 0x00000000ff127431 */ /* 0x000fe200000001ff */
[----:B------:R-:W3:Y:S04]  /*ac30*/  LDCU UR6, c[0x0][0x3dc] ;  /* 0x00007b80ff0677ac */ /* 0x000ee80008000800 */
[----:B-1----:R-:W-:Y:S01]  /*ac40*/  IMAD.HI.U32 R16, R19, UR4, R18 ;  /* 0x0000000413107c27 */ /* 0x002fe2000f8e0012 */
[----:B------:R-:W1:Y:S03]  /*ac50*/  LDCU UR4, c[0x0][0x508] ;  /* 0x0000a100ff0477ac */ /* 0x000e660008000800 */
[----:B0-----:R-:W-:Y:S01]  /*ac60*/  VIADD R11, R11, 0xffffffff ;  /* 0xffffffff0b0b7836 */ /* 0x001fe20000000000 */
[----:B------:R-:W-:-:S04]  /*ac70*/  SHF.R.U32.HI R17, RZ, UR5, R16 ;  /* 0x00000005ff117c19 */ /* 0x000fc80008011610 */
[----:B------:R-:W-:Y:S01]  /*ac80*/  ISETP.NE.AND P1, PT, R11, RZ, PT ;  /* 0x000000ff0b00720c */ /* 0x000fe20003f25270 */
[----:B--2---:R-:W-:-:S04]  /*ac90*/  IMAD.MOV R9, RZ, RZ, -R17 ;  /* 0x000000ffff097224 */ /* 0x004fc800078e0a11 */
[----:B---3--:R-:W-:-:S04]  /*aca0*/  IMAD R9, R9, UR6, R19 ;  /* 0x0000000609097c24 */ /* 0x008fc8000f8e0213 */
        /* <DEDUP_REMOVED lines=264> */
.L_x_4099:
[----:B------:R-:W-:Y:S02]  /*bd30*/  SHF.R.U32.HI R14, RZ, 0x1, R9 ;  /* 0x00000001ff0e7819 */ /* 0x000fe40000011609 */
[----:B------:R-:W-:-:S07]  /*bd40*/  MOV R15, RZ ;  /* 0x000000ff000f7202 */ /* 0x000fce0000000f00 */
.L_x_4098:
        /* <DEDUP_REMOVED lines=8> */
[----:B--2---:R-:W0:Y:S01]  /*bdd0*/  LDC R9, c[0x0][0x3d8] ;  /* 0x0000f600ff097b82 */ /* 0x004e220000000800 */
        /* <DEDUP_REMOVED lines=274> */
.L_x_4101:
[----:B------:R-:W-:Y:S01]  /*cf00*/  SHF.R.U32.HI R14, RZ, 0x1, R9 ;  /* 0x00000001ff0e7819 */ /* 0x000fe20000011609 */
[----:B------:R-:W-:-:S07]  /*cf10*/  IMAD.MOV.U32 R15, RZ, RZ, RZ ;  /* 0x000000ffff0f7224 */ /* 0x000fce00078e00ff */
.L_x_4100:
[----:B------:R-:W-:-:S04]  /*cf20*/  LEA R10, P0, R14, R22, 0x1 ;  /* 0x000000160e0a7211 */ /* 0x000fc800078008ff */
[----:B------:R-:W-:-:S05]  /*cf30*/  LEA.HI.X R11, R14, R20, R15, 0x1, P0 ;  /* 0x000000140e0b7211 */ /* 0x000fca00000f0c0f */
[----:B--2---:R-:W2:Y:S04]  /*cf40*/  LDG.E.U16 R9, desc[UR36][R10.64] ;  /* 0x000000240a097981 */ /* 0x004ea8000c1e1500 */
[----:B--2---:R3:W-:Y:S02]  /*cf50*/  STL [R1+0x8], R9 ;  /* 0x0000080901007387 */ /* 0x0047e40000100800 */
.L_x_4093:
[----:B------:R-:W-:Y:S05]  /*cf60*/  BSYNC.RECONVERGENT B1 ;  /* 0x0000000000017941 */ /* 0x000fea0003800200 */
.L_x_4092:
[----:B------:R-:W-:Y:S01]  /*cf70*/  ISETP.GE.U32.AND P0, PT, R0, R13, PT ;  /* 0x0000000d0000720c */ /* 0x000fe20003f06070 */
[----:B------:R-:W-:-:S12]  /*cf80*/  BSSY.RECONVERGENT B1, `(.L_x_4102) ;  /* 0x000004e000017945 */ /* 0x000fd80003800200 */
[----:B------:R-:W-:Y:S05]  /*cf90*/  @P0 BRA `(.L_x_4103) ;  /* 0x0000000400300947 */ /* 0x000fea0003800000 */
[----:B0123--:R-:W2:Y:S01]  /*cfa0*/  LDL.LU R9, [R1+0x4] ;  /* 0x0000040001097983 */ /* 0x00fea20000300800 */
[----:B------:R-:W-:Y:S01]  /*cfb0*/  FSETP.NAN.FTZ.AND P3, PT, |R2|, |R2|, PT ;  /* 0x400000020200720b */ /* 0x000fe20003f78200 */
[----:B------:R-:W-:Y:S01]  /*cfc0*/  BSSY.RECONVERGENT B2, `(.L_x_4104) ;  /* 0x000000d000027945 */ /* 0x000fe20003800200 */
[----:B------:R-:W-:-:S04]  /*cfd0*/  IADD3 R10, PT, PT, R0, R12, RZ ;  /* 0x0000000c000a7210 */ /* 0x000fc80007ffe0ff */
[----:B------:R-:W-:-:S07]  /*cfe0*/  ISETP.GE.U32.AND P2, PT, R10, R13, PT ;  /* 0x0000000d0a00720c */ /* 0x000fce0003f46070 */
[----:B------:R-:W-:Y:S01]  /*cff0*/  @P3 ISETP.LT.U32.AND P1, PT, R6, R0, PT ;  /* 0x000000000600320c */ /* 0x000fe20003f21070 */
[----:B--2---:R-:W-:-:S05]  /*d000*/  IMAD.U32 R9, R9, 0x10000, RZ ;  /* 0x0001000009097824 */ /* 0x004fca00078e00ff */
        /* <DEDUP_REMOVED lines=8> */
.L_x_4105:
[----:B------:R-:W-:Y:S05]  /*d090*/  BSYNC.RECONVERGENT B2 ;  /* 0x0000000000027941 */ /* 0x000fea0003800200 */
.L_x_4104:
[----:B------:R-:W-:Y:S02]  /*d0a0*/  FSEL R2, R2, R9, P0 ;  /* 0x0000000902027208 */ /* 0x000fe40000000000 */
[----:B------:R-:W-:Y:S02]  /*d0b0*/  SEL R6, R6, R0, P0 ;  /* 0x0000000006067207 */ /* 0x000fe40000000000 */
[----:B------:R-:W-:Y:S01]  /*d0c0*/  SEL R24, R24, RZ, P0 ;  /* 0x000000ff18187207 */ /* 0x000fe20000000000 */
[----:B------:R-:W-:Y:S06]  /*d0d0*/  @P2 BRA `(.L_x_4103) ;  /* 0x0000000000e02947 */ /* 0x000fec0003800000 */
[----:B------:R-:W2:Y:S01]  /*d0e0*/  LDL.LU R11, [R1] ;  /* 0x00000000010b7983 */ /* 0x000ea20000300800 */
[----:B------:R-:W-:Y:S01]  /*d0f0*/  FSETP.NAN.FTZ.AND P3, PT, |R3|, |R3|, PT ;  /* 0x400000030300720b */ /* 0x000fe20003f78200 */
[----:B------:R-:W-:Y:S01]  /*d100*/  IMAD.IADD R9, R10, 0x1, R12 ;  /* 0x000000010a097824 */ /* 0x000fe200078e020c */
[----:B------:R-:W-:Y:S04]  /*d110*/  BSSY.RECONVERGENT B2, `(.L_x_4106) ;  /* 0x000000c000027945 */ /* 0x000fe80003800200 */
[----:B------:R-:W-:-:S07]  /*d120*/  ISETP.GE.U32.AND P2, PT, R9, R13, PT ;  /* 0x0000000d0900720c */ /* 0x000fce0003f46070 */
[----:B------:R-:W-:Y:S02]  /*d130*/  @P3 ISETP.LT.U32.AND P1, PT, R7, R10, PT ;  /* 0x0000000a0700320c */ /* 0x000fe40003f21070 */
[----:B--2---:R-:W-:-:S04]  /*d140*/  SHF.L.U32 R0, R11, 0x10, RZ ;  /* 0x000000100b007819 */ /* 0x004fc800000006ff */
        /* <DEDUP_REMOVED lines=8> */
.L_x_4107:
[----:B------:R-:W-:Y:S05]  /*d1d0*/  BSYNC.RECONVERGENT B2 ;  /* 0x0000000000027941 */ /* 0x000fea0003800200 */
.L_x_4106:
[----:B------:R-:W-:Y:S02]  /*d1e0*/  FSEL R3, R3, R0, P0 ;  /* 0x0000000003037208 */ /* 0x000fe40000000000 */
[----:B------:R-:W-:Y:S02]  /*d1f0*/  SEL R7, R7, R10, P0 ;  /* 0x0000000a07077207 */ /* 0x000fe40000000000 */
[----:B------:R-:W-:Y:S01]  /*d200*/  SEL R25, R25, RZ, P0 ;  /* 0x000000ff19197207 */ /* 0x000fe20000000000 */
[----:B------:R-:W-:Y:S06]  /*d210*/  @P2 BRA `(.L_x_4103) ;  /* 0x0000000000902947 */ /* 0x000fec0003800000 */
[----:B------:R-:W-:Y:S01]  /*d220*/  FSETP.NAN.FTZ.AND P3, PT, |R4|, |R4|, PT ;  /* 0x400000040400720b */ /* 0x000fe20003f78200 */
[----:B-----5:R-:W-:Y:S01]  /*d230*/  IMAD.U32 R21, R21, 0x10000, RZ ;  /* 0x0001000015157824 */ /* 0x020fe200078e00ff */
        /* <DEDUP_REMOVED lines=12> */
.L_x_4109:
[----:B------:R-:W-:Y:S05]  /*d300*/  BSYNC.RECONVERGENT B2 ;  /* 0x0000000000027941 */ /* 0x000fea0003800200 */
.L_x_4108:
[----:B------:R-:W-:Y:S02]  /*d310*/  FSEL R4, R4, R21, P0 ;  /* 0x0000001504047208 */ /* 0x000fe40000000000 */
[----:B------:R-:W-:Y:S02]  /*d320*/  SEL R8, R8, R9, P0 ;  /* 0x0000000908087207 */ /* 0x000fe40000000000 */
[----:B------:R-:W-:Y:S01]  /*d330*/  SEL R26, R26, RZ, P0 ;  /* 0x000000ff1a1a7207 */ /* 0x000fe20000000000 */
[----:B------:R-:W-:Y:S06]  /*d340*/  @P2 BRA `(.L_x_4103) ;  /* 0x0000000000442947 */ /* 0x000fec0003800000 */
[----:B------:R-:W2:Y:S01]  /*d350*/  LDL.LU R0, [R1+0x8] ;  /* 0x0000080001007983 */ /* 0x000ea20000300800 */
[----:B------:R-:W-:Y:S01]  /*d360*/  FSETP.NAN.FTZ.AND P2, PT, |R5|, |R5|, PT ;  /* 0x400000050500720b */ /* 0x000fe20003f58200 */
[----:B------:R-:W-:-:S12]  /*d370*/  BSSY.RECONVERGENT B2, `(.L_x_4110) ;  /* 0x000000b000027945 */ /* 0x000fd80003800200 */
        /* <DEDUP_REMOVED lines=10> */
.L_x_4111:
[----:B------:R-:W-:Y:S05]  /*d420*/  BSYNC.RECONVERGENT B2 ;  /* 0x0000000000027941 */ /* 0x000fea0003800200 */
.L_x_4110:
[----:B------:R-:W-:Y:S02]  /*d430*/  FSEL R5, R5, R0, P0 ;  /* 0x0000000005057208 */ /* 0x000fe40000000000 */
[----:B------:R-:W-:Y:S02]  /*d440*/  SEL R23, R23, R12, P0 ;  /* 0x0000000c17177207 */ /* 0x000fe40000000000 */
[----:B------:R-:W-:-:S07]  /*d450*/  SEL R27, R27, RZ, P0 ;  /* 0x000000ff1b1b7207 */ /* 0x000fce0000000000 */
.L_x_4103:
[----:B------:R-:W-:Y:S05]  /*d460*/  BSYNC.RECONVERGENT B1 ;  /* 0x0000000000017941 */ /* 0x000fea0003800200 */
.L_x_4102:
        /* <DEDUP_REMOVED lines=11> */
.L_x_4113:
[----:B------:R-:W-:Y:S05]  /*d520*/  BSYNC.RECONVERGENT B1 ;  /* 0x0000000000017941 */ /* 0x000fea0003800200 */
.L_x_4112:
        /* <DEDUP_REMOVED lines=14> */
.L_x_4115:
[----:B------:R-:W-:Y:S05]  /*d610*/  BSYNC.RECONVERGENT B1 ;  /* 0x0000000000017941 */ /* 0x000fea0003800200 */
.L_x_4114:
        /* <DEDUP_REMOVED lines=14> */
.L_x_4117:
[----:B------:R-:W-:Y:S05]  /*d700*/  BSYNC.RECONVERGENT B1 ;  /* 0x0000000000017941 */ /* 0x000fea0003800200 */
.L_x_4116:
[----:B------:R-:W-:Y:S02]  /*d710*/  FSEL R5, R4, R5, P0 ;  /* 0x0000000504057208 */ /* 0x000fe40000000000 */
[----:B0-----:R-:W-:Y:S02]  /*d720*/  SEL R10, R8, R23, P0 ;  /* 0x00000017080a7207 */ /* 0x001fe40000000000 */
[----:B------:R-:W-:-:S07]  /*d730*/  SEL R11, R26, R27, P0 ;  /* 0x0000001b1a0b7207 */ /* 0x000fce0000000000 */
.L_x_3988:
[----:B------:R-:W-:Y:S05]  /*d740*/  BSYNC.RECONVERGENT B0 ;  /* 0x0000000000007941 */ /* 0x000fea0003800200 */
.L_x_3987:
[----:B------:R-:W4:Y:S01]  /*d750*/  LDCU UR4, c[0x0][0x3b4] ;  /* 0x00007680ff0477ac */ /* 0x000f220008000800 */
[----:B------:R-:W0:Y:S01]  /*d760*/  S2R R0, SR_TID.X ;  /* 0x0000000000007919 */ /* 0x000e220000002100 */
[----:B------:R-:W0:Y:S01]  /*d770*/  S2R R7, SR_TID.Y ;  /* 0x0000000000077919 */ /* 0x000e220000002200 */
[----:B----4-:R-:W-:-:S09]  /*d780*/  UISETP.NE.AND UP0, UPT, UR4, URZ, UPT ;  /* 0x000000ff0400728c */ /* 0x010fd2000bf05270 */
[----:B------:R-:W-:Y:S05]  /*d790*/  BRA.U !UP0, `(.L_x_4118) ;  /* 0x0000000108b47547 */ /* 0x000fea000b800000 */
[----:B------:R-:W4:Y:S01]  /*d7a0*/  S2UR UR5, SR_CgaCtaId ;  /* 0x00000000000579c3 */ /* 0x000f220000008800 */
[----:B------:R-:W0:Y:S01]  /*d7b0*/  LDCU UR8, c[0x0][0x360] ;  /* 0x00006c00ff0877ac */ /* 0x000e220008000800 */
[----:B------:R-:W-:Y:S01]  /*d7c0*/  UMOV UR4, 0x400 ;  /* 0x0000040000047882 */ /* 0x000fe20000000000 */
[----:B------:R-:W1:Y:S01]  /*d7d0*/  LDCU UR6, c[0x0][0x364] ;  /* 0x00006c80ff0677ac */ /* 0x000e620008000800 */
[----:B------:R-:W-:Y:S01]  /*d7e0*/  UIADD3 UR4, UPT, UPT, UR4, 0x10, URZ ;  /* 0x0000001004047890 */ /* 0x000fe2000fffe0ff */
[----:B0-----:R-:W-:-:S03]  /*d7f0*/  IMAD R2, R7, UR8, R0 ;  /* 0x0000000807027c24 */ /* 0x001fc6000f8e0200 */
[----:B----4-:R-:W-:Y:S02]  /*d800*/  ULEA UR4, UR5, UR4, 0x18 ;  /* 0x0000000405047291 */ /* 0x010fe4000f8ec0ff */
[----:B-1----:R-:W-:-:S04]  /*d810*/  UISETP.GE.U32.AND UP0, UPT, UR6, 0x2, UPT ;  /* 0x000000020600788c */ /* 0x002fc8000bf06070 */
[----:B------:R-:W-:-:S05]  /*d820*/  LEA R4, R2, UR4, 0x4 ;  /* 0x0000000402047c11 */ /* 0x000fca000f8e20ff */
[----:B------:R4:W-:Y:S04]  /*d830*/  STS.64 [R4+0x8], R10 ;  /* 0x0000080a04007388 */ /* 0x0009e80000000a00 */
[----:B------:R4:W-:Y:S01]  /*d840*/  STS [R4], R5 ;  /* 0x0000000504007388 */ /* 0x0009e20000000800 */
[----:B------:R-:W-:Y:S05]  /*d850*/  BRA.U !UP0, `(.L_x_4118) ;  /* 0x0000000108847547 */ /* 0x000fea000b800000 */
[----:B------:R-:W-:-:S05]  /*d860*/  UMOV UR5, UR6 ;  /* 0x0000000600057c82 */ /* 0x000fca0008000000 */
.L_x_4123:
        /* <DEDUP_REMOVED lines=22> */
.L_x_4122:
[----:B------:R-:W-:Y:S05]  /*d9d0*/  BSYNC.RECONVERGENT B1 ;  /* 0x0000000000017941 */ /* 0x000fea0003800200 */
.L_x_4121:
[----:B----4-:R-:W-:Y:S02]  /*d9e0*/  FSEL R5, R5, R8, P0 ;  /* 0x0000000805057208 */ /* 0x010fe40000000000 */
[----:B------:R-:W-:Y:S02]  /*d9f0*/  SEL R10, R10, R2, P0 ;  /* 0x000000020a0a7207 */ /* 0x000fe40000000000 */
[----:B------:R-:W-:Y:S01]  /*da00*/  SEL R11, R11, R3, P0 ;  /* 0x000000030b0b7207 */ /* 0x000fe20000000000 */
[----:B------:R0:W-:Y:S04]  /*da10*/  STS [R4], R5 ;  /* 0x0000000504007388 */ /* 0x0001e80000000800 */
[----:B------:R0:W-:Y:S02]  /*da20*/  STS.64 [R4+0x8], R10 ;  /* 0x0000080a04007388 */ /* 0x0001e40000000a00 */
.L_x_4120:
[----:B------:R-:W-:Y:S05]  /*da30*/  BSYNC.RECONVERGENT B0 ;  /* 0x0000000000007941 */ /* 0x000fea0003800200 */
.L_x_4119:
[----:B------:R-:W-:-:S03]  /*da40*/  UISETP.GT.U32.AND UP0, UPT, UR5, 0x3, UPT ;  /* 0x000000030500788c */ /* 0x000fc6000bf04070 */
[----:B------:R-:W-:-:S06]  /*da50*/  UMOV UR5, UR7 ;  /* 0x0000000700057c82 */ /* 0x000fcc0008000000 */
[----:B------:R-:W-:Y:S05]  /*da60*/  BRA.U UP0, `(.L_x_4123) ;  /* 0xfffffffd00807547 */ /* 0x000fea000b83ffff */
.L_x_4118:
        /* <DEDUP_REMOVED lines=9> */
[----:B0-----:R-:W-:Y:S01]  /*db00*/  IMAD R2, R7, UR5, R0 ;  /* 0x0000000507027c24 */ /* 0x001fe2000f8e0200 */
[----:B------:R-:W-:Y:S02]  /*db10*/  UIADD3 UR4, UPT, UPT, UR4, 0x10, URZ ;  /* 0x0000001004047890 */ /* 0x000fe4000fffe0ff */
[----:B------:R-:W-:Y:S02]  /*db20*/  UISETP.GE.U32.AND UP0, UPT, UR5, 0x40, UPT ;  /* 0x000000400500788c */ /* 0x000fe4000bf06070 */
[----:B-1----:R-:W-:-:S06]  /*db30*/  ULEA UR4, UR6, UR4, 0x18 ;  /* 0x0000000406047291 */ /* 0x002fcc000f8ec0ff */
[----:B----4-:R-:W-:Y:S01]  /*db40*/  LEA R4, R2, UR4, 0x4 ;  /* 0x0000000402047c11 */ /* 0x010fe2000f8e20ff */
[----:B------:R-:W-:-:S04]  /*db50*/  UMOV UR4, 0x20 ;  /* 0x0000002000047882 */ /* 0x000fc80000000000 */
[----:B------:R1:W-:Y:S04]  /*db60*/  STS.64 [R4+0x8], R10 ;  /* 0x0000080a04007388 */ /* 0x0003e80000000a00 */
[----:B------:R1:W-:Y:S01]  /*db70*/  STS [R4], R5 ;  /* 0x0000000504007388 */ /* 0x0003e20000000800 */
[----:B------:R-:W-:Y:S05]  /*db80*/  BRA.U !UP0, `(.L_x_4125) ;  /* 0x0000000108807547 */ /* 0x000fea000b800000 */
[----:B------:R-:W-:-:S07]  /*db90*/  IMAD.U32 R6, RZ, RZ, UR5 ;  /* 0x00000005ff067e24 */ /* 0x000fce000f8e00ff */
.L_x_4130:
[----:B--23--:R-:W-:Y:S01]  /*dba0*/  SHF.R.U32.HI R9, RZ, 0x1, R6 ;  /* 0x00000001ff097819 */ /* 0x00cfe20000011606 */
[----:B------:R-:W-:Y:S03]  /*dbb0*/  BAR.SYNC.DEFER_BLOCKING 0x0 ;  /* 0x0000000000007b1d */ /* 0x000fe60000010000 */
[----:B------:R-:W-:-:S03]  /*dbc0*/  IADD3 R2, PT, PT, R9, R0, RZ ;  /* 0x0000000009027210 */ /* 0x000fc60007ffe0ff */
[----:B------:R-:W-:Y:S01]  /*dbd0*/  BSSY.RECONVERGENT B0, `(.L_x_4126) ;  /* 0x0000018000007945 */ /* 0x000fe20003800200 */
[----:B------:R-:W-:-:S04]  /*dbe0*/  ISETP.GE.U32.AND P0, PT, R2, UR5, PT ;  /* 0x0000000502007c0c */ /* 0x000fc8000bf06070 */
[----:B------:R-:W-:-:S13]  /*dbf0*/  ISETP.GE.U32.OR P0, PT, R0, R9, P0 ;  /* 0x000000090000720c */ /* 0x000fda0000706470 */
[----:B0-----:R-:W-:Y:S05]  /*dc00*/  @P0 BRA `(.L_x_4127) ;  /* 0x0000000000500947 */ /* 0x001fea0003800000 */
[----:B------:R-:W-:Y:S01]  /*dc10*/  IMAD R8, R9, 0x10, R4 ;  /* 0x0000001009087824 */ /* 0x000fe200078e0204 */
[----:B------:R-:W-:Y:S01]  /*dc20*/  FSETP.NAN.FTZ.AND P2, PT, |R5|, |R5|, PT ;  /* 0x400000050500720b */ /* 0x000fe20003f58200 */
[----:B------:R-:W-:Y:S03]  /*dc30*/  BSSY.RECONVERGENT B1, `(.L_x_4128) ;  /* 0x000000c000017945 */ /* 0x000fe60003800200 */
[----:B------:R-:W0:Y:S04]  /*dc40*/  LDS R12, [R8] ;  /* 0x00000000080c7984 */ /* 0x000e280000000800 */
[----:B------:R-:W2:Y:S05]  /*dc50*/  LDS.64 R2, [R8+0x8] ;  /* 0x0000080008027984 */ /* 0x000eaa0000000a00 */
[----:B0-----:R-:W-:-:S02]  /*dc60*/  @P2 FSETP.NAN.FTZ.AND P0, PT, |R12|, |R12|, PT ;  /* 0x4000000c0c00220b */ /* 0x001fc40003f18200 */
        /* <DEDUP_REMOVED lines=8> */
.L_x_4129:
[----:B------:R-:W-:Y:S05]  /*dcf0*/  BSYNC.RECONVERGENT B1 ;  /* 0x0000000000017941 */ /* 0x000fea0003800200 */
.L_x_4128:
[----:B-1----:R-:W-:Y:S02]  /*dd00*/  FSEL R5, R5, R12, P0 ;  /* 0x0000000c05057208 */ /* 0x002fe40000000000 */
[----:B------:R-:W-:Y:S02]  /*dd10*/  SEL R10, R10, R2, P0 ;  /* 0x000000020a0a7207 */ /* 0x000fe40000000000 */
[----:B------:R-:W-:Y:S01]  /*dd20*/  SEL R11, R11, R3, P0 ;  /* 0x000000030b0b7207 */ /* 0x000fe20000000000 */
[----:B------:R0:W-:Y:S04]  /*dd30*/  STS [R4], R5 ;  /* 0x0000000504007388 */ /* 0x0001e80000000800 */
[----:B------:R0:W-:Y:S02]  /*dd40*/  STS.64 [R4+0x8], R10 ;  /* 0x0000080a04007388 */ /* 0x0001e40000000a00 */
.L_x_4127:
[----:B------:R-:W-:Y:S05]  /*dd50*/  BSYNC.RECONVERGENT B0 ;  /* 0x0000000000007941 */ /* 0x000fea0003800200 */
.L_x_4126:
[----:B------:R-:W-:Y:S01]  /*dd60*/  ISETP.GT.U32.AND P0, PT, R6, 0x7f, PT ;  /* 0x0000007f0600780c */ /* 0x000fe20003f04070 */
[----:B------:R-:W-:-:S12]  /*dd70*/  IMAD.MOV.U32 R6, RZ, RZ, R9 ;  /* 0x000000ffff067224 */ /* 0x000fd800078e0009 */
[----:B------:R-:W-:Y:S05]  /*dd80*/  @P0 BRA `(.L_x_4130) ;  /* 0xfffffffc00840947 */ /* 0x000fea000383ffff */
.L_x_4125:
[----:B------:R-:W-:Y:S01]  /*dd90*/  BAR.SYNC.DEFER_BLOCKING 0x0 ;  /* 0x0000000000007b1d */ /* 0x000fe20000010000 */
[----:B------:R-:W-:-:S09]  /*dda0*/  UISETP.GE.U32.AND UP0, UPT, UR4, 0x2, UPT ;  /* 0x000000020400788c */ /* 0x000fd2000bf06070 */
[----:B------:R-:W-:Y:S05]  /*ddb0*/  BRA.U !UP0, `(.L_x_4124) ;  /* 0x0000000108587547 */ /* 0x000fea000b800000 */
[----:B0-----:R-:W-:-:S07]  /*ddc0*/  HFMA2 R2, -RZ, RZ, 0, 5.9604644775390625e-08 ;  /* 0x00000001ff027431 */ /* 0x001fce00000001ff */
.L_x_4133:
[----:B-1--4-:R-:W0:Y:S01]  /*ddd0*/  SHFL.DOWN PT, R4, R5, R2, 0x1f ;  /* 0x08001f0205047589 */ /* 0x012e2200000e0000 */
[----:B------:R-:W-:Y:S01]  /*dde0*/  FSETP.NAN.FTZ.AND P3, PT, |R5|, |R5|, PT ;  /* 0x400000050500720b */ /* 0x000fe20003f78200 */
[----:B------:R-:W-:Y:S02]  /*ddf0*/  BSSY.RECONVERGENT B0, `(.L_x_4131) ;  /* 0x000000e000007945 */ /* 0x000fe40003800200 */
[----:B------:R-:W1:Y:S04]  /*de00*/  SHFL.DOWN PT, R3, R10, R2, 0x1f ;  /* 0x08001f020a037589 */ /* 0x000e6800000e0000 */
[----:B------:R4:W2:Y:S02]  /*de10*/  SHFL.DOWN PT, R6, R11, R2, 0x1f ;  /* 0x08001f020b067589 */ /* 0x0008a400000e0000 */
[----:B----4-:R-:W-:-:S05]  /*de20*/  IMAD.SHL.U32 R2, R2, 0x2, RZ ;  /* 0x0000000202027824 */ /* 0x010fca00078e00ff */
[----:B------:R-:W-:Y:S02]  /*de30*/  ISETP.GE.AND P2, PT, R2, UR4, PT ;  /* 0x0000000402007c0c */ /* 0x000fe4000bf46270 */
[----:B0-----:R-:W-:Y:S02]  /*de40*/  @P3 FSETP.NAN.FTZ.AND P0, PT, |R4|, |R4|, PT ;  /* 0x400000040400320b */ /* 0x001fe40003f18200 */
        /* <DEDUP_REMOVED lines=8> */
.L_x_4132:
[----:B------:R-:W-:Y:S05]  /*ded0*/  BSYNC.RECONVERGENT B0 ;  /* 0x0000000000007941 */ /* 0x000fea0003800200 */
.L_x_4131:
[----:B------:R-:W-:Y:S02]  /*dee0*/  FSEL R5, R5, R4, P0 ;  /* 0x0000000405057208 */ /* 0x000fe40000000000 */
[----:B------:R-:W-:Y:S02]  /*def0*/  SEL R10, R10, R3, P0 ;  /* 0x000000030a0a7207 */ /* 0x000fe40000000000 */
[----:B------:R-:W-:Y:S01]  /*df00*/  SEL R11, R11, R6, P0 ;  /* 0x000000060b0b7207 */ /* 0x000fe20000000000 */
[----:B------:R-:W-:Y:S06]  /*df10*/  @!P2 BRA `(.L_x_4133) ;  /* 0xfffffffc00aca947 */ /* 0x000fec000383ffff */
.L_x_4124:
[----:B------:R-:W0:Y:S01]  /*df20*/  LDCU UR4, c[0x0][0x56c] ;  /* 0x0000ad80ff0477ac */ /* 0x000e220008000800 */
[----:B-----5:R-:W-:Y:S01]  /*df30*/  IMAD.MOV.U32 R18, RZ, RZ, RZ ;  /* 0x000000ffff127224 */ /* 0x020fe200078e00ff */
[----:B0-----:R-:W-:-:S09]  /*df40*/  UISETP.NE.AND UP0, UPT, UR4, URZ, UPT ;  /* 0x000000ff0400728c */ /* 0x001fd2000bf05270 */
[----:B------:R-:W-:Y:S05]  /*df50*/  BRA.U !UP0, `(.L_x_4134) ;  /* 0x0000001108587547 */ /* 0x000fea000b800000 */
[----:B------:R-:W0:Y:S01]  /*df60*/  LDCU.64 UR8, c[0x0][0x570] ;  /* 0x0000ae00ff0877ac */ /* 0x000e220008000a00 */
[----:B------:R-:W-:Y:S02]  /*df70*/  HFMA2 R2, -RZ, RZ, 0, 0 ;  /* 0x00000000ff027431 */ /* 0x000fe400000001ff */
[----:B------:R-:W-:Y:S01]  /*df80*/  IMAD.MOV.U32 R3, RZ, RZ, R29 ;  /* 0x000000ffff037224 */ /* 0x000fe200078e001d */
[----:B------:R-:W5:Y:S01]  /*df90*/  LDCU UR6, c[0x0][0x578] ;  /* 0x0000af00ff0677ac */ /* 0x000f620008000800 */
[----:B------:R-:W1:Y:S01]  /*dfa0*/  LDCU UR5, c[0x0][0x69c] ;  /* 0x0000d380ff0577ac */ /* 0x000e620008000800 */
[----:B------:R-:W-:-:S04]  /*dfb0*/  UIADD3 UR4, UPT, UPT, UR4, -0x1, URZ ;  /* 0xffffffff04047890 */ /* 0x000fc8000fffe0ff */
[----:B------:R-:W-:Y:S01]  /*dfc0*/  UISETP.NE.AND UP0, UPT, UR4, URZ, UPT ;  /* 0x000000ff0400728c */ /* 0x000fe2000bf05270 */
[----:B0-----:R-:W-:-:S05]  /*dfd0*/  IMAD.HI.U32 R2, R29, UR9, R2 ;  /* 0x000000091d027c27 */ /* 0x001fca000f8e0002 */
[----:B-----5:R-:W-:-:S05]  /*dfe0*/  SHF.R.U32.HI R3, RZ, UR6, R2 ;  /* 0x00000006ff037c19 */ /* 0x020fca0008011602 */
[----:B--23--:R-:W-:-:S04]  /*dff0*/  IMAD.MOV R9, RZ, RZ, -R3 ;  /* 0x000000ffff097224 */ /* 0x00cfc800078e0a03 */
[----:B------:R-:W-:-:S04]  /*e000*/  IMAD R9, R9, UR8, R29 ;  /* 0x0000000809097c24 */ /* 0x000fc8000f8e021d */
[----:B-1----:R-:W-:Y:S01]  /*e010*/  IMAD R18, R9, UR5, RZ ;  /* 0x0000000509127c24 */ /* 0x002fe2000f8e02ff */
        /* <DEDUP_REMOVED lines=266> */
.L_x_4134:
[----:B------:R-:W0:Y:S01]  /*f0c0*/  LDCU.64 UR4, c[0x0][0x780] ;  /* 0x0000f000ff0477ac */ /* 0x000e220008000a00 */
[----:B------:R-:W-:Y:S01]  /*f0d0*/  CS2R R2, SRZ ;  /* 0x0000000000027805 */ /* 0x000fe2000001ff00 */
[----:B------:R-:W-:Y:S02]  /*f0e0*/  UPLOP3.LUT UP0, UPT, UPT, UPT, UPT, 0x80, 0x8 ;  /* 0x000000000008789c */ /* 0x000fe40003f0f070 */
[----:B0-----:R-:W-:-:S04]  /*f0f0*/  UISETP.NE.U32.AND UP1, UPT, UR4, URZ, UPT ;  /* 0x000000ff0400728c */ /* 0x001fc8000bf25070 */
[----:B------:R-:W-:-:S09]  /*f100*/  UISETP.NE.AND.EX UP1, UPT, UR5, URZ, UPT, UP1 ;  /* 0x000000ff0500728c */ /* 0x000fd2000bf25310 */
[----:B------:R-:W-:Y:S05]  /*f110*/  BRA.U !UP1, `(.L_x_4135) ;  /* 0x0000000509387547 */ /* 0x000fea000b800000 */
[----:B--23--:R-:W-:Y:S02]  /*f120*/  HFMA2 R9, -RZ, RZ, 0, 4.76837158203125e-07 ;  /* 0x00000008ff097431 */ /* 0x00cfe400000001ff */
[----:B-1--4-:R-:W-:-:S07]  /*f130*/  IMAD.MOV.U32 R4, RZ, RZ, 0x10 ;  /* 0x00000010ff047424 */ /* 0x012fce00078e00ff */
.L_x_4136:
[----:B------:R-:W0:Y:S08]  /*f140*/  I2F.U32.RP R6, R4 ;  /* 0x0000000400067306 */ /* 0x000e300000209000 */
        /* <DEDUP_REMOVED lines=33> */
[----:B------:R-:W-:Y:S02]  /*f360*/  @P3 IMAD.IADD R3, R3, 0x1, -R8 ;  /* 0x0000000103033824 */ /* 0x000fe400078e0a08 */
[----:B------:R-:W-:-:S03]  /*f370*/  @P3 VIADD R13, R13, 0x1 ;  /* 0x000000010d0d3836 */ /* 0x000fc60000000000 */
[----:B------:R-:W-:-:S06]  /*f380*/  ISETP.GE.U32.AND P1, PT, R3, R8, PT ;  /* 0x000000080300720c */ /* 0x000fcc0003f26070 */
[----:B------:R-:W-:-:S04]  /*f390*/  @P2 IADD3 R9, PT, PT, R9, 0x1, RZ ;  /* 0x0000000109092810 */ /* 0x000fc80007ffe0ff */
[----:B------:R-:W-:-:S03]  /*f3a0*/  SEL R3, R6, R9, !P0 ;  /* 0x0000000906037207 */ /* 0x000fc60004000000 */
[----:B------:R-:W-:Y:S02]  /*f3b0*/  @P1 VIADD R13, R13, 0x1 ;  /* 0x000000010d0d1836 */ /* 0x000fe40000000000 */
[----:B------:R-:W-:-:S03]  /*f3c0*/  IMAD.WIDE.U32 R2, R3, R18, RZ ;  /* 0x0000001203027225 */ /* 0x000fc600078e00ff */
[----:B------:R-:W-:Y:S02]  /*f3d0*/  SEL R13, R6, R13, !P0 ;  /* 0x0000000d060d7207 */ /* 0x000fe40004000000 */
[----:B------:R-:W-:-:S13]  /*f3e0*/  LOP3.LUT P2, RZ, R3, 0x1f, RZ, 0xc0, !PT ;  /* 0x0000001f03ff7812 */ /* 0x000fda000784c0ff */
[----:B------:R-:W-:Y:S05]  /*f3f0*/  @P2 BRA `(.L_x_4138) ;  /* 0x0000000000542947 */ /* 0x000fea0003800000 */
[----:B------:R-:W0:Y:S01]  /*f400*/  I2F.U32.RP R3, R13 ;  /* 0x0000000d00037306 */ /* 0x000e220000209000 */
[----:B------:R-:W-:Y:S01]  /*f410*/  IMAD.MOV R15, RZ, RZ, -R13 ;  /* 0x000000ffff0f7224 */ /* 0x000fe200078e0a0d */
[----:B------:R-:W-:-:S06]  /*f420*/  ISETP.NE.U32.AND P2, PT, R13, RZ, PT ;  /* 0x000000ff0d00720c */ /* 0x000fcc0003f45070 */
[----:B0-----:R-:W0:Y:S02]  /*f430*/  MUFU.RCP R3, R3 ;  /* 0x0000000300037308 */ /* 0x001e240000001000 */
[----:B0-----:R-:W-:Y:S01]  /*f440*/  IADD3 R8, PT, PT, R3, 0xffffffe, RZ ;  /* 0x0ffffffe03087810 */ /* 0x001fe20007ffe0ff */
[----:B------:R-:W-:-:S05]  /*f450*/  IMAD.MOV.U32 R3, RZ, RZ, RZ ;  /* 0x000000ffff037224 */ /* 0x000fca00078e00ff */
        /* <DEDUP_REMOVED lines=15> */
.L_x_4138:
[----:B------:R-:W-:-:S07]  /*f550*/  MOV R4, 0xf570 ;  /* 0x0000f57000047802 */ /* 0x000fce0000000f00 */
[----:B------:R-:W-:Y:S05]  /*f560*/  CALL.REL.NOINC `($__internal_21_$__cuda_sm20_div_u64) ;  /* 0x0000003000c07944 */ /* 0x000fea0003c00000 */
[----:B------:R-:W-:Y:S01]  /*f570*/  MOV R2, R6 ;  /* 0x0000000600027202 */ /* 0x000fe20000000f00 */
[----:B------:R-:W-:-:S07]  /*f580*/  IMAD.MOV.U32 R3, RZ, RZ, R9 ;  /* 0x000000ffff037224 */ /* 0x000fce00078e0009 */
.L_x_4139:
[----:B------:R-:W-:Y:S05]  /*f590*/  BSYNC.RECONVERGENT B0 ;  /* 0x0000000000007941 */ /* 0x000fea0003800200 */
.L_x_4137:
[----:B------:R-:W0:Y:S02]  /*f5a0*/  LDCU.64 UR4, c[0x0][0x780] ;  /* 0x0000f000ff0477ac */ /* 0x000e240008000a00 */
[----:B0-----:R-:W-:Y:S02]  /*f5b0*/  UISETP.NE.U32.AND UP0, UPT, UR4, URZ, UPT ;  /* 0x000000ff0400728c */ /* 0x001fe4000bf05070 */
[----:B------:R-:W-:Y:S02]  /*f5c0*/  IADD3 R2, P0, PT, R2, UR4, RZ ;  /* 0x0000000402027c10 */ /* 0x000fe4000ff1e0ff */
[----:B------:R-:W-:Y:S02]  /*f5d0*/  UISETP.NE.AND.EX UP0, UPT, UR5, URZ, UPT, UP0 ;  /* 0x000000ff0500728c */ /* 0x000fe4000bf05300 */
[----:B------:R-:W-:Y:S02]  /*f5e0*/  IADD3.X R3, PT, PT, R3, UR5, RZ, P0, !PT ;  /* 0x0000000503037c10 */ /* 0x000fe400087fe4ff */
[----:B------:R-:W-:-:S11]  /*f5f0*/  UPLOP3.LUT UP0, UPT, UPT, UPT, UP0, 0x40, 0x4 ;  /* 0x000000000004789c */ /* 0x000fd60003f0e800 */
.L_x_4135:
[----:B------:R-:W0:Y:S02]  /*f600*/  LDCU UR4, c[0x0][0x3b8] ;  /* 0x00007700ff0477ac */ /* 0x000e240008000800 */
[----:B0-----:R-:W-:-:S09]  /*f610*/  UISETP.NE.AND UP1, UPT, UR4, URZ, UPT ;  /* 0x000000ff0400728c */ /* 0x001fd2000bf25270 */
[----:B------:R-:W-:Y:S05]  /*f620*/  BRA.U !UP1, `(.L_x_4140) ;  /* 0x00000029098c7547 */ /* 0x000fea000b800000 */
[----:B-1--4-:R-:W0:Y:S01]  /*f630*/  S2R R4, SR_CTAID.X ;  /* 0x0000000000047919 */ /* 0x012e220000002500 */
[----:B------:R-:W1:Y:S01]  /*f640*/  LDCU UR4, c[0x0][0x56c] ;  /* 0x0000ad80ff0477ac */ /* 0x000e620008000800 */
[----:B------:R-:W-:Y:S01]  /*f650*/  IMAD.MOV.U32 R18, RZ, RZ, RZ ;  /* 0x000000ffff127224 */ /* 0x000fe200078e00ff */
[----:B------:R-:W4:Y:S01]  /*f660*/  LDCU UR5, c[0x0][0x3bc] ;  /* 0x00007780ff0577ac */ /* 0x000f220008000800 */
[----:B------:R-:W2:Y:S01]  /*f670*/  LDCU UR6, c[0x0][0x3c0] ;  /* 0x00007800ff0677ac */ /* 0x000ea20008000800 */
[----:B------:R-:W0:Y:S01]  /*f680*/  LDCU UR7, c[0x0][0x3a8] ;  /* 0x00007500ff0777ac */ /* 0x000e220008000800 */
[----:B-1----:R-:W-:Y:S01]  /*f690*/  UISETP.NE.AND UP1, UPT, UR4, URZ, UPT ;  /* 0x000000ff0400728c */ /* 0x002fe2000bf25270 */
[----:B----4-:R-:W-:-:S04]  /*f6a0*/  IMAD R6, R0, UR5, RZ ;  /* 0x0000000500067c24 */ /* 0x010fc8000f8e02ff */
[----:B--23--:R-:W-:-:S04]  /*f6b0*/  IMAD R9, R7, UR6, R6 ;  /* 0x0000000607097c24 */ /* 0x00cfc8000f8e0206 */
        /* <DEDUP_REMOVED lines=279> */
.L_x_4141:
        /* <DEDUP_REMOVED lines=24> */
.L_x_4143:
[----:B------:R-:W-:Y:S05]  /*109b0*/  BSYNC.RECONVERGENT B0 ;  /* 0x0000000000007941 */ /* 0x000fea0003800200 */
.L_x_4142:
        /* <DEDUP_REMOVED lines=34> */
.L_x_4145:
[----:B------:R-:W-:Y:S05]  /*10be0*/  BSYNC.RECONVERGENT B0 ;  /* 0x0000000000007941 */ /* 0x000fea0003800200 */
.L_x_4144:
        /* <DEDUP_REMOVED lines=21> */
[----:B-1----:R-:W-:Y:S01]  /*10d40*/  MOV R8, UR6 ;  /* 0x0000000600087c02 */ /* 0x002fe20008000f00 */
[----:B------:R-:W-:-:S02]  /*10d50*/  IMAD.U32 R9, RZ, RZ, UR7 ;  /* 0x00000007ff097e24 */ /* 0x000fc4000f8e00ff */
[----:B--2---:R-:W-:-:S05]  /*10d60*/  IMAD.U32 R5, RZ, RZ, UR5 ;  /* 0x00000005ff057e24 */ /* 0x004fca000f8e00ff */
        /* <DEDUP_REMOVED lines=13> */
.L_x_4152:
[----:B------:R-:W-:-:S05]  /*10e40*/  IADD3 R13, PT, PT, R17, R6, RZ ;  /* 0x00000006110d7210 */ /* 0x000fca0007ffe0ff */
        /* <DEDUP_REMOVED lines=16> */
.L_x_4151:
[----:B------:R-:W-:Y:S05]  /*10f50*/  BSYNC.RECONVERGENT B2 ;  /* 0x0000000000027941 */ /* 0x000fea0003800200 */
.L_x_4150:
[----:B------:R-:W-:Y:S02]  /*10f60*/  SEL R8, R8, R14, P1 ;  /* 0x0000000e08087207 */ /* 0x000fe40000800000 */
[----:B------:R-:W-:Y:S02]  /*10f70*/  SEL R9, R9, R15, P1 ;  /* 0x0000000f09097207 */ /* 0x000fe40000800000 */
[----:B------:R-:W-:Y:S01]  /*10f80*/  FSEL R5, R5, R4, P1 ;  /* 0x0000000405057208 */ /* 0x000fe20000800000 */
[----:B------:R-:W-:Y:S06]  /*10f90*/  @!P3 BRA `(.L_x_4152) ;  /* 0xfffffffc00a8b947 */ /* 0x000fec000383ffff */
[----:B------:R-:W-:Y:S05]  /*10fa0*/  BSYNC.RECONVERGENT B1 ;  /* 0x0000000000017941 */ /* 0x000fea0003800200 */
.L_x_4149:
[----:B------:R-:W-:Y:S05]  /*10fb0*/  BRA `(.L_x_4148) ;  /* 0x0000000000847947 */ /* 0x000fea0003800000 */
.L_x_4147:
[----:B------:R-:W0:Y:S01]  /*10fc0*/  LDCU UR4, c[0x0][0x3ac] ;  /* 0x00007580ff0477ac */ /* 0x000e220008000800 */
[----:B------:R-:W1:Y:S01]  /*10fd0*/  LDCU UR5, c[0x0][0x3ac] ;  /* 0x00007580ff0577ac */ /* 0x000e620008000800 */
[----:B0-----:R-:W-:-:S13]  /*10fe0*/  ISETP.GE.U32.AND P1, PT, R7, UR4, PT ;  /* 0x0000000407007c0c */ /* 0x001fda000bf26070 */
[----:B-1----:R-:W-:Y:S05]  /*10ff0*/  @P1 BRA `(.L_x_4148) ;  /* 0x0000000000741947 */ /* 0x002fea0003800000 */
[----:B------:R-:W0:Y:S01]  /*11000*/  LDCU UR4, c[0x0][0x374] ;  /* 0x00006e80ff0477ac */ /* 0x000e220008000800 */
[----:B------:R-:W1:Y:S01]  /*11010*/  LDC R6, c[0x0][0x360] ;  /* 0x0000d800ff067b82 */ /* 0x000e620000000800 */
[----:B------:R-:W-:-:S07]  /*11020*/  IMAD.MOV.U32 R17, RZ, RZ, R7 ;  /* 0x000000ffff117224 */ /* 0x000fce00078e0007 */
[----:B------:R-:W2:Y:S08]  /*11030*/  LDC.64 R10, c[0x0][0x788] ;  /* 0x0001e200ff0a7b82 */ /* 0x000eb00000000a00 */
[----:B------:R-:W3:Y:S01]  /*11040*/  LDC R16, c[0x0][0x364] ;  /* 0x0000d900ff107b82 */ /* 0x000ee20000000800 */
[----:B0-----:R-:W-:-:S07]  /*11050*/  IMAD R4, R4, UR4, RZ ;  /* 0x0000000404047c24 */ /* 0x001fce000f8e02ff */
.L_x_4155:
[----:B------:R-:W-:-:S05]  /*11060*/  IADD3 R13, PT, PT, R4, R17, RZ ;  /* 0x00000011040d7210 */ /* 0x000fca0007ffe0ff */
        /* <DEDUP_REMOVED lines=17> */
.L_x_4154:
[----:B------:R-:W-:Y:S05]  /*11180*/  BSYNC.RECONVERGENT B1 ;  /* 0x0000000000017941 */ /* 0x000fea0003800200 */
.L_x_4153:
[----:B------:R-:W-:Y:S02]  /*11190*/  SEL R8, R8, R14, P1 ;  /* 0x0000000e08087207 */ /* 0x000fe40000800000 */
[----:B------:R-:W-:Y:S02]  /*111a0*/  SEL R9, R9, R15, P1 ;  /* 0x0000000f09097207 */ /* 0x000fe40000800000 */
[----:B------:R-:W-:Y:S01]  /*111b0*/  FSEL R5, R5, R20, P1 ;  /* 0x0000001405057208 */ /* 0x000fe20000800000 */
[----:B------:R-:W-:Y:S06]  /*111c0*/  @!P3 BRA `(.L_x_4155) ;  /* 0xfffffffc00a4b947 */ /* 0x000fec000383ffff */
.L_x_4148:
[----:B------:R-:W-:Y:S05]  /*111d0*/  BSYNC.RECONVERGENT B0 ;  /* 0x0000000000007941 */ /* 0x000fea0003800200 */
.L_x_4146:
[----:B------:R-:W0:Y:S01]  /*111e0*/  S2UR UR6, SR_CgaCtaId ;  /* 0x00000000000679c3 */ /* 0x000e220000008800 */
[----:B------:R-:W1:Y:S01]  /*111f0*/  LDCU UR5, c[0x0][0x360] ;  /* 0x00006c00ff0577ac */ /* 0x000e620008000800 */
        /* <DEDUP_REMOVED lines=11> */
.L_x_4161:
        /* <DEDUP_REMOVED lines=22> */
.L_x_4160:
[----:B------:R-:W-:Y:S05]  /*11410*/  BSYNC.RECONVERGENT B1 ;  /* 0x0000000000017941 */ /* 0x000fea0003800200 */
.L_x_4159:
[----:B------:R-:W-:Y:S02]  /*11420*/  FSEL R5, R5, R12, P1 ;  /* 0x0000000c05057208 */ /* 0x000fe40000800000 */
[----:B------:R-:W-:Y:S02]  /*11430*/  SEL R8, R8, R10, P1 ;  /* 0x0000000a08087207 */ /* 0x000fe40000800000 */
[----:B------:R-:W-:Y:S01]  /*11440*/  SEL R9, R9, R11, P1 ;  /* 0x0000000b09097207 */ /* 0x000fe20000800000 */
[----:B------:R0:W-:Y:S04]  /*11450*/  STS [R4], R5 ;  /* 0x0000000504007388 */ /* 0x0001e80000000800 */
[----:B------:R0:W-:Y:S02]  /*11460*/  STS.64 [R4+0x8], R8 ;  /* 0x0000080804007388 */ /* 0x0001e40000000a00 */
.L_x_4158:
[----:B------:R-:W-:Y:S05]  /*11470*/  BSYNC.RECONVERGENT B0 ;  /* 0x0000000000007941 */ /* 0x000fea0003800200 */
.L_x_4157:
[----:B------:R-:W-:-:S03]  /*11480*/  UISETP.GT.U32.AND UP1, UPT, UR4, 0x3, UPT ;  /* 0x000000030400788c */ /* 0x000fc6000bf24070 */
[----:B------:R-:W-:-:S06]  /*11490*/  UMOV UR4, UR7 ;  /* 0x0000000700047c82 */ /* 0x000fcc0008000000 */
[----:B------:R-:W-:Y:S05]  /*114a0*/  BRA.U UP1, `(.L_x_4161) ;  /* 0xfffffffd01807547 */ /* 0x000fea000b83ffff */
.L_x_4156:
[----:B------:R-:W1:Y:S02]  /*114b0*/  LDCU UR4, c[0x0][0x3b0] ;  /* 0x00007600ff0477ac */ /* 0x000e640008000800 */
[----:B-1----:R-:W-:-:S09]  /*114c0*/  UISETP.NE.AND UP1, UPT, UR4, URZ, UPT ;  /* 0x000000ff0400728c */ /* 0x002fd2000bf25270 */
[----:B------:R-:W-:Y:S05]  /*114d0*/  BRA.U !UP1, `(.L_x_4162) ;  /* 0x0000000509047547 */ /* 0x000fea000b800000 */
[----:B------:R-:W-:Y:S02]  /*114e0*/  UISETP.GE.U32.AND UP1, UPT, UR5, 0x21, UPT ;  /* 0x000000210500788c */ /* 0x000fe4000bf26070 */
[----:B------:R-:W-:-:S07]  /*114f0*/  UMOV UR4, UR5 ;  /* 0x0000000500047c82 */ /* 0x000fce0008000000 */
[----:B------:R-:W-:Y:S05]  /*11500*/  BRA.U !UP1, `(.L_x_4163) ;  /* 0x0000000109947547 */ /* 0x000fea000b800000 */
[----:B------:R1:W-:Y:S01]  /*11510*/  STS [R4], R5 ;  /* 0x0000000504007388 */ /* 0x0003e20000000800 */
[----:B------:R-:W-:Y:S01]  /*11520*/  UISETP.GE.U32.AND UP1, UPT, UR5, 0x40, UPT ;  /* 0x000000400500788c */ /* 0x000fe2000bf26070 */
[----:B------:R-:W-:Y:S02]  /*11530*/  UMOV UR4, 0x20 ;  /* 0x0000002000047882 */ /* 0x000fe40000000000 */
[----:B------:R1:W-:Y:S06]  /*11540*/  STS.64 [R4+0x8], R8 ;  /* 0x0000080804007388 */ /* 0x0003ec0000000a00 */
[----:B------:R-:W-:Y:S05]  /*11550*/  BRA.U !UP1, `(.L_x_4163) ;  /* 0x0000000109807547 */ /* 0x000fea000b800000 */
[----:B------:R-:W-:-:S07]  /*11560*/  MOV R10, UR5 ;  /* 0x00000005000a7c02 */ /* 0x000fce0008000f00 */
.L_x_4168:
[----:B------:R-:W-:Y:S01]  /*11570*/  SHF.R.U32.HI R13, RZ, 0x1, R10 ;  /* 0x00000001ff0d7819 */ /* 0x000fe2000001160a */
[----:B------:R-:W-:Y:S04]  /*11580*/  BAR.SYNC.DEFER_BLOCKING 0x0 ;  /* 0x0000000000007b1d */ /* 0x000fe80000010000 */
[----:B------:R-:W-:Y:S02]  /*11590*/  IMAD.IADD R6, R13, 0x1, R0 ;  /* 0x000000010d067824 */ /* 0x000fe400078e0200 */
[----:B------:R-:W-:Y:S03]  /*115a0*/  BSSY.RECONVERGENT B0, `(.L_x_4164) ;  /* 0x0000018000007945 */ /* 0x000fe60003800200 */
[----:B------:R-:W-:-:S04]  /*115b0*/  ISETP.GE.U32.AND P1, PT, R6, UR5, PT ;  /* 0x0000000506007c0c */ /* 0x000fc8000bf26070 */
[----:B------:R-:W-:-:S13]  /*115c0*/  ISETP.GE.U32.OR P1, PT, R0, R13, P1 ;  /* 0x0000000d0000720c */ /* 0x000fda0000f26470 */
[----:B--2---:R-:W-:Y:S05]  /*115d0*/  @P1 BRA `(.L_x_4165) ;  /* 0x0000000000501947 */ /* 0x004fea0003800000 */
[----:B------:R-:W-:Y:S01]  /*115e0*/  IMAD R11, R13, 0x10, R4 ;  /* 0x000000100d0b7824 */ /* 0x000fe200078e0204 */
[----:B------:R-:W-:Y:S01]  /*115f0*/  FSETP.NAN.FTZ.AND P3, PT, |R5|, |R5|, PT ;  /* 0x400000050500720b */ /* 0x000fe20003f78200 */
[----:B------:R-:W-:Y:S03]  /*11600*/  BSSY.RECONVERGENT B1, `(.L_x_4166) ;  /* 0x000000c000017945 */ /* 0x000fe60003800200 */
[----:B------:R-:W2:Y:S04]  /*11610*/  LDS R12, [R11] ;  /* 0x000000000b0c7984 */ /* 0x000ea80000000800 */
[----:B------:R-:W3:Y:S05]  /*11620*/  LDS.64 R6, [R11+0x8] ;  /* 0x000008000b067984 */ /* 0x000eea0000000a00 */
[----:B--2---:R-:W-:-:S02]  /*11630*/  @P3 FSETP.NAN.FTZ.AND P1, PT, |R12|, |R12|, PT ;  /* 0x4000000c0c00320b */ /* 0x004fc40003f38200 */
        /* <DEDUP_REMOVED lines=8> */
.L_x_4167:
[----:B------:R-:W-:Y:S05]  /*116c0*/  BSYNC.RECONVERGENT B1 ;  /* 0x0000000000017941 */ /* 0x000fea0003800200 */
.L_x_4166:
[----:B01----:R-:W-:Y:S02]  /*116d0*/  FSEL R5, R5, R12, P1 ;  /* 0x0000000c05057208 */ /* 0x003fe40000800000 */
[----:B------:R-:W-:Y:S02]  /*116e0*/  SEL R8, R8, R6, P1 ;  /* 0x0000000608087207 */ /* 0x000fe40000800000 */
[----:B------:R-:W-:Y:S01]  /*116f0*/  SEL R9, R9, R7, P1 ;  /* 0x0000000709097207 */ /* 0x000fe20000800000 */
[----:B------:R2:W-:Y:S04]  /*11700*/  STS [R4], R5 ;  /* 0x0000000504007388 */ /* 0x0005e80000000800 */
[----:B------:R2:W-:Y:S02]  /*11710*/  STS.64 [R4+0x8], R8 ;  /* 0x0000080804007388 */ /* 0x0005e40000000a00 */
.L_x_4165:
[----:B------:R-:W-:Y:S05]  /*11720*/  BSYNC.RECONVERGENT B0 ;  /* 0x0000000000007941 */ /* 0x000fea0003800200 */
.L_x_4164:
[----:B------:R-:W-:Y:S02]  /*11730*/  ISETP.GT.U32.AND P1, PT, R10, 0x7f, PT ;  /* 0x0000007f0a00780c */ /* 0x000fe40003f24070 */
[----:B------:R-:W-:-:S11]  /*11740*/  MOV R10, R13 ;  /* 0x0000000d000a7202 */ /* 0x000fd60000000f00 */
[----:B------:R-:W-:Y:S05]  /*11750*/  @P1 BRA `(.L_x_4168) ;  /* 0xfffffffc00841947 */ /* 0x000fea000383ffff */
.L_x_4163:
[----:B------:R-:W-:Y:S01]  /*11760*/  BAR.SYNC.DEFER_BLOCKING 0x0 ;  /* 0x0000000000007b1d */ /* 0x000fe20000010000 */
[----:B------:R-:W-:-:S09]  /*11770*/  UISETP.GE.U32.AND UP1, UPT, UR4, 0x2, UPT ;  /* 0x000000020400788c */ /* 0x000fd2000bf26070 */
[----:B------:R-:W-:Y:S05]  /*11780*/  BRA.U !UP1, `(.L_x_4162) ;  /* 0x0000000109587547 */ /* 0x000fea000b800000 */
[----:B------:R-:W-:-:S07]  /*11790*/  IMAD.MOV.U32 R0, RZ, RZ, 0x1 ;  /* 0x00000001ff007424 */ /* 0x000fce00078e00ff */
.L_x_4171:
[----:B012---:R-:W0:Y:S01]  /*117a0*/  SHFL.DOWN PT, R4, R5, R0, 0x1f ;  /* 0x08001f0005047589 */ /* 0x007e2200000e0000 */
        /* <DEDUP_REMOVED lines=15> */
.L_x_4170:
[----:B------:R-:W-:Y:S05]  /*118a0*/  BSYNC.RECONVERGENT B0 ;  /* 0x0000000000007941 */ /* 0x000fea0003800200 */
.L_x_4169:
[----:B------:R-:W-:Y:S02]  /*118b0*/  FSEL R5, R5, R4, P1 ;  /* 0x0000000405057208 */ /* 0x000fe40000800000 */
[----:B------:R-:W-:Y:S02]  /*118c0*/  SEL R8, R8, R7, P1 ;  /* 0x0000000708087207 */ /* 0x000fe40000800000 */
[----:B------:R-:W-:Y:S01]  /*118d0*/  SEL R9, R9, R6, P1 ;  /* 0x0000000609097207 */ /* 0x000fe20000800000 */
[----:B------:R-:W-:Y:S06]  /*118e0*/  @!P3 BRA `(.L_x_4171) ;  /* 0xfffffffc00acb947 */ /* 0x000fec000383ffff */
.L_x_4162:
        /* <DEDUP_REMOVED lines=12> */
[----:B012---:R-:W-:Y:S02]  /*119b0*/  HFMA2 R8, -RZ, RZ, 0, 4.3690204620361328125e-05 ;  /* 0x000002ddff087431 */ /* 0x007fe400000001ff */
[----:B------:R-:W-:Y:S01]  /*119c0*/  IMAD.MOV.U32 R12, RZ, RZ, 0x1 ;  /* 0x00000001ff0c7424 */ /* 0x000fe200078e00ff */
[----:B------:R0:W1:Y:S01]  /*119d0*/  LDC.64 R2, c[0x4][R0] ;  /* 0x0100000000027b82 */ /* 0x0000620000000a00 */
[----:B------:R-:W2:Y:S01]  /*119e0*/  LDCU.64 UR6, c[0x4][0x3c0] ;  /* 0x01007800ff0677ac */ /* 0x000ea20008000a00 */
[----:B------:R-:W-:Y:S01]  /*119f0*/  IMAD.MOV.U32 R13, RZ, RZ, RZ ;  /* 0x000000ffff0d7224 */ /* 0x000fe200078e00ff */
[----:B------:R-:W4:Y:S01]  /*11a00*/  LDCU.64 UR8, c[0x4][0x98] ;  /* 0x01001300ff0877ac */ /* 0x000f220008000a00 */
[----:B---3--:R-:W-:Y:S01]  /*11a10*/  MOV R4, UR4 ;  /* 0x0000000400047c02 */ /* 0x008fe20008000f00 */
[----:B------:R-:W-:-:S02]  /*11a20*/  IMAD.U32 R5, RZ, RZ, UR5 ;  /* 0x00000005ff057e24 */ /* 0x000fc4000f8e00ff */
[----:B--2---:R-:W-:Y:S01]  /*11a30*/  IMAD.U32 R6, RZ, RZ, UR6 ;  /* 0x00000006ff067e24 */ /* 0x004fe2000f8e00ff */
[----:B------:R-:W-:Y:S01]  /*11a40*/  MOV R7, UR7 ;  /* 0x0000000700077c02 */ /* 0x000fe20008000f00 */
[----:B----4-:R-:W-:Y:S02]  /*11a50*/  IMAD.U32 R10, RZ, RZ, UR8 ;  /* 0x00000008ff0a7e24 */ /* 0x010fe4000f8e00ff */
[----:B0-----:R-:W-:-:S07]  /*11a60*/  IMAD.U32 R11, RZ, RZ, UR9 ;  /* 0x00000009ff0b7e24 */ /* 0x001fce000f8e00ff */
[----:B------:R-:W-:-:S07]  /*11a70*/  LEPC R20, `(.L_x_4174) ;  /* 0x000000001014794e */ /* 0x000fce0000000000 */
[----:B-1----:R-:W-:Y:S05]  /*11a80*/  CALL.ABS.NOINC R2 ;  /* 0x0000000002007343 */ /* 0x002fea0003c00000 */
.L_x_4174:
[----:B------:R-:W-:-:S07]  /*11a90*/  CS2R R16, SRZ ;  /* 0x0000000000107805 */ /* 0x000fce000001ff00 */
.L_x_4173:
        /* <DEDUP_REMOVED lines=14> */
[----:B---3--:R-:W-:Y:S01]  /*11b80*/  MOV R4, UR4 ;  /* 0x0000000400047c02 */ /* 0x008fe20008000f00 */
[----:B------:R-:W-:-:S02]  /*11b90*/  IMAD.U32 R5, RZ, RZ, UR5 ;  /* 0x00000005ff057e24 */ /* 0x000fc4000f8e00ff */
[----:B0-----:R-:W-:Y:S01]  /*11ba0*/  IMAD.U32 R6, RZ, RZ, UR8 ;  /* 0x00000008ff067e24 */ /* 0x001fe2000f8e00ff */
[----:B------:R-:W-:Y:S01]  /*11bb0*/  MOV R7, UR9 ;  /* 0x0000000900077c02 */ /* 0x000fe20008000f00 */
[----:B--2---:R-:W-:Y:S02]  /*11bc0*/  IMAD.U32 R10, RZ, RZ, UR6 ;  /* 0x00000006ff0a7e24 */ /* 0x004fe4000f8e00ff */
[----:B------:R-:W-:-:S07]  /*11bd0*/  IMAD.U32 R11, RZ, RZ, UR7 ;  /* 0x00000007ff0b7e24 */ /* 0x000fce000f8e00ff */
[----:B------:R-:W-:-:S07]  /*11be0*/  LEPC R20, `(.L_x_4176) ;  /* 0x000000001014794e */ /* 0x000fce0000000000 */
[----:B-1----:R-:W-:Y:S05]  /*11bf0*/  CALL.ABS.NOINC R2 ;  /* 0x0000000002007343 */ /* 0x002fea0003c00000 */
.L_x_4176:
[----:B------:R-:W3:Y:S02]  /*11c00*/  LDCU.64 UR4, c[0x0][0x770] ;  /* 0x0000ee00ff0477ac */ /* 0x000ee40008000a00 */
[----:B---3--:R-:W-:-:S04]  /*11c10*/  IADD3 R18, P0, PT, R18, UR4, RZ ;  /* 0x0000000412127c10 */ /* 0x008fc8000ff1e0ff */
[----:B------:R-:W-:-:S05]  /*11c20*/  IADD3.X R19, PT, PT, RZ, UR5, RZ, P0, !PT ;  /* 0x00000005ff137c10 */ /* 0x000fca00087fe4ff */
[----:B------:R-:W-:Y:S01]  /*11c30*/  STG.E.64 desc[UR36][R18.64], R16 ;  /* 0x0000001012007986 */ /* 0x000fe2000c101b24 */
[----:B------:R-:W-:Y:S05]  /*11c40*/  EXIT ;  /* 0x000000000000794d */ /* 0x000fea0003800000 */
.L_x_4175:
[----:B------:R-:W-:Y:S01]  /*11c50*/  MOV R0, 0x0 ;  /* 0x0000000000007802 */ /* 0x000fe20000000f00 */
[----:B------:R-:W3:Y:S01]  /*11c60*/  LDCU.64 UR6, c[0x4][0x3c8] ;  /* 0x01007900ff0677ac */ /* 0x000ee20008000a00 */
[----:B------:R-:W-:Y:S02]  /*11c70*/  HFMA2 R13, -RZ, RZ, 0, 0 ;  /* 0x00000000ff0d7431 */ /* 0x000fe400000001ff */
[----:B012---:R-:W-:Y:S01]  /*11c80*/  IMAD.MOV.U32 R8, RZ, RZ, 0x2e9 ;  /* 0x000002e9ff087424 */ /* 0x007fe200078e00ff */
[----:B------:R0:W1:Y:S01]  /*11c90*/  LDC.64 R2, c[0x4][R0] ;  /* 0x0100000000027b82 */ /* 0x0000620000000a00 */
[----:B------:R-:W2:Y:S01]  /*11ca0*/  LDCU.64 UR8, c[0x4][0x3c0] ;  /* 0x01007800ff0877ac */ /* 0x000ea20008000a00 */
[----:B------:R-:W-:Y:S01]  /*11cb0*/  IMAD.MOV.U32 R12, RZ, RZ, 0x1 ;  /* 0x00000001ff0c7424 */ /* 0x000fe200078e00ff */
[----:B------:R-:W4:Y:S01]  /*11cc0*/  LDCU.64 UR4, c[0x4][0x78] ;  /* 0x01000f00ff0477ac */ /* 0x000f220008000a00 */
[----:B---3--:R-:W-:Y:S02]  /*11cd0*/  IMAD.U32 R4, RZ, RZ, UR6 ;  /* 0x00000006ff047e24 */ /* 0x008fe4000f8e00ff */
[----:B------:R-:W-:Y:S01]  /*11ce0*/  IMAD.U32 R5, RZ, RZ, UR7 ;  /* 0x00000007ff057e24 */ /* 0x000fe2000f8e00ff */
[----:B--2---:R-:W-:Y:S01]  /*11cf0*/  MOV R6, UR8 ;  /* 0x0000000800067c02 */ /* 0x004fe20008000f00 */
[----:B------:R-:W-:-:S02]  /*11d00*/  IMAD.U32 R7, RZ, RZ, UR9 ;  /* 0x00000009ff077e24 */ /* 0x000fc4000f8e00ff */
[----:B----4-:R-:W-:Y:S01]  /*11d10*/  IMAD.U32 R10, RZ, RZ, UR4 ;  /* 0x00000004ff0a7e24 */ /* 0x010fe2000f8e00ff */
[----:B0-----:R-:W-:-:S07]  /*11d20*/  MOV R11, UR5 ;  /* 0x00000005000b7c02 */ /* 0x001fce0008000f00 */
[----:B------:R-:W-:-:S07]  /*11d30*/  LEPC R20, `(.L_x_4177) ;  /* 0x000000001014794e */ /* 0x000fce0000000000 */
[----:B-1----:R-:W-:Y:S05]  /*11d40*/  CALL.ABS.NOINC R2 ;  /* 0x0000000002007343 */ /* 0x002fea0003c00000 */
.L_x_4177:
[----:B------:R-:W-:Y:S05]  /*11d50*/  EXIT ;  /* 0x000000000000794d */ /* 0x000fea0003800000 */
.L_x_4172:
[----:B------:R-:W-:Y:S05]  /*11d60*/  BRA.U !UP1, `(.L_x_4178) ;  /* 0x0000000109447547 */ /* 0x000fea000b800000 */
[----:B------:R-:W3:Y:S04]  /*11d70*/  LDG.E R0, desc[UR36][R2.64] ;  /* 0x0000002402007981 */ /* 0x000ee8000c1e1900 */
[----:B------:R-:W4:Y:S01]  /*11d80*/  LDG.E.64 R6, desc[UR36][R2.64+0x8] ;  /* 0x0000082402067981 */ /* 0x000f22000c1e1b00 */
[----:B------:R-:W-:Y:S01]  /*11d90*/  BSSY.RECONVERGENT B0, `(.L_x_4179) ;  /* 0x000000b000007945 */ /* 0x000fe20003800200 */
[----:B---3--:R-:W-:-:S13]  /*11da0*/  FSETP.NAN.FTZ.AND P2, PT, |R0|, |R0|, PT ;  /* 0x400000000000720b */ /* 0x008fda0003f58200 */
[----:B------:R-:W-:Y:S02]  /*11db0*/  @P2 FSETP.NAN.FTZ.AND P1, PT, |R5|, |R5|, PT ;  /* 0x400000050500220b */ /* 0x000fe40003f38200 */
        /* <DEDUP_REMOVED lines=8> */
.L_x_4180:
[----:B------:R-:W-:Y:S05]  /*11e40*/  BSYNC.RECONVERGENT B0 ;  /* 0x0000000000007941 */ /* 0x000fea0003800200 */
.L_x_4179:
[----:B------:R-:W-:Y:S02]  /*11e50*/  SEL R16, R6, R16, P0 ;  /* 0x0000001006107207 */ /* 0x000fe40000000000 */
[----:B------:R-:W-:Y:S02]  /*11e60*/  SEL R17, R7, R17, P0 ;  /* 0x0000001107117207 */ /* 0x000fe40000000000 */
[----:B012---:R-:W-:-:S07]  /*11e70*/  FSEL R5, R0, R5, P0 ;  /* 0x0000000500057208 */ /* 0x007fce0000000000 */
.L_x_4178:
        /* <DEDUP_REMOVED lines=8> */
[----:B------:R-:W-:Y:S02]  /*11f00*/  HFMA2 R13, -RZ, RZ, 0, 0 ;  /* 0x00000000ff0d7431 */ /* 0x000fe400000001ff */
[----:B012---:R-:W-:Y:S01]  /*11f10*/  IMAD.MOV.U32 R8, RZ, RZ, 0x2ef ;  /* 0x000002efff087424 */ /* 0x007fe200078e00ff */
[----:B------:R-:W0:Y:S01]  /*11f20*/  LDCU.64 UR6, c[0x4][0x3c0] ;  /* 0x01007800ff0677ac */ /* 0x000e220008000a00 */
[----:B------:R-:W1:Y:S01]  /*11f30*/  LDC.64 R2, c[0x4][R2] ;  /* 0x0100000002027b82 */ /* 0x000e620000000a00 */
[----:B------:R-:W-:Y:S01]  /*11f40*/  IMAD.MOV.U32 R12, RZ, RZ, 0x1 ;  /* 0x00000001ff0c7424 */ /* 0x000fe200078e00ff */
[----:B------:R-:W2:Y:S01]  /*11f50*/  LDCU.64 UR8, c[0x4][0x70] ;  /* 0x01000e00ff0877ac */ /* 0x000ea20008000a00 */
[----:B---3--:R-:W-:Y:S02]  /*11f60*/  IMAD.U32 R4, RZ, RZ, UR4 ;  /* 0x00000004ff047e24 */ /* 0x008fe4000f8e00ff */
[----:B------:R-:W-:Y:S01]  /*11f70*/  IMAD.U32 R5, RZ, RZ, UR5 ;  /* 0x00000005ff057e24 */ /* 0x000fe2000f8e00ff */
[----:B0-----:R-:W-:Y:S01]  /*11f80*/  MOV R6, UR6 ;  /* 0x0000000600067c02 */ /* 0x001fe20008000f00 */
[----:B------:R-:W-:-:S02]  /*11f90*/  IMAD.U32 R7, RZ, RZ, UR7 ;  /* 0x00000007ff077e24 */ /* 0x000fc4000f8e00ff */
[----:B--2---:R-:W-:Y:S01]  /*11fa0*/  IMAD.U32 R10, RZ, RZ, UR8 ;  /* 0x00000008ff0a7e24 */ /* 0x004fe2000f8e00ff */
[----:B------:R-:W-:-:S07]  /*11fb0*/  MOV R11, UR9 ;  /* 0x00000009000b7c02 */ /* 0x000fce0008000f00 */
[----:B------:R-:W-:-:S07]  /*11fc0*/  LEPC R20, `(.L_x_4182) ;  /* 0x000000001014794e */ /* 0x000fce0000000000 */
[----:B-1----:R-:W-:Y:S05]  /*11fd0*/  CALL.ABS.NOINC R2 ;  /* 0x0000000002007343 */ /* 0x002fea0003c00000 */
.L_x_4182:
[----:B------:R-:W3:Y:S02]  /*11fe0*/  LDCU.64 UR4, c[0x0][0x770] ;  /* 0x0000ee00ff0477ac */ /* 0x000ee40008000a00 */
[----:B---3--:R-:W-:-:S05]  /*11ff0*/  IADD3 R18, P0, PT, R18, UR4, RZ ;  /* 0x0000000412127c10 */ /* 0x008fca000ff1e0ff */
[----:B------:R-:W-:-:S05]  /*12000*/  IMAD.X R19, RZ, RZ, UR5, P0 ;  /* 0x00000005ff137e24 */ /* 0x000fca00080e06ff */
[----:B------:R-:W-:Y:S01]  /*12010*/  STG.E.64 desc[UR36][R18.64], R16 ;  /* 0x0000001012007986 */ /* 0x000fe2000c101b24 */
[----:B------:R-:W-:Y:S05]  /*12020*/  EXIT ;  /* 0x000000000000794d */ /* 0x000fea0003800000 */
.L_x_4181:
[----:B------:R-:W-:Y:S04]  /*12030*/  STG.E.64 desc[UR36][R2.64+0x8], R16 ;  /* 0x0000081002007986 */ /* 0x000fe8000c101b24 */
[----:B------:R-:W-:Y:S01]  /*12040*/  STG.E desc[UR36][R2.64], R5 ;  /* 0x0000000502007986 */ /* 0x000fe2000c101924 */
[----:B------:R-:W-:Y:S05]  /*12050*/  EXIT ;  /* 0x000000000000794d */ /* 0x000fea0003800000 */
.L_x_4140:
        /* <DEDUP_REMOVED lines=11> */
[----:B------:R-:W0:Y:S01]  /*12110*/  LDCU.U8 UR6, c[0x0][0x7a0] ;  /* 0x0000f400ff0677ac */ /* 0x000e220008000000 */
[----:B------:R-:W5:Y:S01]  /*12120*/  LDCU.64 UR4, c[0x0][0x798] ;  /* 0x0000f300ff0477ac */ /* 0x000f620008000a00 */
[----:B0-----:R-:W-:-:S04]  /*12130*/  UISETP.NE.AND UP1, UPT, UR6, URZ, UPT ;  /* 0x000000ff0600728c */ /* 0x001fc8000bf25270 */
[----:B-----5:R-:W-:Y:S02]  /*12140*/  USEL UR4, UR4, URZ, UP1 ;  /* 0x000000ff04047287 */ /* 0x020fe40008800000 */
        /* <DEDUP_REMOVED lines=8> */
[----:B------:R-:W-:Y:S01]  /*121d0*/  IMAD.MOV.U32 R8, RZ, RZ, 0x2dd ;  /* 0x000002ddff087424 */ /* 0x000fe200078e00ff */
[----:B------:R0:W0:Y:S01]  /*121e0*/  LDC.64 R2, c[0x4][R0] ;  /* 0x0100000000027b82 */ /* 0x0000220000000a00 */
[----:B------:R-:W5:Y:S01]  /*121f0*/  LDCU.64 UR6, c[0x4][0x3c0] ;  /* 0x01007800ff0677ac */ /* 0x000f620008000a00 */
[----:B------:R-:W-:Y:S01]  /*12200*/  IMAD.MOV.U32 R13, RZ, RZ, RZ ;  /* 0x000000ffff0d7224 */ /* 0x000fe200078e00ff */
[----:B------:R-:W2:Y:S01]  /*12210*/  LDCU.64 UR8, c[0x4][0x98] ;  /* 0x01001300ff0877ac */ /* 0x000ea20008000a00 */
[----:B-1--4-:R-:W-:Y:S01]  /*12220*/  IMAD.U32 R4, RZ, RZ, UR4 ;  /* 0x00000004ff047e24 */ /* 0x012fe2000f8e00ff */
[----:B------:R-:W-:Y:S01]  /*12230*/  MOV R5, UR5 ;  /* 0x0000000500057c02 */ /* 0x000fe20008000f00 */
[----:B-----5:R-:W-:-:S02]  /*12240*/  IMAD.U32 R6, RZ, RZ, UR6 ;  /* 0x00000006ff067e24 */ /* 0x020fc4000f8e00ff */
[----:B------:R-:W-:Y:S01]  /*12250*/  IMAD.U32 R7, RZ, RZ, UR7 ;  /* 0x00000007ff077e24 */ /* 0x000fe2000f8e00ff */
[----:B--2---:R-:W-:Y:S01]  /*12260*/  MOV R10, UR8 ;  /* 0x00000008000a7c02 */ /* 0x004fe20008000f00 */
[----:B------:R-:W-:-:S07]  /*12270*/  IMAD.U32 R11, RZ, RZ, UR9 ;  /* 0x00000009ff0b7e24 */ /* 0x000fce000f8e00ff */
[----:B------:R-:W-:-:S07]  /*12280*/  LEPC R20, `(.L_x_4185) ;  /* 0x000000001014794e */ /* 0x000fce0000000000 */
[----:B0--3--:R-:W-:Y:S05]  /*12290*/  CALL.ABS.NOINC R2 ;  /* 0x0000000002007343 */ /* 0x009fea0003c00000 */
.L_x_4185:
[----:B------:R-:W-:-:S07]  /*122a0*/  CS2R R16, SRZ ;  /* 0x0000000000107805 */ /* 0x000fce000001ff00 */
.L_x_4184:
[----:B------:R-:W0:Y:S02]  /*122b0*/  LDCU.U8 UR4, c[0x0][0x7a1] ;  /* 0x0000f420ff0477ac */ /* 0x000e240008000000 */
[----:B0-----:R-:W-:-:S09]  /*122c0*/  UISETP.NE.AND UP0, UPT, UR4, URZ, UPT ;  /* 0x000000ff0400728c */ /* 0x001fd2000bf05270 */
[----:B------:R-:W-:Y:S05]  /*122d0*/  BRA.U !UP0, `(.L_x_4186) ;  /* 0x0000000108607547 */ /* 0x000fea000b800000 */
[----:B------:R-:W0:Y:S02]  /*122e0*/  LDCU UR4, c[0x0][0x7a4] ;  /* 0x0000f480ff0477ac */ /* 0x000e240008000800 */
[----:B0-----:R-:W-:-:S09]  /*122f0*/  UISETP.NE.AND UP0, UPT, UR4, 0x1, UPT ;  /* 0x000000010400788c */ /* 0x001fd2000bf05270 */
[----:B------:R-:W-:Y:S05]  /*12300*/  BRA.U !UP0, `(.L_x_4187) ;  /* 0x0000000108407547 */ /* 0x000fea000b800000 */
[----:B------:R-:W-:Y:S01]  /*12310*/  MOV R2, 0x0 ;  /* 0x0000000000027802 */ /* 0x000fe20000000f00 */
[----:B------:R-:W1:Y:S01]  /*12320*/  LDCU.64 UR4, c[0x4][0x3d8] ;  /* 0x01007b00ff0477ac */ /* 0x000e620008000a00 */
[----:B------:R-:W-:Y:S02]  /*12330*/  HFMA2 R12, -RZ, RZ, 0, 5.9604644775390625e-08 ;  /* 0x00000001ff0c7431 */ /* 0x000fe400000001ff */
[----:B------:R-:W-:Y:S01]  /*12340*/  IMAD.MOV.U32 R8, RZ, RZ, 0x2ef ;  /* 0x000002efff087424 */ /* 0x000fe200078e00ff */
[----:B------:R-:W0:Y:S01]  /*12350*/  LDCU.64 UR6, c[0x4][0x3c0] ;  /* 0x01007800ff0677ac */ /* 0x000e220008000a00 */
[----:B------:R-:W2:Y:S01]  /*12360*/  LDC.64 R2, c[0x4][R2] ;  /* 0x0100000002027b82 */ /* 0x000ea20000000a00 */
[----:B------:R-:W-:Y:S01]  /*12370*/  IMAD.MOV.U32 R13, RZ, RZ, RZ ;  /* 0x000000ffff0d7224 */ /* 0x000fe200078e00ff */
[----:B------:R-:W5:Y:S01]  /*12380*/  LDCU.64 UR8, c[0x4][0x70] ;  /* 0x01000e00ff0877ac */ /* 0x000f620008000a00 */
[----:B-1--4-:R-:W-:Y:S01]  /*12390*/  IMAD.U32 R4, RZ, RZ, UR4 ;  /* 0x00000004ff047e24 */ /* 0x012fe2000f8e00ff */
[----:B------:R-:W-:Y:S01]  /*123a0*/  MOV R5, UR5 ;  /* 0x0000000500057c02 */ /* 0x000fe20008000f00 */
[----:B0-----:R-:W-:-:S02]  /*123b0*/  IMAD.U32 R6, RZ, RZ, UR6 ;  /* 0x00000006ff067e24 */ /* 0x001fc4000f8e00ff */
[----:B------:R-:W-:Y:S01]  /*123c0*/  IMAD.U32 R7, RZ, RZ, UR7 ;  /* 0x00000007ff077e24 */ /* 0x000fe2000f8e00ff */
[----:B-----5:R-:W-:Y:S01]  /*123d0*/  MOV R10, UR8 ;  /* 0x00000008000a7c02 */ /* 0x020fe20008000f00 */
[----:B------:R-:W-:-:S07]  /*123e0*/  IMAD.U32 R11, RZ, RZ, UR9 ;  /* 0x00000009ff0b7e24 */ /* 0x000fce000f8e00ff */
[----:B------:R-:W-:-:S07]  /*123f0*/  LEPC R20, `(.L_x_4187) ;  /* 0x000000001014794e */ /* 0x000fce0000000000 */
[----:B--23--:R-:W-:Y:S05]  /*12400*/  CALL.ABS.NOINC R2 ;  /* 0x0000000002007343 */ /* 0x00cfea0003c00000 */
.L_x_4187:
[----:B------:R-:W0:Y:S02]  /*12410*/  LDCU.64 UR4, c[0x0][0x770] ;  /* 0x0000ee00ff0477ac */ /* 0x000e240008000a00 */
[----:B0-----:R-:W-:-:S05]  /*12420*/  IADD3 R18, P0, PT, R18, UR4, RZ ;  /* 0x0000000412127c10 */ /* 0x001fca000ff1e0ff */
[----:B------:R-:W-:-:S05]  /*12430*/  IMAD.X R19, RZ, RZ, UR5, P0 ;  /* 0x00000005ff137e24 */ /* 0x000fca00080e06ff */
[----:B------:R-:W-:Y:S01]  /*12440*/  STG.E.64 desc[UR36][R18.64], R16 ;  /* 0x0000001012007986 */ /* 0x000fe2000c101b24 */
[----:B------:R-:W-:Y:S05]  /*12450*/  EXIT ;  /* 0x000000000000794d */ /* 0x000fea0003800000 */
.L_x_4186:
[----:B------:R-:W-:Y:S01]  /*12460*/  MOV R0, 0x0 ;  /* 0x0000000000007802 */ /* 0x000fe20000000f00 */
[----:B------:R-:W1:Y:S01]  /*12470*/  LDCU.64 UR4, c[0x4][0x3c8] ;  /* 0x01007900ff0477ac */ /* 0x000e620008000a00 */
[----:B------:R-:W-:Y:S02]  /*12480*/  HFMA2 R8, -RZ, RZ, 0, 4.4405460357666015625e-05 ;  /* 0x000002e9ff087431 */ /* 0x000fe400000001ff */
[----:B------:R-:W-:Y:S01]  /*12490*/  IMAD.MOV.U32 R12, RZ, RZ, 0x1 ;  /* 0x00000001ff0c7424 */ /* 0x000fe200078e00ff */
[----:B------:R0:W0:Y:S01]  /*124a0*/  LDC.64 R2, c[0x4][R0] ;  /* 0x0100000000027b82 */ /* 0x0000220000000a00 */
[----:B------:R-:W5:Y:S01]  /*124b0*/  LDCU.64 UR6, c[0x4][0x3c0] ;  /* 0x01007800ff0677ac */ /* 0x000f620008000a00 */
[----:B------:R-:W-:Y:S01]  /*124c0*/  IMAD.MOV.U32 R13, RZ, RZ, RZ ;  /* 0x000000ffff0d7224 */ /* 0x000fe200078e00ff */
[----:B------:R-:W2:Y:S01]  /*124d0*/  LDCU.64 UR8, c[0x4][0x78] ;  /* 0x01000f00ff0877ac */ /* 0x000ea20008000a00 */
[----:B-1--4-:R-:W-:Y:S01]  /*124e0*/  MOV R4, UR4 ;  /* 0x0000000400047c02 */ /* 0x012fe20008000f00 */
[----:B------:R-:W-:-:S02]  /*124f0*/  IMAD.U32 R5, RZ, RZ, UR5 ;  /* 0x00000005ff057e24 */ /* 0x000fc4000f8e00ff */
[----:B-----5:R-:W-:Y:S01]  /*12500*/  IMAD.U32 R6, RZ, RZ, UR6 ;  /* 0x00000006ff067e24 */ /* 0x020fe2000f8e00ff */
[----:B------:R-:W-:Y:S01]  /*12510*/  MOV R7, UR7 ;  /* 0x0000000700077c02 */ /* 0x000fe20008000f00 */
[----:B--2---:R-:W-:Y:S02]  /*12520*/  IMAD.U32 R10, RZ, RZ, UR8 ;  /* 0x00000008ff0a7e24 */ /* 0x004fe4000f8e00ff */
[----:B------:R-:W-:-:S07]  /*12530*/  IMAD.U32 R11, RZ, RZ, UR9 ;  /* 0x00000009ff0b7e24 */ /* 0x000fce000f8e00ff */
[----:B------:R-:W-:-:S07]  /*12540*/  LEPC R20, `(.L_x_4188) ;  /* 0x000000001014794e */ /* 0x000fce0000000000 */
[----:B0--3--:R-:W-:Y:S05]  /*12550*/  CALL.ABS.NOINC R2 ;  /* 0x0000000002007343 */ /* 0x009fea0003c00000 */
.L_x_4188:
[----:B------:R-:W-:Y:S05]  /*12560*/  EXIT ;  /* 0x000000000000794d */ /* 0x000fea0003800000 */
.L_x_4183:
[----:B------:R-:W-:Y:S05]  /*12570*/  BRA.U !UP1, `(.L_x_4189) ;  /* 0x0000000109447547 */ /* 0x000fea000b800000 */
[----:B------:R-:W5:Y:S04]  /*12580*/  LDG.E R0, desc[UR36][R2.64] ;  /* 0x0000002402007981 */ /* 0x000f68000c1e1900 */
[----:B------:R-:W2:Y:S01]  /*12590*/  LDG.E.64 R6, desc[UR36][R2.64+0x8] ;  /* 0x0000082402067981 */ /* 0x000ea2000c1e1b00 */
[----:B------:R-:W-:Y:S01]  /*125a0*/  BSSY.RECONVERGENT B0, `(.L_x_4190) ;  /* 0x000000b000007945 */ /* 0x000fe20003800200 */
[----:B-----5:R-:W-:-:S13]  /*125b0*/  FSETP.NAN.FTZ.AND P2, PT, |R0|, |R0|, PT ;  /* 0x400000000000720b */ /* 0x020fda0003f58200 */
        /* <DEDUP_REMOVED lines=9> */
.L_x_4191:
[----:B------:R-:W-:Y:S05]  /*12650*/  BSYNC.RECONVERGENT B0 ;  /* 0x0000000000007941 */ /* 0x000fea0003800200 */
.L_x_4190:
[----:B------:R-:W-:Y:S02]  /*12660*/  SEL R16, R6, R16, P0 ;  /* 0x0000001006107207 */ /* 0x000fe40000000000 */
[----:B------:R-:W-:Y:S02]  /*12670*/  SEL R17, R7, R17, P0 ;  /* 0x0000001107117207 */ /* 0x000fe40000000000 */
[----:B-1--4-:R-:W-:-:S07]  /*12680*/  FSEL R5, R0, R5, P0 ;  /* 0x0000000500057208 */ /* 0x012fce0000000000 */
.L_x_4189:
        /* <DEDUP_REMOVED lines=8> */
[----:B------:R-:W-:Y:S02]  /*12710*/  HFMA2 R8, -RZ, RZ, 0, 4.4763088226318359375e-05 ;  /* 0x000002efff087431 */ /* 0x000fe400000001ff */
[----:B------:R-:W-:Y:S01]  /*12720*/  IMAD.MOV.U32 R12, RZ, RZ, 0x1 ;  /* 0x00000001ff0c7424 */ /* 0x000fe200078e00ff */
[----:B------:R-:W0:Y:S01]  /*12730*/  LDCU.64 UR6, c[0x4][0x3c0] ;  /* 0x01007800ff0677ac */ /* 0x000e220008000a00 */
[----:B------:R-:W2:Y:S01]  /*12740*/  LDC.64 R2, c[0x4][R2] ;  /* 0x0100000002027b82 */ /* 0x000ea20000000a00 */
[----:B------:R-:W-:Y:S01]  /*12750*/  IMAD.MOV.U32 R13, RZ, RZ, RZ ;  /* 0x000000ffff0d7224 */ /* 0x000fe200078e00ff */
[----:B------:R-:W5:Y:S01]  /*12760*/  LDCU.64 UR8, c[0x4][0x70] ;  /* 0x01000e00ff0877ac */ /* 0x000f620008000a00 */
[----:B-1--4-:R-:W-:Y:S01]  /*12770*/  MOV R4, UR4 ;  /* 0x0000000400047c02 */ /* 0x012fe20008000f00 */
[----:B------:R-:W-:-:S02]  /*12780*/  IMAD.U32 R5, RZ, RZ, UR5 ;  /* 0x00000005ff057e24 */ /* 0x000fc4000f8e00ff */
[----:B0-----:R-:W-:Y:S01]  /*12790*/  IMAD.U32 R6, RZ, RZ, UR6 ;  /* 0x00000006ff067e24 */ /* 0x001fe2000f8e00ff */
[----:B------:R-:W-:Y:S01]  /*127a0*/  MOV R7, UR7 ;  /* 0x0000000700077c02 */ /* 0x000fe20008000f00 */
[----:B-----5:R-:W-:Y:S02]  /*127b0*/  IMAD.U32 R10, RZ, RZ, UR8 ;  /* 0x00000008ff0a7e24 */ /* 0x020fe4000f8e00ff */
[----:B------:R-:W-:-:S07]  /*127c0*/  IMAD.U32 R11, RZ, RZ, UR9 ;  /* 0x00000009ff0b7e24 */ /* 0x000fce000f8e00ff */
[----:B------:R-:W-:-:S07]  /*127d0*/  LEPC R20, `(.L_x_4193) ;  /* 0x000000001014794e */ /* 0x000fce0000000000 */
[----:B--23--:R-:W-:Y:S05]  /*127e0*/  CALL.ABS.NOINC R2 ;  /* 0x0000000002007343 */ /* 0x00cfea0003c00000 */
.L_x_4193:
[----:B------:R-:W0:Y:S02]  /*127f0*/  LDCU.64 UR4, c[0x0][0x770] ;  /* 0x0000ee00ff0477ac */ /* 0x000e240008000a00 */
[----:B0-----:R-:W-:-:S04]  /*12800*/  IADD3 R18, P0, PT, R18, UR4, RZ ;  /* 0x0000000412127c10 */ /* 0x001fc8000ff1e0ff */
[----:B------:R-:W-:-:S05]  /*12810*/  IADD3.X R19, PT, PT, RZ, UR5, RZ, P0, !PT ;  /* 0x00000005ff137c10 */ /* 0x000fca00087fe4ff */
[----:B------:R-:W-:Y:S01]  /*12820*/  STG.E.64 desc[UR36][R18.64], R16 ;  /* 0x0000001012007986 */ /* 0x000fe2000c101b24 */
[----:B------:R-:W-:Y:S05]  /*12830*/  EXIT ;  /* 0x000000000000794d */ /* 0x000fea0003800000 */
.L_x_4192:
[----:B------:R-:W-:Y:S04]  /*12840*/  STG.E.64 desc[UR36][R2.64+0x8], R16 ;  /* 0x0000081002007986 */ /* 0x000fe8000c101b24 */
[----:B------:R-:W-:Y:S01]  /*12850*/  STG.E desc[UR36][R2.64], R5 ;  /* 0x0000000502007986 */ /* 0x000fe2000c101924 */
[----:B------:R-:W-:Y:S05]  /*12860*/  EXIT ;  /* 0x000000000000794d */ /* 0x000fea0003800000 */
        .weak           $__internal_21_$__cuda_sm20_div_u64
        .type           $__internal_21_$__cuda_sm20_div_u64,@function
        .size           $__internal_21_$__cuda_sm20_div_u64,(.L_x_6073 - $__internal_21_$__cuda_sm20_div_u64)
$__internal_21_$__cuda_sm20_div_u64:
        /* <DEDUP_REMOVED lines=69> */
[----:B------:R-:W-:Y:S06]  /*12cc0*/  RET.REL.NODEC R2 `(_ZN2at6native13reduce_kernelILi512ELi1ENS0_8ReduceOpIN3c108BFloat16ENS0_9ArgMaxOpsIfEEjlLi4ELi4EEEEEvT1_) ;  /* 0xfffffed002cc7950 */ /* 0x000fec0003c3ffff */
.L_x_4194:
        /* <DEDUP_REMOVED lines=11> */
.L_x_6073:


//--------------------- .text._ZN2at6native13reduce_kernelILi256ELi2ENS0_8ReduceOpIN3c108BFloat16ENS0_9ArgMaxOpsIfEEjlLi4ELi4EEEEEvT1_ --------------------------
	.section	.text._ZN2at6native13reduce_kernelILi256ELi2ENS0_8ReduceOpIN3c108BFloat16ENS0_9ArgMaxOpsIfEEjlLi4ELi4EEEEEvT1_,"ax",@progbits
	.align	128
        .global         _ZN2at6native13reduce_kernelILi256ELi2ENS0_8ReduceOpIN3c108BFloat16ENS0_9ArgMaxOpsIfEEjlLi4ELi4EEEEEvT1_
        .type           _ZN2at6native13reduce_kernelILi256ELi2ENS0_8ReduceOpIN3c108BFloat16ENS0_9ArgMaxOpsIfEEjlLi4ELi4EEEEEvT1_,@function
        .size           _ZN2at6native13reduce_kernelILi256ELi2ENS0_8ReduceOpIN3c108BFloat16ENS0_9ArgMaxOpsIfEEjlLi4ELi4EEEEEvT1_,(.L_x_6074 - _ZN2at6native13reduce_kernelILi256ELi2ENS0_8ReduceOpIN3c108BFloat16ENS0_9ArgMaxOpsIfEEjlLi4ELi4EEEEEvT1_)
        .other          _ZN2at6native13reduce_kernelILi256ELi2ENS0_8ReduceOpIN3c108BFloat16ENS0_9ArgMaxOpsIfEEjlLi4ELi4EEEEEvT1_,@"STO_CUDA_ENTRY STV_DEFAULT"
_ZN2at6native13reduce_kernelILi256ELi2ENS0_8ReduceOpIN3c108BFloat16ENS0_9ArgMaxOpsIfEEjlLi4ELi4EEEEEvT1_:
.text._ZN2at6native13reduce_kernelILi256ELi2ENS0_8ReduceOpIN3c108BFloat16ENS0_9ArgMaxOpsIfEEjlLi4ELi4EEEEEvT1_:
        /* <DEDUP_REMOVED lines=57> */
[----:B------:R-:W-:Y:S01]  /*0390*/  HFMA2 R4, -RZ, RZ, 0, 0 ;  /* 0x00000000ff047431 */ /* 0x000fe200000001ff */
[----:B------:R-:W2:Y:S01]  /*03a0*/  LDCU UR5, c[0x0][0x594] ;  /* 0x0000b280ff0577ac */ /* 0x000ea20008000800 */
[----:B------:R-:W3:Y:S01]  /*03b0*/  LDCU UR8, c[0x0][0x6b8] ;  /* 0x0000d700ff0877ac */ /* 0x000ee20008000800 */
[----:B------:R-:W-:Y:S02]  /*03c0*/  UISETP.NE.AND UP0, UPT, UR4, 0x4, UPT ;  /* 0x000000040400788c */ /* 0x000fe4000bf05270 */
        /* <DEDUP_REMOVED lines=45> */
[----:B------:R-:W-:-:S04]  /*06a0*/  SHF.R.U32.HI R7, RZ, UR7, R6 ;  /* 0x00000007ff077c19 */ /* 0x000fc80008011606 */
[----:B------:R-:W-:-:S05]  /*06b0*/  IADD3 R3, PT, PT, -R7, RZ, RZ ;  /* 0x000000ff07037210 */ /* 0x000fca0007ffe1ff */
        /* <DEDUP_REMOVED lines=48> */
[----:B------:R-:W-:Y:S01]  /*09c0*/  MOV R6, RZ ;  /* 0x000000ff00067202 */ /* 0x000fe20000000f00 */
[----:B------:R-:W2:Y:S01]  /*09d0*/  LDCU UR5, c[0x0][0x608] ;  /* 0x0000c100ff0577ac */ /* 0x000ea20008000800 */
[----:B------:R-:W3:Y:S01]  /*09e0*/  LDCU UR8, c[0x0][0x700] ;  /* 0x0000e000ff0877ac */ /* 0x000ee20008000800 */
[----:B------:R-:W-:Y:S02]  /*09f0*/  UISETP.NE.AND UP0, UPT, UR4, 0xd, UPT ;  /* 0x0000000d0400788c */ /* 0x000fe4000bf05270 */
        /* <DEDUP_REMOVED lines=136> */
.L_x_4195:
[----:B------:R-:W1:Y:S01]  /*1280*/  LDCU UR5, c[0x0][0x39c] ;  /* 0x00007380ff0577ac */ /* 0x000e620008000800 */
[----:B------:R-:W-:Y:S01]  /*1290*/  BSSY.RECONVERGENT B6, `(.L_x_4196) ;  /* 0x0000f22000067945 */ /* 0x000fe20003800200 */
[----:B------:R-:W-:Y:S02]  /*12a0*/  MOV R18, RZ ;  /* 0x000000ff00127202 */ /* 0x000fe40000000f00 */
[----:B------:R-:W-:Y:S01]  /*12b0*/  CS2R R26, SRZ ;  /* 0x00000000001a7805 */ /* 0x000fe2000001ff00 */
[----:B------:R-:W2:Y:S01]  /*12c0*/  LDCU UR4, c[0x0][0x3a0] ;  /* 0x00007400ff0477ac */ /* 0x000ea20008000800 */
[----:B------:R-:W-:Y:S01]  /*12d0*/  CS2R R12, SRZ ;  /* 0x00000000000c7805 */ /* 0x000fe2000001ff00 */
[----:B------:R-:W-:Y:S01]  /*12e0*/  IMAD.MOV.U32 R41, RZ, RZ, RZ ;  /* 0x000000ffff297224 */ /* 0x000fe200078e00ff */
[----:B------:R-:W3:Y:S01]  /*12f0*/  LDCU.64 UR36, c[0x0][0x358] ;  /* 0x00006b00ff2477ac */ /* 0x000ee20008000a00 */
        /* <DEDUP_REMOVED lines=9> */
[----:B------:R-:W-:-:S03]  /*1390*/  IMAD.X R23, RZ, RZ, UR5, P0 ;  /* 0x00000005ff177e24 */ /* 0x000fc600080e06ff */
[----:B------:R-:W-:Y:S05]  /*13a0*/  BRA.U !UP0, `(.L_x_4198) ;  /* 0x0000001108087547 */ /* 0x000fea000b800000 */
[----:B------:R-:W-:Y:S01]  /*13b0*/  MOV R0, 0x0 ;  /* 0x0000000000007802 */ /* 0x000fe20000000f00 */
[----:B------:R-:W1:Y:S01]  /*13c0*/  LDCU.64 UR6, c[0x4][0x3b8] ;  /* 0x01007700ff0677ac */ /* 0x000e620008000a00 */
[----:B------:R-:W-:Y:S02]  /*13d0*/  HFMA2 R8, -RZ, RZ, 0, 2.8789043426513671875e-05 ;  /* 0x000001e3ff087431 */ /* 0x000fe400000001ff */
        /* <DEDUP_REMOVED lines=15> */
.L_x_4199:
        /* <DEDUP_REMOVED lines=39> */
[----:B------:R-:W2:Y:S01]  /*1740*/  LDG.E.U16 R4, desc[UR36][R4.64] ;  /* 0x0000002404047981 */ /* 0x000ea2000c1e1500 */
[----:B------:R-:W-:Y:S02]  /*1750*/  IMAD.IADD R6, R19, 0x1, -R10 ;  /* 0x0000000113067824 */ /* 0x000fe400078e0a0a */
        /* <DEDUP_REMOVED lines=13> */
.L_x_4204:
[----:B------:R-:W0:Y:S01]  /*1830*/  @P0 LDC R6, c[0x0][0x390] ;  /* 0x0000e400ff060b82 */ /* 0x000e220000000800 */
[----:B------:R-:W-:Y:S02]  /*1840*/  FSEL R3, R0, R3, !P0 ;  /* 0x0000000300037208 */ /* 0x000fe40004000000 */
[----:B------:R-:W-:-:S07]  /*1850*/  SEL R0, R7, RZ, P0 ;  /* 0x000000ff07007207 */ /* 0x000fce0000000000 */
.L_x_4203:
[----:B------:R-:W-:Y:S05]  /*1860*/  BSYNC.RECONVERGENT B1 ;  /* 0x0000000000017941 */ /* 0x000fea0003800200 */
.L_x_4202:
[----:B------:R-:W1:Y:S01]  /*1870*/  LDC R5, c[0x0][0x39c] ;  /* 0x0000e700ff057b82 */ /* 0x000e620000000800 */
[----:B------:R-:W-:Y:S02]  /*1880*/  IADD3 R22, P0, PT, R22, 0x8, RZ ;  /* 0x0000000816167810 */ /* 0x000fe40007f1e0ff */
[----:B------:R-:W-:-:S03]  /*1890*/  IADD3 R7, PT, PT, -R10, 0x4, RZ ;  /* 0x000000040a077810 */ /* 0x000fc60007ffe1ff */
[----:B------:R-:W-:Y:S01]  /*18a0*/  IMAD.X R23, RZ, RZ, R23, P0 ;  /* 0x000000ffff177224 */ /* 0x000fe200000e0617 */
[----:B-1----:R-:W-:-:S07]  /*18b0*/  IADD3 R28, PT, PT, R10, -0x4, R5 ;  /* 0xfffffffc0a1c7810 */ /* 0x002fce0007ffe005 */
.L_x_4201:
[----:B------:R-:W-:Y:S05]  /*18c0*/  BSYNC.RECONVERGENT B0 ;  /* 0x0000000000007941 */ /* 0x000fea0003800200 */
.L_x_4200:
        /* <DEDUP_REMOVED lines=17> */
.L_x_4215:
[----:B------:R-:W-:-:S06]  /*19e0*/  IMAD.WIDE.U32 R4, R9, 0x8, R22 ;  /* 0x0000000809047825 */ /* 0x000fcc00078e0016 */
[----:B------:R-:W2:Y:S01]  /*19f0*/  LDG.E.64 R4, desc[UR36][R4.64] ;  /* 0x0000002404047981 */ /* 0x000ea2000c1e1b00 */
        /* <DEDUP_REMOVED lines=8> */
[----:B0-----:R-:W-:Y:S02]  /*1a80*/  @P6 ISETP.LT.U32.AND P3, PT, R6, R29, PT ;  /* 0x0000001d0600620c */ /* 0x001fe40003f61070 */
[----:B------:R-:W-:Y:S02]  /*1a90*/  @P4 ISETP.LT.U32.AND P1, PT, R11, R32, PT ;  /* 0x000000200b00420c */ /* 0x000fe40003f21070 */
[C---:B--2---:R-:W-:Y:S01]  /*1aa0*/  PRMT R8, R4.reuse, 0x7632, R8 ;  /* 0x0000763204087816 */ /* 0x044fe20000000008 */
[----:B------:R-:W-:Y:S01]  /*1ab0*/  IMAD.U32 R30, R4, 0x10000, RZ ;  /* 0x00010000041e7824 */ /* 0x000fe200078e00ff */
[C---:B------:R-:W-:Y:S01]  /*1ac0*/  PRMT R4, R5.reuse, 0x7632, R4 ;  /* 0x0000763205047816 */ /* 0x040fe20000000004 */
[----:B------:R-:W-:Y:S01]  /*1ad0*/  IMAD.U32 R5, R5, 0x10000, RZ ;  /* 0x0001000005057824 */ /* 0x000fe200078e00ff */
[----:B------:R-:W-:Y:S02]  /*1ae0*/  SHF.L.U32 R31, R8, 0x10, RZ ;  /* 0x00000010081f7819 */ /* 0x000fe400000006ff */
[----:B------:R-:W-:-:S02]  /*1af0*/  @P6 FSETP.NAN.FTZ.AND P0, PT, |R30|, |R30|, PT ;  /* 0x4000001e1e00620b */ /* 0x000fc40003f18200 */
[----:B------:R-:W-:Y:S02]  /*1b00*/  @P4 FSETP.NAN.FTZ.AND P2, PT, |R31|, |R31|, PT ;  /* 0x4000001f1f00420b */ /* 0x000fe40003f58200 */
[----:B------:R-:W-:Y:S02]  /*1b10*/  @P6 ISETP.LT.OR.EX P0, PT, R0, RZ, !P0, P3 ;  /* 0x000000ff0000620c */ /* 0x000fe40004701730 */
[----:B------:R-:W-:Y:S02]  /*1b20*/  @P4 ISETP.LT.OR.EX P1, PT, R15, RZ, !P2, P1 ;  /* 0x000000ff0f00420c */ /* 0x000fe40005721710 */
        /* <DEDUP_REMOVED lines=8> */
.L_x_4208:
[----:B------:R-:W-:Y:S05]  /*1bb0*/  BSYNC.RECONVERGENT B1 ;  /* 0x0000000000017941 */ /* 0x000fea0003800200 */
.L_x_4207:
[----:B------:R-:W-:Y:S04]  /*1bc0*/  BSSY.RECONVERGENT B1, `(.L_x_4209) ;  /* 0x0000007000017945 */ /* 0x000fe80003800200 */
[----:B------:R-:W-:Y:S05]  /*1bd0*/  @P4 BRA `(.L_x_4210) ;  /* 0x0000000000144947 */ /* 0x000fea0003800000 */
[----:B------:R-:W-:-:S13]  /*1be0*/  FSETP.NEU.FTZ.AND P6, PT, R14, R31, PT ;  /* 0x0000001f0e00720b */ /* 0x000fda0003fdd000 */
[----:B------:R-:W-:Y:S02]  /*1bf0*/  @!P6 ISETP.GE.U32.AND P4, PT, R11, R32, PT ;  /* 0x000000200b00e20c */ /* 0x000fe40003f86070 */
[----:B------:R-:W-:Y:S02]  /*1c00*/  @P6 FSETP.GT.FTZ.AND P1, PT, R14, R31, PT ;  /* 0x0000001f0e00620b */ /* 0x000fe40003f34000 */
[----:B------:R-:W-:-:S04]  /*1c10*/  @!P6 ISETP.GE.AND.EX P4, PT, R15, RZ, PT, P4 ;  /* 0x000000ff0f00e20c */ /* 0x000fc80003f86340 */
[----:B------:R-:W-:-:S13]  /*1c20*/  @!P6 PLOP3.LUT P1, PT, P4, PT, PT, 0x8, 0x80 ;  /* 0x000000000080e81c */ /* 0x000fda000272e170 */
.L_x_4210:
[----:B------:R-:W-:Y:S05]  /*1c30*/  BSYNC.RECONVERGENT B1 ;  /* 0x0000000000017941 */ /* 0x000fea0003800200 */
.L_x_4209:
[----:B------:R-:W-:Y:S01]  /*1c40*/  @P5 FSETP.NAN.FTZ.AND P6, PT, |R5|, |R5|, PT ;  /* 0x400000050500520b */ /* 0x000fe20003fd8200 */
[----:B------:R-:W-:Y:S01]  /*1c50*/  IMAD.U32 R4, R4, 0x10000, RZ ;  /* 0x0001000004047824 */ /* 0x000fe200078e00ff */
[----:B------:R-:W-:Y:S01]  /*1c60*/  @P3 ISETP.LT.U32.AND P4, PT, R12, R35, PT ;  /* 0x000000230c00320c */ /* 0x000fe20003f81070 */
[----:B------:R-:W-:Y:S01]  /*1c70*/  BSSY.RECONVERGENT B1, `(.L_x_4211) ;  /* 0x000000e000017945 */ /* 0x000fe20003800200 */
        /* <DEDUP_REMOVED lines=13> */
.L_x_4212:
[----:B------:R-:W-:Y:S05]  /*1d50*/  BSYNC.RECONVERGENT B1 ;  /* 0x0000000000017941 */ /* 0x000fea0003800200 */
.L_x_4211:
        /* <DEDUP_REMOVED lines=12> */
.L_x_4214:
[----:B------:R-:W-:Y:S05]  /*1e20*/  BSYNC.RECONVERGENT B1 ;  /* 0x0000000000017941 */ /* 0x000fea0003800200 */
.L_x_4213:
        /* <DEDUP_REMOVED lines=9> */
.L_x_4206:
[----:B------:R-:W-:Y:S05]  /*1ec0*/  BSYNC.RECONVERGENT B0 ;  /* 0x0000000000007941 */ /* 0x000fea0003800200 */
.L_x_4205:
        /* <DEDUP_REMOVED lines=29> */
.L_x_4219:
[----:B------:R-:W-:Y:S05]  /*20a0*/  BSYNC.RECONVERGENT B1 ;  /* 0x0000000000017941 */ /* 0x000fea0003800200 */
.L_x_4218:
[----:B------:R-:W-:Y:S02]  /*20b0*/  FSEL R3, R3, R4, P0 ;  /* 0x0000000403037208 */ /* 0x000fe40000000000 */
[----:B------:R-:W-:Y:S02]  /*20c0*/  SEL R6, R6, R5, P0 ;  /* 0x0000000506067207 */ /* 0x000fe40000000000 */
[----:B------:R-:W-:-:S07]  /*20d0*/  SEL R0, R0, R7, P0 ;  /* 0x0000000700007207 */ /* 0x000fce0000000000 */
.L_x_4217:
[----:B------:R-:W-:Y:S05]  /*20e0*/  BSYNC.RECONVERGENT B0 ;  /* 0x0000000000007941 */ /* 0x000fea0003800200 */
.L_x_4216:
        /* <DEDUP_REMOVED lines=11> */
.L_x_4221:
[----:B------:R-:W-:Y:S05]  /*21a0*/  BSYNC.RECONVERGENT B0 ;  /* 0x0000000000007941 */ /* 0x000fea0003800200 */
.L_x_4220:
        /* <DEDUP_REMOVED lines=14> */
.L_x_4223:
[----:B------:R-:W-:Y:S05]  /*2290*/  BSYNC.RECONVERGENT B0 ;  /* 0x0000000000007941 */ /* 0x000fea0003800200 */
.L_x_4222:
        /* <DEDUP_REMOVED lines=14> */
.L_x_4225:
[----:B------:R-:W-:Y:S05]  /*2380*/  BSYNC.RECONVERGENT B0 ;  /* 0x0000000000007941 */ /* 0x000fea0003800200 */
.L_x_4224:
[----:B------:R-:W-:Y:S02]  /*2390*/  FSEL R41, R10, R41, P0 ;  /* 0x000000290a297208 */ /* 0x000fe40000000000 */
[----:B------:R-:W-:Y:S02]  /*23a0*/  SEL R12, R11, R12, P0 ;  /* 0x0000000c0b0c7207 */ /* 0x000fe40000000000 */
[----:B------:R-:W-:Y:S01]  /*23b0*/  SEL R13, R0, R13, P0 ;  /* 0x0000000d000d7207 */ /* 0x000fe20000000000 */
[----:B------:R-:W-:Y:S06]  /*23c0*/  BRA `(.L_x_4197) ;  /* 0x000000e000387947 */ /* 0x000fec0003800000 */
.L_x_4198:
        /* <DEDUP_REMOVED lines=56> */
.L_x_4245:
[----:B------:R-:W-:Y:S01]  /*2750*/  SHF.R.U32.HI R6, RZ, 0x1, R42 ;  /* 0x00000001ff067819 */ /* 0x000fe2000001162a */
[----:B-1----:R-:W-:-:S04]  /*2760*/  IMAD.IADD R38, R42, 0x1, R13 ;  /* 0x000000012a267824 */ /* 0x002fc800078e020d */
[----:B------:R-:W-:-:S04]  /*2770*/  IMAD.WIDE.U32 R4, R6, 0x4, R22 ;  /* 0x0000000406047825 */ /* 0x000fc800078e0016 */
[----:B------:R-:W-:Y:S01]  /*2780*/  IMAD.IADD R8, R6, 0x1, R13 ;  /* 0x0000000106087824 */ /* 0x000fe200078e020d */
[----:B------:R-:W-:Y:S01]  /*2790*/  SHF.R.U32.HI R7, RZ, 0x1, R38 ;  /* 0x00000001ff077819 */ /* 0x000fe20000011626 */
[----:B------:R-:W2:Y:S03]  /*27a0*/  LDG.E R43, desc[UR36][R4.64] ;  /* 0x00000024042b7981 */ /* 0x000ea6000c1e1900 */
[----:B------:R-:W-:Y:S01]  /*27b0*/  SHF.L.U32 R9, R8, 0x2, RZ ;  /* 0x0000000208097819 */ /* 0x000fe200000006ff */
[----:B------:R-:W-:Y:S01]  /*27c0*/  IMAD.WIDE.U32 R6, R7, 0x4, R22 ;  /* 0x0000000407067825 */ /* 0x000fe200078e0016 */
[----:B------:R-:W-:Y:S02]  /*27d0*/  SHF.R.U32.HI R8, RZ, 0x1e, R8 ;  /* 0x0000001eff087819 */ /* 0x000fe40000011608 */
[----:B------:R-:W-:Y:S02]  /*27e0*/  LOP3.LUT R9, R9, 0xfffffffc, RZ, 0xc0, !PT ;  /* 0xfffffffc09097812 */ /* 0x000fe400078ec0ff */
[----:B------:R-:W-:Y:S01]  /*27f0*/  LOP3.LUT R41, R8, 0x1, RZ, 0xc0, !PT ;  /* 0x0000000108297812 */ /* 0x000fe200078ec0ff */
[----:B------:R-:W3:Y:S01]  /*2800*/  LDG.E R7, desc[UR36][R6.64] ;  /* 0x0000002406077981 */ /* 0x000ee2000c1e1900 */
[----:B------:R-:W-:-:S05]  /*2810*/  IADD3 R8, P0, PT, R22, R9, RZ ;  /* 0x0000000916087210 */ /* 0x000fca0007f1e0ff */
[----:B------:R-:W-:-:S06]  /*2820*/  IMAD.X R9, R23, 0x1, R41, P0 ;  /* 0x0000000117097824 */ /* 0x000fcc00000e0629 */
[----:B------:R1:W5:Y:S01]  /*2830*/  LDG.E R9, desc[UR36][R8.64] ;  /* 0x0000002408097981 */ /* 0x000362000c1e1900 */
[----:B------:R-:W-:Y:S01]  /*2840*/  FSETP.NAN.FTZ.AND P6, PT, |R26|, |R26|, PT ;  /* 0x4000001a1a00720b */ /* 0x000fe20003fd8200 */
[----:B------:R-:W-:Y:S01]  /*2850*/  BSSY.RECONVERGENT B1, `(.L_x_4229) ;  /* 0x0000016000017945 */ /* 0x000fe20003800200 */
[----:B------:R-:W-:Y:S02]  /*2860*/  FSETP.NAN.FTZ.AND P2, PT, |R27|, |R27|, PT ;  /* 0x4000001b1b00720b */ /* 0x000fe40003f58200 */
[----:B------:R-:W-:-:S09]  /*2870*/  FSETP.NAN.FTZ.AND P3, PT, |R21|, |R21|, PT ;  /* 0x400000151500720b */ /* 0x000fd20003f78200 */
[-C--:B------:R-:W-:Y:S02]  /*2880*/  @P6 ISETP.LT.U32.AND P4, PT, R32, R42.reuse, PT ;  /* 0x0000002a2000620c */ /* 0x080fe40003f81070 */
[----:B------:R-:W-:Y:S02]  /*2890*/  @P2 ISETP.LT.U32.AND P1, PT, R33, R42, PT ;  /* 0x0000002a2100220c */ /* 0x000fe40003f21070 */
[C---:B--2---:R-:W-:Y:S01]  /*28a0*/  PRMT R41, R43.reuse, 0x7632, R41 ;  /* 0x000076322b297816 */ /* 0x044fe20000000029 */
[----:B------:R-:W-:-:S04]  /*28b0*/  IMAD.U32 R45, R43, 0x10000, RZ ;  /* 0x000100002b2d7824 */ /* 0x000fc800078e00ff */
[----:B------:R-:W-:Y:S01]  /*28c0*/  IMAD.U32 R48, R41, 0x10000, RZ ;  /* 0x0001000029307824 */ /* 0x000fe200078e00ff */
[----:B------:R-:W-:-:S04]  /*28d0*/  @P6 FSETP.NAN.FTZ.AND P0, PT, |R45|, |R45|, PT ;  /* 0x4000002d2d00620b */ /* 0x000fc80003f18200 */
[----:B------:R-:W-:Y:S02]  /*28e0*/  @P2 FSETP.NAN.FTZ.AND P5, PT, |R48|, |R48|, PT ;  /* 0x400000303000220b */ /* 0x000fe40003fb8200 */
[----:B---3--:R-:W-:Y:S02]  /*28f0*/  PRMT R6, R7, 0x7610, R6 ;  /* 0x0000761007067816 */ /* 0x008fe40000000006 */
[----:B------:R-:W-:Y:S02]  /*2900*/  @P6 ISETP.LT.OR.EX P0, PT, R37, RZ, !P0, P4 ;  /* 0x000000ff2500620c */ /* 0x000fe40004701740 */
[----:B------:R-:W-:Y:S01]  /*2910*/  @P2 ISETP.LT.OR.EX P1, PT, R35, RZ, !P5, P1 ;  /* 0x000000ff2300220c */ /* 0x000fe20006f21710 */
[----:B------:R-:W-:Y:S01]  /*2920*/  IMAD.U32 R50, R6, 0x10000, RZ ;  /* 0x0001000006327824 */ /* 0x000fe200078e00ff */
[----:B------:R-:W-:Y:S02]  /*2930*/  FSETP.NAN.FTZ.AND P4, PT, |R20|, |R20|, PT ;  /* 0x400000141400720b */ /* 0x000fe40003f98200 */
[----:B------:R-:W-:Y:S01]  /*2940*/  FSETP.NAN.FTZ.AND P5, PT, |R18|, |R18|, PT ;  /* 0x400000121200720b */ /* 0x000fe20003fb8200 */
[----:B-1----:R-:W-:-:S12]  /*2950*/  @P6 BRA `(.L_x_4230) ;  /* 0x0000000000146947 */ /* 0x002fd80003800000 */
[----:B------:R-:W-:-:S13]  /*2960*/  FSETP.NEU.FTZ.AND P6, PT, R26, R45, PT ;  /* 0x0000002d1a00720b */ /* 0x000fda0003fdd000 */
[----:B------:R-:W-:-:S04]  /*2970*/  @!P6 ISETP.GE.U32.AND P0, PT, R32, R42, PT ;  /* 0x0000002a2000e20c */ /* 0x000fc80003f06070 */
[----:B------:R-:W-:-:S04]  /*2980*/  @!P6 ISETP.GE.AND.EX P0, PT, R37, RZ, PT, P0 ;  /* 0x000000ff2500e20c */ /* 0x000fc80003f06300 */
[----:B------:R-:W-:Y:S02]  /*2990*/  @!P6 PLOP3.LUT P0, PT, P0, PT, PT, 0x8, 0x80 ;  /* 0x000000000080e81c */ /* 0x000fe4000070e170 */
[----:B------:R-:W-:-:S13]  /*29a0*/  @P6 FSETP.GT.FTZ.AND P0, PT, R26, R45, PT ;  /* 0x0000002d1a00620b */ /* 0x000fda0003f14000 */
.L_x_4230:
[----:B------:R-:W-:Y:S05]  /*29b0*/  BSYNC.RECONVERGENT B1 ;  /* 0x0000000000017941 */ /* 0x000fea0003800200 */
.L_x_4229:
[----:B------:R-:W-:Y:S04]  /*29c0*/  BSSY.RECONVERGENT B1, `(.L_x_4231) ;  /* 0x0000007000017945 */ /* 0x000fe80003800200 */
[----:B------:R-:W-:Y:S05]  /*29d0*/  @P2 BRA `(.L_x_4232) ;  /* 0x0000000000142947 */ /* 0x000fea0003800000 */
[----:B------:R-:W-:-:S13]  /*29e0*/  FSETP.NEU.FTZ.AND P6, PT, R27, R48, PT ;  /* 0x000000301b00720b */ /* 0x000fda0003fdd000 */
[----:B------:R-:W-:Y:S02]  /*29f0*/  @!P6 ISETP.GE.U32.AND P2, PT, R33, R42, PT ;  /* 0x0000002a2100e20c */ /* 0x000fe40003f46070 */
[----:B------:R-:W-:Y:S02]  /*2a00*/  @P6 FSETP.GT.FTZ.AND P1, PT, R27, R48, PT ;  /* 0x000000301b00620b */ /* 0x000fe40003f34000 */
[----:B------:R-:W-:-:S04]  /*2a10*/  @!P6 ISETP.GE.AND.EX P2, PT, R35, RZ, PT, P2 ;  /* 0x000000ff2300e20c */ /* 0x000fc80003f46320 */
[----:B------:R-:W-:-:S13]  /*2a20*/  @!P6 PLOP3.LUT P1, PT, P2, PT, PT, 0x8, 0x80 ;  /* 0x000000000080e81c */ /* 0x000fda000172e170 */
.L_x_4232:
[----:B------:R-:W-:Y:S05]  /*2a30*/  BSYNC.RECONVERGENT B1 ;  /* 0x0000000000017941 */ /* 0x000fea0003800200 */
.L_x_4231:
[----:B------:R-:W-:Y:S01]  /*2a40*/  PRMT R7, R7, 0x7632, R7 ;  /* 0x0000763207077816 */ /* 0x000fe20000000007 */
[----:B------:R-:W-:Y:S01]  /*2a50*/  BSSY.RECONVERGENT B1, `(.L_x_4233) ;  /* 0x000000b000017945 */ /* 0x000fe20003800200 */
[----:B------:R-:W-:Y:S02]  /*2a60*/  @P3 ISETP.LT.U32.AND P6, PT, R31, R38, PT ;  /* 0x000000261f00320c */ /* 0x000fe40003fc1070 */
[----:B------:R-:W-:Y:S01]  /*2a70*/  @P3 FSETP.NAN.FTZ.AND P2, PT, |R50|, |R50|, PT ;  /* 0x400000323200320b */ /* 0x000fe20003f58200 */
[----:B------:R-:W-:-:S03]  /*2a80*/  IMAD.U32 R51, R7, 0x10000, RZ ;  /* 0x0001000007337824 */ /* 0x000fc600078e00ff */
[----:B------:R-:W-:Y:S01]  /*2a90*/  @P3 ISETP.LT.OR.EX P2, PT, R34, RZ, !P2, P6 ;  /* 0x000000ff2200320c */ /* 0x000fe20005741760 */
[----:B------:R-:W-:-:S12]  /*2aa0*/  @P3 BRA `(.L_x_4234) ;  /* 0x0000000000143947 */ /* 0x000fd80003800000 */
[----:B------:R-:W-:-:S13]  /*2ab0*/  FSETP.NEU.FTZ.AND P6, PT, R21, R50, PT ;  /* 0x000000321500720b */ /* 0x000fda0003fdd000 */
[----:B------:R-:W-:Y:S02]  /*2ac0*/  @!P6 ISETP.GE.U32.AND P3, PT, R31, R38, PT ;  /* 0x000000261f00e20c */ /* 0x000fe40003f66070 */
[----:B------:R-:W-:Y:S02]  /*2ad0*/  @P6 FSETP.GT.FTZ.AND P2, PT, R21, R50, PT ;  /* 0x000000321500620b */ /* 0x000fe40003f54000 */
[----:B------:R-:W-:-:S04]  /*2ae0*/  @!P6 ISETP.GE.AND.EX P3, PT, R34, RZ, PT, P3 ;  /* 0x000000ff2200e20c */ /* 0x000fc80003f66330 */
[----:B------:R-:W-:-:S13]  /*2af0*/  @!P6 PLOP3.LUT P2, PT, P3, PT, PT, 0x8, 0x80 ;  /* 0x000000000080e81c */ /* 0x000fda0001f4e170 */
.L_x_4234:
[----:B------:R-:W-:Y:S05]  /*2b00*/  BSYNC.RECONVERGENT B1 ;  /* 0x0000000000017941 */ /* 0x000fea0003800200 */
.L_x_4233:
[----:B-----5:R-:W-:Y:S01]  /*2b10*/  PRMT R8, R9, 0x7610, R8 ;  /* 0x0000761009087816 */ /* 0x020fe20000000008 */
[----:B------:R-:W-:Y:S01]  /*2b20*/  BSSY.RECONVERGENT B1, `(.L_x_4235) ;  /* 0x000000c000017945 */ /* 0x000fe20003800200 */
[----:B------:R-:W-:Y:S01]  /*2b30*/  @P4 ISETP.LT.U32.AND P6, PT, R30, R38, PT ;  /* 0x000000261e00420c */ /* 0x000fe20003fc1070 */
[----:B------:R-:W-:Y:S01]  /*2b40*/  IMAD.IADD R47, R38, 0x1, R13 ;  /* 0x00000001262f7824 */ /* 0x000fe200078e020d */
        /* <DEDUP_REMOVED lines=9> */
.L_x_4236:
[----:B------:R-:W-:Y:S05]  /*2be0*/  BSYNC.RECONVERGENT B1 ;  /* 0x0000000000017941 */ /* 0x000fea0003800200 */
.L_x_4235:
        /* <DEDUP_REMOVED lines=10> */
.L_x_4238:
[----:B------:R-:W-:Y:S05]  /*2c90*/  BSYNC.RECONVERGENT B1 ;  /* 0x0000000000017941 */ /* 0x000fea0003800200 */
.L_x_4237:
[----:B------:R-:W-:Y:S02]  /*2ca0*/  FSETP.NAN.FTZ.AND P6, PT, |R15|, |R15|, PT ;  /* 0x4000000f0f00720b */ /* 0x000fe40003fd8200 */
[----:B------:R-:W-:Y:S02]  /*2cb0*/  PRMT R44, R9, 0x7632, R44 ;  /* 0x00007632092c7816 */ /* 0x000fe4000000002c */
[----:B------:R-:W-:Y:S02]  /*2cc0*/  LEA R46, R13, R38, 0x1 ;  /* 0x000000260d2e7211 */ /* 0x000fe400078e08ff */
[----:B------:R-:W-:Y:S01]  /*2cd0*/  P2R R4, PR, RZ, 0x1 ;  /* 0x00000001ff047803 */ /* 0x000fe20000000000 */
[----:B------:R-:W-:Y:S01]  /*2ce0*/  IMAD.U32 R52, R44, 0x10000, RZ ;  /* 0x000100002c347824 */ /* 0x000fe200078e00ff */
[----:B------:R-:W-:-:S05]  /*2cf0*/  SHF.R.U32.HI R5, RZ, 0x1, R46 ;  /* 0x00000001ff057819 */ /* 0x000fca000001162e */
[----:B------:R-:W-:Y:S02]  /*2d00*/  @P6 ISETP.LT.U32.AND P5, PT, R28, R47, PT ;  /* 0x0000002f1c00620c */ /* 0x000fe40003fa1070 */
[----:B------:R-:W-:-:S04]  /*2d10*/  @P6 FSETP.NAN.FTZ.AND P0, PT, |R52|, |R52|, PT ;  /* 0x400000343400620b */ /* 0x000fc80003f18200 */
[----:B------:R-:W-:Y:S02]  /*2d20*/  @P6 ISETP.LT.OR.EX P5, PT, R40, RZ, !P0, P5 ;  /* 0x000000ff2800620c */ /* 0x000fe400047a1750 */
[----:B------:R-:W-:Y:S01]  /*2d30*/  ISETP.NE.AND P0, PT, R4, RZ, PT ;  /* 0x000000ff0400720c */ /* 0x000fe20003f05270 */
[----:B------:R-:W-:-:S06]  /*2d40*/  IMAD.WIDE.U32 R4, R5, 0x4, R22 ;  /* 0x0000000405047825 */ /* 0x000fcc00078e0016 */
[----:B------:R1:W5:Y:S01]  /*2d50*/  LDG.E R4, desc[UR36][R4.64] ;  /* 0x0000002404047981 */ /* 0x000362000c1e1900 */
[----:B------:R-:W-:Y:S04]  /*2d60*/  BSSY.RECONVERGENT B1, `(.L_x_4239) ;  /* 0x0000009000017945 */ /* 0x000fe80003800200 */
[----:B------:R-:W-:Y:S05]  /*2d70*/  @P6 BRA `(.L_x_4240) ;  /* 0x00000000001c6947 */ /* 0x000fea0003800000 */
[----:B------:R-:W-:Y:S02]  /*2d80*/  FSETP.NEU.FTZ.AND P6, PT, R15, R52, PT ;  /* 0x000000340f00720b */ /* 0x000fe40003fdd000 */
[----:B-1----:R-:W-:-:S11]  /*2d90*/  P2R R5, PR, RZ, 0x1 ;  /* 0x00000001ff057803 */ /* 0x002fd60000000000 */
[----:B------:R-:W-:-:S04]  /*2da0*/  @!P6 ISETP.GE.U32.AND P5, PT, R28, R47, PT ;  /* 0x0000002f1c00e20c */ /* 0x000fc80003fa6070 */
[----:B------:R-:W-:Y:S02]  /*2db0*/  @!P6 ISETP.GE.AND.EX P0, PT, R40, RZ, PT, P5 ;  /* 0x000000ff2800e20c */ /* 0x000fe40003f06350 */
[----:B------:R-:W-:Y:S02]  /*2dc0*/  @P6 FSETP.GT.FTZ.AND P5, PT, R15, R52, PT ;  /* 0x000000340f00620b */ /* 0x000fe40003fb4000 */
[----:B------:R-:W-:Y:S02]  /*2dd0*/  @!P6 PLOP3.LUT P5, PT, P0, PT, PT, 0x8, 0x80 ;  /* 0x000000000080e81c */ /* 0x000fe400007ae170 */
[----:B------:R-:W-:-:S13]  /*2de0*/  ISETP.NE.AND P0, PT, R5, RZ, PT ;  /* 0x000000ff0500720c */ /* 0x000fda0003f05270 */
.L_x_4240:
[----:B------:R-:W-:Y:S05]  /*2df0*/  BSYNC.RECONVERGENT B1 ;  /* 0x0000000000017941 */ /* 0x000fea0003800200 */
.L_x_4239:
[----:B------:R-:W-:Y:S01]  /*2e00*/  FSETP.NAN.FTZ.AND P6, PT, |R14|, |R14|, PT ;  /* 0x4000000e0e00720b */ /* 0x000fe20003fd8200 */
[----:B------:R-:W-:Y:S01]  /*2e10*/  BSSY.RECONVERGENT B1, `(.L_x_4241) ;  /* 0x0000013000017945 */ /* 0x000fe20003800200 */
[----:B-----5:R-:W-:Y:S02]  /*2e20*/  PRMT R9, R4, 0x7610, R9 ;  /* 0x0000761004097816 */ /* 0x020fe40000000009 */
[----:B------:R-:W-:Y:S02]  /*2e30*/  P2R R53, PR, RZ, 0x2 ;  /* 0x00000002ff357803 */ /* 0x000fe40000000000 */
[----:B------:R-:W-:Y:S01]  /*2e40*/  FSEL R26, R26, R45, P0 ;  /* 0x0000002d1a1a7208 */ /* 0x000fe20000000000 */
[----:B-1----:R-:W-:Y:S01]  /*2e50*/  IMAD.U32 R5, R9, 0x10000, RZ ;  /* 0x0001000009057824 */ /* 0x002fe200078e00ff */
[----:B------:R-:W-:Y:S02]  /*2e60*/  SEL R32, R32, R42, P0 ;  /* 0x0000002a20207207 */ /* 0x000fe40000000000 */
[----:B------:R-:W-:-:S03]  /*2e70*/  SEL R37, R37, RZ, P0 ;  /* 0x000000ff25257207 */ /* 0x000fc60000000000 */
[----:B------:R-:W-:Y:S02]  /*2e80*/  @P6 ISETP.LT.U32.AND P0, PT, R12, R46, PT ;  /* 0x0000002e0c00620c */ /* 0x000fe40003f01070 */
[----:B------:R-:W-:-:S04]  /*2e90*/  @P6 FSETP.NAN.FTZ.AND P1, PT, |R5|, |R5|, PT ;  /* 0x400000050500620b */ /* 0x000fc80003f38200 */
[----:B------:R-:W-:Y:S02]  /*2ea0*/  @P6 ISETP.LT.OR.EX P0, PT, R11, RZ, !P1, P0 ;  /* 0x000000ff0b00620c */ /* 0x000fe40004f01700 */
[----:B------:R-:W-:Y:S01]  /*2eb0*/  ISETP.NE.AND P1, PT, R53, RZ, PT ;  /* 0x000000ff3500720c */ /* 0x000fe20003f25270 */
[----:B------:R-:W-:-:S12]  /*2ec0*/  @P6 BRA `(.L_x_4242) ;  /* 0x00000000001c6947 */ /* 0x000fd80003800000 */
[----:B------:R-:W-:Y:S02]  /*2ed0*/  FSETP.NEU.FTZ.AND P6, PT, R14, R5, PT ;  /* 0x000000050e00720b */ /* 0x000fe40003fdd000 */
[----:B------:R-:W-:-:S11]  /*2ee0*/  P2R R45, PR, RZ, 0x2 ;  /* 0x00000002ff2d7803 */ /* 0x000fd60000000000 */
[----:B------:R-:W-:-:S04]  /*2ef0*/  @!P6 ISETP.GE.U32.AND P0, PT, R12, R46, PT ;  /* 0x0000002e0c00e20c */ /* 0x000fc80003f06070 */
[----:B------:R-:W-:Y:S02]  /*2f00*/  @!P6 ISETP.GE.AND.EX P1, PT, R11, RZ, PT, P0 ;  /* 0x000000ff0b00e20c */ /* 0x000fe40003f26300 */
[----:B------:R-:W-:Y:S02]  /*2f10*/  @P6 FSETP.GT.FTZ.AND P0, PT, R14, R5, PT ;  /* 0x000000050e00620b */ /* 0x000fe40003f14000 */
[----:B------:R-:W-:Y:S02]  /*2f20*/  @!P6 PLOP3.LUT P0, PT, P1, PT, PT, 0x8, 0x80 ;  /* 0x000000000080e81c */ /* 0x000fe40000f0e170 */
[----:B------:R-:W-:-:S13]  /*2f30*/  ISETP.NE.AND P1, PT, R45, RZ, PT ;  /* 0x000000ff2d00720c */ /* 0x000fda0003f25270 */
.L_x_4242:
[----:B------:R-:W-:Y:S05]  /*2f40*/  BSYNC.RECONVERGENT B1 ;  /* 0x0000000000017941 */ /* 0x000fea0003800200 */
.L_x_4241:
[----:B------:R-:W-:Y:S01]  /*2f50*/  FSETP.NAN.FTZ.AND P6, PT, |R10|, |R10|, PT ;  /* 0x4000000a0a00720b */ /* 0x000fe20003fd8200 */
[----:B------:R-:W-:Y:S01]  /*2f60*/  BSSY.RECONVERGENT B1, `(.L_x_4243) ;  /* 0x000001e000017945 */ /* 0x000fe20003800200 */
[----:B------:R-:W-:Y:S02]  /*2f70*/  PRMT R45, R4, 0x7632, R45 ;  /* 0x00007632042d7816 */ /* 0x000fe4000000002d */
[----:B------:R-:W-:Y:S02]  /*2f80*/  FSEL R18, R18, R49, P4 ;  /* 0x0000003112127208 */ /* 0x000fe40002000000 */
[----:B------:R-:W-:Y:S01]  /*2f90*/  FSEL R27, R27, R48, P1 ;  /* 0x000000301b1b7208 */ /* 0x000fe20000800000 */
[----:B------:R-:W-:Y:S01]  /*2fa0*/  IMAD.U32 R49, R45, 0x10000, RZ ;  /* 0x000100002d317824 */ /* 0x000fe200078e00ff */
[----:B------:R-:W-:Y:S02]  /*2fb0*/  SEL R33, R33, R42, P1 ;  /* 0x0000002a21217207 */ /* 0x000fe40000800000 */
[----:B------:R-:W-:-:S02]  /*2fc0*/  FSEL R21, R21, R50, P2 ;  /* 0x0000003215157208 */ /* 0x000fc40001000000 */
[----:B------:R-:W-:Y:S02]  /*2fd0*/  SEL R31, R31, R38, P2 ;  /* 0x000000261f1f7207 */ /* 0x000fe40001000000 */
[----:B------:R-:W-:Y:S02]  /*2fe0*/  SEL R35, R35, RZ, P1 ;  /* 0x000000ff23237207 */ /* 0x000fe40000800000 */
[----:B------:R-:W-:Y:S02]  /*2ff0*/  SEL R34, R34, RZ, P2 ;  /* 0x000000ff22227207 */ /* 0x000fe40001000000 */
[----:B------:R-:W-:Y:S02]  /*3000*/  @P6 ISETP.LT.U32.AND P1, PT, R3, R46, PT ;  /* 0x0000002e0300620c */ /* 0x000fe40003f21070 */
[----:B------:R-:W-:Y:S02]  /*3010*/  @P6 FSETP.NAN.FTZ.AND P2, PT, |R49|, |R49|, PT ;  /* 0x400000313100620b */ /* 0x000fe40003f58200 */
[----:B------:R-:W-:-:S02]  /*3020*/  FSEL R20, R20, R51, P3 ;  /* 0x0000003314147208 */ /* 0x000fc40001800000 */
[----:B------:R-:W-:Y:S02]  /*3030*/  SEL R30, R30, R38, P3 ;  /* 0x000000261e1e7207 */ /* 0x000fe40001800000 */
[----:B------:R-:W-:Y:S02]  /*3040*/  FSEL R15, R15, R52, P5 ;  /* 0x000000340f0f7208 */ /* 0x000fe40002800000 */
[-C--:B------:R-:W-:Y:S02]  /*3050*/  SEL R29, R29, R47.reuse, P4 ;  /* 0x0000002f1d1d7207 */ /* 0x080fe40002000000 */
[----:B------:R-:W-:Y:S02]  /*3060*/  SEL R28, R28, R47, P5 ;  /* 0x0000002f1c1c7207 */ /* 0x000fe40002800000 */
[----:B------:R-:W-:Y:S02]  /*3070*/  FSEL R14, R14, R5, P0 ;  /* 0x000000050e0e7208 */ /* 0x000fe40000000000 */
[----:B------:R-:W-:-:S02]  /*3080*/  @P6 ISETP.LT.OR.EX P1, PT, R0, RZ, !P2, P1 ;  /* 0x000000ff0000620c */ /* 0x000fc40005721710 */
[----:B------:R-:W-:Y:S02]  /*3090*/  SEL R36, R36, RZ, P3 ;  /* 0x000000ff24247207 */ /* 0x000fe40001800000 */
[----:B------:R-:W-:Y:S02]  /*30a0*/  SEL R39, R39, RZ, P4 ;  /* 0x000000ff27277207 */ /* 0x000fe40002000000 */
[----:B------:R-:W-:Y:S02]  /*30b0*/  SEL R40, R40, RZ, P5 ;  /* 0x000000ff28287207 */ /* 0x000fe40002800000 */
        /* <DEDUP_REMOVED lines=8> */
.L_x_4244:
[----:B------:R-:W-:Y:S05]  /*3140*/  BSYNC.RECONVERGENT B1 ;  /* 0x0000000000017941 */ /* 0x000fea0003800200 */
.L_x_4243:
[----:B------:R-:W-:Y:S01]  /*3150*/  IMAD.IADD R42, R46, 0x1, R13 ;  /* 0x000000012e2a7824 */ /* 0x000fe200078e020d */
[----:B------:R-:W-:Y:S01]  /*3160*/  FSEL R10, R10, R49, P1 ;  /* 0x000000310a0a7208 */ /* 0x000fe20000800000 */
[----:B------:R-:W-:Y:S01]  /*3170*/  IMAD.U32 R38, RZ, RZ, UR38 ;  /* 0x00000026ff267e24 */ /* 0x000fe2000f8e00ff */
[----:B------:R-:W-:Y:S01]  /*3180*/  SEL R3, R3, R46, P1 ;  /* 0x0000002e03037207 */ /* 0x000fe20000800000 */
[----:B------:R-:W-:Y:S01]  /*3190*/  IMAD R5, R13, 0x3, R42 ;  /* 0x000000030d057824 */ /* 0x000fe200078e022a */
[----:B------:R-:W-:-:S04]  /*31a0*/  SEL R0, R0, RZ, P1 ;  /* 0x000000ff00007207 */ /* 0x000fc80000800000 */
[----:B------:R-:W-:-:S13]  /*31b0*/  ISETP.GE.U32.AND P0, PT, R5, R38, PT ;  /* 0x000000260500720c */ /* 0x000fda0003f06070 */
[----:B------:R-:W-:Y:S05]  /*31c0*/  @!P0 BRA `(.L_x_4245) ;  /* 0xfffffff400608947 */ /* 0x000fea000383ffff */
.L_x_4228:
[----:B------:R-:W-:Y:S05]  /*31d0*/  BSYNC.RECONVERGENT B0 ;  /* 0x0000000000007941 */ /* 0x000fea0003800200 */
.L_x_4227:
        /* <DEDUP_REMOVED lines=31> */
.L_x_4247:
[----:B------:R-:W-:Y:S05]  /*33d0*/  BSYNC.RECONVERGENT B0 ;  /* 0x0000000000007941 */ /* 0x000fea0003800200 */
.L_x_4246:
[----:B------:R-:W-:Y:S04]  /*33e0*/  BSSY.RECONVERGENT B0, `(.L_x_4248) ;  /* 0x000008b000007945 */ /* 0x000fe80003800200 */
[----:B------:R-:W-:Y:S05]  /*33f0*/  @P0 BRA `(.L_x_4249) ;  /* 0x0000000800240947 */ /* 0x000fea0003800000 */
[----:B------:R-:W-:Y:S01]  /*3400*/  FSETP.NAN.FTZ.AND P5, PT, |R26|, |R26|, PT ;  /* 0x4000001a1a00720b */ /* 0x000fe20003fb8200 */
[----:B------:R-:W-:Y:S01]  /*3410*/  IMAD.U32 R43, R43, 0x10000, RZ ;  /* 0x000100002b2b7824 */ /* 0x000fe200078e00ff */
[----:B------:R-:W-:Y:S01]  /*3420*/  FSETP.NAN.FTZ.AND P3, PT, |R27|, |R27|, PT ;  /* 0x4000001b1b00720b */ /* 0x000fe20003f78200 */
[----:B------:R-:W-:Y:S01]  /*3430*/  IMAD.U32 R4, R41, 0x10000, RZ ;  /* 0x0001000029047824 */ /* 0x000fe200078e00ff */
[----:B------:R-:W-:Y:S01]  /*3440*/  IADD3 R5, PT, PT, R42, R13, RZ ;  /* 0x0000000d2a057210 */ /* 0x000fe20007ffe0ff */
[----:B------:R-:W-:Y:S03]  /*3450*/  BSSY.RECONVERGENT B1, `(.L_x_4250) ;  /* 0x000000d000017945 */ /* 0x000fe60003800200 */
[----:B------:R-:W-:-:S05]  /*3460*/  ISETP.GE.U32.AND P4, PT, R5, R38, PT ;  /* 0x000000260500720c */ /* 0x000fca0003f86070 */
[----:B------:R-:W-:Y:S02]  /*3470*/  @P5 FSETP.NAN.FTZ.AND P0, PT, |R43|, |R43|, PT ;  /* 0x4000002b2b00520b */ /* 0x000fe40003f18200 */
        /* <DEDUP_REMOVED lines=10> */
.L_x_4251:
[----:B------:R-:W-:Y:S05]  /*3520*/  BSYNC.RECONVERGENT B1 ;  /* 0x0000000000017941 */ /* 0x000fea0003800200 */
.L_x_4250:
        /* <DEDUP_REMOVED lines=9> */
.L_x_4253:
[----:B------:R-:W-:Y:S05]  /*35c0*/  BSYNC.RECONVERGENT B1 ;  /* 0x0000000000017941 */ /* 0x000fea0003800200 */
.L_x_4252:
[----:B------:R-:W-:Y:S02]  /*35d0*/  FSEL R27, R27, R4, P1 ;  /* 0x000000041b1b7208 */ /* 0x000fe40000800000 */
[-C--:B------:R-:W-:Y:S02]  /*35e0*/  SEL R32, R32, R42.reuse, P0 ;  /* 0x0000002a20207207 */ /* 0x080fe40000000000 */
[----:B------:R-:W-:Y:S02]  /*35f0*/  SEL R33, R33, R42, P1 ;  /* 0x0000002a21217207 */ /* 0x000fe40000800000 */
[----:B------:R-:W-:Y:S02]  /*3600*/  SEL R37, R37, RZ, P0 ;  /* 0x000000ff25257207 */ /* 0x000fe40000000000 */
[----:B------:R-:W-:Y:S01]  /*3610*/  SEL R35, R35, RZ, P1 ;  /* 0x000000ff23237207 */ /* 0x000fe20000800000 */
[----:B------:R-:W-:Y:S06]  /*3620*/  @P4 BRA `(.L_x_4249) ;  /* 0x0000000400984947 */ /* 0x000fec0003800000 */
[----:B------:R-:W-:Y:S01]  /*3630*/  FSETP.NAN.FTZ.AND P5, PT, |R21|, |R21|, PT ;  /* 0x400000151500720b */ /* 0x000fe20003fb8200 */
[----:B------:R-:W-:Y:S01]  /*3640*/  IMAD.U32 R6, R6, 0x10000, RZ ;  /* 0x0001000006067824 */ /* 0x000fe200078e00ff */
[----:B------:R-:W-:Y:S01]  /*3650*/  FSETP.NAN.FTZ.AND P3, PT, |R20|, |R20|, PT ;  /* 0x400000141400720b */ /* 0x000fe20003f78200 */
[----:B------:R-:W-:Y:S01]  /*3660*/  IMAD.U32 R7, R7, 0x10000, RZ ;  /* 0x0001000007077824 */ /* 0x000fe200078e00ff */
[----:B------:R-:W-:Y:S01]  /*3670*/  BSSY.RECONVERGENT B1, `(.L_x_4254) ;  /* 0x000000e000017945 */ /* 0x000fe20003800200 */
[----:B------:R-:W-:-:S05]  /*3680*/  IMAD.IADD R4, R5, 0x1, R13 ;  /* 0x0000000105047824 */ /* 0x000fca00078e020d */
[----:B------:R-:W-:-:S03]  /*3690*/  ISETP.GE.U32.AND P4, PT, R4, R38, PT ;  /* 0x000000260400720c */ /* 0x000fc60003f86070 */
        /* <DEDUP_REMOVED lines=11> */
.L_x_4255:
[----:B------:R-:W-:Y:S05]  /*3750*/  BSYNC.RECONVERGENT B1 ;  /* 0x0000000000017941 */ /* 0x000fea0003800200 */
.L_x_4254:
        /* <DEDUP_REMOVED lines=9> */
.L_x_4257:
[----:B------:R-:W-:Y:S05]  /*37f0*/  BSYNC.RECONVERGENT B1 ;  /* 0x0000000000017941 */ /* 0x000fea0003800200 */
.L_x_4256:
        /* <DEDUP_REMOVED lines=9> */
[----:B------:R-:W-:Y:S01]  /*3890*/  IMAD.IADD R13, R4, 0x1, R13 ;  /* 0x00000001040d7824 */ /* 0x000fe200078e020d */
[----:B------:R-:W-:Y:S01]  /*38a0*/  BSSY.RECONVERGENT B1, `(.L_x_4258) ;  /* 0x000000e000017945 */ /* 0x000fe20003800200 */
[----:B------:R-:W-:-:S03]  /*38b0*/  IMAD.U32 R44, R44, 0x10000, RZ ;  /* 0x000100002c2c7824 */ /* 0x000fc600078e00ff */
        /* <DEDUP_REMOVED lines=12> */
.L_x_4259:
[----:B------:R-:W-:Y:S05]  /*3980*/  BSYNC.RECONVERGENT B1 ;  /* 0x0000000000017941 */ /* 0x000fea0003800200 */
.L_x_4258:
        /* <DEDUP_REMOVED lines=9> */
.L_x_4261:
[----:B------:R-:W-:Y:S05]  /*3a20*/  BSYNC.RECONVERGENT B1 ;  /* 0x0000000000017941 */ /* 0x000fea0003800200 */
.L_x_4260:
        /* <DEDUP_REMOVED lines=9> */
[----:B------:R-:W-:Y:S01]  /*3ac0*/  BSSY.RECONVERGENT B1, `(.L_x_4262) ;  /* 0x000000d000017945 */ /* 0x000fe20003800200 */
[----:B------:R-:W-:-:S09]  /*3ad0*/  SHF.L.U32 R9, R9, 0x10, RZ ;  /* 0x0000001009097819 */ /* 0x000fd200000006ff */
        /* <DEDUP_REMOVED lines=11> */
.L_x_4263:
[----:B------:R-:W-:Y:S05]  /*3b90*/  BSYNC.RECONVERGENT B1 ;  /* 0x0000000000017941 */ /* 0x000fea0003800200 */
.L_x_4262:
        /* <DEDUP_REMOVED lines=10> */
.L_x_4265:
[----:B------:R-:W-:Y:S05]  /*3c40*/  BSYNC.RECONVERGENT B1 ;  /* 0x0000000000017941 */ /* 0x000fea0003800200 */
.L_x_4264:
[----:B------:R-:W-:Y:S02]  /*3c50*/  FSEL R10, R10, R45, P0 ;  /* 0x0000002d0a0a7208 */ /* 0x000fe40000000000 */
[----:B------:R-:W-:Y:S02]  /*3c60*/  SEL R3, R3, R13, P0 ;  /* 0x0000000d03037207 */ /* 0x000fe40000000000 */
[----:B------:R-:W-:Y:S02]  /*3c70*/  SEL R11, R11, RZ, P2 ;  /* 0x000000ff0b0b7207 */ /* 0x000fe40001000000 */
[----:B------:R-:W-:-:S07]  /*3c80*/  SEL R0, R0, RZ, P0 ;  /* 0x000000ff00007207 */ /* 0x000fce0000000000 */
.L_x_4249:
[----:B------:R-:W-:Y:S05]  /*3c90*/  BSYNC.RECONVERGENT B0 ;  /* 0x0000000000007941 */ /* 0x000fea0003800200 */
.L_x_4248:
        /* <DEDUP_REMOVED lines=15> */
.L_x_4267:
[----:B------:R-:W-:Y:S05]  /*3d90*/  BSYNC.RECONVERGENT B0 ;  /* 0x0000000000007941 */ /* 0x000fea0003800200 */
.L_x_4266:
[----:B------:R-:W-:Y:S04]  /*3da0*/  BSSY.RECONVERGENT B0, `(.L_x_4268) ;  /* 0x0000007000007945 */ /* 0x000fe80003800200 */
[----:B------:R-:W-:Y:S05]  /*3db0*/  @P2 BRA `(.L_x_4269) ;  /* 0x0000000000142947 */ /* 0x000fea0003800000 */
[----:B------:R-:W-:-:S13]  /*3dc0*/  FSETP.NEU.FTZ.AND P2, PT, R27, R20, PT ;  /* 0x000000141b00720b */ /* 0x000fda0003f5d000 */
[----:B------:R-:W-:Y:S02]  /*3dd0*/  @!P2 ISETP.GE.U32.AND P1, PT, R33, R30, PT ;  /* 0x0000001e2100a20c */ /* 0x000fe40003f26070 */
[----:B------:R-:W-:Y:S02]  /*3de0*/  @P2 FSETP.GT.FTZ.AND P0, PT, R27, R20, PT ;  /* 0x000000141b00220b */ /* 0x000fe40003f14000 */
[----:B------:R-:W-:-:S04]  /*3df0*/  @!P2 ISETP.GE.AND.EX P1, PT, R35, R36, PT, P1 ;  /* 0x000000242300a20c */ /* 0x000fc80003f26310 */
[----:B------:R-:W-:-:S13]  /*3e00*/  @!P2 PLOP3.LUT P0, PT, P1, PT, PT, 0x8, 0x80 ;  /* 0x000000000080a81c */ /* 0x000fda0000f0e170 */
.L_x_4269:
[----:B------:R-:W-:Y:S05]  /*3e10*/  BSYNC.RECONVERGENT B0 ;  /* 0x0000000000007941 */ /* 0x000fea0003800200 */
.L_x_4268:
        /* <DEDUP_REMOVED lines=20> */
.L_x_4271:
[----:B------:R-:W-:Y:S05]  /*3f60*/  BSYNC.RECONVERGENT B0 ;  /* 0x0000000000007941 */ /* 0x000fea0003800200 */
.L_x_4270:
        /* <DEDUP_REMOVED lines=8> */
.L_x_4273:
[----:B------:R-:W-:Y:S05]  /*3ff0*/  BSYNC.RECONVERGENT B0 ;  /* 0x0000000000007941 */ /* 0x000fea0003800200 */
.L_x_4272:
        /* <DEDUP_REMOVED lines=20> */
.L_x_4275:
[----:B------:R-:W-:Y:S05]  /*4140*/  BSYNC.RECONVERGENT B0 ;  /* 0x0000000000007941 */ /* 0x000fea0003800200 */
.L_x_4274:
        /* <DEDUP_REMOVED lines=11> */
.L_x_4277:
[----:B------:R-:W-:Y:S05]  /*4200*/  BSYNC.RECONVERGENT B0 ;  /* 0x0000000000007941 */ /* 0x000fea0003800200 */
.L_x_4276:
[----:B------:R-:W-:Y:S02]  /*4210*/  FSEL R18, R15, R10, P2 ;  /* 0x0000000a0f127208 */ /* 0x000fe40001000000 */
[----:B------:R-:W-:Y:S02]  /*4220*/  SEL R26, R26, R3, P2 ;  /* 0x000000031a1a7207 */ /* 0x000fe40001000000 */
[----:B------:R-:W-:Y:S01]  /*4230*/  SEL R27, R27, R0, P2 ;  /* 0x000000001b1b7207 */ /* 0x000fe20001000000 */
[----:B------:R-:W-:Y:S06]  /*4240*/  BRA `(.L_x_4197) ;  /* 0x000000c000987947 */ /* 0x000fec0003800000 */
.L_x_4226:
        /* <DEDUP_REMOVED lines=52> */
.L_x_4297:
[----:B------:R-:W-:Y:S02]  /*4590*/  IMAD R4, R12, R43, RZ ;  /* 0x0000002b0c047224 */ /* 0x000fe400078e02ff */
[----:B-1----:R-:W-:-:S03]  /*45a0*/  IMAD.IADD R45, R43, 0x1, R14 ;  /* 0x000000012b2d7824 */ /* 0x002fc600078e020e */
[----:B------:R-:W-:Y:S01]  /*45b0*/  SHF.R.U32.HI R5, RZ, 0x1, R4 ;  /* 0x00000001ff057819 */ /* 0x000fe20000011604 */
[----:B------:R-:W-:Y:S02]  /*45c0*/  IMAD R6, R12, R45, RZ ;  /* 0x0000002d0c067224 */ /* 0x000fe400078e02ff */
[----:B------:R-:W-:Y:S02]  /*45d0*/  IMAD.IADD R47, R45, 0x1, R14 ;  /* 0x000000012d2f7824 */ /* 0x000fe400078e020e */
[----:B------:R-:W-:Y:S01]  /*45e0*/  IMAD.WIDE.U32 R4, R5, 0x4, R22 ;  /* 0x0000000405047825 */ /* 0x000fe200078e0016 */
[----:B------:R-:W-:-:S03]  /*45f0*/  SHF.R.U32.HI R7, RZ, 0x1, R6 ;  /* 0x00000001ff077819 */ /* 0x000fc60000011606 */
[----:B------:R-:W-:Y:S01]  /*4600*/  IMAD R8, R12, R47, RZ ;  /* 0x0000002f0c087224 */ /* 0x000fe200078e02ff */
[----:B------:R-:W2:Y:S01]  /*4610*/  LDG.E R38, desc[UR36][R4.64] ;  /* 0x0000002404267981 */ /* 0x000ea2000c1e1900 */
[----:B------:R-:W-:-:S03]  /*4620*/  IMAD.WIDE.U32 R6, R7, 0x4, R22 ;  /* 0x0000000407067825 */ /* 0x000fc600078e0016 */
[----:B------:R-:W-:-:S03]  /*4630*/  SHF.R.U32.HI R9, RZ, 0x1, R8 ;  /* 0x00000001ff097819 */ /* 0x000fc60000011608 */
[----:B------:R-:W3:Y:S02]  /*4640*/  LDG.E R6, desc[UR36][R6.64] ;  /* 0x0000002406067981 */ /* 0x000ee4000c1e1900 */
[----:B------:R-:W-:-:S06]  /*4650*/  IMAD.WIDE.U32 R8, R9, 0x4, R22 ;  /* 0x0000000409087825 */ /* 0x000fcc00078e0016 */
        /* <DEDUP_REMOVED lines=8> */
[----:B------:R-:W-:-:S03]  /*46e0*/  IMAD.U32 R53, R38, 0x10000, RZ ;  /* 0x0001000026357824 */ /* 0x000fc600078e00ff */
[----:B------:R-:W-:Y:S02]  /*46f0*/  SHF.L.U32 R46, R42, 0x10, RZ ;  /* 0x000000102a2e7819 */ /* 0x000fe400000006ff */
[----:B------:R-:W-:Y:S02]  /*4700*/  @P6 FSETP.NAN.FTZ.AND P0, PT, |R53|, |R53|, PT ;  /* 0x400000353500620b */ /* 0x000fe40003f18200 */
[----:B------:R-:W-:Y:S02]  /*4710*/  @P2 FSETP.NAN.FTZ.AND P5, PT, |R46|, |R46|, PT ;  /* 0x4000002e2e00220b */ /* 0x000fe40003fb8200 */
[----:B---3--:R-:W-:Y:S02]  /*4720*/  PRMT R7, R6, 0x7610, R7 ;  /* 0x0000761006077816 */ /* 0x008fe40000000007 */
[----:B------:R-:W-:Y:S02]  /*4730*/  @P6 ISETP.LT.OR.EX P0, PT, R15, RZ, !P0, P4 ;  /* 0x000000ff0f00620c */ /* 0x000fe40004701740 */
[----:B------:R-:W-:Y:S01]  /*4740*/  @P2 ISETP.LT.OR.EX P1, PT, R18, RZ, !P5, P1 ;  /* 0x000000ff1200220c */ /* 0x000fe20006f21710 */
[----:B------:R-:W-:Y:S01]  /*4750*/  IMAD.U32 R50, R7, 0x10000, RZ ;  /* 0x0001000007327824 */ /* 0x000fe200078e00ff */
[----:B------:R-:W-:-:S02]  /*4760*/  FSETP.NAN.FTZ.AND P4, PT, |R36|, |R36|, PT ;  /* 0x400000242400720b */ /* 0x000fc40003f98200 */
[----:B------:R-:W-:Y:S01]  /*4770*/  FSETP.NAN.FTZ.AND P5, PT, |R39|, |R39|, PT ;  /* 0x400000272700720b */ /* 0x000fe20003fb8200 */
[----:B-1----:R-:W-:-:S12]  /*4780*/  @P6 BRA `(.L_x_4282) ;  /* 0x0000000000146947 */ /* 0x002fd80003800000 */
[----:B------:R-:W-:-:S13]  /*4790*/  FSETP.NEU.FTZ.AND P6, PT, R34, R53, PT ;  /* 0x000000352200720b */ /* 0x000fda0003fdd000 */
[----:B------:R-:W-:-:S04]  /*47a0*/  @!P6 ISETP.GE.U32.AND P0, PT, R28, R43, PT ;  /* 0x0000002b1c00e20c */ /* 0x000fc80003f06070 */
[----:B------:R-:W-:-:S04]  /*47b0*/  @!P6 ISETP.GE.AND.EX P0, PT, R15, RZ, PT, P0 ;  /* 0x000000ff0f00e20c */ /* 0x000fc80003f06300 */
[----:B------:R-:W-:Y:S02]  /*47c0*/  @!P6 PLOP3.LUT P0, PT, P0, PT, PT, 0x8, 0x80 ;  /* 0x000000000080e81c */ /* 0x000fe4000070e170 */
[----:B------:R-:W-:-:S13]  /*47d0*/  @P6 FSETP.GT.FTZ.AND P0, PT, R34, R53, PT ;  /* 0x000000352200620b */ /* 0x000fda0003f14000 */
.L_x_4282:
[----:B------:R-:W-:Y:S05]  /*47e0*/  BSYNC.RECONVERGENT B1 ;  /* 0x0000000000017941 */ /* 0x000fea0003800200 */
.L_x_4281:
[----:B------:R-:W-:Y:S04]  /*47f0*/  BSSY.RECONVERGENT B1, `(.L_x_4283) ;  /* 0x0000007000017945 */ /* 0x000fe80003800200 */
[----:B------:R-:W-:Y:S05]  /*4800*/  @P2 BRA `(.L_x_4284) ;  /* 0x0000000000142947 */ /* 0x000fea0003800000 */
[----:B------:R-:W-:-:S13]  /*4810*/  FSETP.NEU.FTZ.AND P6, PT, R35, R46, PT ;  /* 0x0000002e2300720b */ /* 0x000fda0003fdd000 */
[----:B------:R-:W-:Y:S02]  /*4820*/  @!P6 ISETP.GE.U32.AND P2, PT, R29, R43, PT ;  /* 0x0000002b1d00e20c */ /* 0x000fe40003f46070 */
[----:B------:R-:W-:Y:S02]  /*4830*/  @P6 FSETP.GT.FTZ.AND P1, PT, R35, R46, PT ;  /* 0x0000002e2300620b */ /* 0x000fe40003f34000 */
[----:B------:R-:W-:-:S04]  /*4840*/  @!P6 ISETP.GE.AND.EX P2, PT, R18, RZ, PT, P2 ;  /* 0x000000ff1200e20c */ /* 0x000fc80003f46320 */
[----:B------:R-:W-:-:S13]  /*4850*/  @!P6 PLOP3.LUT P1, PT, P2, PT, PT, 0x8, 0x80 ;  /* 0x000000000080e81c */ /* 0x000fda000172e170 */
.L_x_4284:
[----:B------:R-:W-:Y:S05]  /*4860*/  BSYNC.RECONVERGENT B1 ;  /* 0x0000000000017941 */ /* 0x000fea0003800200 */
.L_x_4283:
        /* <DEDUP_REMOVED lines=12> */
.L_x_4286:
[----:B------:R-:W-:Y:S05]  /*4930*/  BSYNC.RECONVERGENT B1 ;  /* 0x0000000000017941 */ /* 0x000fea0003800200 */
.L_x_4285:
[----:B-----5:R-:W-:Y:S01]  /*4940*/  PRMT R9, R8, 0x7610, R9 ;  /* 0x0000761008097816 */ /* 0x020fe20000000009 */
        /* <DEDUP_REMOVED lines=11> */
.L_x_4288:
[----:B------:R-:W-:Y:S05]  /*4a00*/  BSYNC.RECONVERGENT B1 ;  /* 0x0000000000017941 */ /* 0x000fea0003800200 */
.L_x_4287:
        /* <DEDUP_REMOVED lines=10> */
.L_x_4290:
[----:B------:R-:W-:Y:S05]  /*4ab0*/  BSYNC.RECONVERGENT B1 ;  /* 0x0000000000017941 */ /* 0x000fea0003800200 */
.L_x_4289:
[----:B------:R-:W-:Y:S01]  /*4ac0*/  FSETP.NAN.FTZ.AND P6, PT, |R40|, |R40|, PT ;  /* 0x400000282800720b */ /* 0x000fe20003fd8200 */
[----:B------:R-:W-:Y:S01]  /*4ad0*/  IMAD.IADD R48, R47, 0x1, R14 ;  /* 0x000000012f307824 */ /* 0x000fe200078e020e */
[----:B------:R-:W-:Y:S02]  /*4ae0*/  PRMT R44, R8, 0x7632, R44 ;  /* 0x00007632082c7816 */ /* 0x000fe4000000002c */
[----:B------:R-:W-:-:S03]  /*4af0*/  P2R R4, PR, RZ, 0x1 ;  /* 0x00000001ff047803 */ /* 0x000fc60000000000 */
[----:B------:R-:W-:-:S06]  /*4b00*/  IMAD.U32 R51, R44, 0x10000, RZ ;  /* 0x000100002c337824 */ /* 0x000fcc00078e00ff */
[----:B------:R-:W-:Y:S02]  /*4b10*/  @P6 ISETP.LT.U32.AND P5, PT, R33, R47, PT ;  /* 0x0000002f2100620c */ /* 0x000fe40003fa1070 */
[----:B------:R-:W-:-:S04]  /*4b20*/  @P6 FSETP.NAN.FTZ.AND P0, PT, |R51|, |R51|, PT ;  /* 0x400000333300620b */ /* 0x000fc80003f18200 */
[----:B------:R-:W-:Y:S02]  /*4b30*/  @P6 ISETP.LT.OR.EX P5, PT, R27, RZ, !P0, P5 ;  /* 0x000000ff1b00620c */ /* 0x000fe400047a1750 */
[----:B------:R-:W-:Y:S01]  /*4b40*/  ISETP.NE.AND P0, PT, R4, RZ, PT ;  /* 0x000000ff0400720c */ /* 0x000fe20003f05270 */
[----:B------:R-:W-:-:S05]  /*4b50*/  IMAD R4, R12, R48, RZ ;  /* 0x000000300c047224 */ /* 0x000fca00078e02ff */
[----:B------:R-:W-:-:S05]  /*4b60*/  SHF.R.U32.HI R5, RZ, 0x1, R4 ;  /* 0x00000001ff057819 */ /* 0x000fca0000011604 */
        /* <DEDUP_REMOVED lines=11> */
.L_x_4292:
[----:B------:R-:W-:Y:S05]  /*4c20*/  BSYNC.RECONVERGENT B1 ;  /* 0x0000000000017941 */ /* 0x000fea0003800200 */
.L_x_4291:
[----:B------:R-:W-:Y:S01]  /*4c30*/  FSETP.NAN.FTZ.AND P6, PT, |R41|, |R41|, PT ;  /* 0x400000292900720b */ /* 0x000fe20003fd8200 */
[----:B------:R-:W-:Y:S01]  /*4c40*/  BSSY.RECONVERGENT B1, `(.L_x_4293) ;  /* 0x0000013000017945 */ /* 0x000fe20003800200 */
[----:B-----5:R-:W-:Y:S02]  /*4c50*/  PRMT R8, R4, 0x7610, R8 ;  /* 0x0000761004087816 */ /* 0x020fe40000000008 */
[----:B-1----:R-:W-:Y:S02]  /*4c60*/  P2R R5, PR, RZ, 0x2 ;  /* 0x00000002ff057803 */ /* 0x002fe40000000000 */
[----:B------:R-:W-:Y:S01]  /*4c70*/  FSEL R34, R34, R53, P0 ;  /* 0x0000003522227208 */ /* 0x000fe20000000000 */
[----:B------:R-:W-:Y:S01]  /*4c80*/  IMAD.U32 R54, R8, 0x10000, RZ ;  /* 0x0001000008367824 */ /* 0x000fe200078e00ff */
        /* <DEDUP_REMOVED lines=14> */
.L_x_4294:
[----:B------:R-:W-:Y:S05]  /*4d70*/  BSYNC.RECONVERGENT B1 ;  /* 0x0000000000017941 */ /* 0x000fea0003800200 */
.L_x_4293:
[----:B------:R-:W-:Y:S01]  /*4d80*/  FSETP.NAN.FTZ.AND P6, PT, |R10|, |R10|, PT ;  /* 0x4000000a0a00720b */ /* 0x000fe20003fd8200 */
[----:B------:R-:W-:Y:S01]  /*4d90*/  BSSY.RECONVERGENT B1, `(.L_x_4295) ;  /* 0x000001f000017945 */ /* 0x000fe20003800200 */
[----:B------:R-:W-:Y:S02]  /*4da0*/  FSEL R35, R35, R46, P1 ;  /* 0x0000002e23237208 */ /* 0x000fe40000800000 */
[----:B------:R-:W-:Y:S02]  /*4db0*/  PRMT R46, R4, 0x7632, R46 ;  /* 0x00007632042e7816 */ /* 0x000fe4000000002e */
[----:B------:R-:W-:Y:S02]  /*4dc0*/  FSEL R36, R36, R49, P3 ;  /* 0x0000003124247208 */ /* 0x000fe40001800000 */
[----:B------:R-:W-:Y:S01]  /*4dd0*/  SEL R29, R29, R43, P1 ;  /* 0x0000002b1d1d7207 */ /* 0x000fe20000800000 */
[----:B------:R-:W-:Y:S01]  /*4de0*/  IMAD.U32 R49, R46, 0x10000, RZ ;  /* 0x000100002e317824 */ /* 0x000fe200078e00ff */
[----:B------:R-:W-:-:S02]  /*4df0*/  FSEL R37, R37, R50, P2 ;  /* 0x0000003225257208 */ /* 0x000fc40001000000 */
[----:B------:R-:W-:Y:S02]  /*4e00*/  SEL R31, R31, R45, P2 ;  /* 0x0000002d1f1f7207 */ /* 0x000fe40001000000 */
[----:B------:R-:W-:Y:S02]  /*4e10*/  SEL R18, R18, RZ, P1 ;  /* 0x000000ff12127207 */ /* 0x000fe40000800000 */
[----:B------:R-:W-:Y:S02]  /*4e20*/  SEL R20, R20, RZ, P2 ;  /* 0x000000ff14147207 */ /* 0x000fe40001000000 */
[----:B------:R-:W-:Y:S02]  /*4e30*/  @P6 ISETP.LT.U32.AND P1, PT, R3, R48, PT ;  /* 0x000000300300620c */ /* 0x000fe40003f21070 */
[----:B------:R-:W-:Y:S02]  /*4e40*/  @P6 FSETP.NAN.FTZ.AND P2, PT, |R49|, |R49|, PT ;  /* 0x400000313100620b */ /* 0x000fe40003f58200 */
[----:B------:R-:W-:-:S02]  /*4e50*/  SEL R30, R30, R45, P3 ;  /* 0x0000002d1e1e7207 */ /* 0x000fc40001800000 */
[----:B------:R-:W-:Y:S02]  /*4e60*/  FSEL R39, R39, R52, P4 ;  /* 0x0000003427277208 */ /* 0x000fe40002000000 */
[----:B------:R-:W-:Y:S02]  /*4e70*/  FSEL R40, R40, R51, P5 ;  /* 0x0000003328287208 */ /* 0x000fe40002800000 */
[-C--:B------:R-:W-:Y:S02]  /*4e80*/  SEL R32, R32, R47.reuse, P4 ;  /* 0x0000002f20207207 */ /* 0x080fe40002000000 */
[----:B------:R-:W-:Y:S02]  /*4e90*/  SEL R33, R33, R47, P5 ;  /* 0x0000002f21217207 */ /* 0x000fe40002800000 */
[----:B------:R-:W-:Y:S02]  /*4ea0*/  FSEL R41, R41, R54, P0 ;  /* 0x0000003629297208 */ /* 0x000fe40000000000 */
[----:B------:R-:W-:-:S02]  /*4eb0*/  @P6 ISETP.LT.OR.EX P1, PT, R0, RZ, !P2, P1 ;  /* 0x000000ff0000620c */ /* 0x000fc40005721710 */
[----:B------:R-:W-:Y:S02]  /*4ec0*/  PRMT R45, R38, 0x7610, R45 ;  /* 0x00007610262d7816 */ /* 0x000fe4000000002d */
        /* <DEDUP_REMOVED lines=11> */
.L_x_4296:
[----:B------:R-:W-:Y:S05]  /*4f80*/  BSYNC.RECONVERGENT B1 ;  /* 0x0000000000017941 */ /* 0x000fea0003800200 */
.L_x_4295:
[----:B------:R-:W1:Y:S01]  /*4f90*/  LDCU UR4, c[0x0][0x39c] ;  /* 0x00007380ff0477ac */ /* 0x000e620008000800 */
[----:B------:R-:W-:Y:S01]  /*4fa0*/  IMAD.IADD R43, R48, 0x1, R14 ;  /* 0x00000001302b7824 */ /* 0x000fe200078e020e */
[----:B------:R-:W-:Y:S02]  /*4fb0*/  FSEL R10, R10, R49, P1 ;  /* 0x000000310a0a7208 */ /* 0x000fe40000800000 */
[----:B------:R-:W-:Y:S01]  /*4fc0*/  SEL R3, R3, R48, P1 ;  /* 0x0000003003037207 */ /* 0x000fe20000800000 */
[----:B------:R-:W-:Y:S01]  /*4fd0*/  IMAD R5, R14, 0x3, R43 ;  /* 0x000000030e057824 */ /* 0x000fe200078e022b */
[----:B------:R-:W-:Y:S02]  /*4fe0*/  SEL R0, R0, RZ, P1 ;  /* 0x000000ff00007207 */ /* 0x000fe40000800000 */
[----:B-1----:R-:W-:-:S04]  /*4ff0*/  MOV R38, UR4 ;  /* 0x0000000400267c02 */ /* 0x002fc80008000f00 */
[----:B------:R-:W-:-:S13]  /*5000*/  ISETP.GE.U32.AND P0, PT, R5, R38, PT ;  /* 0x000000260500720c */ /* 0x000fda0003f06070 */
[----:B------:R-:W-:Y:S05]  /*5010*/  @!P0 BRA `(.L_x_4297) ;  /* 0xfffffff4005c8947 */ /* 0x000fea000383ffff */
.L_x_4280:
[----:B------:R-:W-:Y:S05]  /*5020*/  BSYNC.RECONVERGENT B0 ;  /* 0x0000000000007941 */ /* 0x000fea0003800200 */
.L_x_4279:
        /* <DEDUP_REMOVED lines=35> */
.L_x_4299:
[----:B------:R-:W-:Y:S05]  /*5260*/  BSYNC.RECONVERGENT B0 ;  /* 0x0000000000007941 */ /* 0x000fea0003800200 */
.L_x_4298:
[----:B------:R-:W-:Y:S04]  /*5270*/  BSSY.RECONVERGENT B0, `(.L_x_4300) ;  /* 0x000008b000007945 */ /* 0x000fe80003800200 */
[----:B------:R-:W-:Y:S05]  /*5280*/  @P0 BRA `(.L_x_4301) ;  /* 0x0000000800240947 */ /* 0x000fea0003800000 */
        /* <DEDUP_REMOVED lines=18> */
.L_x_4303:
[----:B------:R-:W-:Y:S05]  /*53b0*/  BSYNC.RECONVERGENT B1 ;  /* 0x0000000000017941 */ /* 0x000fea0003800200 */
.L_x_4302:
        /* <DEDUP_REMOVED lines=9> */
.L_x_4305:
[----:B------:R-:W-:Y:S05]  /*5450*/  BSYNC.RECONVERGENT B1 ;  /* 0x0000000000017941 */ /* 0x000fea0003800200 */
.L_x_4304:
        /* <DEDUP_REMOVED lines=10> */
[----:B------:R-:W-:Y:S01]  /*5500*/  SHF.L.U32 R4, R7, 0x10, RZ ;  /* 0x0000001007047819 */ /* 0x000fe200000006ff */
        /* <DEDUP_REMOVED lines=13> */
.L_x_4307:
[----:B------:R-:W-:Y:S05]  /*55e0*/  BSYNC.RECONVERGENT B1 ;  /* 0x0000000000017941 */ /* 0x000fea0003800200 */
.L_x_4306:
        /* <DEDUP_REMOVED lines=9> */
.L_x_4309:
[----:B------:R-:W-:Y:S05]  /*5680*/  BSYNC.RECONVERGENT B1 ;  /* 0x0000000000017941 */ /* 0x000fea0003800200 */
.L_x_4308:
        /* <DEDUP_REMOVED lines=24> */
.L_x_4311:
[----:B------:R-:W-:Y:S05]  /*5810*/  BSYNC.RECONVERGENT B1 ;  /* 0x0000000000017941 */ /* 0x000fea0003800200 */
.L_x_4310:
        /* <DEDUP_REMOVED lines=9> */
.L_x_4313:
[----:B------:R-:W-:Y:S05]  /*58b0*/  BSYNC.RECONVERGENT B1 ;  /* 0x0000000000017941 */ /* 0x000fea0003800200 */
.L_x_4312:
        /* <DEDUP_REMOVED lines=10> */
[----:B------:R-:W-:Y:S09]  /*5960*/  BSSY.RECONVERGENT B1, `(.L_x_4314) ;  /* 0x000000c000017945 */ /* 0x000ff20003800200 */
[----:B------:R-:W-:-:S02]  /*5970*/  @P5 FSETP.NAN.FTZ.AND P2, PT, |R8|, |R8|, PT ;  /* 0x400000080800520b */ /* 0x000fc40003f58200 */
        /* <DEDUP_REMOVED lines=10> */
.L_x_4315:
[----:B------:R-:W-:Y:S05]  /*5a20*/  BSYNC.RECONVERGENT B1 ;  /* 0x0000000000017941 */ /* 0x000fea0003800200 */
.L_x_4314:
        /* <DEDUP_REMOVED lines=10> */
.L_x_4317:
[----:B------:R-:W-:Y:S05]  /*5ad0*/  BSYNC.RECONVERGENT B1 ;  /* 0x0000000000017941 */ /* 0x000fea0003800200 */
.L_x_4316:
[----:B------:R-:W-:Y:S02]  /*5ae0*/  FSEL R10, R10, R5, P0 ;  /* 0x000000050a0a7208 */ /* 0x000fe40000000000 */
[----:B------:R-:W-:Y:S02]  /*5af0*/  SEL R3, R3, R14, P0 ;  /* 0x0000000e03037207 */ /* 0x000fe40000000000 */
[----:B------:R-:W-:Y:S02]  /*5b00*/  SEL R11, R11, RZ, P2 ;  /* 0x000000ff0b0b7207 */ /* 0x000fe40001000000 */
[----:B------:R-:W-:-:S07]  /*5b10*/  SEL R0, R0, RZ, P0 ;  /* 0x000000ff00007207 */ /* 0x000fce0000000000 */
.L_x_4301:
[----:B------:R-:W-:Y:S05]  /*5b20*/  BSYNC.RECONVERGENT B0 ;  /* 0x0000000000007941 */ /* 0x000fea0003800200 */
.L_x_4300:
        /* <DEDUP_REMOVED lines=15> */
.L_x_4319:
[----:B------:R-:W-:Y:S05]  /*5c20*/  BSYNC.RECONVERGENT B0 ;  /* 0x0000000000007941 */ /* 0x000fea0003800200 */
.L_x_4318:
[----:B------:R-:W-:Y:S04]  /*5c30*/  BSSY.RECONVERGENT B0, `(.L_x_4320) ;  /* 0x0000007000007945 */ /* 0x000fe80003800200 */
[----:B------:R-:W-:Y:S05]  /*5c40*/  @P2 BRA `(.L_x_4321) ;  /* 0x0000000000142947 */ /* 0x000fea0003800000 */
[----:B------:R-:W-:-:S13]  /*5c50*/  FSETP.NEU.FTZ.AND P2, PT, R35, R36, PT ;  /* 0x000000242300720b */ /* 0x000fda0003f5d000 */
[----:B------:R-:W-:Y:S02]  /*5c60*/  @!P2 ISETP.GE.U32.AND P1, PT, R29, R30, PT ;  /* 0x0000001e1d00a20c */ /* 0x000fe40003f26070 */
[----:B------:R-:W-:Y:S02]  /*5c70*/  @P2 FSETP.GT.FTZ.AND P0, PT, R35, R36, PT ;  /* 0x000000242300220b */ /* 0x000fe40003f14000 */
[----:B------:R-:W-:-:S04]  /*5c80*/  @!P2 ISETP.GE.AND.EX P1, PT, R18, R21, PT, P1 ;  /* 0x000000151200a20c */ /* 0x000fc80003f26310 */
[----:B------:R-:W-:-:S13]  /*5c90*/  @!P2 PLOP3.LUT P0, PT, P1, PT, PT, 0x8, 0x80 ;  /* 0x000000000080a81c */ /* 0x000fda0000f0e170 */
.L_x_4321:
[----:B------:R-:W-:Y:S05]  /*5ca0*/  BSYNC.RECONVERGENT B0 ;  /* 0x0000000000007941 */ /* 0x000fea0003800200 */
.L_x_4320:
        /* <DEDUP_REMOVED lines=20> */
.L_x_4323:
[----:B------:R-:W-:Y:S05]  /*5df0*/  BSYNC.RECONVERGENT B0 ;  /* 0x0000000000007941 */ /* 0x000fea0003800200 */
.L_x_4322:
        /* <DEDUP_REMOVED lines=8> */
.L_x_4325:
[----:B------:R-:W-:Y:S05]  /*5e80*/  BSYNC.RECONVERGENT B0 ;  /* 0x0000000000007941 */ /* 0x000fea0003800200 */
.L_x_4324:
        /* <DEDUP_REMOVED lines=20> */
.L_x_4327:
[----:B------:R-:W-:Y:S05]  /*5fd0*/  BSYNC.RECONVERGENT B0 ;  /* 0x0000000000007941 */ /* 0x000fea0003800200 */
.L_x_4326:
[----:B------:R-:W-:Y:S01]  /*5fe0*/  BSSY.RECONVERGENT B0, `(.L_x_4328) ;  /* 0x000000b000007945 */ /* 0x000fe20003800200 */
[----:B------:R-:W-:Y:S02]  /*5ff0*/  SEL R12, R12, R13, P0 ;  /* 0x0000000d0c0c7207 */ /* 0x000fe40000000000 */
[----:B------:R-:W-:Y:S02]  /*6000*/  FSEL R41, R34, R41, P0 ;  /* 0x0000002922297208 */ /* 0x000fe40000000000 */
        /* <DEDUP_REMOVED lines=8> */
.L_x_4329:
[----:B------:R-:W-:Y:S05]  /*6090*/  BSYNC.RECONVERGENT B0 ;  /* 0x0000000000007941 */ /* 0x000fea0003800200 */
.L_x_4328:
[----:B------:R-:W-:Y:S02]  /*60a0*/  FSEL R18, R35, R10, P2 ;  /* 0x0000000a23127208 */ /* 0x000fe40001000000 */
[----:B------:R-:W-:Y:S02]  /*60b0*/  SEL R26, R30, R3, P2 ;  /* 0x000000031e1a7207 */ /* 0x000fe40001000000 */
[----:B------:R-:W-:Y:S01]  /*60c0*/  SEL R27, R27, R0, P2 ;  /* 0x000000001b1b7207 */ /* 0x000fe20001000000 */
[----:B------:R-:W-:Y:S06]  /*60d0*/  BRA `(.L_x_4197) ;  /* 0x000000a000f47947 */ /* 0x000fec0003800000 */
.L_x_4278:
        /* <DEDUP_REMOVED lines=13> */
[--C-:B------:R-:W-:Y:S01]  /*61b0*/  IMAD.MOV.U32 R27, RZ, RZ, R20.reuse ;  /* 0x000000ffff1b7224 */ /* 0x100fe200078e0014 */
[----:B---3--:R-:W-:Y:S01]  /*61c0*/  MOV R13, R10 ;  /* 0x0000000a000d7202 */ /* 0x008fe20000000f00 */
[----:B------:R-:W-:-:S02]  /*61d0*/  IMAD.MOV.U32 R26, RZ, RZ, R20 ;  /* 0x000000ffff1a7224 */ /* 0x000fc400078e0014 */
[--C-:B------:R-:W-:Y:S02]  /*61e0*/  IMAD.MOV.U32 R21, RZ, RZ, R10.reuse ;  /* 0x000000ffff157224 */ /* 0x100fe400078e000a */
[--C-:B------:R-:W-:Y:S02]  /*61f0*/  IMAD.MOV.U32 R18, RZ, RZ, R10.reuse ;  /* 0x000000ffff127224 */ /* 0x100fe400078e000a */
[--C-:B------:R-:W-:Y:S01]  /*6200*/  IMAD.MOV.U32 R15, RZ, RZ, R10.reuse ;  /* 0x000000ffff0f7224 */ /* 0x100fe200078e000a */
[----:B----4-:R-:W-:Y:S01]  /*6210*/  MOV R0, R4 ;  /* 0x0000000400007202 */ /* 0x010fe20000000f00 */
        /* <DEDUP_REMOVED lines=10> */
[----:B------:R-:W-:-:S04]  /*62c0*/  ISETP.NE.AND P0, PT, R39, RZ, PT ;  /* 0x000000ff2700720c */ /* 0x000fc80003f05270 */
[----:B------:R-:W-:-:S09]  /*62d0*/  P2R R0, PR, RZ, 0x1 ;  /* 0x00000001ff007803 */ /* 0x000fd20000000000 */
[----:B------:R1:W5:Y:S01]  /*62e0*/  @!P0 LDG.E R41, desc[UR36][R22.64] ;  /* 0x0000002416298981 */ /* 0x000362000c1e1900 */
[----:B------:R-:W-:Y:S01]  /*62f0*/  VIADD R0, R39, 0xffffffff ;  /* 0xffffffff27007836 */ /* 0x000fe20000000000 */
[----:B------:R-:W-:Y:S01]  /*6300*/  MOV R21, R10 ;  /* 0x0000000a00157202 */ /* 0x000fe20000000f00 */
[--C-:B------:R-:W-:Y:S01]  /*6310*/  IMAD.MOV.U32 R36, RZ, RZ, R20.reuse ;  /* 0x000000ffff247224 */ /* 0x100fe200078e0014 */
[----:B------:R-:W-:Y:S01]  /*6320*/  MOV R7, R4 ;  /* 0x0000000400077202 */ /* 0x000fe20000000f00 */
[--C-:B------:R-:W-:Y:S01]  /*6330*/  IMAD.MOV.U32 R31, RZ, RZ, R20.reuse ;  /* 0x000000ffff1f7224 */ /* 0x100fe200078e0014 */
[----:B------:R-:W-:Y:S01]  /*6340*/  VIMNMX.U32 R43, PT, PT, R0, 0x18, PT ;  /* 0x00000018002b7848 */ /* 0x000fe20003fe0000 */
        /* <DEDUP_REMOVED lines=17> */
[----:B-1----:R-:W-:-:S07]  /*6460*/  VIADD R43, R43, 0x1 ;  /* 0x000000012b2b7836 */ /* 0x002fce0000000000 */
.L_x_4353:
[----:B------:R-:W-:-:S13]  /*6470*/  ISETP.NE.AND P0, PT, R39, RZ, PT ;  /* 0x000000ff2700720c */ /* 0x000fda0003f05270 */
        /* <DEDUP_REMOVED lines=305> */
.L_x_4333:
[----:B------:R-:W-:Y:S01]  /*7790*/  LOP3.LUT R33, R38, 0xfffffffc, RZ, 0xc0, !PT ;  /* 0xfffffffc26217812 */ /* 0x000fe200078ec0ff */
[----:B------:R-:W1:Y:S03]  /*77a0*/  LDCU UR28, c[0x0][0x3a4] ;  /* 0x00007480ff1c77ac */ /* 0x000e660008000800 */
[----:B------:R-:W-:-:S05]  /*77b0*/  IADD3 R32, P0, PT, R33, R22, RZ ;  /* 0x0000001621207210 */ /* 0x000fca0007f1e0ff */
[----:B------:R-:W-:-:S05]  /*77c0*/  IMAD.X R33, RZ, RZ, R23, P0 ;  /* 0x000000ffff217224 */ /* 0x000fca00000e0617 */
[----:B------:R-:W2:Y:S01]  /*77d0*/  LDG.E R32, desc[UR36][R32.64] ;  /* 0x0000002420207981 */ /* 0x000ea2000c1e1900 */
[----:B------:R-:W-:Y:S01]  /*77e0*/  IMAD.MOV.U32 R50, RZ, RZ, RZ ;  /* 0x000000ffff327224 */ /* 0x000fe200078e00ff */
[----:B-1----:R-:W-:-:S05]  /*77f0*/  IADD3 R51, PT, PT, R37, UR28, RZ ;  /* 0x0000001c25337c10 */ /* 0x002fca000fffe0ff */
[----:B------:R-:W-:-:S05]  /*7800*/  IMAD.HI.U32 R34, R51, UR30, R50 ;  /* 0x0000001e33227c27 */ /* 0x000fca000f8e0032 */
[----:B------:R-:W-:-:S05]  /*7810*/  SHF.R.U32.HI R34, RZ, UR31, R34 ;  /* 0x0000001fff227c19 */ /* 0x000fca0008011622 */
[----:B------:R-:W-:-:S04]  /*7820*/  IMAD.MOV R35, RZ, RZ, -R34 ;  /* 0x000000ffff237224 */ /* 0x000fc800078e0a22 */
[----:B------:R-:W-:-:S04]  /*7830*/  IMAD R38, R35, UR29, R51 ;  /* 0x0000001d23267c24 */ /* 0x000fc8000f8e0233 */
[----:B------:R-:W-:Y:S01]  /*7840*/  IMAD R38, R38, UR4, RZ ;  /* 0x0000000426267c24 */ /* 0x000fe2000f8e02ff */
[C---:B--2---:R-:W-:Y:S02]  /*7850*/  PRMT R45, R32.reuse, 0x7610, R45 ;  /* 0x00007610202d7816 */ /* 0x044fe4000000002d */
        /* <DEDUP_REMOVED lines=231> */
.L_x_4334:
        /* <DEDUP_REMOVED lines=243> */
.L_x_4335:
        /* <DEDUP_REMOVED lines=243> */
.L_x_4336:
[----:B------:R-:W-:-:S04]  /*a530*/  LOP3.LUT R33, R38, 0xfffffffc, RZ, 0xc0, !PT ;  /* 0xfffffffc26217812 */ /* 0x000fc800078ec0ff */
[----:B------:R-:W-:-:S05]  /*a540*/  IADD3 R32, P0, PT, R33, R22, RZ ;  /* 0x0000001621207210 */ /* 0x000fca0007f1e0ff */
[----:B------:R-:W-:-:S05]  /*a550*/  IMAD.X R33, RZ, RZ, R23, P0 ;  /* 0x000000ffff217224 */ /* 0x000fca00000e0617 */
[----:B------:R-:W2:Y:S02]  /*a560*/  LDG.E R32, desc[UR36][R32.64] ;  /* 0x0000002420207981 */ /* 0x000ea4000c1e1900 */
[C---:B--2---:R-:W-:Y:S02]  /*a570*/  PRMT R50, R32.reuse, 0x7610, R50 ;  /* 0x0000761020327816 */ /* 0x044fe40000000032 */
[----:B------:R-:W-:-:S07]  /*a580*/  PRMT R49, R32, 0x7632, R49 ;  /* 0x0000763220317816 */ /* 0x000fce0000000031 */
.L_x_4332:
[----:B------:R-:W-:Y:S01]  /*a590*/  FSETP.NAN.FTZ.AND P0, PT, |R28|, |R28|, PT ;  /* 0x4000001c1c00720b */ /* 0x000fe20003f18200 */
[----:B------:R-:W-:Y:S01]  /*a5a0*/  IMAD.U32 R32, R45, 0x10000, RZ ;  /* 0x000100002d207824 */ /* 0x000fe200078e00ff */
[----:B------:R-:W-:Y:S01]  /*a5b0*/  FSETP.NAN.FTZ.AND P1, PT, |R27|, |R27|, PT ;  /* 0x4000001b1b00720b */ /* 0x000fe20003f38200 */
[----:B------:R-:W-:Y:S01]  /*a5c0*/  BSSY.RECONVERGENT B1, `(.L_x_4337) ;  /* 0x000000e000017945 */ /* 0x000fe20003800200 */
[----:B------:R-:W-:-:S09]  /*a5d0*/  SHF.L.U32 R33, R46, 0x10, RZ ;  /* 0x000000102e217819 */ /* 0x000fd200000006ff */
[----:B------:R-:W-:Y:S02]  /*a5e0*/  @P0 ISETP.LT.U32.AND P3, PT, R14, R37, PT ;  /* 0x000000250e00020c */ /* 0x000fe40003f61070 */
[----:B------:R-:W-:Y:S02]  /*a5f0*/  @P0 FSETP.NAN.FTZ.AND P2, PT, |R33|, |R33|, PT ;  /* 0x400000212100020b */ /* 0x000fe40003f58200 */
        /* <DEDUP_REMOVED lines=10> */
.L_x_4338:
[----:B0-----:R-:W-:Y:S05]  /*a6a0*/  BSYNC.RECONVERGENT B1 ;  /* 0x0000000000017941 */ /* 0x001fea0003800200 */
.L_x_4337:
[----:B------:R-:W-:Y:S04]  /*a6b0*/  BSSY.RECONVERGENT B1, `(.L_x_4339) ;  /* 0x0000007000017945 */ /* 0x000fe80003800200 */
[----:B------:R-:W-:Y:S05]  /*a6c0*/  @P0 BRA `(.L_x_4340) ;  /* 0x0000000000140947 */ /* 0x000fea0003800000 */
[----:B------:R-:W-:-:S13]  /*a6d0*/  FSETP.NEU.FTZ.AND P1, PT, R28, R33, PT ;  /* 0x000000211c00720b */ /* 0x000fda0003f3d000 */
[----:B------:R-:W-:Y:S02]  /*a6e0*/  @!P1 ISETP.GE.U32.AND P0, PT, R14, R37, PT ;  /* 0x000000250e00920c */ /* 0x000fe40003f06070 */
[----:B------:R-:W-:Y:S02]  /*a6f0*/  @P1 FSETP.GT.FTZ.AND P2, PT, R28, R33, PT ;  /* 0x000000211c00120b */ /* 0x000fe40003f54000 */
[----:B------:R-:W-:-:S04]  /*a700*/  @!P1 ISETP.GE.AND.EX P0, PT, R6, RZ, PT, P0 ;  /* 0x000000ff0600920c */ /* 0x000fc80003f06300 */
[----:B------:R-:W-:-:S13]  /*a710*/  @!P1 PLOP3.LUT P2, PT, P0, PT, PT, 0x8, 0x80 ;  /* 0x000000000080981c */ /* 0x000fda000074e170 */
.L_x_4340:
[----:B------:R-:W-:Y:S05]  /*a720*/  BSYNC.RECONVERGENT B1 ;  /* 0x0000000000017941 */ /* 0x000fea0003800200 */
.L_x_4339:
[----:B------:R-:W0:Y:S01]  /*a730*/  LDCU UR4, c[0x0][0x3a4] ;  /* 0x00007480ff0477ac */ /* 0x000e220008000800 */
[----:B------:R-:W-:Y:S01]  /*a740*/  FSETP.NAN.FTZ.AND P1, PT, |R30|, |R30|, PT ;  /* 0x4000001e1e00720b */ /* 0x000fe20003f38200 */
[----:B------:R-:W-:Y:S01]  /*a750*/  IMAD.U32 R35, R47, 0x10000, RZ ;  /* 0x000100002f237824 */ /* 0x000fe200078e00ff */
[----:B------:R-:W-:Y:S01]  /*a760*/  BSSY.RECONVERGENT B1, `(.L_x_4341) ;  /* 0x000000e000017945 */ /* 0x000fe20003800200 */
[----:B------:R-:W-:Y:S01]  /*a770*/  FSETP.NAN.FTZ.AND P0, PT, |R31|, |R31|, PT ;  /* 0x4000001f1f00720b */ /* 0x000fe20003f18200 */
[----:B------:R-:W-:-:S09]  /*a780*/  IMAD.U32 R34, R48, 0x10000, RZ ;  /* 0x0001000030227824 */ /* 0x000fd200078e00ff */
        /* <DEDUP_REMOVED lines=11> */
.L_x_4342:
[----:B------:R-:W-:Y:S05]  /*a840*/  BSYNC.RECONVERGENT B1 ;  /* 0x0000000000017941 */ /* 0x000fea0003800200 */
.L_x_4341:
        /* <DEDUP_REMOVED lines=10> */
.L_x_4344:
[----:B------:R-:W-:Y:S05]  /*a8f0*/  BSYNC.RECONVERGENT B1 ;  /* 0x0000000000017941 */ /* 0x000fea0003800200 */
.L_x_4343:
[----:B------:R-:W-:Y:S01]  /*a900*/  FSETP.NAN.FTZ.AND P6, PT, |R36|, |R36|, PT ;  /* 0x400000242400720b */ /* 0x000fe20003fd8200 */
[----:B------:R-:W-:Y:S01]  /*a910*/  IMAD.U32 R55, R44, 0x10000, RZ ;  /* 0x000100002c377824 */ /* 0x000fe200078e00ff */
[----:B------:R-:W-:Y:S01]  /*a920*/  BSSY.RECONVERGENT B1, `(.L_x_4345) ;  /* 0x000000b000017945 */ /* 0x000fe20003800200 */
[----:B------:R-:W-:-:S10]  /*a930*/  IMAD.IADD R53, R59, 0x1, R40 ;  /* 0x000000013b357824 */ /* 0x000fd400078e0228 */
        /* <DEDUP_REMOVED lines=9> */
.L_x_4346:
[----:B------:R-:W-:Y:S05]  /*a9d0*/  BSYNC.RECONVERGENT B1 ;  /* 0x0000000000017941 */ /* 0x000fea0003800200 */
.L_x_4345:
[----:B------:R-:W-:Y:S01]  /*a9e0*/  FSETP.NAN.FTZ.AND P6, PT, |R29|, |R29|, PT ;  /* 0x4000001d1d00720b */ /* 0x000fe20003fd8200 */
[----:B------:R-:W-:Y:S01]  /*a9f0*/  IMAD.U32 R38, R51, 0x10000, RZ ;  /* 0x0001000033267824 */ /* 0x000fe200078e00ff */
[----:B------:R-:W-:Y:S01]  /*aa00*/  FSEL R27, R27, R32, P3 ;  /* 0x000000201b1b7208 */ /* 0x000fe20001800000 */
[----:B------:R-:W-:Y:S01]  /*aa10*/  BSSY.RECONVERGENT B1, `(.L_x_4347) ;  /* 0x000000c000017945 */ /* 0x000fe20003800200 */
        /* <DEDUP_REMOVED lines=11> */
.L_x_4348:
[----:B------:R-:W-:Y:S05]  /*aad0*/  BSYNC.RECONVERGENT B1 ;  /* 0x0000000000017941 */ /* 0x000fea0003800200 */
.L_x_4347:
[----:B------:R-:W-:Y:S01]  /*aae0*/  FSETP.NAN.FTZ.AND P6, PT, |R26|, |R26|, PT ;  /* 0x4000001a1a00720b */ /* 0x000fe20003fd8200 */
[----:B------:R-:W-:Y:S01]  /*aaf0*/  IMAD.IADD R57, R53, 0x1, R40 ;  /* 0x0000000135397824 */ /* 0x000fe200078e0228 */
[----:B------:R-:W-:Y:S01]  /*ab00*/  FSEL R28, R28, R33, P2 ;  /* 0x000000211c1c7208 */ /* 0x000fe20001000000 */
[----:B------:R-:W-:Y:S01]  /*ab10*/  BSSY.RECONVERGENT B1, `(.L_x_4349) ;  /* 0x000000d000017945 */ /* 0x000fe20003800200 */
[----:B------:R-:W-:Y:S02]  /*ab20*/  SHF.L.U32 R33, R50, 0x10, RZ ;  /* 0x0000001032217819 */ /* 0x000fe400000006ff */
[----:B------:R-:W-:Y:S02]  /*ab30*/  SEL R14, R14, R37, P2 ;  /* 0x000000250e0e7207 */ /* 0x000fe40001000000 */
[----:B------:R-:W-:-:S05]  /*ab40*/  SEL R6, R6, RZ, P2 ;  /* 0x000000ff06067207 */ /* 0x000fca0001000000 */
        /* <DEDUP_REMOVED lines=9> */
.L_x_4350:
[----:B------:R-:W-:Y:S05]  /*abe0*/  BSYNC.RECONVERGENT B1 ;  /* 0x0000000000017941 */ /* 0x000fea0003800200 */
.L_x_4349:
[----:B------:R-:W-:Y:S01]  /*abf0*/  FSETP.NAN.FTZ.AND P0, PT, |R20|, |R20|, PT ;  /* 0x400000141400720b */ /* 0x000fe20003f18200 */
[----:B------:R-:W-:Y:S01]  /*ac00*/  BSSY.RECONVERGENT B1, `(.L_x_4351) ;  /* 0x000001a000017945 */ /* 0x000fe20003800200 */
[----:B------:R-:W-:Y:S01]  /*ac10*/  FSEL R30, R30, R35, P4 ;  /* 0x000000231e1e7208 */ /* 0x000fe20002000000 */
[----:B------:R-:W-:Y:S01]  /*ac20*/  IMAD.U32 R35, R49, 0x10000, RZ ;  /* 0x0001000031237824 */ /* 0x000fe200078e00ff */
[----:B------:R-:W-:Y:S02]  /*ac30*/  FSEL R31, R31, R34, P5 ;  /* 0x000000221f1f7208 */ /* 0x000fe40002800000 */
[-C--:B------:R-:W-:Y:S02]  /*ac40*/  SEL R18, R18, R59.reuse, P4 ;  /* 0x0000003b12127207 */ /* 0x080fe40002000000 */
[----:B------:R-:W-:Y:S02]  /*ac50*/  SEL R21, R21, R59, P5 ;  /* 0x0000003b15157207 */ /* 0x000fe40002800000 */
[----:B------:R-:W-:-:S02]  /*ac60*/  SEL R8, R8, RZ, P4 ;  /* 0x000000ff08087207 */ /* 0x000fc40002000000 */
[----:B------:R-:W-:Y:S02]  /*ac70*/  SEL R9, R9, RZ, P5 ;  /* 0x000000ff09097207 */ /* 0x000fe40002800000 */
[----:B------:R-:W-:Y:S02]  /*ac80*/  @P0 FSETP.NAN.FTZ.AND P4, PT, |R35|, |R35|, PT ;  /* 0x400000232300020b */ /* 0x000fe40003f98200 */
[----:B------:R-:W-:Y:S02]  /*ac90*/  @P0 ISETP.LT.U32.AND P5, PT, R10, R57, PT ;  /* 0x000000390a00020c */ /* 0x000fe40003fa1070 */
[----:B------:R-:W-:Y:S02]  /*aca0*/  FSEL R36, R36, R55, P1 ;  /* 0x0000003724247208 */ /* 0x000fe40000800000 */
[----:B------:R-:W-:Y:S02]  /*acb0*/  FSEL R29, R29, R38, P3 ;  /* 0x000000261d1d7208 */ /* 0x000fe40001800000 */
[----:B------:R-:W-:-:S02]  /*acc0*/  @P0 ISETP.LT.OR.EX P4, PT, R0, RZ, !P4, P5 ;  /* 0x000000ff0000020c */ /* 0x000fc40006781750 */
[-C--:B------:R-:W-:Y:S02]  /*acd0*/  SEL R15, R15, R53.reuse, P1 ;  /* 0x000000350f0f7207 */ /* 0x080fe40000800000 */
[----:B------:R-:W-:Y:S02]  /*ace0*/  SEL R12, R12, R53, P3 ;  /* 0x000000350c0c7207 */ /* 0x000fe40001800000 */
[----:B------:R-:W-:Y:S02]  /*acf0*/  FSEL R26, R26, R33, P2 ;  /* 0x000000211a1a7208 */ /* 0x000fe40001000000 */
[----:B------:R-:W-:Y:S02]  /*ad00*/  SEL R7, R7, RZ, P1 ;  /* 0x000000ff07077207 */ /* 0x000fe40000800000 */
[----:B------:R-:W-:Y:S02]  /*ad10*/  SEL R4, R4, RZ, P3 ;  /* 0x000000ff04047207 */ /* 0x000fe40001800000 */
[----:B------:R-:W-:-:S02]  /*ad20*/  SEL R11, R11, R57, P2 ;  /* 0x000000390b0b7207 */ /* 0x000fc40001000000 */
[----:B------:R-:W-:Y:S01]  /*ad30*/  SEL R3, R3, RZ, P2 ;  /* 0x000000ff03037207 */ /* 0x000fe20001000000 */
[----:B------:R-:W-:Y:S06]  /*ad40*/  @P0 BRA `(.L_x_4352) ;  /* 0x0000000000140947 */ /* 0x000fec0003800000 */
[----:B------:R-:W-:-:S13]  /*ad50*/  FSETP.NEU.FTZ.AND P1, PT, R20, R35, PT ;  /* 0x000000231400720b */ /* 0x000fda0003f3d000 */
[----:B------:R-:W-:Y:S02]  /*ad60*/  @!P1 ISETP.GE.U32.AND P0, PT, R10, R57, PT ;  /* 0x000000390a00920c */ /* 0x000fe40003f06070 */
[----:B------:R-:W-:Y:S02]  /*ad70*/  @P1 FSETP.GT.FTZ.AND P4, PT, R20, R35, PT ;  /* 0x000000231400120b */ /* 0x000fe40003f94000 */
[----:B------:R-:W-:-:S04]  /*ad80*/  @!P1 ISETP.GE.AND.EX P0, PT, R0, RZ, PT, P0 ;  /* 0x000000ff0000920c */ /* 0x000fc80003f06300 */
[----:B------:R-:W-:-:S13]  /*ad90*/  @!P1 PLOP3.LUT P4, PT, P0, PT, PT, 0x8, 0x80 ;  /* 0x000000000080981c */ /* 0x000fda000078e170 */
.L_x_4352:
[----:B------:R-:W-:Y:S05]  /*ada0*/  BSYNC.RECONVERGENT B1 ;  /* 0x0000000000017941 */ /* 0x000fea0003800200 */
.L_x_4351:
        /* <DEDUP_REMOVED lines=9> */
.L_x_4331:
[----:B------:R-:W-:Y:S05]  /*ae40*/  BSYNC.RECONVERGENT B0 ;  /* 0x0000000000007941 */ /* 0x000fea0003800200 */
.L_x_4330:
[----:B------:R-:W-:Y:S01]  /*ae50*/  ISETP.GE.U32.AND P0, PT, R37, R38, PT ;  /* 0x000000262500720c */ /* 0x000fe20003f06070 */
[----:B------:R-:W-:Y:S01]  /*ae60*/  BSSY.RECONVERGENT B0, `(.L_x_4354) ;  /* 0x000047d000007945 */ /* 0x000fe20003800200 */
[----:B------:R-:W-:-:S11]  /*ae70*/  PRMT R39, R44, 0x7610, R39 ;  /* 0x000076102c277816 */ /* 0x000fd60000000027 */
        /* <DEDUP_REMOVED lines=15> */
[----:B------:R-:W-:-:S04]  /*af70*/  SHF.R.U32.HI R33, RZ, UR5, R32 ;  /* 0x00000005ff217c19 */ /* 0x000fc80008011620 */
[----:B------:R-:W-:-:S05]  /*af80*/  IADD3 R34, PT, PT, -R33, RZ, RZ ;  /* 0x000000ff21227210 */ /* 0x000fca0007ffe1ff */
        /* <DEDUP_REMOVED lines=196> */
[----:B------:R-:W-:-:S04]  /*bbd0*/  SHF.R.U32.HI R33, RZ, UR5, R32 ;  /* 0x00000005ff217c19 */ /* 0x000fc80008011620 */
[----:B------:R-:W-:-:S05]  /*bbe0*/  IADD3 R22, PT, PT, -R33, RZ, RZ ;  /* 0x000000ff21167210 */ /* 0x000fca0007ffe1ff */
        /* <DEDUP_REMOVED lines=67> */
.L_x_4357:
[----:B------:R-:W-:Y:S01]  /*c020*/  SHF.R.U32.HI R34, RZ, 0x2, R34 ;  /* 0x00000002ff227819 */ /* 0x000fe20000011622 */
[----:B------:R-:W-:-:S07]  /*c030*/  IMAD.MOV.U32 R35, RZ, RZ, RZ ;  /* 0x000000ffff237224 */ /* 0x000fce00078e00ff */
.L_x_4356:
[----:B------:R-:W1:Y:S02]  /*c040*/  LDCU.64 UR4, c[0x0][0x768] ;  /* 0x0000ed00ff0477ac */ /* 0x000e640008000a00 */
[----:B-1----:R-:W-:-:S05]  /*c050*/  IADD3 R42, P1, PT, R42, UR4, RZ ;  /* 0x000000042a2a7c10 */ /* 0x002fca000ff3e0ff */
        /* <DEDUP_REMOVED lines=284> */
.L_x_4359:
[----:B------:R-:W-:Y:S01]  /*d220*/  SHF.R.U32.HI R34, RZ, 0x2, R47 ;  /* 0x00000002ff227819 */ /* 0x000fe2000001162f */
[----:B------:R-:W-:-:S07]  /*d230*/  IMAD.MOV.U32 R35, RZ, RZ, RZ ;  /* 0x000000ffff237224 */ /* 0x000fce00078e00ff */
.L_x_4358:
        /* <DEDUP_REMOVED lines=279> */
[----:B------:R-:W-:-:S04]  /*e3b0*/  SHF.R.U32.HI R22, RZ, UR5, R22 ;  /* 0x00000005ff167c19 */ /* 0x000fc80008011616 */
[----:B------:R-:W-:-:S05]  /*e3c0*/  IADD3 R34, PT, PT, -R22, RZ, RZ ;  /* 0x000000ff16227210 */ /* 0x000fca0007ffe1ff */
[----:B--2---:R-:W-:-:S04]  /*e3d0*/  IMAD R34, R34, UR6, R35 ;  /* 0x0000000622227c24 */ /* 0x004fc8000f8e0223 */
[----:B---3--:R-:W-:-:S07]  /*e3e0*/  IMAD R39, R34, UR7, R39 ;  /* 0x0000000722277c24 */ /* 0x008fce000f8e0227 */
.L_x_4361:
[----:B------:R-:W-:Y:S01]  /*e3f0*/  SHF.R.U32.HI R34, RZ, 0x2, R39 ;  /* 0x00000002ff227819 */ /* 0x000fe20000011627 */
[----:B------:R-:W-:-:S07]  /*e400*/  IMAD.MOV.U32 R35, RZ, RZ, RZ ;  /* 0x000000ffff237224 */ /* 0x000fce00078e00ff */
.L_x_4360:
        /* <DEDUP_REMOVED lines=283> */
.L_x_4363:
[----:B------:R-:W-:Y:S01]  /*f5c0*/  SHF.R.U32.HI R34, RZ, 0x2, R34 ;  /* 0x00000002ff227819 */ /* 0x000fe20000011622 */
[----:B------:R-:W-:-:S07]  /*f5d0*/  IMAD.MOV.U32 R35, RZ, RZ, RZ ;  /* 0x000000ffff237224 */ /* 0x000fce00078e00ff */
.L_x_4362:
[----:B------:R-:W-:-:S04]  /*f5e0*/  LEA R42, P0, R34, R42, 0x2 ;  /* 0x0000002a222a7211 */ /* 0x000fc800078010ff */
[----:B------:R-:W-:-:S05]  /*f5f0*/  LEA.HI.X R43, R34, R41, R35, 0x2, P0 ;  /* 0x00000029222b7211 */ /* 0x000fca00000f1423 */
[----:B------:R-:W2:Y:S02]  /*f600*/  LDG.E R42, desc[UR36][R42.64] ;  /* 0x000000242a2a7981 */ /* 0x000ea4000c1e1900 */
[C---:B--2---:R-:W-:Y:S02]  /*f610*/  PRMT R50, R42.reuse, 0x7610, R50 ;  /* 0x000076102a327816 */ /* 0x044fe40000000032 */
[----:B------:R-:W-:-:S07]  /*f620*/  PRMT R49, R42, 0x7632, R49 ;  /* 0x000076322a317816 */ /* 0x000fce0000000031 */
.L_x_4355:
[----:B------:R-:W-:Y:S05]  /*f630*/  BSYNC.RECONVERGENT B0 ;  /* 0x0000000000007941 */ /* 0x000fea0003800200 */
.L_x_4354:
[----:B------:R-:W-:Y:S01]  /*f640*/  ISETP.GE.U32.AND P0, PT, R37, R38, PT ;  /* 0x000000262500720c */ /* 0x000fe20003f06070 */
[----:B------:R-:W-:-:S12]  /*f650*/  BSSY.RECONVERGENT B0, `(.L_x_4364) ;  /* 0x000008b000007945 */ /* 0x000fd80003800200 */
[----:B------:R-:W-:Y:S05]  /*f660*/  @P0 BRA `(.L_x_4365) ;  /* 0x0000000800240947 */ /* 0x000fea0003800000 */
        /* <DEDUP_REMOVED lines=18> */
.L_x_4367:
[----:B------:R-:W-:Y:S05]  /*f790*/  BSYNC.RECONVERGENT B1 ;  /* 0x0000000000017941 */ /* 0x000fea0003800200 */
.L_x_4366:
        /* <DEDUP_REMOVED lines=9> */
.L_x_4369:
[----:B------:R-:W-:Y:S05]  /*f830*/  BSYNC.RECONVERGENT B1 ;  /* 0x0000000000017941 */ /* 0x000fea0003800200 */
.L_x_4368:
        /* <DEDUP_REMOVED lines=24> */
.L_x_4371:
[----:B------:R-:W-:Y:S05]  /*f9c0*/  BSYNC.RECONVERGENT B1 ;  /* 0x0000000000017941 */ /* 0x000fea0003800200 */
.L_x_4370:
        /* <DEDUP_REMOVED lines=9> */
.L_x_4373:
[----:B------:R-:W-:Y:S05]  /*fa60*/  BSYNC.RECONVERGENT B1 ;  /* 0x0000000000017941 */ /* 0x000fea0003800200 */
.L_x_4372:
        /* <DEDUP_REMOVED lines=24> */
.L_x_4375:
[----:B------:R-:W-:Y:S05]  /*fbf0*/  BSYNC.RECONVERGENT B1 ;  /* 0x0000000000017941 */ /* 0x000fea0003800200 */
.L_x_4374:
        /* <DEDUP_REMOVED lines=9> */
.L_x_4377:
[----:B------:R-:W-:Y:S05]  /*fc90*/  BSYNC.RECONVERGENT B1 ;  /* 0x0000000000017941 */ /* 0x000fea0003800200 */
.L_x_4376:
        /* <DEDUP_REMOVED lines=22> */
.L_x_4379:
[----:B------:R-:W-:Y:S05]  /*fe00*/  BSYNC.RECONVERGENT B1 ;  /* 0x0000000000017941 */ /* 0x000fea0003800200 */
.L_x_4378:
        /* <DEDUP_REMOVED lines=10> */
.L_x_4381:
[----:B------:R-:W-:Y:S05]  /*feb0*/  BSYNC.RECONVERGENT B1 ;  /* 0x0000000000017941 */ /* 0x000fea0003800200 */
.L_x_4380:
[----:B------:R-:W-:Y:S02]  /*fec0*/  FSEL R20, R20, R49, P0 ;  /* 0x0000003114147208 */ /* 0x000fe40000000000 */
[----:B------:R-:W-:Y:S02]  /*fed0*/  SEL R10, R10, R33, P0 ;  /* 0x000000210a0a7207 */ /* 0x000fe40000000000 */
[----:B------:R-:W-:Y:S02]  /*fee0*/  SEL R3, R3, RZ, P2 ;  /* 0x000000ff03037207 */ /* 0x000fe40001000000 */
[----:B------:R-:W-:-:S07]  /*fef0*/  SEL R0, R0, RZ, P0 ;  /* 0x000000ff00007207 */ /* 0x000fce0000000000 */
.L_x_4365:
[----:B------:R-:W-:Y:S05]  /*ff00*/  BSYNC.RECONVERGENT B0 ;  /* 0x0000000000007941 */ /* 0x000fea0003800200 */
.L_x_4364:
        /* <DEDUP_REMOVED lines=15> */
.L_x_4383:
[----:B------:R-:W-:Y:S05]  /*10000*/  BSYNC.RECONVERGENT B0 ;  /* 0x0000000000007941 */ /* 0x000fea0003800200 */
.L_x_4382:
[----:B------:R-:W-:Y:S04]  /*10010*/  BSSY.RECONVERGENT B0, `(.L_x_4384) ;  /* 0x0000007000007945 */ /* 0x000fe80003800200 */
[----:B------:R-:W-:Y:S05]  /*10020*/  @P2 BRA `(.L_x_4385) ;  /* 0x0000000000142947 */ /* 0x000fea0003800000 */
[----:B------:R-:W-:-:S13]  /*10030*/  FSETP.NEU.FTZ.AND P2, PT, R28, R31, PT ;  /* 0x0000001f1c00720b */ /* 0x000fda0003f5d000 */
[----:B------:R-:W-:Y:S02]  /*10040*/  @!P2 ISETP.GE.U32.AND P1, PT, R14, R21, PT ;  /* 0x000000150e00a20c */ /* 0x000fe40003f26070 */
[----:B------:R-:W-:Y:S02]  /*10050*/  @P2 FSETP.GT.FTZ.AND P0, PT, R28, R31, PT ;  /* 0x0000001f1c00220b */ /* 0x000fe40003f14000 */
[----:B------:R-:W-:-:S04]  /*10060*/  @!P2 ISETP.GE.AND.EX P1, PT, R6, R9, PT, P1 ;  /* 0x000000090600a20c */ /* 0x000fc80003f26310 */
[----:B------:R-:W-:-:S13]  /*10070*/  @!P2 PLOP3.LUT P0, PT, P1, PT, PT, 0x8, 0x80 ;  /* 0x000000000080a81c */ /* 0x000fda0000f0e170 */
.L_x_4385:
[----:B------:R-:W-:Y:S05]  /*10080*/  BSYNC.RECONVERGENT B0 ;  /* 0x0000000000007941 */ /* 0x000fea0003800200 */
.L_x_4384:
        /* <DEDUP_REMOVED lines=20> */
.L_x_4387:
[----:B------:R-:W-:Y:S05]  /*101d0*/  BSYNC.RECONVERGENT B0 ;  /* 0x0000000000007941 */ /* 0x000fea0003800200 */
.L_x_4386:
        /* <DEDUP_REMOVED lines=8> */
.L_x_4389:
[----:B------:R-:W-:Y:S05]  /*10260*/  BSYNC.RECONVERGENT B0 ;  /* 0x0000000000007941 */ /* 0x000fea0003800200 */
.L_x_4388:
        /* <DEDUP_REMOVED lines=20> */
.L_x_4391:
[----:B------:R-:W-:Y:S05]  /*103b0*/  BSYNC.RECONVERGENT B0 ;  /* 0x0000000000007941 */ /* 0x000fea0003800200 */
.L_x_4390:
        /* <DEDUP_REMOVED lines=11> */
.L_x_4393:
[----:B------:R-:W-:Y:S05]  /*10470*/  BSYNC.RECONVERGENT B0 ;  /* 0x0000000000007941 */ /* 0x000fea0003800200 */
.L_x_4392:
[----:B------:R-:W-:Y:S02]  /*10480*/  FSEL R18, R29, R20, P2 ;  /* 0x000000141d127208 */ /* 0x000fe40001000000 */
[----:B------:R-:W-:Y:S02]  /*10490*/  SEL R26, R21, R10, P2 ;  /* 0x0000000a151a7207 */ /* 0x000fe40001000000 */
[----:B------:R-:W-:-:S07]  /*104a0*/  SEL R27, R9, R0, P2 ;  /* 0x00000000091b7207 */ /* 0x000fce0001000000 */
.L_x_4197:
[----:B------:R-:W-:Y:S05]  /*104b0*/  BSYNC.RECONVERGENT B6 ;  /* 0x0000000000067941 */ /* 0x000fea0003800200 */
.L_x_4196:
[----:B------:R-:W1:Y:S02]  /*104c0*/  LDCU UR4, c[0x0][0x3b4] ;  /* 0x00007680ff0477ac */ /* 0x000e640008000800 */
[----:B-1----:R-:W-:-:S09]  /*104d0*/  UISETP.NE.AND UP0, UPT, UR4, URZ, UPT ;  /* 0x000000ff0400728c */ /* 0x002fd2000bf05270 */
[----:B------:R-:W-:Y:S05]  /*104e0*/  BRA.U !UP0, `(.L_x_4394) ;  /* 0x00000005080c7547 */ /* 0x000fea000b800000 */
[----:B------:R-:W1:Y:S01]  /*104f0*/  S2R R4, SR_CgaCtaId ;  /* 0x0000000000047919 */ /* 0x000e620000008800 */
[----:B------:R-:W2:Y:S01]  /*10500*/  LDC R10, c[0x0][0x360] ;  /* 0x0000d800ff0a7b82 */ /* 0x000ea20000000800 */
[----:B------:R-:W-:-:S05]  /*10510*/  MOV R0, 0x400 ;  /* 0x0000040000007802 */ /* 0x000fca0000000f00 */
        /* <DEDUP_REMOVED lines=11> */
[----:B------:R-:W-:-:S07]  /*105d0*/  IMAD.MOV.U32 R0, RZ, RZ, R11 ;  /* 0x000000ffff007224 */ /* 0x000fce00078e000b */
.L_x_4401:
        /* <DEDUP_REMOVED lines=8> */
[----:B------:R-:W-:Y:S01]  /*10660*/  IMAD R4, R4, R10, R19 ;  /* 0x0000000a04047224 */ /* 0x000fe200078e0213 */
[----:B------:R-:W-:Y:S01]  /*10670*/  FSETP.NAN.FTZ.AND P5, PT, |R41|, |R41|, PT ;  /* 0x400000292900720b */ /* 0x000fe20003fb8200 */
[----:B------:R-:W-:Y:S01]  /*10680*/  BSSY.RECONVERGENT B1, `(.L_x_4397) ;  /* 0x0000012000017945 */ /* 0x000fe20003800200 */
[----:B------:R-:W-:Y:S01]  /*10690*/  FSETP.NAN.FTZ.AND P3, PT, |R18|, |R18|, PT ;  /* 0x400000121200720b */ /* 0x000fe20003f78200 */
[----:B------:R-:W-:-:S05]  /*106a0*/  IMAD R8, R4, 0x20, R3 ;  /* 0x0000002004087824 */ /* 0x000fca00078e0203 */
[----:B------:R-:W2:Y:S04]  /*106b0*/  LDS R14, [R8] ;  /* 0x00000000080e7984 */ /* 0x000ea80000000800 */
[----:B------:R-:W3:Y:S04]  /*106c0*/  LDS.64 R4, [R8+0x8] ;  /* 0x0000080008047984 */ /* 0x000ee80000000a00 */
[----:B------:R-:W4:Y:S04]  /*106d0*/  LDS R21, [R8+0x10] ;  /* 0x0000100008157984 */ /* 0x000f280000000800 */
[----:B------:R-:W5:Y:S01]  /*106e0*/  LDS.64 R6, [R8+0x18] ;  /* 0x0000180008067984 */ /* 0x000f620000000a00 */
[----:B--2---:R-:W-:-:S02]  /*106f0*/  @P5 FSETP.NAN.FTZ.AND P2, PT, |R14|, |R14|, PT ;  /* 0x4000000e0e00520b */ /* 0x004fc40003f58200 */
[----:B---3--:R-:W-:Y:S02]  /*10700*/  @P5 ISETP.LT.U32.AND P4, PT, R12, R4, PT ;  /* 0x000000040c00520c */ /* 0x008fe40003f81070 */
[----:B----4-:R-:W-:Y:S02]  /*10710*/  @P3 FSETP.NAN.FTZ.AND P0, PT, |R21|, |R21|, PT ;  /* 0x400000151500320b */ /* 0x010fe40003f18200 */
[----:B------:R-:W-:Y:S02]  /*10720*/  @P5 ISETP.LT.OR.EX P2, PT, R13, R5, !P2, P4 ;  /* 0x000000050d00520c */ /* 0x000fe40005741740 */
[----:B-----5:R-:W-:Y:S01]  /*10730*/  @P3 ISETP.LT.U32.AND P1, PT, R26, R6, PT ;  /* 0x000000061a00320c */ /* 0x020fe20003f21070 */
[----:B------:R-:W-:-:S12]  /*10740*/  @P5 BRA `(.L_x_4398) ;  /* 0x0000000000145947 */ /* 0x000fd80003800000 */
[----:B------:R-:W-:-:S13]  /*10750*/  FSETP.NEU.FTZ.AND P4, PT, R41, R14, PT ;  /* 0x0000000e2900720b */ /* 0x000fda0003f9d000 */
[----:B------:R-:W-:-:S04]  /*10760*/  @!P4 ISETP.GE.U32.AND P2, PT, R12, R4, PT ;  /* 0x000000040c00c20c */ /* 0x000fc80003f46070 */
[----:B------:R-:W-:-:S04]  /*10770*/  @!P4 ISETP.GE.AND.EX P2, PT, R13, R5, PT, P2 ;  /* 0x000000050d00c20c */ /* 0x000fc80003f46320 */
[----:B------:R-:W-:Y:S02]  /*10780*/  @!P4 PLOP3.LUT P2, PT, P2, PT, PT, 0x8, 0x80 ;  /* 0x000000000080c81c */ /* 0x000fe4000174e170 */
[----:B------:R-:W-:-:S13]  /*10790*/  @P4 FSETP.GT.FTZ.AND P2, PT, R41, R14, PT ;  /* 0x0000000e2900420b */ /* 0x000fda0003f54000 */
.L_x_4398:
[----:B------:R-:W-:Y:S05]  /*107a0*/  BSYNC.RECONVERGENT B1 ;  /* 0x0000000000017941 */ /* 0x000fea0003800200 */
.L_x_4397:
[----:B------:R-:W-:Y:S01]  /*107b0*/  BSSY.RECONVERGENT B1, `(.L_x_4399) ;  /* 0x000000a000017945 */ /* 0x000fe20003800200 */
[----:B-1----:R-:W-:Y:S02]  /*107c0*/  SEL R12, R12, R4, P2 ;  /* 0x000000040c0c7207 */ /* 0x002fe40001000000 */
        /* <DEDUP_REMOVED lines=8> */
.L_x_4400:
[----:B------:R-:W-:Y:S05]  /*10850*/  BSYNC.RECONVERGENT B1 ;  /* 0x0000000000017941 */ /* 0x000fea0003800200 */
.L_x_4399:
[----:B------:R-:W-:Y:S01]  /*10860*/  SEL R26, R26, R6, P0 ;  /* 0x000000061a1a7207 */ /* 0x000fe20000000000 */
[----:B------:R2:W-:Y:S01]  /*10870*/  STS.64 [R9+0x8], R12 ;  /* 0x0000080c09007388 */ /* 0x0005e20000000a00 */
[----:B------:R-:W-:Y:S02]  /*10880*/  SEL R27, R27, R7, P0 ;  /* 0x000000071b1b7207 */ /* 0x000fe40000000000 */
[----:B------:R-:W-:Y:S02]  /*10890*/  FSEL R41, R41, R14, P2 ;  /* 0x0000000e29297208 */ /* 0x000fe40001000000 */
[----:B------:R-:W-:Y:S01]  /*108a0*/  FSEL R18, R18, R21, P0 ;  /* 0x0000001512127208 */ /* 0x000fe20000000000 */
[----:B------:R2:W-:Y:S04]  /*108b0*/  STS.64 [R9+0x18], R26 ;  /* 0x0000181a09007388 */ /* 0x0005e80000000a00 */
[----:B------:R2:W-:Y:S04]  /*108c0*/  STS [R9], R41 ;  /* 0x0000002909007388 */ /* 0x0005e80000000800 */
[----:B------:R2:W-:Y:S02]  /*108d0*/  STS [R9+0x10], R18 ;  /* 0x0000101209007388 */ /* 0x0005e40000000800 */
.L_x_4396:
[----:B------:R-:W-:Y:S05]  /*108e0*/  BSYNC.RECONVERGENT B0 ;  /* 0x0000000000007941 */ /* 0x000fea0003800200 */
.L_x_4395:
[----:B------:R-:W-:Y:S01]  /*108f0*/  ISETP.GT.U32.AND P0, PT, R0, 0x3, PT ;  /* 0x000000030000780c */ /* 0x000fe20003f04070 */
[----:B------:R-:W-:-:S12]  /*10900*/  IMAD.MOV.U32 R0, RZ, RZ, R15 ;  /* 0x000000ffff007224 */ /* 0x000fd800078e000f */
[----:B------:R-:W-:Y:S05]  /*10910*/  @P0 BRA `(.L_x_4401) ;  /* 0xfffffffc00300947 */ /* 0x000fea000383ffff */
.L_x_4394:
[----:B------:R-:W3:Y:S02]  /*10920*/  LDCU UR4, c[0x0][0x3b0] ;  /* 0x00007600ff0477ac */ /* 0x000ee40008000800 */
[----:B---3--:R-:W-:-:S09]  /*10930*/  UISETP.NE.AND UP0, UPT, UR4, URZ, UPT ;  /* 0x000000ff0400728c */ /* 0x008fd2000bf05270 */
[----:B------:R-:W-:Y:S05]  /*10940*/  BRA.U !UP0, `(.L_x_4402) ;  /* 0x0000000508c47547 */ /* 0x000fea000b800000 */
[----:B------:R-:W3:Y:S02]  /*10950*/  LDC R11, c[0x0][0x360] ;  /* 0x0000d800ff0b7b82 */ /* 0x000ee40000000800 */
[----:B---3--:R-:W-:Y:S01]  /*10960*/  ISETP.GE.U32.AND P0, PT, R11, 0x21, PT ;  /* 0x000000210b00780c */ /* 0x008fe20003f06070 */
[----:B------:R-:W-:-:S12]  /*10970*/  IMAD.MOV.U32 R0, RZ, RZ, R11 ;  /* 0x000000ffff007224 */ /* 0x000fd800078e000b */
[----:B------:R-:W-:Y:S05]  /*10980*/  @!P0 BRA `(.L_x_4403) ;  /* 0x0000000400048947 */ /* 0x000fea0003800000 */
[----:B------:R-:W3:Y:S01]  /*10990*/  S2UR UR5, SR_CgaCtaId ;  /* 0x00000000000579c3 */ /* 0x000ee20000008800 */
[----:B------:R-:W-:Y:S01]  /*109a0*/  UMOV UR4, 0x400 ;  /* 0x0000040000047882 */ /* 0x000fe20000000000 */
[----:B------:R-:W-:Y:S01]  /*109b0*/  IMAD R0, R16, R11, R19 ;  /* 0x0000000b10007224 */ /* 0x000fe200078e0213 */
[----:B------:R-:W-:Y:S01]  /*109c0*/  UIADD3 UR4, UPT, UPT, UR4, 0x10, URZ ;  /* 0x0000001004047890 */ /* 0x000fe2000fffe0ff */
[----:B------:R-:W-:-:S03]  /*109d0*/  ISETP.GE.U32.AND P0, PT, R11, 0x40, PT ;  /* 0x000000400b00780c */ /* 0x000fc60003f06070 */
[----:B---3--:R-:W-:-:S06]  /*109e0*/  ULEA UR4, UR5, UR4, 0x18 ;  /* 0x0000000405047291 */ /* 0x008fcc000f8ec0ff */
[----:B------:R-:W-:Y:S01]  /*109f0*/  LEA R3, R0, UR4, 0x5 ;  /* 0x0000000400037c11 */ /* 0x000fe2000f8e28ff */
[----:B------:R-:W-:-:S04]  /*10a00*/  HFMA2 R0, -RZ, RZ, 0, 1.9073486328125e-06 ;  /* 0x00000020ff007431 */ /* 0x000fc800000001ff */
[----:B------:R3:W-:Y:S04]  /*10a10*/  STS.64 [R3+0x8], R12 ;  /* 0x0000080c03007388 */ /* 0x0007e80000000a00 */
[----:B------:R3:W-:Y:S04]  /*10a20*/  STS.64 [R3+0x18], R26 ;  /* 0x0000181a03007388 */ /* 0x0007e80000000a00 */
[----:B------:R3:W-:Y:S04]  /*10a30*/  STS [R3], R41 ;  /* 0x0000002903007388 */ /* 0x0007e80000000800 */
[----:B------:R3:W-:Y:S01]  /*10a40*/  STS [R3+0x10], R18 ;  /* 0x0000101203007388 */ /* 0x0007e20000000800 */
[----:B------:R-:W-:Y:S05]  /*10a50*/  @!P0 BRA `(.L_x_4403) ;  /* 0x0000000000d08947 */ /* 0x000fea0003800000 */
[----:B------:R-:W-:-:S07]  /*10a60*/  IMAD.MOV.U32 R8, RZ, RZ, R11 ;  /* 0x000000ffff087224 */ /* 0x000fce00078e000b */
.L_x_4410:
[----:B------:R-:W-:Y:S01]  /*10a70*/  SHF.R.U32.HI R10, RZ, 0x1, R8 ;  /* 0x00000001ff0a7819 */ /* 0x000fe20000011608 */
[----:B------:R-:W-:Y:S05]  /*10a80*/  WARPSYNC.ALL ;  /* 0x0000000000007948 */ /* 0x000fea0003800000 */
[----:B------:R-:W-:Y:S01]  /*10a90*/  IMAD.IADD R4, R10, 0x1, R19 ;  /* 0x000000010a047824 */ /* 0x000fe200078e0213 */
[----:B------:R-:W-:Y:S04]  /*10aa0*/  BAR.SYNC.DEFER_BLOCKING 0x0 ;  /* 0x0000000000007b1d */ /* 0x000fe80000010000 */
[----:B------:R-:W-:-:S02]  /*10ab0*/  ISETP.GE.U32.AND P0, PT, R4, R11, PT ;  /* 0x0000000b0400720c */ /* 0x000fc40003f06070 */
[----:B------:R-:W-:Y:S02]  /*10ac0*/  BSSY.RECONVERGENT B0, `(.L_x_4404) ;  /* 0x000002a000007945 */ /* 0x000fe40003800200 */
[----:B------:R-:W-:-:S13]  /*10ad0*/  ISETP.GE.U32.OR P0, PT, R19, R10, P0 ;  /* 0x0000000a1300720c */ /* 0x000fda0000706470 */
[----:B----4-:R-:W-:Y:S05]  /*10ae0*/  @P0 BRA `(.L_x_4405) ;  /* 0x00000000009c0947 */ /* 0x010fea0003800000 */
[----:B-12---:R-:W-:Y:S01]  /*10af0*/  IMAD R9, R10, 0x20, R3 ;  /* 0x000000200a097824 */ /* 0x006fe200078e0203 */
[----:B------:R-:W-:Y:S01]  /*10b00*/  FSETP.NAN.FTZ.AND P5, PT, |R41|, |R41|, PT ;  /* 0x400000292900720b */ /* 0x000fe20003fb8200 */
[----:B------:R-:W-:Y:S01]  /*10b10*/  BSSY.RECONVERGENT B1, `(.L_x_4406) ;  /* 0x0000011000017945 */ /* 0x000fe20003800200 */
[----:B------:R-:W-:Y:S02]  /*10b20*/  FSETP.NAN.FTZ.AND P3, PT, |R18|, |R18|, PT ;  /* 0x400000121200720b */ /* 0x000fe40003f78200 */
[----:B------:R-:W1:Y:S04]  /*10b30*/  LDS R14, [R9] ;  /* 0x00000000090e7984 */ /* 0x000e680000000800 */
[----:B------:R-:W2:Y:S04]  /*10b40*/  LDS.64 R4, [R9+0x8] ;  /* 0x0000080009047984 */ /* 0x000ea80000000a00 */
[----:B------:R-:W4:Y:S04]  /*10b50*/  LDS R15, [R9+0x10] ;  /* 0x00001000090f7984 */ /* 0x000f280000000800 */
[----:B------:R-:W5:Y:S01]  /*10b60*/  LDS.64 R6, [R9+0x18] ;  /* 0x0000180009067984 */ /* 0x000f620000000a00 */
[----:B-1----:R-:W-:-:S02]  /*10b70*/  @P5 FSETP.NAN.FTZ.AND P2, PT, |R14|, |R14|, PT ;  /* 0x4000000e0e00520b */ /* 0x002fc40003f58200 */
[----:B--2---:R-:W-:Y:S02]  /*10b80*/  @P5 ISETP.LT.U32.AND P4, PT, R12, R4, PT ;  /* 0x000000040c00520c */ /* 0x004fe40003f81070 */
        /* <DEDUP_REMOVED lines=9> */
.L_x_4407:
[----:B------:R-:W-:Y:S05]  /*10c20*/  BSYNC.RECONVERGENT B1 ;  /* 0x0000000000017941 */ /* 0x000fea0003800200 */
.L_x_4406:
[----:B------:R-:W-:Y:S01]  /*10c30*/  BSSY.RECONVERGENT B1, `(.L_x_4408) ;  /* 0x000000a000017945 */ /* 0x000fe20003800200 */
[----:B---3--:R-:W-:Y:S02]  /*10c40*/  SEL R12, R12, R4, P2 ;  /* 0x000000040c0c7207 */ /* 0x008fe40001000000 */
        /* <DEDUP_REMOVED lines=8> */
.L_x_4409:
[----:B------:R-:W-:Y:S05]  /*10cd0*/  BSYNC.RECONVERGENT B1 ;  /* 0x0000000000017941 */ /* 0x000fea0003800200 */
.L_x_4408:
        /* <DEDUP_REMOVED lines=8> */
.L_x_4405:
[----:B------:R-:W-:Y:S05]  /*10d60*/  BSYNC.RECONVERGENT B0 ;  /* 0x0000000000007941 */ /* 0x000fea0003800200 */
.L_x_4404:
[----:B------:R-:W-:Y:S01]  /*10d70*/  ISETP.GT.U32.AND P0, PT, R8, 0x7f, PT ;  /* 0x0000007f0800780c */ /* 0x000fe20003f04070 */
[----:B------:R-:W-:-:S12]  /*10d80*/  IMAD.MOV.U32 R8, RZ, RZ, R10 ;  /* 0x000000ffff087224 */ /* 0x000fd800078e000a */
[----:B------:R-:W-:Y:S05]  /*10d90*/  @P0 BRA `(.L_x_4410) ;  /* 0xfffffffc00340947 */ /* 0x000fea000383ffff */
.L_x_4403:
[----:B------:R-:W-:Y:S01]  /*10da0*/  ISETP.GE.U32.AND P0, PT, R0, 0x2, PT ;  /* 0x000000020000780c */ /* 0x000fe20003f06070 */
[----:B------:R-:W-:Y:S05]  /*10db0*/  WARPSYNC.ALL ;  /* 0x0000000000007948 */ /* 0x000fea0003800000 */
[----:B------:R-:W-:Y:S07]  /*10dc0*/  BAR.SYNC.DEFER_BLOCKING 0x0 ;  /* 0x0000000000007b1d */ /* 0x000fee0000010000 */
[----:B------:R-:W-:Y:S05]  /*10dd0*/  @!P0 BRA `(.L_x_4402) ;  /* 0x0000000000a08947 */ /* 0x000fea0003800000 */
[----:B---34-:R-:W-:-:S07]  /*10de0*/  IMAD.MOV.U32 R3, RZ, RZ, 0x1 ;  /* 0x00000001ff037424 */ /* 0x018fce00078e00ff */
.L_x_4415:
[----:B------:R-:W3:Y:S01]  /*10df0*/  SHFL.DOWN PT, R4, R41, R3, 0x1f ;  /* 0x08001f0329047589 */ /* 0x000ee200000e0000 */
[----:B------:R-:W-:Y:S01]  /*10e00*/  FSETP.NAN.FTZ.AND P2, PT, |R41|, |R41|, PT ;  /* 0x400000292900720b */ /* 0x000fe20003f58200 */
[----:B------:R-:W-:Y:S02]  /*10e10*/  BSSY.RECONVERGENT B0, `(.L_x_4411) ;  /* 0x000000c000007945 */ /* 0x000fe40003800200 */
[----:B------:R-:W4:Y:S04]  /*10e20*/  SHFL.DOWN PT, R5, R12, R3, 0x1f ;  /* 0x08001f030c057589 */ /* 0x000f2800000e0000 */
[----:B------:R-:W5:Y:S06]  /*10e30*/  SHFL.DOWN PT, R6, R13, R3, 0x1f ;  /* 0x08001f030d067589 */ /* 0x000f6c00000e0000 */
[----:B---3--:R-:W-:-:S02]  /*10e40*/  @P2 FSETP.NAN.FTZ.AND P0, PT, |R4|, |R4|, PT ;  /* 0x400000040400220b */ /* 0x008fc40003f18200 */
[----:B----4-:R-:W-:-:S04]  /*10e50*/  @P2 ISETP.LT.U32.AND P1, PT, R12, R5, PT ;  /* 0x000000050c00220c */ /* 0x010fc80003f21070 */
[----:B-----5:R-:W-:Y:S01]  /*10e60*/  @P2 ISETP.LT.OR.EX P0, PT, R13, R6, !P0, P1 ;  /* 0x000000060d00220c */ /* 0x020fe20004701710 */
[----:B------:R-:W-:-:S12]  /*10e70*/  @P2 BRA `(.L_x_4412) ;  /* 0x0000000000142947 */ /* 0x000fd80003800000 */
[----:B------:R-:W-:-:S13]  /*10e80*/  FSETP.NEU.FTZ.AND P1, PT, R41, R4, PT ;  /* 0x000000042900720b */ /* 0x000fda0003f3d000 */
[----:B------:R-:W-:-:S04]  /*10e90*/  @!P1 ISETP.GE.U32.AND P0, PT, R12, R5, PT ;  /* 0x000000050c00920c */ /* 0x000fc80003f06070 */
[----:B------:R-:W-:-:S04]  /*10ea0*/  @!P1 ISETP.GE.AND.EX P0, PT, R13, R6, PT, P0 ;  /* 0x000000060d00920c */ /* 0x000fc80003f06300 */
[----:B------:R-:W-:Y:S02]  /*10eb0*/  @!P1 PLOP3.LUT P0, PT, P0, PT, PT, 0x8, 0x80 ;  /* 0x000000000080981c */ /* 0x000fe4000070e170 */
[----:B------:R-:W-:-:S13]  /*10ec0*/  @P1 FSETP.GT.FTZ.AND P0, PT, R41, R4, PT ;  /* 0x000000042900120b */ /* 0x000fda0003f14000 */
.L_x_4412:
[----:B------:R-:W-:Y:S05]  /*10ed0*/  BSYNC.RECONVERGENT B0 ;  /* 0x0000000000007941 */ /* 0x000fea0003800200 */
.L_x_4411:
[----:B------:R-:W3:Y:S01]  /*10ee0*/  SHFL.DOWN PT, R7, R18, R3, 0x1f ;  /* 0x08001f0312077589 */ /* 0x000ee200000e0000 */
[----:B------:R-:W-:Y:S01]  /*10ef0*/  FSETP.NAN.FTZ.AND P3, PT, |R18|, |R18|, PT ;  /* 0x400000121200720b */ /* 0x000fe20003f78200 */
[----:B------:R-:W-:Y:S01]  /*10f00*/  BSSY.RECONVERGENT B0, `(.L_x_4413) ;  /* 0x000000f000007945 */ /* 0x000fe20003800200 */
[----:B-12---:R-:W-:Y:S01]  /*10f10*/  FSEL R41, R41, R4, P0 ;  /* 0x0000000429297208 */ /* 0x006fe20000000000 */
[----:B------:R-:W1:Y:S01]  /*10f20*/  SHFL.DOWN PT, R9, R26, R3, 0x1f ;  /* 0x08001f031a097589 */ /* 0x000e6200000e0000 */
[----:B------:R-:W-:Y:S02]  /*10f30*/  SEL R12, R12, R5, P0 ;  /* 0x000000050c0c7207 */ /* 0x000fe40000000000 */
[----:B------:R-:W-:Y:S01]  /*10f40*/  SEL R13, R13, R6, P0 ;  /* 0x000000060d0d7207 */ /* 0x000fe20000000000 */
[----:B------:R-:W2:Y:S06]  /*10f50*/  SHFL.DOWN PT, R8, R27, R3, 0x1f ;  /* 0x08001f031b087589 */ /* 0x000eac00000e0000 */
[----:B---3--:R-:W-:-:S02]  /*10f60*/  @P3 FSETP.NAN.FTZ.AND P1, PT, |R7|, |R7|, PT ;  /* 0x400000070700320b */ /* 0x008fc40003f38200 */
        /* <DEDUP_REMOVED lines=8> */
.L_x_4414:
[----:B------:R-:W-:Y:S05]  /*10ff0*/  BSYNC.RECONVERGENT B0 ;  /* 0x0000000000007941 */ /* 0x000fea0003800200 */
.L_x_4413:
[----:B------:R-:W-:Y:S01]  /*11000*/  IMAD.SHL.U32 R3, R3, 0x2, RZ ;  /* 0x0000000203037824 */ /* 0x000fe200078e00ff */
[----:B------:R-:W-:Y:S02]  /*11010*/  FSEL R18, R18, R7, P1 ;  /* 0x0000000712127208 */ /* 0x000fe40000800000 */
[----:B------:R-:W-:Y:S02]  /*11020*/  SEL R26, R26, R9, P1 ;  /* 0x000000091a1a7207 */ /* 0x000fe40000800000 */
[----:B------:R-:W-:Y:S02]  /*11030*/  ISETP.GE.AND P0, PT, R3, R0, PT ;  /* 0x000000000300720c */ /* 0x000fe40003f06270 */
[----:B------:R-:W-:-:S11]  /*11040*/  SEL R27, R27, R8, P1 ;  /* 0x000000081b1b7207 */ /* 0x000fd60000800000 */
[----:B------:R-:W-:Y:S05]  /*11050*/  @!P0 BRA `(.L_x_4415) ;  /* 0xfffffffc00648947 */ /* 0x000fea000383ffff */
.L_x_4402:
[----:B------:R-:W5:Y:S01]  /*11060*/  LDC R0, c[0x0][0x56c] ;  /* 0x00015b00ff007b82 */ /* 0x000f620000000800 */
[----:B------:R-:W-:Y:S01]  /*11070*/  IMAD.MOV.U32 R23, RZ, RZ, RZ ;  /* 0x000000ffff177224 */ /* 0x000fe200078e00ff */
[C---:B-----5:R-:W-:Y:S01]  /*11080*/  ISETP.NE.AND P0, PT, R0.reuse, RZ, PT ;  /* 0x000000ff0000720c */ /* 0x060fe20003f05270 */
[----:B------:R-:W-:-:S05]  /*11090*/  VIADD R20, R0, 0xffffffff ;  /* 0xffffffff00147836 */ /* 0x000fca0000000000 */
[----:B------:R-:W-:-:S04]  /*110a0*/  VIMNMX.U32 R0, PT, PT, R20, 0x18, PT ;  /* 0x0000001814007848 */ /* 0x000fc80003fe0000 */
[----:B------:R-:W-:-:S03]  /*110b0*/  IADD3 R0, PT, PT, R0, 0x1, RZ ;  /* 0x0000000100007810 */ /* 0x000fc60007ffe0ff */
        /* <DEDUP_REMOVED lines=8> */
[----:B0-----:R-:W-:-:S05]  /*11140*/  SHF.R.U32.HI R5, RZ, UR5, R4 ;  /* 0x00000005ff057c19 */ /* 0x001fca0008011604 */
[----:B---34-:R-:W-:-:S04]  /*11150*/  IMAD.MOV R3, RZ, RZ, -R5 ;  /* 0x000000ffff037224 */ /* 0x018fc800078e0a05 */
        /* <DEDUP_REMOVED lines=265> */
.L_x_4416:
[----:B------:R-:W-:Y:S01]  /*121f0*/  IMAD.MOV.U32 R22, RZ, RZ, RZ ;  /* 0x000000ffff167224 */ /* 0x000fe200078e00ff */
[----:B------:R-:W-:Y:S06]  /*12200*/  @!P0 BRA `(.L_x_4417) ;  /* 0x0000001000488947 */ /* 0x000fec0003800000 */
[----:B------:R-:W5:Y:S01]  /*12210*/  LDCU.64 UR6, c[0x0][0x570] ;  /* 0x0000ae00ff0677ac */ /* 0x000f620008000a00 */
[----:B------:R-:W-:Y:S02]  /*12220*/  HFMA2 R4, -RZ, RZ, 0, 0 ;  /* 0x00000000ff047431 */ /* 0x000fe400000001ff */
[----:B------:R-:W-:Y:S01]  /*12230*/  VIADD R5, R25, 0x1 ;  /* 0x0000000119057836 */ /* 0x000fe20000000000 */
[----:B------:R-:W-:Y:S01]  /*12240*/  ISETP.NE.AND P0, PT, R20, RZ, PT ;  /* 0x000000ff1400720c */ /* 0x000fe20003f05270 */
[----:B------:R-:W0:Y:S01]  /*12250*/  LDCU UR4, c[0x0][0x578] ;  /* 0x0000af00ff0477ac */ /* 0x000e220008000800 */
[----:B------:R-:W1:Y:S01]  /*12260*/  LDCU UR5, c[0x0][0x69c] ;  /* 0x0000d380ff0577ac */ /* 0x000e620008000800 */
[----:B-----5:R-:W-:-:S05]  /*12270*/  IMAD.HI.U32 R6, R5, UR7, R4 ;  /* 0x0000000705067c27 */ /* 0x020fca000f8e0004 */
        /* <DEDUP_REMOVED lines=12> */
[----:B---34-:R-:W-:-:S04]  /*12340*/  IMAD.MOV R3, RZ, RZ, -R5 ;  /* 0x000000ffff037224 */ /* 0x018fc800078e0a05 */
[----:B-1----:R-:W-:-:S04]  /*12350*/  IMAD R7, R3, UR6, R7 ;  /* 0x0000000603077c24 */ /* 0x002fc8000f8e0207 */
[----:B-----5:R-:W-:Y:S01]  /*12360*/  IMAD R22, R7, UR7, R22 ;  /* 0x0000000707167c24 */ /* 0x020fe2000f8e0216 */
        /* <DEDUP_REMOVED lines=252> */
.L_x_4417:
[----:B------:R-:W5:Y:S01]  /*13330*/  LDCU.64 UR4, c[0x0][0x780] ;  /* 0x0000f000ff0477ac */ /* 0x000f620008000a00 */
[----:B------:R-:W-:Y:S02]  /*13340*/  PLOP3.LUT P1, PT, PT, PT, PT, 0x80, 0x8 ;  /* 0x000000000008781c */ /* 0x000fe40003f2f070 */
[----:B------:R-:W-:Y:S01]  /*13350*/  CS2R R4, SRZ ;  /* 0x0000000000047805 */ /* 0x000fe2000001ff00 */
[----:B-----5:R-:W-:-:S04]  /*13360*/  UISETP.NE.U32.AND UP0, UPT, UR4, URZ, UPT ;  /* 0x000000ff0400728c */ /* 0x020fc8000bf05070 */
[----:B------:R-:W-:-:S09]  /*13370*/  UISETP.NE.AND.EX UP0, UPT, UR5, URZ, UPT, UP0 ;  /* 0x000000ff0500728c */ /* 0x000fd2000bf05300 */
[----:B------:R-:W-:Y:S05]  /*13380*/  BRA.U !UP0, `(.L_x_4418) ;  /* 0x00000005083c7547 */ /* 0x000fea000b800000 */
[----:B------:R-:W-:Y:S01]  /*13390*/  BSSY.RECONVERGENT B0, `(.L_x_4419) ;  /* 0x0000019000007945 */ /* 0x000fe20003800200 */
[----:B------:R-:W-:Y:S02]  /*133a0*/  IMAD.MOV.U32 R8, RZ, RZ, 0x8 ;  /* 0x00000008ff087424 */ /* 0x000fe400078e00ff */
[----:B---34-:R-:W-:-:S07]  /*133b0*/  IMAD.MOV.U32 R3, RZ, RZ, 0x10 ;  /* 0x00000010ff037424 */ /* 0x018fce00078e00ff */
.L_x_4420:
[----:B------:R-:W3:Y:S08]  /*133c0*/  I2F.U32.RP R6, R3 ;  /* 0x0000000300067306 */ /* 0x000ef00000209000 */
[----:B---3--:R-:W3:Y:S02]  /*133d0*/  MUFU.RCP R6, R6 ;  /* 0x0000000600067308 */ /* 0x008ee40000001000 */
[----:B---3--:R-:W-:-:S06]  /*133e0*/  VIADD R4, R6, 0xffffffe ;  /* 0x0ffffffe06047836 */ /* 0x008fcc0000000000 */
[----:B------:R3:W4:Y:S02]  /*133f0*/  F2I.FTZ.U32.TRUNC.NTZ R5, R4 ;  /* 0x0000000400057305 */ /* 0x000724000021f000 */
[----:B---3--:R-:W-:Y:S01]  /*13400*/  MOV R4, RZ ;  /* 0x000000ff00047202 */ /* 0x008fe20000000f00 */
[----:B----4-:R-:W-:-:S04]  /*13410*/  IMAD.MOV R10, RZ, RZ, -R5 ;  /* 0x000000ffff0a7224 */ /* 0x010fc800078e0a05 */
        /* <DEDUP_REMOVED lines=17> */
.L_x_4419:
        /* <DEDUP_REMOVED lines=22> */
[----:B------:R-:W3:Y:S01]  /*13690*/  I2F.U32.RP R5, R3 ;  /* 0x0000000300057306 */ /* 0x000ee20000209000 */
[----:B-12---:R-:W-:Y:S01]  /*136a0*/  IMAD.MOV R9, RZ, RZ, -R3 ;  /* 0x000000ffff097224 */ /* 0x006fe200078e0a03 */
[----:B------:R-:W-:-:S06]  /*136b0*/  ISETP.NE.U32.AND P2, PT, R3, RZ, PT ;  /* 0x000000ff0300720c */ /* 0x000fcc0003f45070 */
[----:B---3--:R-:W1:Y:S02]  /*136c0*/  MUFU.RCP R5, R5 ;  /* 0x0000000500057308 */ /* 0x008e640000001000 */
        /* <DEDUP_REMOVED lines=17> */
.L_x_4422:
[----:B------:R-:W-:-:S07]  /*137e0*/  MOV R6, 0x13800 ;  /* 0x0001380000067802 */ /* 0x000fce0000000f00 */
[----:B012---:R-:W-:Y:S05]  /*137f0*/  CALL.REL.NOINC `($__internal_22_$__cuda_sm20_div_u64) ;  /* 0x00000054009c7944 */ /* 0x007fea0003c00000 */
.L_x_4423:
[----:B------:R-:W-:Y:S05]  /*13800*/  BSYNC.RECONVERGENT B0 ;  /* 0x0000000000007941 */ /* 0x000fea0003800200 */
.L_x_4421:
[----:B------:R-:W1:Y:S02]  /*13810*/  LDCU.64 UR4, c[0x0][0x780] ;  /* 0x0000f000ff0477ac */ /* 0x000e640008000a00 */
[----:B-1----:R-:W-:Y:S02]  /*13820*/  UISETP.NE.U32.AND UP0, UPT, UR4, URZ, UPT ;  /* 0x000000ff0400728c */ /* 0x002fe4000bf05070 */
[----:B------:R-:W-:Y:S02]  /*13830*/  IADD3 R4, P0, PT, R4, UR4, RZ ;  /* 0x0000000404047c10 */ /* 0x000fe4000ff1e0ff */
[----:B------:R-:W-:Y:S02]  /*13840*/  UISETP.NE.AND.EX UP0, UPT, UR5, URZ, UPT, UP0 ;  /* 0x000000ff0500728c */ /* 0x000fe4000bf05300 */
[----:B------:R-:W-:-:S04]  /*13850*/  IADD3.X R5, PT, PT, R5, UR5, RZ, P0, !PT ;  /* 0x0000000505057c10 */ /* 0x000fc800087fe4ff */
[----:B------:R-:W-:-:S04]  /*13860*/  PLOP3.LUT P1, PT, PT, PT, UP0, 0x80, 0x8 ;  /* 0x000000000008781c */ /* 0x000fc80003f2f008 */
[----:B------:R-:W-:-:S13]  /*13870*/  PLOP3.LUT P1, PT, P1, PT, PT, 0x8, 0x80 ;  /* 0x000000000080781c */ /* 0x000fda0000f2e170 */
.L_x_4418:
[----:B------:R-:W5:Y:S02]  /*13880*/  LDCU UR4, c[0x0][0x3b8] ;  /* 0x00007700ff0477ac */ /* 0x000f640008000800 */
[----:B-----5:R-:W-:-:S09]  /*13890*/  UISETP.NE.AND UP0, UPT, UR4, URZ, UPT ;  /* 0x000000ff0400728c */ /* 0x020fd2000bf05270 */
[----:B------:R-:W-:Y:S05]  /*138a0*/  BRA.U !UP0, `(.L_x_4424) ;  /* 0x0000004908107547 */ /* 0x000fea000b800000 */
[----:B------:R-:W3:Y:S01]  /*138b0*/  LDCU UR4, c[0x0][0x3bc] ;  /* 0x00007780ff0477ac */ /* 0x000ee20008000800 */
[----:B------:R-:W-:Y:S01]  /*138c0*/  IMAD.MOV.U32 R23, RZ, RZ, RZ ;  /* 0x000000ffff177224 */ /* 0x000fe200078e00ff */
[----:B------:R-:W5:Y:S01]  /*138d0*/  LDCU UR7, c[0x0][0x56c] ;  /* 0x0000ad80ff0777ac */ /* 0x000f620008000800 */
[----:B------:R-:W0:Y:S01]  /*138e0*/  LDCU UR5, c[0x0][0x3c0] ;  /* 0x00007800ff0577ac */ /* 0x000e220008000800 */
[----:B------:R-:W1:Y:S01]  /*138f0*/  LDCU UR6, c[0x0][0x3a8] ;  /* 0x00007500ff0677ac */ /* 0x000e620008000800 */
[----:B---34-:R-:W-:Y:S01]  /*13900*/  IMAD R3, R19, UR4, RZ ;  /* 0x0000000413037c24 */ /* 0x018fe2000f8e02ff */
[----:B-----5:R-:W-:-:S03]  /*13910*/  UISETP.NE.AND UP0, UPT, UR7, URZ, UPT ;  /* 0x000000ff0700728c */ /* 0x020fc6000bf05270 */
[----:B0-----:R-:W-:-:S04]  /*13920*/  IMAD R6, R16, UR5, R3 ;  /* 0x0000000510067c24 */ /* 0x001fc8000f8e0203 */
[----:B-1----:R-:W-:-:S04]  /*13930*/  IMAD R6, R17, UR6, R6 ;  /* 0x0000000611067c24 */ /* 0x002fc8000f8e0206 */
[----:B------:R-:W-:Y:S01]  /*13940*/  IMAD.SHL.U32 R7, R6, 0x2, RZ ;  /* 0x0000000206077824 */ /* 0x000fe200078e00ff */
[----:B------:R-:W-:Y:S06]  /*13950*/  BRA.U !UP0, `(.L_x_4425) ;  /* 0x0000001108447547 */ /* 0x000fec000b800000 */
[----:B------:R-:W0:Y:S01]  /*13960*/  LDCU.64 UR6, c[0x0][0x570] ;  /* 0x0000ae00ff0677ac */ /* 0x000e220008000a00 */
[----:B------:R-:W-:Y:S01]  /*13970*/  IMAD.MOV.U32 R6, RZ, RZ, RZ ;  /* 0x000000ffff067224 */ /* 0x000fe200078e00ff */
[----:B------:R-:W-:Y:S01]  /*13980*/  ISETP.NE.AND P0, PT, R20, RZ, PT ;  /* 0x000000ff1400720c */ /* 0x000fe20003f05270 */
[----:B------:R-:W2:Y:S01]  /*13990*/  LDCU UR4, c[0x0][0x578] ;  /* 0x0000af00ff0477ac */ /* 0x000ea20008000800 */
[----:B------:R-:W1:Y:S01]  /*139a0*/  LDCU UR5, c[0x0][0x69c] ;  /* 0x0000d380ff0577ac */ /* 0x000e620008000800 */
[----:B0-----:R-:W-:-:S05]  /*139b0*/  IMAD.HI.U32 R8, R7, UR7, R6 ;  /* 0x0000000707087c27 */ /* 0x001fca000f8e0006 */
[----:B--2---:R-:W-:-:S05]  /*139c0*/  SHF.R.U32.HI R9, RZ, UR4, R8 ;  /* 0x00000004ff097c19 */ /* 0x004fca0008011608 */
        /* <DEDUP_REMOVED lines=266> */
.L_x_4425:
[----:B------:R-:W-:Y:S01]  /*14a70*/  IMAD.MOV.U32 R22, RZ, RZ, RZ ;  /* 0x000000ffff167224 */ /* 0x000fe200078e00ff */
[----:B------:R-:W-:Y:S06]  /*14a80*/  BRA.U !UP0, `(.L_x_4426) ;  /* 0x0000001108487547 */ /* 0x000fec000b800000 */
[----:B------:R-:W0:Y:S01]  /*14a90*/  LDCU.64 UR6, c[0x0][0x570] ;  /* 0x0000ae00ff0677ac */ /* 0x000e220008000a00 */
[----:B--2---:R-:W-:Y:S01]  /*14aa0*/  VIADD R9, R7, 0x1 ;  /* 0x0000000107097836 */ /* 0x004fe20000000000 */
        /* <DEDUP_REMOVED lines=272> */
.L_x_4426:
[----:B------:R-:W0:Y:S01]  /*15bb0*/  LDCU UR4, c[0x0][0x3a0] ;  /* 0x00007400ff0477ac */ /* 0x000e220008000800 */
[----:B------:R-:W-:Y:S01]  /*15bc0*/  BSSY.RECONVERGENT B0, `(.L_x_4427) ;  /* 0x0000018000007945 */ /* 0x000fe20003800200 */
[----:B------:R-:W-:Y:S02]  /*15bd0*/  LOP3.LUT P4, RZ, R19, R16, RZ, 0xfc, !PT ;  /* 0x0000001013ff7212 */ /* 0x000fe4000788fcff */
[----:B------:R-:W-:Y:S02]  /*15be0*/  PLOP3.LUT P0, PT, PT, PT, PT, 0x8, 0x80 ;  /* 0x000000000080781c */ /* 0x000fe40003f0e170 */
[----:B0-----:R-:W-:-:S13]  /*15bf0*/  ISETP.GE.AND P2, PT, R7, UR4, PT ;  /* 0x0000000407007c0c */ /* 0x001fda000bf46270 */
[----:B------:R-:W-:Y:S05]  /*15c00*/  @P2 BRA `(.L_x_4428) ;  /* 0x00000000004c2947 */ /* 0x000fea0003800000 */
[----:B--2---:R-:W0:Y:S02]  /*15c10*/  LDC.64 R8, c[0x0][0x3b0] ;  /* 0x0000ec00ff087b82 */ /* 0x004e240000000a00 */
        /* <DEDUP_REMOVED lines=16> */
[----:B------:R0:W-:Y:S04]  /*15d20*/  STG.E desc[UR36][R2.64], R41 ;  /* 0x0000002902007986 */ /* 0x0001e8000c101924 */
[----:B------:R0:W-:Y:S02]  /*15d30*/  STG.E desc[UR36][R2.64+0x10], R18 ;  /* 0x0000101202007986 */ /* 0x0001e4000c101924 */
.L_x_4428:
[----:B------:R-:W-:Y:S05]  /*15d40*/  BSYNC.RECONVERGENT B0 ;  /* 0x0000000000007941 */ /* 0x000fea0003800200 */
.L_x_4427:
        /* <DEDUP_REMOVED lines=14> */
[----:B--2---:R-:W1:Y:S01]  /*15e30*/  S2R R9, SR_LANEID ;  /* 0x0000000000097919 */ /* 0x004e620000000000 */
        /* <DEDUP_REMOVED lines=20> */
.L_x_4430:
[----:B------:R-:W-:Y:S05]  /*15f80*/  BSYNC.RECONVERGENT B0 ;  /* 0x0000000000007941 */ /* 0x000fea0003800200 */
.L_x_4429:
        /* <DEDUP_REMOVED lines=19> */
[----:B------:R-:W3:Y:S01]  /*160c0*/  LDCU.64 UR8, c[0x0][0x390] ;  /* 0x00007200ff0877ac */ /* 0x000ee20008000a00 */
[----:B-1----:R-:W-:Y:S01]  /*160d0*/  UISETP.NE.AND UP0, UPT, UR4, URZ, UPT ;  /* 0x000000ff0400728c */ /* 0x002fe2000bf05270 */
[----:B0-----:R-:W-:-:S02]  /*160e0*/  IMAD.U32 R3, RZ, RZ, UR6 ;  /* 0x00000006ff037e24 */ /* 0x001fc4000f8e00ff */
[----:B---3--:R-:W-:Y:S02]  /*160f0*/  IMAD.U32 R2, RZ, RZ, UR8 ;  /* 0x00000008ff027e24 */ /* 0x008fe4000f8e00ff */
[----:B------:R-:W-:-:S04]  /*16100*/  IMAD.U32 R11, RZ, RZ, UR9 ;  /* 0x00000009ff0b7e24 */ /* 0x000fc8000f8e00ff */
[----:B------:R-:W-:Y:S05]  /*16110*/  BRA.U !UP0, `(.L_x_4432) ;  /* 0x0000000108ec7547 */ /* 0x000fea000b800000 */
[----:B------:R-:W0:Y:S01]  /*16120*/  LDCU UR4, c[0x0][0x360] ;  /* 0x00006c00ff0477ac */ /* 0x000e220008000800 */
[----:B------:R-:W-:Y:S02]  /*16130*/  IMAD.U32 R7, RZ, RZ, UR6 ;  /* 0x00000006ff077e24 */ /* 0x000fe4000f8e00ff */
[----:B------:R-:W-:Y:S01]  /*16140*/  IMAD.U32 R0, RZ, RZ, UR8 ;  /* 0x00000008ff007e24 */ /* 0x000fe2000f8e00ff */
[----:B------:R-:W1:Y:S01]  /*16150*/  LDCU UR5, c[0x0][0x3ac] ;  /* 0x00007580ff0577ac */ /* 0x000e620008000800 */
[----:B--2---:R-:W-:Y:S01]  /*16160*/  IMAD.U32 R9, RZ, RZ, UR9 ;  /* 0x00000009ff097e24 */ /* 0x004fe2000f8e00ff */
[----:B------:R-:W2:Y:S01]  /*16170*/  LDCU UR7, c[0x0][0x3ac] ;  /* 0x00007580ff0777ac */ /* 0x000ea20008000800 */
[----:B0-----:R-:W-:-:S05]  /*16180*/  IMAD R6, R16, UR4, R19 ;  /* 0x0000000410067c24 */ /* 0x001fca000f8e0213 */
[----:B-1----:R-:W-:-:S13]  /*16190*/  ISETP.GE.U32.AND P2, PT, R6, UR5, PT ;  /* 0x0000000506007c0c */ /* 0x002fda000bf46070 */
[----:B--2---:R-:W-:Y:S05]  /*161a0*/  @P2 BRA `(.L_x_4433) ;  /* 0x0000000400a82947 */ /* 0x004fea0003800000 */
[----:B------:R-:W0:Y:S01]  /*161b0*/  LDCU UR5, c[0x0][0x374] ;  /* 0x00006e80ff0577ac */ /* 0x000e220008000800 */
[----:B------:R-:W1:Y:S01]  /*161c0*/  LDC R27, c[0x0][0x364] ;  /* 0x0000d900ff1b7b82 */ /* 0x000e620000000800 */
[----:B------:R-:W-:Y:S01]  /*161d0*/  BSSY.RECONVERGENT B0, `(.L_x_4434) ;  /* 0x000002e000007945 */ /* 0x000fe20003800200 */
[----:B------:R-:W-:Y:S01]  /*161e0*/  IMAD.U32 R7, RZ, RZ, UR6 ;  /* 0x00000006ff077e24 */ /* 0x000fe2000f8e00ff */
[----:B------:R-:W-:Y:S01]  /*161f0*/  MOV R0, UR8 ;  /* 0x0000000800007c02 */ /* 0x000fe20008000f00 */
[----:B------:R-:W-:-:S04]  /*16200*/  IMAD.U32 R9, RZ, RZ, UR9 ;  /* 0x00000009ff097e24 */ /* 0x000fc8000f8e00ff */
[----:B------:R-:W2:Y:S01]  /*16210*/  LDC.64 R24, c[0x0][0x788] ;  /* 0x0001e200ff187b82 */ /* 0x000ea20000000a00 */
[----:B0-----:R-:W-:Y:S02]  /*16220*/  IMAD R17, R17, UR5, RZ ;  /* 0x0000000511117c24 */ /* 0x001fe4000f8e02ff */
[----:B-1----:R-:W-:-:S07]  /*16230*/  IMAD R27, R27, UR4, RZ ;  /* 0x000000041b1b7c24 */ /* 0x002fce000f8e02ff */
.L_x_4439:
        /* <DEDUP_REMOVED lines=23> */
.L_x_4436:
[----:B------:R-:W-:Y:S05]  /*163b0*/  BSYNC.RECONVERGENT B2 ;  /* 0x0000000000027941 */ /* 0x000fea0003800200 */
.L_x_4435:
        /* <DEDUP_REMOVED lines=10> */
.L_x_4438:
[----:B------:R-:W-:Y:S05]  /*16460*/  BSYNC.RECONVERGENT B2 ;  /* 0x0000000000027941 */ /* 0x000fea0003800200 */
.L_x_4437:
[----:B------:R-:W-:Y:S02]  /*16470*/  SEL R0, R0, R20, P3 ;  /* 0x0000001400007207 */ /* 0x000fe40001800000 */
[----:B------:R-:W-:Y:S02]  /*16480*/  SEL R9, R9, R21, P3 ;  /* 0x0000001509097207 */ /* 0x000fe40001800000 */
[----:B------:R-:W-:Y:S01]  /*16490*/  FSEL R7, R7, R10, P3 ;  /* 0x0000000a07077208 */ /* 0x000fe20001800000 */
[----:B------:R-:W-:Y:S06]  /*164a0*/  @!P6 BRA `(.L_x_4439) ;  /* 0xfffffffc0064e947 */ /* 0x000fec000383ffff */
[----:B------:R-:W-:Y:S05]  /*164b0*/  BSYNC.RECONVERGENT B0 ;  /* 0x0000000000007941 */ /* 0x000fea0003800200 */
.L_x_4434:
[----:B------:R-:W-:Y:S05]  /*164c0*/  BRA `(.L_x_4433) ;  /* 0x0000000000e07947 */ /* 0x000fea0003800000 */
.L_x_4432:
[----:B------:R-:W0:Y:S01]  /*164d0*/  LDCU UR4, c[0x0][0x3ac] ;  /* 0x00007580ff0477ac */ /* 0x000e220008000800 */
[----:B------:R-:W-:Y:S02]  /*164e0*/  IMAD.U32 R7, RZ, RZ, UR6 ;  /* 0x00000006ff077e24 */ /* 0x000fe4000f8e00ff */
[----:B------:R-:W-:Y:S01]  /*164f0*/  IMAD.U32 R0, RZ, RZ, UR8 ;  /* 0x00000008ff007e24 */ /* 0x000fe2000f8e00ff */
[----:B------:R-:W1:Y:S01]  /*16500*/  LDCU UR5, c[0x0][0x3ac] ;  /* 0x00007580ff0577ac */ /* 0x000e620008000800 */
[----:B--2---:R-:W-:Y:S01]  /*16510*/  IMAD.U32 R9, RZ, RZ, UR9 ;  /* 0x00000009ff097e24 */ /* 0x004fe2000f8e00ff */
[----:B0-----:R-:W-:-:S13]  /*16520*/  ISETP.GE.U32.AND P2, PT, R16, UR4, PT ;  /* 0x0000000410007c0c */ /* 0x001fda000bf46070 */
[----:B-1----:R-:W-:Y:S05]  /*16530*/  @P2 BRA `(.L_x_4433) ;  /* 0x0000000000c42947 */ /* 0x002fea0003800000 */
        /* <DEDUP_REMOVED lines=9> */
.L_x_4444:
        /* <DEDUP_REMOVED lines=8> */
[----:B---3--:R-:W-:Y:S01]  /*16650*/  IMAD.IADD R6, R27, 0x1, R6 ;  /* 0x000000011b067824 */ /* 0x008fe200078e0206 */
[----:B------:R-:W-:Y:S01]  /*16660*/  FSETP.NAN.FTZ.AND P4, PT, |R7|, |R7|, PT ;  /* 0x400000070700720b */ /* 0x000fe20003f98200 */
[----:B------:R-:W-:Y:S10]  /*16670*/  BSSY.RECONVERGENT B0, `(.L_x_4440) ;  /* 0x000000e000007945 */ /* 0x000ff40003800200 */
[----:B--2---:R-:W-:-:S02]  /*16680*/  @P5 FSETP.NAN.FTZ.AND P2, PT, |R8|, |R8|, PT ;  /* 0x400000080800520b */ /* 0x004fc40003f58200 */
        /* <DEDUP_REMOVED lines=12> */
.L_x_4441:
[----:B------:R-:W-:Y:S05]  /*16750*/  BSYNC.RECONVERGENT B0 ;  /* 0x0000000000007941 */ /* 0x000fea0003800200 */
.L_x_4440:
        /* <DEDUP_REMOVED lines=10> */
.L_x_4443:
[----:B------:R-:W-:Y:S05]  /*16800*/  BSYNC.RECONVERGENT B0 ;  /* 0x0000000000007941 */ /* 0x000fea0003800200 */
.L_x_4442:
[----:B------:R-:W-:Y:S02]  /*16810*/  SEL R0, R0, R20, P3 ;  /* 0x0000001400007207 */ /* 0x000fe40001800000 */
[----:B------:R-:W-:Y:S02]  /*16820*/  SEL R9, R9, R21, P3 ;  /* 0x0000001509097207 */ /* 0x000fe40001800000 */
[----:B------:R-:W-:Y:S01]  /*16830*/  FSEL R7, R7, R18, P3 ;  /* 0x0000001207077208 */ /* 0x000fe20001800000 */
[----:B------:R-:W-:Y:S06]  /*16840*/  @!P6 BRA `(.L_x_4444) ;  /* 0xfffffffc0060e947 */ /* 0x000fec000383ffff */
.L_x_4433:
[----:B------:R-:W-:Y:S05]  /*16850*/  BSYNC.RECONVERGENT B1 ;  /* 0x0000000000017941 */ /* 0x000fea0003800200 */
.L_x_4431:
        /* <DEDUP_REMOVED lines=17> */
.L_x_4452:
[----:B------:R-:W-:Y:S01]  /*16970*/  USHF.R.U32.HI UR7, URZ, 0x1, UR4 ;  /* 0x00000001ff077899 */ /* 0x000fe20008011604 */
[----:B------:R-:W-:Y:S05]  /*16980*/  BAR.SYNC.DEFER_BLOCKING 0x0 ;  /* 0x0000000000007b1d */ /* 0x000fea0000010000 */
[----:B01----:R-:W-:Y:S01]  /*16990*/  VIADD R8, R16, UR7 ;  /* 0x0000000710087c36 */ /* 0x003fe20008000000 */
[----:B------:R-:W-:Y:S04]  /*169a0*/  BSSY.RECONVERGENT B0, `(.L_x_4446) ;  /* 0x000002e000007945 */ /* 0x000fe80003800200 */
[----:B------:R-:W-:-:S04]  /*169b0*/  ISETP.GE.U32.AND P2, PT, R8, UR6, PT ;  /* 0x0000000608007c0c */ /* 0x000fc8000bf46070 */
[----:B------:R-:W-:-:S13]  /*169c0*/  ISETP.GE.U32.OR P2, PT, R16, UR7, P2 ;  /* 0x0000000710007c0c */ /* 0x000fda0009746470 */
[----:B------:R-:W-:Y:S05]  /*169d0*/  @P2 BRA `(.L_x_4447) ;  /* 0x0000000000a82947 */ /* 0x000fea0003800000 */
[----:B------:R-:W-:Y:S01]  /*169e0*/  IMAD R8, R8, UR5, R19 ;  /* 0x0000000508087c24 */ /* 0x000fe2000f8e0213 */
[----:B------:R-:W-:Y:S01]  /*169f0*/  FSETP.NAN.FTZ.AND P6, PT, |R3|, |R3|, PT ;  /* 0x400000030300720b */ /* 0x000fe20003fd8200 */
[----:B------:R-:W-:Y:S01]  /*16a00*/  BSSY.RECONVERGENT B1, `(.L_x_4448) ;  /* 0x0000012000017945 */ /* 0x000fe20003800200 */
[----:B------:R-:W-:Y:S02]  /*16a10*/  FSETP.NAN.FTZ.AND P5, PT, |R7|, |R7|, PT ;  /* 0x400000070700720b */ /* 0x000fe40003fb8200 */
[----:B------:R-:W-:-:S05]  /*16a20*/  LEA R8, R8, UR8, 0x5 ;  /* 0x0000000808087c11 */ /* 0x000fca000f8e28ff */
        /* <DEDUP_REMOVED lines=15> */
.L_x_4449:
[----:B------:R-:W-:Y:S05]  /*16b20*/  BSYNC.RECONVERGENT B1 ;  /* 0x0000000000017941 */ /* 0x000fea0003800200 */
.L_x_4448:
        /* <DEDUP_REMOVED lines=10> */
.L_x_4451:
[----:B------:R-:W-:Y:S05]  /*16bd0*/  BSYNC.RECONVERGENT B1 ;  /* 0x0000000000017941 */ /* 0x000fea0003800200 */
.L_x_4450:
        /* <DEDUP_REMOVED lines=10> */
.L_x_4447:
[----:B------:R-:W-:Y:S05]  /*16c80*/  BSYNC.RECONVERGENT B0 ;  /* 0x0000000000007941 */ /* 0x000fea0003800200 */
.L_x_4446:
[----:B------:R-:W-:-:S03]  /*16c90*/  UISETP.GT.U32.AND UP0, UPT, UR4, 0x3, UPT ;  /* 0x000000030400788c */ /* 0x000fc6000bf04070 */
[----:B------:R-:W-:-:S06]  /*16ca0*/  UMOV UR4, UR7 ;  /* 0x0000000700047c82 */ /* 0x000fcc0008000000 */
[----:B------:R-:W-:Y:S05]  /*16cb0*/  BRA.U UP0, `(.L_x_4452) ;  /* 0xfffffffd002c7547 */ /* 0x000fea000b83ffff */
.L_x_4445:
[----:B------:R-:W2:Y:S02]  /*16cc0*/  LDCU UR4, c[0x0][0x3b0] ;  /* 0x00007600ff0477ac */ /* 0x000ea40008000800 */
[----:B--2---:R-:W-:-:S09]  /*16cd0*/  UISETP.NE.AND UP0, UPT, UR4, URZ, UPT ;  /* 0x000000ff0400728c */ /* 0x004fd2000bf05270 */
[----:B------:R-:W-:Y:S05]  /*16ce0*/  BRA.U !UP0, `(.L_x_4453) ;  /* 0x0000000508b07547 */ /* 0x000fea000b800000 */
[----:B------:R-:W-:Y:S02]  /*16cf0*/  UISETP.GE.U32.AND UP0, UPT, UR5, 0x21, UPT ;  /* 0x000000210500788c */ /* 0x000fe4000bf06070 */
[----:B------:R-:W-:-:S07]  /*16d00*/  UMOV UR4, UR5 ;  /* 0x0000000500047c82 */ /* 0x000fce0008000000 */
[----:B------:R-:W-:Y:S05]  /*16d10*/  BRA.U !UP0, `(.L_x_4454) ;  /* 0x0000000108f87547 */ /* 0x000fea000b800000 */
[----:B01----:R-:W-:Y:S01]  /*16d20*/  MOV R10, R2 ;  /* 0x00000002000a7202 */ /* 0x003fe20000000f00 */
[----:B------:R-:W-:Y:S01]  /*16d30*/  IMAD.MOV.U32 R8, RZ, RZ, R0 ;  /* 0x000000ffff087224 */ /* 0x000fe200078e0000 */
        /* <DEDUP_REMOVED lines=8> */
.L_x_4461:
        /* <DEDUP_REMOVED lines=26> */
.L_x_4458:
[----:B------:R-:W-:Y:S05]  /*16f60*/  BSYNC.RECONVERGENT B1 ;  /* 0x0000000000017941 */ /* 0x000fea0003800200 */
.L_x_4457:
        /* <DEDUP_REMOVED lines=10> */
.L_x_4460:
[----:B------:R-:W-:Y:S05]  /*17010*/  BSYNC.RECONVERGENT B1 ;  /* 0x0000000000017941 */ /* 0x000fea0003800200 */
.L_x_4459:
        /* <DEDUP_REMOVED lines=10> */
.L_x_4456:
[----:B------:R-:W-:Y:S05]  /*170c0*/  BSYNC.RECONVERGENT B0 ;  /* 0x0000000000007941 */ /* 0x000fea0003800200 */
.L_x_4455:
[----:B------:R-:W-:Y:S01]  /*170d0*/  ISETP.GT.U32.AND P2, PT, R16, 0x7f, PT ;  /* 0x0000007f1000780c */ /* 0x000fe20003f44070 */
[----:B------:R-:W-:-:S12]  /*170e0*/  IMAD.MOV.U32 R16, RZ, RZ, R18 ;  /* 0x000000ffff107224 */ /* 0x000fd800078e0012 */
[----:B------:R-:W-:Y:S05]  /*170f0*/  @P2 BRA `(.L_x_4461) ;  /* 0xfffffffc00302947 */ /* 0x000fea000383ffff */
.L_x_4454:
[----:B------:R-:W-:Y:S01]  /*17100*/  BAR.SYNC.DEFER_BLOCKING 0x0 ;  /* 0x0000000000007b1d */ /* 0x000fe20000010000 */
[----:B------:R-:W-:-:S09]  /*17110*/  UISETP.GE.U32.AND UP0, UPT, UR4, 0x2, UPT ;  /* 0x000000020400788c */ /* 0x000fd2000bf06070 */
[----:B------:R-:W-:Y:S05]  /*17120*/  BRA.U !UP0, `(.L_x_4453) ;  /* 0x0000000108a07547 */ /* 0x000fea000b800000 */
[----:B012---:R-:W-:-:S07]  /*17130*/  IMAD.MOV.U32 R6, RZ, RZ, 0x1 ;  /* 0x00000001ff067424 */ /* 0x007fce00078e00ff */
.L_x_4466:
        /* <DEDUP_REMOVED lines=14> */
.L_x_4463:
[----:B------:R-:W-:Y:S05]  /*17220*/  BSYNC.RECONVERGENT B0 ;  /* 0x0000000000007941 */ /* 0x000fea0003800200 */
.L_x_4462:
        /* <DEDUP_REMOVED lines=17> */
.L_x_4465:
[----:B------:R-:W-:Y:S05]  /*17340*/  BSYNC.RECONVERGENT B0 ;  /* 0x0000000000007941 */ /* 0x000fea0003800200 */
.L_x_4464:
[----:B------:R-:W-:Y:S02]  /*17350*/  SHF.L.U32 R6, R6, 0x1, RZ ;  /* 0x0000000106067819 */ /* 0x000fe400000006ff */
[----:B------:R-:W-:Y:S02]  /*17360*/  FSEL R7, R7, R12, P3 ;  /* 0x0000000c07077208 */ /* 0x000fe40001800000 */
[----:B------:R-:W-:Y:S02]  /*17370*/  ISETP.GE.AND P2, PT, R6, UR4, PT ;  /* 0x0000000406007c0c */ /* 0x000fe4000bf46270 */
[----:B------:R-:W-:Y:S02]  /*17380*/  SEL R0, R0, R15, P3 ;  /* 0x0000000f00007207 */ /* 0x000fe40001800000 */
[----:B------:R-:W-:-:S09]  /*17390*/  SEL R9, R9, R14, P3 ;  /* 0x0000000e09097207 */ /* 0x000fd20001800000 */
[----:B------:R-:W-:Y:S05]  /*173a0*/  @!P2 BRA `(.L_x_4466) ;  /* 0xfffffffc0064a947 */ /* 0x000fea000383ffff */
.L_x_4453:
        /* <DEDUP_REMOVED lines=12> */
[----:B------:R-:W-:Y:S02]  /*17470*/  HFMA2 R8, -RZ, RZ, 0, 4.3690204620361328125e-05 ;  /* 0x000002ddff087431 */ /* 0x000fe400000001ff */
        /* <DEDUP_REMOVED lines=13> */
.L_x_4469:
[----:B------:R-:W-:Y:S02]  /*17550*/  IMAD.MOV.U32 R2, RZ, RZ, RZ ;  /* 0x000000ffff027224 */ /* 0x000fe400078e00ff */
[----:B------:R-:W-:Y:S02]  /*17560*/  IMAD.MOV.U32 R11, RZ, RZ, RZ ;  /* 0x000000ffff0b7224 */ /* 0x000fe400078e00ff */
[----:B------:R-:W-:Y:S02]  /*17570*/  IMAD.MOV.U32 R0, RZ, RZ, RZ ;  /* 0x000000ffff007224 */ /* 0x000fe400078e00ff */
[----:B------:R-:W-:-:S07]  /*17580*/  IMAD.MOV.U32 R9, RZ, RZ, RZ ;  /* 0x000000ffff097224 */ /* 0x000fce00078e00ff */
.L_x_4468:
[----:B------:R-:W0:Y:S01]  /*17590*/  LDCU.U8 UR4, c[0x0][0x7a1] ;  /* 0x0000f420ff0477ac */ /* 0x000e220008000000 */
[----:B------:R-:W-:Y:S01]  /*175a0*/  IMAD.MOV.U32 R16, RZ, RZ, R2 ;  /* 0x000000ffff107224 */ /* 0x000fe200078e0002 */
[----:B------:R-:W-:Y:S01]  /*175b0*/  MOV R24, R0 ;  /* 0x0000000000187202 */ /* 0x000fe20000000f00 */
        /* <DEDUP_REMOVED lines=23> */
.L_x_4472:
        /* <DEDUP_REMOVED lines=19> */
.L_x_4473:
[----:B------:R-:W-:Y:S05]  /*17860*/  BRA `(.L_x_4474) ;  /* 0x0000000000107947 */ /* 0x000fea0003800000 */
.L_x_4471:
[----:B------:R-:W0:Y:S02]  /*17870*/  LDCU.64 UR4, c[0x0][0x770] ;  /* 0x0000ee00ff0477ac */ /* 0x000e240008000a00 */
[----:B0-----:R-:W-:-:S05]  /*17880*/  IADD3 R2, P0, PT, R23, UR4, RZ ;  /* 0x0000000417027c10 */ /* 0x001fca000ff1e0ff */
[----:B------:R-:W-:-:S05]  /*17890*/  IMAD.X R3, RZ, RZ, UR5, P0 ;  /* 0x00000005ff037e24 */ /* 0x000fca00080e06ff */
[----:B------:R0:W-:Y:S03]  /*178a0*/  STG.E.64 desc[UR36][R2.64], R16 ;  /* 0x0000001002007986 */ /* 0x0001e6000c101b24 */
.L_x_4474:
[----:B------:R-:W1:Y:S02]  /*178b0*/  LDCU.64 UR4, c[0x0][0x770] ;  /* 0x0000ee00ff0477ac */ /* 0x000e640008000a00 */
[----:B-1----:R-:W-:-:S05]  /*178c0*/  IADD3 R22, P0, PT, R22, UR4, RZ ;  /* 0x0000000416167c10 */ /* 0x002fca000ff1e0ff */
[----:B------:R-:W-:-:S05]  /*178d0*/  IMAD.X R23, RZ, RZ, UR5, P0 ;  /* 0x00000005ff177e24 */ /* 0x000fca00080e06ff */
[----:B------:R-:W-:Y:S01]  /*178e0*/  STG.E.64 desc[UR36][R22.64], R24 ;  /* 0x0000001816007986 */ /* 0x000fe2000c101b24 */
[----:B------:R-:W-:Y:S05]  /*178f0*/  EXIT ;  /* 0x000000000000794d */ /* 0x000fea0003800000 */
.L_x_4470:
        /* <DEDUP_REMOVED lines=16> */
.L_x_4475:
        /* <DEDUP_REMOVED lines=10> */
[----:B------:R-:W-:Y:S01]  /*17aa0*/  IMAD.U32 R7, RZ, RZ, UR7 ;  /* 0x00000007ff077e24 */ /* 0x000fe2000f8e00ff */
[----:B---3--:R-:W-:Y:S01]  /*17ab0*/  MOV R10, UR8 ;  /* 0x00000008000a7c02 */ /* 0x008fe20008000f00 */
[----:B------:R-:W-:-:S07]  /*17ac0*/  IMAD.U32 R11, RZ, RZ, UR9 ;  /* 0x00000009ff0b7e24 */ /* 0x000fce000f8e00ff */
[----:B------:R-:W-:-:S07]  /*17ad0*/  LEPC R20, `(.L_x_4476) ;  /* 0x000000001014794e */ /* 0x000fce0000000000 */
[----:B0-----:R-:W-:Y:S05]  /*17ae0*/  CALL.ABS.NOINC R2 ;  /* 0x0000000002007343 */ /* 0x001fea0003c00000 */
.L_x_4476:
[----:B------:R-:W-:Y:S05]  /*17af0*/  EXIT ;  /* 0x000000000000794d */ /* 0x000fea0003800000 */
.L_x_4467:
        /* <DEDUP_REMOVED lines=19> */
.L_x_4479:
[----:B------:R-:W-:Y:S05]  /*17c30*/  BSYNC.RECONVERGENT B0 ;  /* 0x0000000000007941 */ /* 0x000fea0003800200 */
.L_x_4478:
        /* <DEDUP_REMOVED lines=11> */
.L_x_4481:
[----:B------:R-:W-:Y:S05]  /*17cf0*/  BSYNC.RECONVERGENT B0 ;  /* 0x0000000000007941 */ /* 0x000fea0003800200 */
.L_x_4480:
[----:B------:R-:W-:Y:S02]  /*17d00*/  SEL R0, R14, R0, P0 ;  /* 0x000000000e007207 */ /* 0x000fe40000000000 */
[----:B------:R-:W-:Y:S02]  /*17d10*/  SEL R9, R15, R9, P0 ;  /* 0x000000090f097207 */ /* 0x000fe40000000000 */
[----:B------:R-:W-:-:S07]  /*17d20*/  FSEL R7, R8, R7, P0 ;  /* 0x0000000708077208 */ /* 0x000fce0000000000 */
.L_x_4477:
        /* <DEDUP_REMOVED lines=26> */
.L_x_4484:
        /* <DEDUP_REMOVED lines=19> */
.L_x_4485:
[----:B------:R-:W-:Y:S05]  /*18000*/  BRA `(.L_x_4486) ;  /* 0x0000000000107947 */ /* 0x000fea0003800000 */
.L_x_4483:
[----:B------:R-:W0:Y:S02]  /*18010*/  LDCU.64 UR4, c[0x0][0x770] ;  /* 0x0000ee00ff0477ac */ /* 0x000e240008000a00 */
[----:B0-----:R-:W-:-:S05]  /*18020*/  IADD3 R2, P0, PT, R23, UR4, RZ ;  /* 0x0000000417027c10 */ /* 0x001fca000ff1e0ff */
[----:B------:R-:W-:-:S05]  /*18030*/  IMAD.X R3, RZ, RZ, UR5, P0 ;  /* 0x00000005ff037e24 */ /* 0x000fca00080e06ff */
[----:B------:R0:W-:Y:S03]  /*18040*/  STG.E.64 desc[UR36][R2.64], R16 ;  /* 0x0000001002007986 */ /* 0x0001e6000c101b24 */
.L_x_4486:
[----:B------:R-:W1:Y:S02]  /*18050*/  LDCU.64 UR4, c[0x0][0x770] ;  /* 0x0000ee00ff0477ac */ /* 0x000e640008000a00 */
[----:B-1----:R-:W-:-:S05]  /*18060*/  IADD3 R22, P0, PT, R22, UR4, RZ ;  /* 0x0000000416167c10 */ /* 0x002fca000ff1e0ff */
[----:B------:R-:W-:-:S05]  /*18070*/  IMAD.X R23, RZ, RZ, UR5, P0 ;  /* 0x00000005ff177e24 */ /* 0x000fca00080e06ff */
[----:B------:R-:W-:Y:S01]  /*18080*/  STG.E.64 desc[UR36][R22.64], R18 ;  /* 0x0000001216007986 */ /* 0x000fe2000c101b24 */
[----:B------:R-:W-:Y:S05]  /*18090*/  EXIT ;  /* 0x000000000000794d */ /* 0x000fea0003800000 */
.L_x_4482:
[----:B------:R-:W-:Y:S04]  /*180a0*/  STG.E.64 desc[UR36][R4.64+0x8], R16 ;  /* 0x0000081004007986 */ /* 0x000fe8000c101b24 */
[----:B------:R-:W-:Y:S04]  /*180b0*/  STG.E.64 desc[UR36][R4.64+0x18], R18 ;  /* 0x0000181204007986 */ /* 0x000fe8000c101b24 */
[----:B------:R-:W-:Y:S04]  /*180c0*/  STG.E desc[UR36][R4.64], R3 ;  /* 0x0000000304007986 */ /* 0x000fe8000c101924 */
[----:B------:R-:W-:Y:S01]  /*180d0*/  STG.E desc[UR36][R4.64+0x10], R7 ;  /* 0x0000100704007986 */ /* 0x000fe2000c101924 */
[----:B------:R-:W-:Y:S05]  /*180e0*/  EXIT ;  /* 0x000000000000794d */ /* 0x000fea0003800000 */
.L_x_4424:
[----:B------:R-:W5:Y:S02]  /*180f0*/  LDCU UR4, c[0x0][0x3a0] ;  /* 0x00007400ff0477ac */ /* 0x000f640008000800 */
[----:B-----5:R-:W-:-:S13]  /*18100*/  ISETP.GE.AND P0, PT, R25, UR4, PT ;  /* 0x0000000419007c0c */ /* 0x020fda000bf06270 */
[----:B------:R-:W-:Y:S05]  /*18110*/  @P0 EXIT ;  /* 0x000000000000094d */ /* 0x000fea0003800000 */
[----:B------:R-:W5:Y:S01]  /*18120*/  LDCU UR4, c[0x0][0x3b0] ;  /* 0x00007600ff0477ac */ /* 0x000f620008000800 */
[----:B------:R-:W-:Y:S02]  /*18130*/  ISETP.NE.AND P2, PT, R19, RZ, PT ;  /* 0x000000ff1300720c */ /* 0x000fe40003f45270 */
[----:B-----5:R-:W-:-:S13]  /*18140*/  ISETP.NE.AND P0, PT, RZ, UR4, PT ;  /* 0x00000004ff007c0c */ /* 0x020fda000bf05270 */
[----:B------:R-:W-:Y:S05]  /*18150*/  @P0 EXIT P2 ;  /* 0x000000000000094d */ /* 0x000fea0001000000 */
[----:B------:R-:W5:Y:S01]  /*18160*/  LDCU UR4, c[0x0][0x3b4] ;  /* 0x00007680ff0477ac */ /* 0x000f620008000800 */
[----:B------:R-:W-:Y:S02]  /*18170*/  ISETP.NE.AND P2, PT, R16, RZ, PT ;  /* 0x000000ff1000720c */ /* 0x000fe40003f45270 */
[----:B-----5:R-:W-:-:S13]  /*18180*/  ISETP.NE.AND P0, PT, RZ, UR4, PT ;  /* 0x00000004ff007c0c */ /* 0x020fda000bf05270 */
[----:B------:R-:W-:Y:S05]  /*18190*/  @P0 EXIT P2 ;  /* 0x000000000000094d */ /* 0x000fea0001000000 */
[----:B------:R-:W5:Y:S02]  /*181a0*/  LDCU.U8 UR4, c[0x0][0x7a0] ;  /* 0x0000f400ff0477ac */ /* 0x000f640008000000 */
[----:B-----5:R-:W-:-:S13]  /*181b0*/  ISETP.NE.AND P3, PT, RZ, UR4, PT ;  /* 0x00000004ff007c0c */ /* 0x020fda000bf65270 */
[----:B---34-:R-:W1:Y:S02]  /*181c0*/  @P3 LDC.64 R2, c[0x0][0x798] ;  /* 0x0001e600ff023b82 */ /* 0x018e640000000a00 */
[-C--:B-12---:R-:W-:Y:S02]  /*181d0*/  @P3 IADD3 R12, P0, PT, R12, R2.reuse, RZ ;  /* 0x000000020c0c3210 */ /* 0x086fe40007f1e0ff */
[----:B------:R-:W-:-:S03]  /*181e0*/  @P3 IADD3 R26, P2, PT, R26, R2, RZ ;  /* 0x000000021a1a3210 */ /* 0x000fc60007f5e0ff */
[--C-:B------:R-:W-:Y:S02]  /*181f0*/  @P3 IMAD.X R13, R13, 0x1, R3.reuse, P0 ;  /* 0x000000010d0d3824 */ /* 0x100fe400000e0603 */
[----:B------:R-:W-:Y:S01]  /*18200*/  @P3 IMAD.X R27, R27, 0x1, R3, P2 ;  /* 0x000000011b1b3824 */ /* 0x000fe200010e0603 */
[----:B------:R-:W-:Y:S07]  /*18210*/  @!P1 BRA `(.L_x_4487) ;  /* 0x0000000400a09947 */ /* 0x000fee0003800000 */
        /* <DEDUP_REMOVED lines=9> */
[----:B-1----:R-:W-:Y:S01]  /*182b0*/  IMAD.U32 R4, RZ, RZ, UR4 ;  /* 0x00000004ff047e24 */ /* 0x002fe2000f8e00ff */
[----:B------:R-:W-:Y:S01]  /*182c0*/  MOV R5, UR5 ;  /* 0x0000000500057c02 */ /* 0x000fe20008000f00 */
[----:B----4-:R-:W-:-:S02]  /*182d0*/  IMAD.U32 R6, RZ, RZ, UR6 ;  /* 0x00000006ff067e24 */ /* 0x010fc4000f8e00ff */
[----:B------:R-:W-:Y:S02]  /*182e0*/  IMAD.U32 R7, RZ, RZ, UR7 ;  /* 0x00000007ff077e24 */ /* 0x000fe4000f8e00ff */
[----:B-----5:R-:W-:Y:S02]  /*182f0*/  IMAD.U32 R10, RZ, RZ, UR8 ;  /* 0x00000008ff0a7e24 */ /* 0x020fe4000f8e00ff */
[----:B--2---:R-:W-:-:S07]  /*18300*/  IMAD.U32 R11, RZ, RZ, UR9 ;  /* 0x00000009ff0b7e24 */ /* 0x004fce000f8e00ff */
[----:B------:R-:W-:-:S07]  /*18310*/  LEPC R20, `(.L_x_4489) ;  /* 0x000000001014794e */ /* 0x000fce0000000000 */
[----:B0--3--:R-:W-:Y:S05]  /*18320*/  CALL.ABS.NOINC R2 ;  /* 0x0000000002007343 */ /* 0x009fea0003c00000 */
.L_x_4489:
[----:B------:R-:W-:Y:S02]  /*18330*/  CS2R R26, SRZ ;  /* 0x00000000001a7805 */ /* 0x000fe4000001ff00 */
[----:B------:R-:W-:-:S07]  /*18340*/  CS2R R12, SRZ ;  /* 0x00000000000c7805 */ /* 0x000fce000001ff00 */
.L_x_4488:
[----:B------:R-:W1:Y:S01]  /*18350*/  LDCU.U8 UR4, c[0x0][0x7a1] ;  /* 0x0000f420ff0477ac */ /* 0x000e620008000000 */
[----:B------:R-:W-:Y:S01]  /*18360*/  MOV R16, R12 ;  /* 0x0000000c00107202 */ /* 0x000fe20000000f00 */
        /* <DEDUP_REMOVED lines=8> */
[----:B------:R-:W-:Y:S02]  /*183f0*/  HFMA2 R8, -RZ, RZ, 0, 4.4763088226318359375e-05 ;  /* 0x000002efff087431 */ /* 0x000fe400000001ff */
[----:B------:R-:W-:Y:S01]  /*18400*/  IMAD.MOV.U32 R12, RZ, RZ, 0x1 ;  /* 0x00000001ff0c7424 */ /* 0x000fe200078e00ff */
[----:B------:R2:W3:Y:S01]  /*18410*/  LDC.64 R2, c[0x4][R18] ;  /* 0x0100000012027b82 */ /* 0x0004e20000000a00 */
[----:B------:R-:W4:Y:S01]  /*18420*/  LDCU.64 UR6, c[0x4][0x3c0] ;  /* 0x01007800ff0677ac */ /* 0x000f220008000a00 */
[----:B------:R-:W-:Y:S01]  /*18430*/  IMAD.MOV.U32 R13, RZ, RZ, RZ ;  /* 0x000000ffff0d7224 */ /* 0x000fe200078e00ff */
[----:B------:R-:W5:Y:S01]  /*18440*/  LDCU.64 UR8, c[0x4][0x70] ;  /* 0x01000e00ff0877ac */ /* 0x000f620008000a00 */
[----:B-1----:R-:W-:Y:S02]  /*18450*/  IMAD.U32 R4, RZ, RZ, UR4 ;  /* 0x00000004ff047e24 */ /* 0x002fe4000f8e00ff */
[----:B------:R-:W-:-:S02]  /*18460*/  IMAD.U32 R5, RZ, RZ, UR5 ;  /* 0x00000005ff057e24 */ /* 0x000fc4000f8e00ff */
[----:B----4-:R-:W-:Y:S02]  /*18470*/  IMAD.U32 R6, RZ, RZ, UR6 ;  /* 0x00000006ff067e24 */ /* 0x010fe4000f8e00ff */
[----:B------:R-:W-:Y:S02]  /*18480*/  IMAD.U32 R7, RZ, RZ, UR7 ;  /* 0x00000007ff077e24 */ /* 0x000fe4000f8e00ff */
[----:B-----5:R-:W-:Y:S02]  /*18490*/  IMAD.U32 R10, RZ, RZ, UR8 ;  /* 0x00000008ff0a7e24 */ /* 0x020fe4000f8e00ff */
[----:B--2---:R-:W-:-:S07]  /*184a0*/  IMAD.U32 R11, RZ, RZ, UR9 ;  /* 0x00000009ff0b7e24 */ /* 0x004fce000f8e00ff */
[----:B------:R-:W-:-:S07]  /*184b0*/  LEPC R20, `(.L_x_4492) ;  /* 0x000000001014794e */ /* 0x000fce0000000000 */
[----:B0--3--:R-:W-:Y:S05]  /*184c0*/  CALL.ABS.NOINC R2 ;  /* 0x0000000002007343 */ /* 0x009fea0003c00000 */
.L_x_4492:
        /* <DEDUP_REMOVED lines=19> */
.L_x_4493:
[----:B------:R-:W-:Y:S05]  /*18600*/  BRA `(.L_x_4494) ;  /* 0x0000000000107947 */ /* 0x000fea0003800000 */
.L_x_4491:
[----:B------:R-:W1:Y:S02]  /*18610*/  LDCU.64 UR4, c[0x0][0x770] ;  /* 0x0000ee00ff0477ac */ /* 0x000e640008000a00 */
[----:B-1----:R-:W-:-:S05]  /*18620*/  IADD3 R2, P0, PT, R23, UR4, RZ ;  /* 0x0000000417027c10 */ /* 0x002fca000ff1e0ff */
[----:B------:R-:W-:-:S05]  /*18630*/  IMAD.X R3, RZ, RZ, UR5, P0 ;  /* 0x00000005ff037e24 */ /* 0x000fca00080e06ff */
[----:B------:R1:W-:Y:S03]  /*18640*/  STG.E.64 desc[UR36][R2.64], R16 ;  /* 0x0000001002007986 */ /* 0x0003e6000c101b24 */
.L_x_4494:
[----:B------:R-:W2:Y:S02]  /*18650*/  LDCU.64 UR4, c[0x0][0x770] ;  /* 0x0000ee00ff0477ac */ /* 0x000ea40008000a00 */
[----:B--2---:R-:W-:-:S05]  /*18660*/  IADD3 R22, P0, PT, R22, UR4, RZ ;  /* 0x0000000416167c10 */ /* 0x004fca000ff1e0ff */
[----:B------:R-:W-:-:S05]  /*18670*/  IMAD.X R23, RZ, RZ, UR5, P0 ;  /* 0x00000005ff177e24 */ /* 0x000fca00080e06ff */
[----:B------:R-:W-:Y:S01]  /*18680*/  STG.E.64 desc[UR36][R22.64], R26 ;  /* 0x0000001a16007986 */ /* 0x000fe2000c101b24 */
[----:B------:R-:W-:Y:S05]  /*18690*/  EXIT ;  /* 0x000000000000794d */ /* 0x000fea0003800000 */
.L_x_4490:
        /* <DEDUP_REMOVED lines=16> */
.L_x_4495:
[----:B------:R-:W0:Y:S01]  /*187a0*/  LDC.64 R2, c[0x4][R2] ;  /* 0x0100000002027b82 */ /* 0x000e220000000a00 */
[----:B------:R-:W1:Y:S01]  /*187b0*/  LDCU.64 UR4, c[0x4][0x3c8] ;  /* 0x01007900ff0477ac */ /* 0x000e620008000a00 */
[----:B------:R-:W-:Y:S02]  /*187c0*/  HFMA2 R13, -RZ, RZ, 0, 0 ;  /* 0x00000000ff0d7431 */ /* 0x000fe400000001ff */
[----:B------:R-:W-:Y:S01]  /*187d0*/  IMAD.MOV.U32 R8, RZ, RZ, 0x2e9 ;  /* 0x000002e9ff087424 */ /* 0x000fe200078e00ff */
[----:B------:R-:W2:Y:S01]  /*187e0*/  LDCU.64 UR6, c[0x4][0x3c0] ;  /* 0x01007800ff0677ac */ /* 0x000ea20008000a00 */
[----:B------:R-:W-:Y:S01]  /*187f0*/  IMAD.MOV.U32 R12, RZ, RZ, 0x1 ;  /* 0x00000001ff0c7424 */ /* 0x000fe200078e00ff */
        /* <DEDUP_REMOVED lines=9> */
.L_x_4496:
[----:B------:R-:W-:Y:S05]  /*18890*/  EXIT ;  /* 0x000000000000794d */ /* 0x000fea0003800000 */
.L_x_4487:
        /* <DEDUP_REMOVED lines=19> */
.L_x_4499:
[----:B------:R-:W-:Y:S05]  /*189d0*/  BSYNC.RECONVERGENT B0 ;  /* 0x0000000000007941 */ /* 0x000fea0003800200 */
.L_x_4498:
        /* <DEDUP_REMOVED lines=11> */
.L_x_4501:
[----:B------:R-:W-:Y:S05]  /*18a90*/  BSYNC.RECONVERGENT B0 ;  /* 0x0000000000007941 */ /* 0x000fea0003800200 */
.L_x_4500:
[----:B------:R-:W-:Y:S02]  /*18aa0*/  SEL R26, R6, R26, P0 ;  /* 0x0000001a061a7207 */ /* 0x000fe40000000000 */
[----:B------:R-:W-:Y:S02]  /*18ab0*/  SEL R27, R7, R27, P0 ;  /* 0x0000001b071b7207 */ /* 0x000fe40000000000 */
[----:B------:R-:W-:-:S07]  /*18ac0*/  FSEL R18, R9, R18, P0 ;  /* 0x0000001209127208 */ /* 0x000fce0000000000 */
.L_x_4497:
[----:B------:R-:W1:Y:S01]  /*18ad0*/  LDCU.U8 UR4, c[0x0][0x7a1] ;  /* 0x0000f420ff0477ac */ /* 0x000e620008000000 */
        /* <DEDUP_REMOVED lines=23> */
.L_x_4504:
        /* <DEDUP_REMOVED lines=19> */
.L_x_4505:
[----:B------:R-:W-:Y:S05]  /*18d80*/  BRA `(.L_x_4506) ;  /* 0x0000000000107947 */ /* 0x000fea0003800000 */
.L_x_4503:
[----:B------:R-:W1:Y:S02]  /*18d90*/  LDCU.64 UR4, c[0x0][0x770] ;  /* 0x0000ee00ff0477ac */ /* 0x000e640008000a00 */
[----:B-1----:R-:W-:-:S05]  /*18da0*/  IADD3 R2, P0, PT, R23, UR4, RZ ;  /* 0x0000000417027c10 */ /* 0x002fca000ff1e0ff */
[----:B------:R-:W-:-:S05]  /*18db0*/  IMAD.X R3, RZ, RZ, UR5, P0 ;  /* 0x00000005ff037e24 */ /* 0x000fca00080e06ff */
[----:B------:R1:W-:Y:S03]  /*18dc0*/  STG.E.64 desc[UR36][R2.64], R16 ;  /* 0x0000001002007986 */ /* 0x0003e6000c101b24 */
.L_x_4506:
[----:B------:R-:W2:Y:S02]  /*18dd0*/  LDCU.64 UR4, c[0x0][0x770] ;  /* 0x0000ee00ff0477ac */ /* 0x000ea40008000a00 */
[----:B--2---:R-:W-:-:S05]  /*18de0*/  IADD3 R22, P0, PT, R22, UR4, RZ ;  /* 0x0000000416167c10 */ /* 0x004fca000ff1e0ff */
[----:B------:R-:W-:-:S05]  /*18df0*/  IMAD.X R23, RZ, RZ, UR5, P0 ;  /* 0x00000005ff177e24 */ /* 0x000fca00080e06ff */
[----:B------:R-:W-:Y:S01]  /*18e00*/  STG.E.64 desc[UR36][R22.64], R26 ;  /* 0x0000001a16007986 */ /* 0x000fe2000c101b24 */
[----:B------:R-:W-:Y:S05]  /*18e10*/  EXIT ;  /* 0x000000000000794d */ /* 0x000fea0003800000 */
.L_x_4502:
[----:B------:R-:W-:Y:S04]  /*18e20*/  STG.E.64 desc[UR36][R4.64+0x8], R16 ;  /* 0x0000081004007986 */ /* 0x000fe8000c101b24 */
[----:B------:R-:W-:Y:S04]  /*18e30*/  STG.E.64 desc[UR36][R4.64+0x18], R26 ;  /* 0x0000181a04007986 */ /* 0x000fe8000c101b24 */
[----:B------:R-:W-:Y:S04]  /*18e40*/  STG.E desc[UR36][R4.64], R41 ;  /* 0x0000002904007986 */ /* 0x000fe8000c101924 */
[----:B------:R-:W-:Y:S01]  /*18e50*/  STG.E desc[UR36][R4.64+0x10], R18 ;  /* 0x0000101204007986 */ /* 0x000fe2000c101924 */
[----:B------:R-:W-:Y:S05]  /*18e60*/  EXIT ;  /* 0x000000000000794d */ /* 0x000fea0003800000 */
        .weak           $__internal_22_$__cuda_sm20_div_u64
        .type           $__internal_22_$__cuda_sm20_div_u64,@function
        .size           $__internal_22_$__cuda_sm20_div_u64,(.L_x_6074 - $__internal_22_$__cuda_sm20_div_u64)
$__internal_22_$__cuda_sm20_div_u64:
        /* <DEDUP_REMOVED lines=68> */
[----:B------:R-:W-:Y:S06]  /*192b0*/  RET.REL.NODEC R6 `(_ZN2at6native13reduce_kernelILi256ELi2ENS0_8ReduceOpIN3c108BFloat16ENS0_9ArgMaxOpsIfEEjlLi4ELi4EEEEEvT1_) ;  /* 0xfffffe6c06507950 */ /* 0x000fec0003c3ffff */
.L_x_4507:
        /* <DEDUP_REMOVED lines=12> */
.L_x_6074:


//--------------------- .text._ZN2at6native13reduce_kernelILi128ELi4ENS0_8ReduceOpIN3c108BFloat16ENS0_9ArgMaxOpsIfEEjlLi4ELi4EEEEEvT1_ --------------------------
	.section	.text._ZN2at6native13reduce_kernelILi128ELi4ENS0_8ReduceOpIN3c108BFloat16ENS0_9ArgMaxOpsIfEEjlLi4ELi4EEEEEvT1_,"ax",@progbits
	.align	128
        .global         _ZN2at6native13reduce_kernelILi128ELi4ENS0_8ReduceOpIN3c108BFloat16ENS0_9ArgMaxOpsIfEEjlLi4ELi4EEEEEvT1_
        .type           _ZN2at6native13reduce_kernelILi128ELi4ENS0_8ReduceOpIN3c108BFloat16ENS0_9ArgMaxOpsIfEEjlLi4ELi4EEEEEvT1_,@function
        .size           _ZN2at6native13reduce_kernelILi128ELi4ENS0_8ReduceOpIN3c108BFloat16ENS0_9ArgMaxOpsIfEEjlLi4ELi4EEEEEvT1_,(.L_x_6075 - _ZN2at6native13reduce_kernelILi128ELi4ENS0_8ReduceOpIN3c108BFloat16ENS0_9ArgMaxOpsIfEEjlLi4ELi4EEEEEvT1_)
        .other          _ZN2at6native13reduce_kernelILi128ELi4ENS0_8ReduceOpIN3c108BFloat16ENS0_9ArgMaxOpsIfEEjlLi4ELi4EEEEEvT1_,@"STO_CUDA_ENTRY STV_DEFAULT"
_ZN2at6native13reduce_kernelILi128ELi4ENS0_8ReduceOpIN3c108BFloat16ENS0_9ArgMaxOpsIfEEjlLi4ELi4EEEEEvT1_:
.text._ZN2at6native13reduce_kernelILi128ELi4ENS0_8ReduceOpIN3c108BFloat16ENS0_9ArgMaxOpsIfEEjlLi4ELi4EEEEEvT1_:
        /* <DEDUP_REMOVED lines=296> */
.L_x_4508:
[----:B------:R-:W1:Y:S01]  /*1280*/  LDCU UR5, c[0x0][0x39c] ;  /* 0x00007380ff0577ac */ /* 0x000e620008000800 */
[----:B------:R-:W-:Y:S01]  /*1290*/  BSSY.RECONVERGENT B6, `(.L_x_4509) ;  /* 0x000142e000067945 */ /* 0x000fe20003800200 */
[----:B------:R-:W-:Y:S01]  /*12a0*/  IMAD.MOV.U32 R41, RZ, RZ, RZ ;  /* 0x000000ffff297224 */ /* 0x000fe200078e00ff */
[----:B------:R-:W-:Y:S01]  /*12b0*/  CS2R R44, SRZ ;  /* 0x00000000002c7805 */ /* 0x000fe2000001ff00 */
[----:B------:R-:W2:Y:S01]  /*12c0*/  LDCU UR4, c[0x0][0x3a0] ;  /* 0x00007400ff0477ac */ /* 0x000ea20008000800 */
[----:B------:R-:W-:Y:S01]  /*12d0*/  CS2R R8, SRZ ;  /* 0x0000000000087805 */ /* 0x000fe2000001ff00 */
[----:B------:R-:W-:Y:S01]  /*12e0*/  IMAD.MOV.U32 R3, RZ, RZ, RZ ;  /* 0x000000ffff037224 */ /* 0x000fe200078e00ff */
[----:B------:R-:W-:Y:S01]  /*12f0*/  CS2R R6, SRZ ;  /* 0x0000000000067805 */ /* 0x000fe2000001ff00 */
[----:B------:R-:W3:Y:S01]  /*1300*/  LDCU.64 UR36, c[0x0][0x358] ;  /* 0x00006b00ff2477ac */ /* 0x000ee20008000a00 */
[----:B------:R-:W-:Y:S02]  /*1310*/  IMAD.MOV.U32 R59, RZ, RZ, RZ ;  /* 0x000000ffff3b7224 */ /* 0x000fe400078e00ff */
[----:B------:R-:W-:Y:S01]  /*1320*/  IMAD.MOV.U32 R11, RZ, RZ, RZ ;  /* 0x000000ffff0b7224 */ /* 0x000fe200078e00ff */
[----:B------:R-:W4:Y:S01]  /*1330*/  LDCU UR38, c[0x0][0x39c] ;  /* 0x00007380ff2677ac */ /* 0x000f220008000800 */
[----:B------:R-:W-:-:S02]  /*1340*/  IMAD.MOV.U32 R18, RZ, RZ, RZ ;  /* 0x000000ffff127224 */ /* 0x000fc400078e00ff */
[----:B------:R-:W-:Y:S02]  /*1350*/  IMAD.MOV.U32 R57, RZ, RZ, RZ ;  /* 0x000000ffff397224 */ /* 0x000fe400078e00ff */
        /* <DEDUP_REMOVED lines=28> */
.L_x_4512:
        /* <DEDUP_REMOVED lines=54> */
.L_x_4517:
[----:B------:R-:W0:Y:S01]  /*1880*/  @P0 LDC R3, c[0x0][0x390] ;  /* 0x0000e400ff030b82 */ /* 0x000e220000000800 */
[----:B------:R-:W-:Y:S02]  /*1890*/  FSEL R0, R13, R0, !P0 ;  /* 0x000000000d007208 */ /* 0x000fe40004000000 */
[----:B------:R-:W-:Y:S01]  /*18a0*/  SEL R14, R14, RZ, P0 ;  /* 0x000000ff0e0e7207 */ /* 0x000fe20000000000 */
[----:B0-----:R-:W-:-:S07]  /*18b0*/  IMAD.MOV.U32 R15, RZ, RZ, R3 ;  /* 0x000000ffff0f7224 */ /* 0x001fce00078e0003 */
.L_x_4516:
[----:B------:R-:W-:Y:S05]  /*18c0*/  BSYNC.RECONVERGENT B1 ;  /* 0x0000000000017941 */ /* 0x000fea0003800200 */
.L_x_4515:
[----:B------:R-:W0:Y:S01]  /*18d0*/  LDC R18, c[0x0][0x39c] ;  /* 0x0000e700ff127b82 */ /* 0x000e220000000800 */
[----:B------:R-:W-:Y:S02]  /*18e0*/  IADD3 R22, P0, PT, R22, 0x8, RZ ;  /* 0x0000000816167810 */ /* 0x000fe40007f1e0ff */
[----:B------:R-:W-:-:S03]  /*18f0*/  IADD3 R3, PT, PT, -R9, 0x4, RZ ;  /* 0x0000000409037810 */ /* 0x000fc60007ffe1ff */
[----:B------:R-:W-:Y:S01]  /*1900*/  IMAD.X R23, RZ, RZ, R23, P0 ;  /* 0x000000ffff177224 */ /* 0x000fe200000e0617 */
[----:B0-----:R-:W-:-:S07]  /*1910*/  IADD3 R18, PT, PT, R9, -0x4, R18 ;  /* 0xfffffffc09127810 */ /* 0x001fce0007ffe012 */
.L_x_4514:
[----:B------:R-:W-:Y:S05]  /*1920*/  BSYNC.RECONVERGENT B0 ;  /* 0x0000000000007941 */ /* 0x000fea0003800200 */
.L_x_4513:
        /* <DEDUP_REMOVED lines=17> */
.L_x_4528:
        /* <DEDUP_REMOVED lines=12> */
[C---:B--2---:R-:W-:Y:S01]  /*1b00*/  PRMT R6, R4.reuse, 0x7632, R6 ;  /* 0x0000763204067816 */ /* 0x044fe20000000006 */
[----:B------:R-:W-:Y:S01]  /*1b10*/  IMAD.U32 R27, R4, 0x10000, RZ ;  /* 0x00010000041b7824 */ /* 0x000fe200078e00ff */
[C---:B------:R-:W-:Y:S01]  /*1b20*/  PRMT R4, R5.reuse, 0x7632, R4 ;  /* 0x0000763205047816 */ /* 0x040fe20000000004 */
[----:B------:R-:W-:Y:S02]  /*1b30*/  IMAD.U32 R5, R5, 0x10000, RZ ;  /* 0x0001000005057824 */ /* 0x000fe400078e00ff */
[----:B------:R-:W-:Y:S01]  /*1b40*/  IMAD.U32 R6, R6, 0x10000, RZ ;  /* 0x0001000006067824 */ /* 0x000fe200078e00ff */
[----:B------:R-:W-:-:S04]  /*1b50*/  @P6 FSETP.NAN.FTZ.AND P0, PT, |R27|, |R27|, PT ;  /* 0x4000001b1b00620b */ /* 0x000fc80003f18200 */
        /* <DEDUP_REMOVED lines=11> */
.L_x_4521:
[----:B------:R-:W-:Y:S05]  /*1c10*/  BSYNC.RECONVERGENT B1 ;  /* 0x0000000000017941 */ /* 0x000fea0003800200 */
.L_x_4520:
[----:B------:R-:W-:Y:S04]  /*1c20*/  BSSY.RECONVERGENT B1, `(.L_x_4522) ;  /* 0x0000007000017945 */ /* 0x000fe80003800200 */
[----:B------:R-:W-:Y:S05]  /*1c30*/  @P4 BRA `(.L_x_4523) ;  /* 0x0000000000144947 */ /* 0x000fea0003800000 */
[----:B------:R-:W-:-:S13]  /*1c40*/  FSETP.NEU.FTZ.AND P6, PT, R9, R6, PT ;  /* 0x000000060900720b */ /* 0x000fda0003fdd000 */
[----:B------:R-:W-:Y:S02]  /*1c50*/  @!P6 ISETP.GE.U32.AND P4, PT, R10, R29, PT ;  /* 0x0000001d0a00e20c */ /* 0x000fe40003f86070 */
[----:B------:R-:W-:Y:S02]  /*1c60*/  @P6 FSETP.GT.FTZ.AND P1, PT, R9, R6, PT ;  /* 0x000000060900620b */ /* 0x000fe40003f34000 */
[----:B------:R-:W-:-:S04]  /*1c70*/  @!P6 ISETP.GE.AND.EX P4, PT, R11, RZ, PT, P4 ;  /* 0x000000ff0b00e20c */ /* 0x000fc80003f86340 */
[----:B------:R-:W-:-:S13]  /*1c80*/  @!P6 PLOP3.LUT P1, PT, P4, PT, PT, 0x8, 0x80 ;  /* 0x000000000080e81c */ /* 0x000fda000272e170 */
.L_x_4523:
[----:B------:R-:W-:Y:S05]  /*1c90*/  BSYNC.RECONVERGENT B1 ;  /* 0x0000000000017941 */ /* 0x000fea0003800200 */
.L_x_4522:
        /* <DEDUP_REMOVED lines=17> */
.L_x_4525:
[----:B------:R-:W-:Y:S05]  /*1db0*/  BSYNC.RECONVERGENT B1 ;  /* 0x0000000000017941 */ /* 0x000fea0003800200 */
.L_x_4524:
        /* <DEDUP_REMOVED lines=12> */
.L_x_4527:
[----:B------:R-:W-:Y:S05]  /*1e80*/  BSYNC.RECONVERGENT B1 ;  /* 0x0000000000017941 */ /* 0x000fea0003800200 */
.L_x_4526:
        /* <DEDUP_REMOVED lines=9> */
.L_x_4519:
[----:B------:R-:W-:Y:S05]  /*1f20*/  BSYNC.RECONVERGENT B0 ;  /* 0x0000000000007941 */ /* 0x000fea0003800200 */
.L_x_4518:
        /* <DEDUP_REMOVED lines=16> */
[----:B------:R-:W-:Y:S01]  /*2030*/  IMAD.IADD R4, R5, 0x1, R3 ;  /* 0x0000000105047824 */ /* 0x000fe200078e0203 */
[----:B------:R-:W-:Y:S04]  /*2040*/  BSSY.RECONVERGENT B1, `(.L_x_4531) ;  /* 0x000000c000017945 */ /* 0x000fe80003800200 */
[----:B------:R-:W-:-:S07]  /*2050*/  SHF.R.S32.HI R5, RZ, 0x1f, R4 ;  /* 0x0000001fff057819 */ /* 0x000fce0000011404 */
[----:B------:R-:W-:Y:S01]  /*2060*/  @P2 ISETP.LT.U32.AND P1, PT, R15, R4, PT ;  /* 0x000000040f00220c */ /* 0x000fe20003f21070 */
        /* <DEDUP_REMOVED lines=9> */
.L_x_4532:
[----:B------:R-:W-:Y:S05]  /*2100*/  BSYNC.RECONVERGENT B1 ;  /* 0x0000000000017941 */ /* 0x000fea0003800200 */
.L_x_4531:
[----:B------:R-:W-:Y:S02]  /*2110*/  FSEL R0, R0, R3, P0 ;  /* 0x0000000300007208 */ /* 0x000fe40000000000 */
[----:B------:R-:W-:Y:S02]  /*2120*/  SEL R15, R15, R4, P0 ;  /* 0x000000040f0f7207 */ /* 0x000fe40000000000 */
[----:B------:R-:W-:-:S07]  /*2130*/  SEL R14, R14, R5, P0 ;  /* 0x000000050e0e7207 */ /* 0x000fce0000000000 */
.L_x_4530:
[----:B------:R-:W-:Y:S05]  /*2140*/  BSYNC.RECONVERGENT B0 ;  /* 0x0000000000007941 */ /* 0x000fea0003800200 */
.L_x_4529:
        /* <DEDUP_REMOVED lines=11> */
.L_x_4534:
[----:B------:R-:W-:Y:S05]  /*2200*/  BSYNC.RECONVERGENT B0 ;  /* 0x0000000000007941 */ /* 0x000fea0003800200 */
.L_x_4533:
        /* <DEDUP_REMOVED lines=14> */
.L_x_4536:
[----:B------:R-:W-:Y:S05]  /*22f0*/  BSYNC.RECONVERGENT B0 ;  /* 0x0000000000007941 */ /* 0x000fea0003800200 */
.L_x_4535:
        /* <DEDUP_REMOVED lines=14> */
.L_x_4538:
[----:B------:R-:W-:Y:S05]  /*23e0*/  BSYNC.RECONVERGENT B0 ;  /* 0x0000000000007941 */ /* 0x000fea0003800200 */
.L_x_4537:
        /* <DEDUP_REMOVED lines=9> */
.L_x_4511:
[----:B------:R-:W1:Y:S08]  /*2480*/  LDC R63, c[0x0][0x508] ;  /* 0x00014200ff3f7b82 */ /* 0x000e700000000800 */
[----:B------:R-:W2:Y:S01]  /*2490*/  LDC R65, c[0x0][0x3d8] ;  /* 0x0000f600ff417b82 */ /* 0x000ea20000000800 */
[----:B-1----:R-:W-:-:S04]  /*24a0*/  SHF.R.U32.HI R63, RZ, 0x1, R63 ;  /* 0x00000001ff3f7819 */ /* 0x002fc8000001163f */
[----:B------:R-:W-:-:S04]  /*24b0*/  ISETP.NE.AND P0, PT, R63, 0x1, PT ;  /* 0x000000013f00780c */ /* 0x000fc80003f05270 */
[----:B--2---:R-:W-:-:S13]  /*24c0*/  ISETP.NE.OR P0, PT, R65, 0x1, P0 ;  /* 0x000000014100780c */ /* 0x004fda0000705670 */
[----:B------:R-:W-:Y:S05]  /*24d0*/  @P0 BRA `(.L_x_4539) ;  /* 0x00000038003c0947 */ /* 0x000fea0003800000 */
[----:B------:R-:W1:Y:S01]  /*24e0*/  LDCU UR4, c[0x0][0x3a4] ;  /* 0x00007480ff0477ac */ /* 0x000e620008000800 */
[----:B------:R-:W-:Y:S01]  /*24f0*/  IMAD.MOV.U32 R64, RZ, RZ, R0 ;  /* 0x000000ffff407224 */ /* 0x000fe200078e0000 */
[----:B------:R-:W2:Y:S01]  /*2500*/  LDC R45, c[0x0][0x388] ;  /* 0x0000e200ff2d7b82 */ /* 0x000ea20000000800 */
[----:B------:R-:W-:Y:S07]  /*2510*/  BSSY.RECONVERGENT B0, `(.L_x_4540) ;  /* 0x00001a2000007945 */ /* 0x000fee0003800200 */
[----:B------:R-:W3:Y:S01]  /*2520*/  LDC R29, c[0x0][0x390] ;  /* 0x0000e400ff1d7b82 */ /* 0x000ee20000000800 */
[----:B-1----:R-:W-:-:S04]  /*2530*/  IMAD.U32 R61, RZ, RZ, UR4 ;  /* 0x00000004ff3d7e24 */ /* 0x002fc8000f8e00ff */
[----:B------:R-:W-:-:S03]  /*2540*/  IMAD R3, R61, 0x3, R0 ;  /* 0x000000033d037824 */ /* 0x000fc600078e0200 */
[----:B------:R-:W1:Y:S01]  /*2550*/  LDC R0, c[0x0][0x394] ;  /* 0x0000e500ff007b82 */ /* 0x000e620000000800 */
[--C-:B--2---:R-:W-:Y:S01]  /*2560*/  IMAD.MOV.U32 R60, RZ, RZ, R45.reuse ;  /* 0x000000ffff3c7224 */ /* 0x104fe200078e002d */
        /* <DEDUP_REMOVED lines=89> */
.L_x_4574:
[----:B------:R-:W-:-:S05]  /*2b00*/  SHF.R.U32.HI R5, RZ, 0x2, R64 ;  /* 0x00000002ff057819 */ /* 0x000fca0000011640 */
[----:B------:R-:W-:-:S06]  /*2b10*/  IMAD.WIDE.U32 R4, R5, 0x8, R22 ;  /* 0x0000000805047825 */ /* 0x000fcc00078e0016 */
[----:B------:R-:W2:Y:S01]  /*2b20*/  LDG.E.64 R4, desc[UR36][R4.64] ;  /* 0x0000002404047981 */ /* 0x000ea2000c1e1b00 */
[----:B------:R-:W-:-:S05]  /*2b30*/  IMAD.IADD R62, R64, 0x1, R61 ;  /* 0x00000001403e7824 */ /* 0x000fca00078e023d */
[----:B------:R-:W-:-:S05]  /*2b40*/  SHF.R.U32.HI R7, RZ, 0x2, R62 ;  /* 0x00000002ff077819 */ /* 0x000fca000001163e */
[----:B------:R-:W-:-:S06]  /*2b50*/  IMAD.WIDE.U32 R6, R7, 0x8, R22 ;  /* 0x0000000807067825 */ /* 0x000fcc00078e0016 */
[----:B------:R-:W5:Y:S01]  /*2b60*/  LDG.E.64 R6, desc[UR36][R6.64] ;  /* 0x0000002406067981 */ /* 0x000f62000c1e1b00 */
[----:B------:R-:W-:Y:S01]  /*2b70*/  FSETP.NAN.FTZ.AND P3, PT, |R46|, |R46|, PT ;  /* 0x4000002e2e00720b */ /* 0x000fe20003f78200 */
[----:B------:R-:W-:Y:S01]  /*2b80*/  BSSY.RECONVERGENT B1, `(.L_x_4542) ;  /* 0x0000018000017945 */ /* 0x000fe20003800200 */
[----:B------:R-:W-:Y:S02]  /*2b90*/  FSETP.NAN.FTZ.AND P5, PT, |R45|, |R45|, PT ;  /* 0x4000002d2d00720b */ /* 0x000fe40003fb8200 */
[----:B------:R-:W-:Y:S02]  /*2ba0*/  LOP3.LUT R65, R65, 0xffffffdf, RZ, 0xc0, !PT ;  /* 0xffffffdf41417812 */ /* 0x000fe400078ec0ff */
[----:B------:R-:W-:-:S07]  /*2bb0*/  FSETP.NAN.FTZ.AND P1, PT, |R47|, |R47|, PT ;  /* 0x4000002f2f00720b */ /* 0x000fce0003f38200 */
[-C--:B------:R-:W-:Y:S02]  /*2bc0*/  @P3 ISETP.LT.U32.AND P0, PT, R30, R64.reuse, PT ;  /* 0x000000401e00320c */ /* 0x080fe40003f01070 */
[----:B------:R-:W-:Y:S02]  /*2bd0*/  @P5 ISETP.LT.U32.AND P2, PT, R29, R64, PT ;  /* 0x000000401d00520c */ /* 0x000fe40003f41070 */
[C---:B--2---:R-:W-:Y:S01]  /*2be0*/  PRMT R63, R4.reuse, 0x7632, R63 ;  /* 0x00007632043f7816 */ /* 0x044fe2000000003f */
[----:B------:R-:W-:Y:S01]  /*2bf0*/  IMAD.U32 R74, R4, 0x10000, RZ ;  /* 0x00010000044a7824 */ /* 0x000fe200078e00ff */
[----:B------:R-:W-:-:S03]  /*2c00*/  PRMT R66, R5, 0x7610, R66 ;  /* 0x0000761005427816 */ /* 0x000fc60000000042 */
[----:B------:R-:W-:Y:S01]  /*2c10*/  IMAD.U32 R73, R63, 0x10000, RZ ;  /* 0x000100003f497824 */ /* 0x000fe200078e00ff */
[----:B------:R-:W-:Y:S01]  /*2c20*/  @P5 FSETP.NAN.FTZ.AND P4, PT, |R74|, |R74|, PT ;  /* 0x4000004a4a00520b */ /* 0x000fe20003f98200 */
[----:B------:R-:W-:-:S03]  /*2c30*/  IMAD.U32 R72, R66, 0x10000, RZ ;  /* 0x0001000042487824 */ /* 0x000fc600078e00ff */
[----:B------:R-:W-:Y:S02]  /*2c40*/  @P3 FSETP.NAN.FTZ.AND P6, PT, |R73|, |R73|, PT ;  /* 0x400000494900320b */ /* 0x000fe40003fd8200 */
[----:B------:R-:W-:Y:S02]  /*2c50*/  @P5 ISETP.LT.OR.EX P4, PT, R0, RZ, !P4, P2 ;  /* 0x000000ff0000520c */ /* 0x000fe40006781720 */
[----:B------:R-:W-:Y:S02]  /*2c60*/  @P3 ISETP.LT.OR.EX P6, PT, R3, RZ, !P6, P0 ;  /* 0x000000ff0300320c */ /* 0x000fe400077c1700 */
[----:B------:R-:W-:Y:S02]  /*2c70*/  FSETP.NAN.FTZ.AND P2, PT, |R48|, |R48|, PT ;  /* 0x400000303000720b */ /* 0x000fe40003f58200 */
[----:B------:R-:W-:-:S09]  /*2c80*/  FSETP.NAN.FTZ.AND P0, PT, |R50|, |R50|, PT ;  /* 0x400000323200720b */ /* 0x000fd20003f18200 */
[----:B------:R-:W-:Y:S01]  /*2c90*/  @P6 LOP3.LUT R65, R65, 0x20, RZ, 0xfc, !PT ;  /* 0x0000002041416812 */ /* 0x000fe200078efcff */
[----:B------:R-:W-:Y:S06]  /*2ca0*/  @P5 BRA `(.L_x_4543) ;  /* 0x0000000000145947 */ /* 0x000fec0003800000 */
[----:B------:R-:W-:-:S13]  /*2cb0*/  FSETP.NEU.FTZ.AND P5, PT, R45, R74, PT ;  /* 0x0000004a2d00720b */ /* 0x000fda0003fbd000 */
[----:B------:R-:W-:-:S04]  /*2cc0*/  @!P5 ISETP.GE.U32.AND P4, PT, R29, R64, PT ;  /* 0x000000401d00d20c */ /* 0x000fc80003f86070 */
[----:B------:R-:W-:-:S04]  /*2cd0*/  @!P5 ISETP.GE.AND.EX P4, PT, R0, RZ, PT, P4 ;  /* 0x000000ff0000d20c */ /* 0x000fc80003f86340 */
[----:B------:R-:W-:Y:S02]  /*2ce0*/  @!P5 PLOP3.LUT P4, PT, P4, PT, PT, 0x8, 0x80 ;  /* 0x000000000080d81c */ /* 0x000fe4000278e170 */
[----:B------:R-:W-:-:S13]  /*2cf0*/  @P5 FSETP.GT.FTZ.AND P4, PT, R45, R74, PT ;  /* 0x0000004a2d00520b */ /* 0x000fda0003f94000 */
.L_x_4543:
[----:B------:R-:W-:Y:S05]  /*2d00*/  BSYNC.RECONVERGENT B1 ;  /* 0x0000000000017941 */ /* 0x000fea0003800200 */
.L_x_4542:
        /* <DEDUP_REMOVED lines=9> */
.L_x_4545:
[----:B------:R-:W-:Y:S05]  /*2da0*/  BSYNC.RECONVERGENT B1 ;  /* 0x0000000000017941 */ /* 0x000fea0003800200 */
.L_x_4544:
[----:B------:R-:W-:Y:S01]  /*2db0*/  @P1 ISETP.LT.U32.AND P5, PT, R31, R64, PT ;  /* 0x000000401f00120c */ /* 0x000fe20003fa1070 */
[----:B------:R-:W-:Y:S01]  /*2dc0*/  BSSY.RECONVERGENT B1, `(.L_x_4546) ;  /* 0x000000f000017945 */ /* 0x000fe20003800200 */
[----:B------:R-:W-:Y:S02]  /*2dd0*/  @P1 FSETP.NAN.FTZ.AND P3, PT, |R72|, |R72|, PT ;  /* 0x400000484800120b */ /* 0x000fe40003f78200 */
[----:B------:R-:W-:Y:S02]  /*2de0*/  PRMT R68, R5, 0x7632, R68 ;  /* 0x0000763205447816 */ /* 0x000fe40000000044 */
[----:B------:R-:W-:Y:S02]  /*2df0*/  @P1 ISETP.LT.OR.EX P3, PT, R8, RZ, !P3, P5 ;  /* 0x000000ff0800120c */ /* 0x000fe40005f61750 */
[----:B------:R-:W-:Y:S01]  /*2e00*/  LOP3.LUT R65, R65, 0xfffffffb, RZ, 0xc0, !PT ;  /* 0xfffffffb41417812 */ /* 0x000fe200078ec0ff */
[----:B------:R-:W-:-:S10]  /*2e10*/  IMAD.U32 R85, R68, 0x10000, RZ ;  /* 0x0001000044557824 */ /* 0x000fd400078e00ff */
        /* <DEDUP_REMOVED lines=9> */
.L_x_4547:
[----:B------:R-:W-:Y:S05]  /*2eb0*/  BSYNC.RECONVERGENT B1 ;  /* 0x0000000000017941 */ /* 0x000fea0003800200 */
.L_x_4546:
        /* <DEDUP_REMOVED lines=12> */
.L_x_4549:
[----:B------:R-:W-:Y:S05]  /*2f80*/  BSYNC.RECONVERGENT B1 ;  /* 0x0000000000017941 */ /* 0x000fea0003800200 */
.L_x_4548:
        /* <DEDUP_REMOVED lines=10> */
.L_x_4551:
[----:B------:R-:W-:Y:S05]  /*3030*/  BSYNC.RECONVERGENT B1 ;  /* 0x0000000000017941 */ /* 0x000fea0003800200 */
.L_x_4550:
[----:B------:R-:W-:Y:S01]  /*3040*/  FSETP.NAN.FTZ.AND P0, PT, |R49|, |R49|, PT ;  /* 0x400000313100720b */ /* 0x000fe20003f18200 */
[----:B------:R-:W-:Y:S01]  /*3050*/  BSSY.RECONVERGENT B1, `(.L_x_4552) ;  /* 0x000000c000017945 */ /* 0x000fe20003800200 */
[----:B------:R-:W-:-:S05]  /*3060*/  PRMT R69, R6, 0x7632, R69 ;  /* 0x0000763206457816 */ /* 0x000fca0000000045 */
[----:B------:R-:W-:-:S06]  /*3070*/  IMAD.U32 R86, R69, 0x10000, RZ ;  /* 0x0001000045567824 */ /* 0x000fcc00078e00ff */
        /* <DEDUP_REMOVED lines=9> */
.L_x_4553:
[----:B------:R-:W-:Y:S05]  /*3110*/  BSYNC.RECONVERGENT B1 ;  /* 0x0000000000017941 */ /* 0x000fea0003800200 */
.L_x_4552:
[----:B------:R-:W-:Y:S01]  /*3120*/  FSETP.NAN.FTZ.AND P0, PT, |R52|, |R52|, PT ;  /* 0x400000343400720b */ /* 0x000fe20003f18200 */
[----:B------:R-:W-:Y:S01]  /*3130*/  BSSY.RECONVERGENT B1, `(.L_x_4554) ;  /* 0x000000f000017945 */ /* 0x000fe20003800200 */
[----:B------:R-:W-:Y:S02]  /*3140*/  PRMT R70, R7, 0x7610, R70 ;  /* 0x0000761007467816 */ /* 0x000fe40000000046 */
[----:B------:R-:W-:Y:S02]  /*3150*/  FSEL R45, R45, R74, P4 ;  /* 0x0000004a2d2d7208 */ /* 0x000fe40002000000 */
[----:B------:R-:W-:Y:S01]  /*3160*/  SEL R29, R29, R64, P4 ;  /* 0x000000401d1d7207 */ /* 0x000fe20002000000 */
[----:B------:R-:W-:Y:S01]  /*3170*/  IMAD.U32 R5, R70, 0x10000, RZ ;  /* 0x0001000046057824 */ /* 0x000fe200078e00ff */
[----:B------:R-:W-:-:S05]  /*3180*/  SEL R0, R0, RZ, P4 ;  /* 0x000000ff00007207 */ /* 0x000fca0002000000 */
        /* <DEDUP_REMOVED lines=9> */
.L_x_4555:
[----:B------:R-:W-:Y:S05]  /*3220*/  BSYNC.RECONVERGENT B1 ;  /* 0x0000000000017941 */ /* 0x000fea0003800200 */
.L_x_4554:
[----:B------:R-:W-:Y:S01]  /*3230*/  IMAD.IADD R78, R62, 0x1, R61 ;  /* 0x000000013e4e7824 */ /* 0x000fe200078e023d */
[----:B------:R-:W-:Y:S02]  /*3240*/  PRMT R71, R7, 0x7632, R71 ;  /* 0x0000763207477816 */ /* 0x000fe40000000047 */
[----:B------:R-:W-:Y:S02]  /*3250*/  FSETP.NAN.FTZ.AND P0, PT, |R51|, |R51|, PT ;  /* 0x400000333300720b */ /* 0x000fe40003f18200 */
[----:B------:R-:W-:Y:S01]  /*3260*/  SHF.R.U32.HI R7, RZ, 0x2, R78 ;  /* 0x00000002ff077819 */ /* 0x000fe2000001164e */
[----:B------:R-:W-:Y:S01]  /*3270*/  IMAD.U32 R80, R71, 0x10000, RZ ;  /* 0x0001000047507824 */ /* 0x000fe200078e00ff */
[----:B------:R-:W-:-:S03]  /*3280*/  LOP3.LUT R65, R65, 0xffffffef, RZ, 0xc0, !PT ;  /* 0xffffffef41417812 */ /* 0x000fc600078ec0ff */
[----:B------:R-:W-:-:S06]  /*3290*/  IMAD.WIDE.U32 R6, R7, 0x8, R22 ;  /* 0x0000000807067825 */ /* 0x000fcc00078e0016 */
[----:B------:R-:W2:Y:S01]  /*32a0*/  LDG.E.64 R6, desc[UR36][R6.64] ;  /* 0x0000002406067981 */ /* 0x000ea2000c1e1b00 */
[----:B------:R-:W-:Y:S02]  /*32b0*/  @P0 ISETP.LT.U32.AND P5, PT, R35, R62, PT ;  /* 0x0000003e2300020c */ /* 0x000fe40003fa1070 */
[----:B------:R-:W-:-:S04]  /*32c0*/  @P0 FSETP.NAN.FTZ.AND P6, PT, |R80|, |R80|, PT ;  /* 0x400000505000020b */ /* 0x000fc80003fd8200 */
[----:B------:R-:W-:Y:S01]  /*32d0*/  @P0 ISETP.LT.OR.EX P5, PT, R12, RZ, !P6, P5 ;  /* 0x000000ff0c00020c */ /* 0x000fe200077a1750 */
[----:B------:R-:W-:-:S12]  /*32e0*/  BSSY.RECONVERGENT B1, `(.L_x_4556) ;  /* 0x000000b000017945 */ /* 0x000fd80003800200 */
[----:B------:R-:W-:Y:S02]  /*32f0*/  @P5 LOP3.LUT R65, R65, 0x10, RZ, 0xfc, !PT ;  /* 0x0000001041415812 */ /* 0x000fe400078efcff */
[----:B--2---:R-:W-:Y:S01]  /*3300*/  PRMT R74, R6, 0x7610, R74 ;  /* 0x00007610064a7816 */ /* 0x004fe2000000004a */
        /* <DEDUP_REMOVED lines=8> */
.L_x_4557:
[----:B------:R-:W-:Y:S05]  /*3390*/  BSYNC.RECONVERGENT B1 ;  /* 0x0000000000017941 */ /* 0x000fea0003800200 */
.L_x_4556:
[----:B------:R-:W-:Y:S01]  /*33a0*/  FSETP.NAN.FTZ.AND P0, PT, |R53|, |R53|, PT ;  /* 0x400000353500720b */ /* 0x000fe20003f18200 */
[----:B------:R-:W-:Y:S01]  /*33b0*/  IMAD.U32 R82, R74, 0x10000, RZ ;  /* 0x000100004a527824 */ /* 0x000fe200078e00ff */
[----:B------:R-:W-:Y:S01]  /*33c0*/  LOP3.LUT R65, R65, 0xfffffff7, RZ, 0xc0, !PT ;  /* 0xfffffff741417812 */ /* 0x000fe200078ec0ff */
[----:B------:R-:W-:Y:S01]  /*33d0*/  BSSY.RECONVERGENT B1, `(.L_x_4558) ;  /* 0x000000e000017945 */ /* 0x000fe20003800200 */
[----:B------:R-:W-:-:S09]  /*33e0*/  PRMT R75, R6, 0x7632, R75 ;  /* 0x00007632064b7816 */ /* 0x000fd2000000004b */
[----:B------:R-:W-:Y:S02]  /*33f0*/  @P0 ISETP.LT.U32.AND P5, PT, R37, R78, PT ;  /* 0x0000004e2500020c */ /* 0x000fe40003fa1070 */
[----:B------:R-:W-:-:S04]  /*3400*/  @P0 FSETP.NAN.FTZ.AND P6, PT, |R82|, |R82|, PT ;  /* 0x400000525200020b */ /* 0x000fc80003fd8200 */
        /* <DEDUP_REMOVED lines=10> */
.L_x_4559:
[----:B------:R-:W-:Y:S05]  /*34b0*/  BSYNC.RECONVERGENT B1 ;  /* 0x0000000000017941 */ /* 0x000fea0003800200 */
.L_x_4558:
        /* <DEDUP_REMOVED lines=17> */
.L_x_4561:
[----:B------:R-:W-:Y:S05]  /*35d0*/  BSYNC.RECONVERGENT B1 ;  /* 0x0000000000017941 */ /* 0x000fea0003800200 */
.L_x_4560:
[----:B------:R-:W-:Y:S01]  /*35e0*/  FSETP.NAN.FTZ.AND P5, PT, |R55|, |R55|, PT ;  /* 0x400000373700720b */ /* 0x000fe20003fb8200 */
[----:B------:R-:W-:Y:S01]  /*35f0*/  IMAD.U32 R84, R76, 0x10000, RZ ;  /* 0x000100004c547824 */ /* 0x000fe200078e00ff */
[----:B------:R-:W-:Y:S01]  /*3600*/  BSSY.RECONVERGENT B1, `(.L_x_4562) ;  /* 0x000000b000017945 */ /* 0x000fe20003800200 */
[----:B------:R-:W-:-:S10]  /*3610*/  PRMT R77, R7, 0x7632, R77 ;  /* 0x00007632074d7816 */ /* 0x000fd4000000004d */
        /* <DEDUP_REMOVED lines=9> */
.L_x_4563:
[----:B------:R-:W-:Y:S05]  /*36b0*/  BSYNC.RECONVERGENT B1 ;  /* 0x0000000000017941 */ /* 0x000fea0003800200 */
.L_x_4562:
[----:B------:R-:W-:Y:S01]  /*36c0*/  FSETP.NAN.FTZ.AND P5, PT, |R56|, |R56|, PT ;  /* 0x400000383800720b */ /* 0x000fe20003fb8200 */
[----:B------:R-:W-:Y:S01]  /*36d0*/  IMAD.U32 R81, R77, 0x10000, RZ ;  /* 0x000100004d517824 */ /* 0x000fe200078e00ff */
[----:B------:R-:W-:Y:S02]  /*36e0*/  P2R R6, PR, RZ, 0x8 ;  /* 0x00000008ff067803 */ /* 0x000fe40000000000 */
[----:B------:R-:W-:Y:S02]  /*36f0*/  P2R R7, PR, RZ, 0x10 ;  /* 0x00000010ff077803 */ /* 0x000fe40000000000 */
[----:B------:R-:W-:Y:S02]  /*3700*/  LOP3.LUT P4, RZ, R65, 0x20, RZ, 0xc0, !PT ;  /* 0x0000002041ff7812 */ /* 0x000fe4000788c0ff */
[----:B------:R-:W-:Y:S02]  /*3710*/  P2R R87, PR, RZ, 0x1 ;  /* 0x00000001ff577803 */ /* 0x000fe40000000000 */
[----:B------:R-:W-:-:S02]  /*3720*/  FSEL R46, R46, R73, P4 ;  /* 0x000000492e2e7208 */ /* 0x000fc40002000000 */
[----:B------:R-:W-:Y:S02]  /*3730*/  SEL R30, R30, R64, P4 ;  /* 0x000000401e1e7207 */ /* 0x000fe40002000000 */
[----:B------:R-:W-:Y:S02]  /*3740*/  @P5 ISETP.LT.U32.AND P6, PT, R40, R78, PT ;  /* 0x0000004e2800520c */ /* 0x000fe40003fc1070 */
[----:B------:R-:W-:Y:S02]  /*3750*/  @P5 FSETP.NAN.FTZ.AND P3, PT, |R81|, |R81|, PT ;  /* 0x400000515100520b */ /* 0x000fe40003f78200 */
[----:B------:R-:W-:Y:S02]  /*3760*/  SEL R3, R3, RZ, P4 ;  /* 0x000000ff03037207 */ /* 0x000fe40002000000 */
[----:B------:R-:W-:Y:S02]  /*3770*/  @P5 ISETP.LT.OR.EX P6, PT, R20, RZ, !P3, P6 ;  /* 0x000000ff1400520c */ /* 0x000fe40005fc1760 */
[----:B------:R-:W-:-:S02]  /*3780*/  ISETP.NE.AND P3, PT, R6, RZ, PT ;  /* 0x000000ff0600720c */ /* 0x000fc40003f65270 */
[----:B------:R-:W-:Y:S02]  /*3790*/  ISETP.NE.AND P4, PT, R7, RZ, PT ;  /* 0x000000ff0700720c */ /* 0x000fe40003f85270 */
[----:B------:R-:W-:Y:S01]  /*37a0*/  FSEL R49, R49, R86, P3 ;  /* 0x0000005631317208 */ /* 0x000fe20001800000 */
[----:B------:R-:W-:Y:S01]  /*37b0*/  IMAD.IADD R86, R78, 0x1, R61 ;  /* 0x000000014e567824 */ /* 0x000fe200078e023d */
[----:B------:R-:W-:Y:S01]  /*37c0*/  LOP3.LUT P0, RZ, R65, 0x4, RZ, 0xc0, !PT ;  /* 0x0000000441ff7812 */ /* 0x000fe2000780c0ff */
[----:B------:R-:W-:Y:S01]  /*37d0*/  BSSY.RECONVERGENT B1, `(.L_x_4564) ;  /* 0x0000016000017945 */ /* 0x000fe20003800200 */
[----:B------:R-:W-:Y:S02]  /*37e0*/  FSEL R48, R48, R85, P1 ;  /* 0x0000005530307208 */ /* 0x000fe40000800000 */
[----:B------:R-:W-:Y:S02]  /*37f0*/  SHF.R.U32.HI R7, RZ, 0x2, R86 ;  /* 0x00000002ff077819 */ /* 0x000fe40000011656 */
[----:B------:R-:W-:-:S02]  /*3800*/  FSEL R47, R47, R72, P0 ;  /* 0x000000482f2f7208 */ /* 0x000fc40000000000 */
[-C--:B------:R-:W-:Y:S01]  /*3810*/  SEL R31, R31, R64.reuse, P0 ;  /* 0x000000401f1f7207 */ /* 0x080fe20000000000 */
[----:B------:R-:W-:Y:S01]  /*3820*/  IMAD.WIDE.U32 R6, R7, 0x8, R22 ;  /* 0x0000000807067825 */ /* 0x000fe200078e0016 */
[----:B------:R-:W-:Y:S02]  /*3830*/  SEL R8, R8, RZ, P0 ;  /* 0x000000ff08087207 */ /* 0x000fe40000000000 */
[----:B------:R-:W-:Y:S02]  /*3840*/  ISETP.NE.AND P0, PT, R87, RZ, PT ;  /* 0x000000ff5700720c */ /* 0x000fe40003f05270 */
[----:B------:R-:W-:Y:S01]  /*3850*/  SEL R32, R32, R64, P1 ;  /* 0x0000004020207207 */ /* 0x000fe20000800000 */
[----:B------:R-:W5:Y:S01]  /*3860*/  LDG.E.64 R6, desc[UR36][R6.64] ;  /* 0x0000002406067981 */ /* 0x000f62000c1e1b00 */
[----:B------:R-:W-:Y:S02]  /*3870*/  SEL R9, R9, RZ, P1 ;  /* 0x000000ff09097207 */ /* 0x000fe40000800000 */
[----:B------:R-:W-:-:S02]  /*3880*/  FSEL R50, R50, R83, P2 ;  /* 0x0000005332327208 */ /* 0x000fc40001000000 */
[-C--:B------:R-:W-:Y:S02]  /*3890*/  SEL R34, R34, R62.reuse, P2 ;  /* 0x0000003e22227207 */ /* 0x080fe40001000000 */
        /* <DEDUP_REMOVED lines=9> */
.L_x_4565:
[----:B------:R-:W-:Y:S05]  /*3930*/  BSYNC.RECONVERGENT B1 ;  /* 0x0000000000017941 */ /* 0x000fea0003800200 */
.L_x_4564:
[----:B------:R-:W-:Y:S01]  /*3940*/  FSETP.NAN.FTZ.AND P1, PT, |R57|, |R57|, PT ;  /* 0x400000393900720b */ /* 0x000fe20003f38200 */
[----:B------:R-:W-:Y:S01]  /*3950*/  BSSY.RECONVERGENT B1, `(.L_x_4566) ;  /* 0x000000f000017945 */ /* 0x000fe20003800200 */
[----:B-----5:R-:W-:Y:S02]  /*3960*/  PRMT R72, R6, 0x7610, R72 ;  /* 0x0000761006487816 */ /* 0x020fe40000000048 */
        /* <DEDUP_REMOVED lines=13> */
.L_x_4567:
[----:B------:R-:W-:Y:S05]  /*3a40*/  BSYNC.RECONVERGENT B1 ;  /* 0x0000000000017941 */ /* 0x000fea0003800200 */
.L_x_4566:
[----:B------:R-:W-:Y:S01]  /*3a50*/  FSETP.NAN.FTZ.AND P3, PT, |R58|, |R58|, PT ;  /* 0x4000003a3a00720b */ /* 0x000fe20003f78200 */
[----:B------:R-:W-:Y:S01]  /*3a60*/  BSSY.RECONVERGENT B1, `(.L_x_4568) ;  /* 0x0000010000017945 */ /* 0x000fe20003800200 */
[----:B------:R-:W-:Y:S02]  /*3a70*/  PRMT R6, R6, 0x7632, R6 ;  /* 0x0000763206067816 */ /* 0x000fe40000000006 */
[----:B------:R-:W-:-:S03]  /*3a80*/  LOP3.LUT P1, RZ, R65, 0x10, RZ, 0xc0, !PT ;  /* 0x0000001041ff7812 */ /* 0x000fc6000782c0ff */
[----:B------:R-:W-:Y:S01]  /*3a90*/  IMAD.U32 R5, R6, 0x10000, RZ ;  /* 0x0001000006057824 */ /* 0x000fe200078e00ff */
[----:B------:R-:W-:Y:S02]  /*3aa0*/  FSEL R51, R51, R80, P1 ;  /* 0x0000005033337208 */ /* 0x000fe40000800000 */
[----:B------:R-:W-:Y:S02]  /*3ab0*/  SEL R35, R35, R62, P1 ;  /* 0x0000003e23237207 */ /* 0x000fe40000800000 */
[----:B------:R-:W-:Y:S02]  /*3ac0*/  SEL R12, R12, RZ, P1 ;  /* 0x000000ff0c0c7207 */ /* 0x000fe40000800000 */
        /* <DEDUP_REMOVED lines=9> */
.L_x_4569:
[----:B------:R-:W-:Y:S05]  /*3b60*/  BSYNC.RECONVERGENT B1 ;  /* 0x0000000000017941 */ /* 0x000fea0003800200 */
.L_x_4568:
        /* <DEDUP_REMOVED lines=17> */
.L_x_4571:
[----:B------:R-:W-:Y:S05]  /*3c80*/  BSYNC.RECONVERGENT B1 ;  /* 0x0000000000017941 */ /* 0x000fea0003800200 */
.L_x_4570:
[----:B------:R-:W-:Y:S01]  /*3c90*/  FSETP.NAN.FTZ.AND P3, PT, |R60|, |R60|, PT ;  /* 0x4000003c3c00720b */ /* 0x000fe20003f78200 */
[----:B------:R-:W-:Y:S01]  /*3ca0*/  BSSY.RECONVERGENT B1, `(.L_x_4572) ;  /* 0x0000020000017945 */ /* 0x000fe20003800200 */
[----:B------:R-:W-:Y:S02]  /*3cb0*/  LOP3.LUT P5, RZ, R65, 0x1, RZ, 0xc0, !PT ;  /* 0x0000000141ff7812 */ /* 0x000fe400078ac0ff */
[----:B------:R-:W-:Y:S02]  /*3cc0*/  PRMT R7, R7, 0x7632, R7 ;  /* 0x0000763207077816 */ /* 0x000fe40000000007 */
[----:B------:R-:W-:Y:S02]  /*3cd0*/  FSEL R54, R54, R79, P5 ;  /* 0x0000004f36367208 */ /* 0x000fe40002800000 */
[----:B------:R-:W-:Y:S01]  /*3ce0*/  FSEL R55, R55, R84, P0 ;  /* 0x0000005437377208 */ /* 0x000fe20000000000 */
[----:B------:R-:W-:Y:S01]  /*3cf0*/  IMAD.U32 R79, R7, 0x10000, RZ ;  /* 0x00010000074f7824 */ /* 0x000fe200078e00ff */
[----:B------:R-:W-:-:S02]  /*3d00*/  SEL R38, R38, R78, P5 ;  /* 0x0000004e26267207 */ /* 0x000fc40002800000 */
        /* <DEDUP_REMOVED lines=8> */
[----:B------:R-:W-:Y:S02]  /*3d90*/  FSEL R58, R58, R5, P1 ;  /* 0x000000053a3a7208 */ /* 0x000fe40000800000 */
[----:B------:R-:W-:Y:S02]  /*3da0*/  FSEL R59, R59, R62, P4 ;  /* 0x0000003e3b3b7208 */ /* 0x000fe40002000000 */
[----:B------:R-:W-:Y:S02]  /*3db0*/  PRMT R78, R4, 0x7610, R78 ;  /* 0x00007610044e7816 */ /* 0x000fe4000000004e */
[----:B------:R-:W-:-:S02]  /*3dc0*/  @P3 ISETP.LT.OR.EX P5, PT, R28, RZ, !P0, P5 ;  /* 0x000000ff1c00320c */ /* 0x000fc400047a1750 */
[----:B------:R-:W-:Y:S02]  /*3dd0*/  SEL R20, R20, RZ, P6 ;  /* 0x000000ff14147207 */ /* 0x000fe40003000000 */
[-C--:B------:R-:W-:Y:S02]  /*3de0*/  SEL R41, R41, R86.reuse, P2 ;  /* 0x0000005629297207 */ /* 0x080fe40001000000 */
[----:B------:R-:W-:Y:S02]  /*3df0*/  SEL R21, R21, RZ, P2 ;  /* 0x000000ff15157207 */ /* 0x000fe40001000000 */
[-C--:B------:R-:W-:Y:S02]  /*3e00*/  SEL R42, R42, R86.reuse, P1 ;  /* 0x000000562a2a7207 */ /* 0x080fe40000800000 */
        /* <DEDUP_REMOVED lines=9> */
.L_x_4573:
[----:B------:R-:W-:Y:S05]  /*3ea0*/  BSYNC.RECONVERGENT B1 ;  /* 0x0000000000017941 */ /* 0x000fea0003800200 */
.L_x_4572:
        /* <DEDUP_REMOVED lines=8> */
.L_x_4541:
[----:B------:R-:W-:Y:S05]  /*3f30*/  BSYNC.RECONVERGENT B0 ;  /* 0x0000000000007941 */ /* 0x000fea0003800200 */
.L_x_4540:
        /* <DEDUP_REMOVED lines=25> */
[----:B------:R-:W-:-:S13]  /*40d0*/  ISETP.GE.U32.AND P1, PT, R5, R62, PT ;  /* 0x0000003e0500720c */ /* 0x000fda0003f26070 */
[----:B------:R-:W-:-:S05]  /*40e0*/  @!P1 SHF.R.U32.HI R5, RZ, 0x2, R5 ;  /* 0x00000002ff059819 */ /* 0x000fca0000011605 */
        /* <DEDUP_REMOVED lines=12> */
.L_x_4576:
[----:B------:R-:W-:Y:S05]  /*41b0*/  BSYNC.RECONVERGENT B0 ;  /* 0x0000000000007941 */ /* 0x000fea0003800200 */
.L_x_4575:
[----:B------:R-:W-:Y:S04]  /*41c0*/  BSSY.RECONVERGENT B0, `(.L_x_4577) ;  /* 0x000010b000007945 */ /* 0x000fe80003800200 */
[----:B------:R-:W-:Y:S05]  /*41d0*/  @P0 BRA `(.L_x_4578) ;  /* 0x0000001000240947 */ /* 0x000fea0003800000 */
[----:B------:R-:W-:Y:S01]  /*41e0*/  FSETP.NAN.FTZ.AND P6, PT, |R45|, |R45|, PT ;  /* 0x4000002d2d00720b */ /* 0x000fe20003fd8200 */
[----:B------:R-:W-:Y:S01]  /*41f0*/  IMAD.U32 R78, R78, 0x10000, RZ ;  /* 0x000100004e4e7824 */ /* 0x000fe200078e00ff */
[----:B------:R-:W-:Y:S01]  /*4200*/  FSETP.NAN.FTZ.AND P4, PT, |R46|, |R46|, PT ;  /* 0x4000002e2e00720b */ /* 0x000fe20003f98200 */
[----:B------:R-:W-:Y:S01]  /*4210*/  IMAD.U32 R63, R63, 0x10000, RZ ;  /* 0x000100003f3f7824 */ /* 0x000fe200078e00ff */
[----:B------:R-:W-:Y:S01]  /*4220*/  FSETP.NAN.FTZ.AND P5, PT, |R48|, |R48|, PT ;  /* 0x400000303000720b */ /* 0x000fe20003fb8200 */
[----:B------:R-:W-:Y:S01]  /*4230*/  IMAD.U32 R5, R68, 0x10000, RZ ;  /* 0x0001000044057824 */ /* 0x000fe200078e00ff */
[----:B------:R-:W-:Y:S01]  /*4240*/  BSSY.RECONVERGENT B1, `(.L_x_4579) ;  /* 0x0000010000017945 */ /* 0x000fe20003800200 */
[----:B------:R-:W-:-:S06]  /*4250*/  IMAD.U32 R66, R66, 0x10000, RZ ;  /* 0x0001000042427824 */ /* 0x000fcc00078e00ff */
[----:B------:R-:W-:Y:S02]  /*4260*/  @P6 FSETP.NAN.FTZ.AND P0, PT, |R78|, |R78|, PT ;  /* 0x4000004e4e00620b */ /* 0x000fe40003f18200 */
        /* <DEDUP_REMOVED lines=13> */
.L_x_4580:
[----:B------:R-:W-:Y:S05]  /*4340*/  BSYNC.RECONVERGENT B1 ;  /* 0x0000000000017941 */ /* 0x000fea0003800200 */
.L_x_4579:
[----:B------:R-:W-:Y:S04]  /*4350*/  BSSY.RECONVERGENT B1, `(.L_x_4581) ;  /* 0x0000007000017945 */ /* 0x000fe80003800200 */
[----:B------:R-:W-:Y:S05]  /*4360*/  @P4 BRA `(.L_x_4582) ;  /* 0x0000000000144947 */ /* 0x000fea0003800000 */
[----:B------:R-:W-:-:S13]  /*4370*/  FSETP.NEU.FTZ.AND P6, PT, R46, R63, PT ;  /* 0x0000003f2e00720b */ /* 0x000fda0003fdd000 */
[----:B------:R-:W-:Y:S02]  /*4380*/  @!P6 ISETP.GE.U32.AND P4, PT, R30, R64, PT ;  /* 0x000000401e00e20c */ /* 0x000fe40003f86070 */
[----:B------:R-:W-:Y:S02]  /*4390*/  @P6 FSETP.GT.FTZ.AND P2, PT, R46, R63, PT ;  /* 0x0000003f2e00620b */ /* 0x000fe40003f54000 */
[----:B------:R-:W-:-:S04]  /*43a0*/  @!P6 ISETP.GE.AND.EX P4, PT, R3, RZ, PT, P4 ;  /* 0x000000ff0300e20c */ /* 0x000fc80003f86340 */
[----:B------:R-:W-:-:S13]  /*43b0*/  @!P6 PLOP3.LUT P2, PT, P4, PT, PT, 0x8, 0x80 ;  /* 0x000000000080e81c */ /* 0x000fda000274e170 */
.L_x_4582:
[----:B------:R-:W-:Y:S05]  /*43c0*/  BSYNC.RECONVERGENT B1 ;  /* 0x0000000000017941 */ /* 0x000fea0003800200 */
.L_x_4581:
        /* <DEDUP_REMOVED lines=11> */
.L_x_4584:
[----:B------:R-:W-:Y:S05]  /*4480*/  BSYNC.RECONVERGENT B1 ;  /* 0x0000000000017941 */ /* 0x000fea0003800200 */
.L_x_4583:
        /* <DEDUP_REMOVED lines=12> */
.L_x_4586:
[----:B------:R-:W-:Y:S05]  /*4550*/  BSYNC.RECONVERGENT B1 ;  /* 0x0000000000017941 */ /* 0x000fea0003800200 */
.L_x_4585:
        /* <DEDUP_REMOVED lines=16> */
[----:B------:R-:W-:Y:S01]  /*4660*/  FSETP.NAN.FTZ.AND P3, PT, |R49|, |R49|, PT ;  /* 0x400000313100720b */ /* 0x000fe20003f78200 */
[----:B------:R-:W-:Y:S01]  /*4670*/  IMAD.U32 R4, R69, 0x10000, RZ ;  /* 0x0001000045047824 */ /* 0x000fe200078e00ff */
[----:B------:R-:W-:-:S06]  /*4680*/  FSETP.NAN.FTZ.AND P5, PT, |R52|, |R52|, PT ;  /* 0x400000343400720b */ /* 0x000fcc0003fb8200 */
        /* <DEDUP_REMOVED lines=10> */
.L_x_4588:
[----:B------:R-:W-:Y:S05]  /*4730*/  BSYNC.RECONVERGENT B1 ;  /* 0x0000000000017941 */ /* 0x000fea0003800200 */
.L_x_4587:
[----:B------:R-:W-:Y:S01]  /*4740*/  @P3 FSETP.NAN.FTZ.AND P2, PT, |R4|, |R4|, PT ;  /* 0x400000040400320b */ /* 0x000fe20003f58200 */
[----:B------:R-:W-:Y:S01]  /*4750*/  BSSY.RECONVERGENT B1, `(.L_x_4589) ;  /* 0x000000a000017945 */ /* 0x000fe20003800200 */
[----:B------:R-:W-:Y:S01]  /*4760*/  @P3 ISETP.LT.U32.AND P6, PT, R33, R23, PT ;  /* 0x000000172100320c */ /* 0x000fe20003fc1070 */
        /* <DEDUP_REMOVED lines=8> */
.L_x_4590:
[----:B------:R-:W-:Y:S05]  /*47f0*/  BSYNC.RECONVERGENT B1 ;  /* 0x0000000000017941 */ /* 0x000fea0003800200 */
.L_x_4589:
        /* <DEDUP_REMOVED lines=11> */
.L_x_4592:
[----:B------:R-:W-:Y:S05]  /*48b0*/  BSYNC.RECONVERGENT B1 ;  /* 0x0000000000017941 */ /* 0x000fea0003800200 */
.L_x_4591:
        /* <DEDUP_REMOVED lines=12> */
.L_x_4594:
[----:B------:R-:W-:Y:S05]  /*4980*/  BSYNC.RECONVERGENT B1 ;  /* 0x0000000000017941 */ /* 0x000fea0003800200 */
.L_x_4593:
        /* <DEDUP_REMOVED lines=13> */
[----:B------:R-:W-:Y:S01]  /*4a60*/  BSSY.RECONVERGENT B1, `(.L_x_4595) ;  /* 0x0000010000017945 */ /* 0x000fe20003800200 */
[----:B------:R-:W-:Y:S01]  /*4a70*/  IMAD.IADD R61, R4, 0x1, R61 ;  /* 0x00000001043d7824 */ /* 0x000fe200078e023d */
[----:B------:R-:W-:Y:S01]  /*4a80*/  FSETP.NAN.FTZ.AND P2, PT, |R54|, |R54|, PT ;  /* 0x400000363600720b */ /* 0x000fe20003f58200 */
[----:B------:R-:W-:Y:S01]  /*4a90*/  IMAD.U32 R75, R75, 0x10000, RZ ;  /* 0x000100004b4b7824 */ /* 0x000fe200078e00ff */
[----:B------:R-:W-:Y:S02]  /*4aa0*/  FSETP.NAN.FTZ.AND P3, PT, |R55|, |R55|, PT ;  /* 0x400000373700720b */ /* 0x000fe40003f78200 */
[----:B------:R-:W-:Y:S02]  /*4ab0*/  ISETP.GE.U32.AND P4, PT, R61, R62, PT ;  /* 0x0000003e3d00720c */ /* 0x000fe40003f86070 */
[----:B------:R-:W-:-:S03]  /*4ac0*/  FSETP.NAN.FTZ.AND P5, PT, |R56|, |R56|, PT ;  /* 0x400000383800720b */ /* 0x000fc60003fb8200 */
        /* <DEDUP_REMOVED lines=9> */
.L_x_4596:
[----:B------:R-:W-:Y:S05]  /*4b60*/  BSYNC.RECONVERGENT B1 ;  /* 0x0000000000017941 */ /* 0x000fea0003800200 */
.L_x_4595:
        /* <DEDUP_REMOVED lines=11> */
.L_x_4598:
[----:B------:R-:W-:Y:S05]  /*4c20*/  BSYNC.RECONVERGENT B1 ;  /* 0x0000000000017941 */ /* 0x000fea0003800200 */
.L_x_4597:
        /* <DEDUP_REMOVED lines=11> */
.L_x_4600:
[----:B------:R-:W-:Y:S05]  /*4ce0*/  BSYNC.RECONVERGENT B1 ;  /* 0x0000000000017941 */ /* 0x000fea0003800200 */
.L_x_4599:
        /* <DEDUP_REMOVED lines=13> */
.L_x_4602:
[----:B------:R-:W-:Y:S05]  /*4dc0*/  BSYNC.RECONVERGENT B1 ;  /* 0x0000000000017941 */ /* 0x000fea0003800200 */
.L_x_4601:
        /* <DEDUP_REMOVED lines=28> */
.L_x_4604:
[----:B------:R-:W-:Y:S05]  /*4f90*/  BSYNC.RECONVERGENT B1 ;  /* 0x0000000000017941 */ /* 0x000fea0003800200 */
.L_x_4603:
        /* <DEDUP_REMOVED lines=11> */
.L_x_4606:
[----:B------:R-:W-:Y:S05]  /*5050*/  BSYNC.RECONVERGENT B1 ;  /* 0x0000000000017941 */ /* 0x000fea0003800200 */
.L_x_4605:
        /* <DEDUP_REMOVED lines=10> */
.L_x_4608:
[----:B------:R-:W-:Y:S05]  /*5100*/  BSYNC.RECONVERGENT B1 ;  /* 0x0000000000017941 */ /* 0x000fea0003800200 */
.L_x_4607:
        /* <DEDUP_REMOVED lines=12> */
.L_x_4610:
[----:B------:R-:W-:Y:S05]  /*51d0*/  BSYNC.RECONVERGENT B1 ;  /* 0x0000000000017941 */ /* 0x000fea0003800200 */
.L_x_4609:
        /* <DEDUP_REMOVED lines=9> */
.L_x_4578:
[----:B------:R-:W-:Y:S05]  /*5270*/  BSYNC.RECONVERGENT B0 ;  /* 0x0000000000007941 */ /* 0x000fea0003800200 */
.L_x_4577:
        /* <DEDUP_REMOVED lines=13> */
.L_x_4612:
[----:B------:R-:W-:Y:S05]  /*5350*/  BSYNC.RECONVERGENT B0 ;  /* 0x0000000000007941 */ /* 0x000fea0003800200 */
.L_x_4611:
        /* <DEDUP_REMOVED lines=16> */
.L_x_4614:
[----:B------:R-:W-:Y:S05]  /*5460*/  BSYNC.RECONVERGENT B0 ;  /* 0x0000000000007941 */ /* 0x000fea0003800200 */
.L_x_4613:
        /* <DEDUP_REMOVED lines=12> */
.L_x_4616:
[----:B------:R-:W-:Y:S05]  /*5530*/  BSYNC.RECONVERGENT B0 ;  /* 0x0000000000007941 */ /* 0x000fea0003800200 */
.L_x_4615:
        /* <DEDUP_REMOVED lines=16> */
.L_x_4618:
[----:B------:R-:W-:Y:S05]  /*5640*/  BSYNC.RECONVERGENT B0 ;  /* 0x0000000000007941 */ /* 0x000fea0003800200 */
.L_x_4617:
        /* <DEDUP_REMOVED lines=12> */
.L_x_4620:
[----:B------:R-:W-:Y:S05]  /*5710*/  BSYNC.RECONVERGENT B0 ;  /* 0x0000000000007941 */ /* 0x000fea0003800200 */
.L_x_4619:
        /* <DEDUP_REMOVED lines=16> */
.L_x_4622:
[----:B------:R-:W-:Y:S05]  /*5820*/  BSYNC.RECONVERGENT B0 ;  /* 0x0000000000007941 */ /* 0x000fea0003800200 */
.L_x_4621:
        /* <DEDUP_REMOVED lines=14> */
.L_x_4624:
[----:B------:R-:W-:Y:S05]  /*5910*/  BSYNC.RECONVERGENT B0 ;  /* 0x0000000000007941 */ /* 0x000fea0003800200 */
.L_x_4623:
[----:B------:R-:W-:Y:S04]  /*5920*/  BSSY.RECONVERGENT B0, `(.L_x_4625) ;  /* 0x0000007000007945 */ /* 0x000fe80003800200 */
[----:B------:R-:W-:Y:S05]  /*5930*/  @P5 BRA `(.L_x_4626) ;  /* 0x0000000000145947 */ /* 0x000fea0003800000 */
[----:B------:R-:W-:-:S13]  /*5940*/  FSETP.NEU.FTZ.AND P5, PT, R51, R56, PT ;  /* 0x000000383300720b */ /* 0x000fda0003fbd000 */
[----:B------:R-:W-:Y:S02]  /*5950*/  @!P5 ISETP.GE.U32.AND P4, PT, R35, R40, PT ;  /* 0x000000282300d20c */ /* 0x000fe40003f86070 */
[----:B------:R-:W-:Y:S02]  /*5960*/  @P5 FSETP.GT.FTZ.AND P1, PT, R51, R56, PT ;  /* 0x000000383300520b */ /* 0x000fe40003f34000 */
[----:B------:R-:W-:-:S04]  /*5970*/  @!P5 ISETP.GE.AND.EX P4, PT, R9, R20, PT, P4 ;  /* 0x000000140900d20c */ /* 0x000fc80003f86340 */
[----:B------:R-:W-:-:S13]  /*5980*/  @!P5 PLOP3.LUT P1, PT, P4, PT, PT, 0x8, 0x80 ;  /* 0x000000000080d81c */ /* 0x000fda000272e170 */
.L_x_4626:
[----:B------:R-:W-:Y:S05]  /*5990*/  BSYNC.RECONVERGENT B0 ;  /* 0x0000000000007941 */ /* 0x000fea0003800200 */
.L_x_4625:
        /* <DEDUP_REMOVED lines=19> */
.L_x_4628:
[----:B------:R-:W-:Y:S05]  /*5ad0*/  BSYNC.RECONVERGENT B0 ;  /* 0x0000000000007941 */ /* 0x000fea0003800200 */
.L_x_4627:
        /* <DEDUP_REMOVED lines=16> */
.L_x_4630:
[----:B------:R-:W-:Y:S05]  /*5be0*/  BSYNC.RECONVERGENT B0 ;  /* 0x0000000000007941 */ /* 0x000fea0003800200 */
.L_x_4629:
        /* <DEDUP_REMOVED lines=13> */
.L_x_4632:
[----:B------:R-:W-:Y:S05]  /*5cc0*/  BSYNC.RECONVERGENT B0 ;  /* 0x0000000000007941 */ /* 0x000fea0003800200 */
.L_x_4631:
        /* <DEDUP_REMOVED lines=11> */
.L_x_4634:
[----:B------:R-:W-:Y:S05]  /*5d80*/  BSYNC.RECONVERGENT B0 ;  /* 0x0000000000007941 */ /* 0x000fea0003800200 */
.L_x_4633:
[----:B------:R-:W-:Y:S02]  /*5d90*/  FSEL R41, R51, R60, P0 ;  /* 0x0000003c33297208 */ /* 0x000fe40000000000 */
[----:B------:R-:W-:Y:S02]  /*5da0*/  SEL R44, R35, R44, P0 ;  /* 0x0000002c232c7207 */ /* 0x000fe40000000000 */
[----:B------:R-:W-:Y:S01]  /*5db0*/  SEL R45, R45, R28, P0 ;  /* 0x0000001c2d2d7207 */ /* 0x000fe20000000000 */
[----:B------:R-:W-:Y:S06]  /*5dc0*/  BRA `(.L_x_4510) ;  /* 0x000000f400e87947 */ /* 0x000fec0003800000 */
.L_x_4539:
[----:B------:R-:W-:-:S13]  /*5dd0*/  ISETP.NE.AND P0, PT, R65, 0x1, PT ;  /* 0x000000014100780c */ /* 0x000fda0003f05270 */
        /* <DEDUP_REMOVED lines=99> */
.L_x_4670:
        /* <DEDUP_REMOVED lines=34> */
.L_x_4639:
[----:B------:R-:W-:Y:S05]  /*6630*/  BSYNC.RECONVERGENT B1 ;  /* 0x0000000000017941 */ /* 0x000fea0003800200 */
.L_x_4638:
        /* <DEDUP_REMOVED lines=9> */
.L_x_4641:
[----:B------:R-:W-:Y:S05]  /*66d0*/  BSYNC.RECONVERGENT B1 ;  /* 0x0000000000017941 */ /* 0x000fea0003800200 */
.L_x_4640:
        /* <DEDUP_REMOVED lines=16> */
.L_x_4643:
[----:B------:R-:W-:Y:S05]  /*67e0*/  BSYNC.RECONVERGENT B1 ;  /* 0x0000000000017941 */ /* 0x000fea0003800200 */
.L_x_4642:
        /* <DEDUP_REMOVED lines=12> */
.L_x_4645:
[----:B------:R-:W-:Y:S05]  /*68b0*/  BSYNC.RECONVERGENT B1 ;  /* 0x0000000000017941 */ /* 0x000fea0003800200 */
.L_x_4644:
        /* <DEDUP_REMOVED lines=10> */
.L_x_4647:
[----:B------:R-:W-:Y:S05]  /*6960*/  BSYNC.RECONVERGENT B1 ;  /* 0x0000000000017941 */ /* 0x000fea0003800200 */
.L_x_4646:
        /* <DEDUP_REMOVED lines=13> */
.L_x_4649:
[----:B------:R-:W-:Y:S05]  /*6a40*/  BSYNC.RECONVERGENT B1 ;  /* 0x0000000000017941 */ /* 0x000fea0003800200 */
.L_x_4648:
        /* <DEDUP_REMOVED lines=16> */
.L_x_4651:
[----:B------:R-:W-:Y:S05]  /*6b50*/  BSYNC.RECONVERGENT B1 ;  /* 0x0000000000017941 */ /* 0x000fea0003800200 */
.L_x_4650:
[----:B------:R-:W-:Y:S01]  /*6b60*/  IMAD.IADD R80, R62, 0x1, R61 ;  /* 0x000000013e507824 */ /* 0x000fe200078e023d */
[----:B------:R-:W-:Y:S02]  /*6b70*/  PRMT R72, R7, 0x7632, R72 ;  /* 0x0000763207487816 */ /* 0x000fe40000000048 */
[----:B------:R-:W-:Y:S01]  /*6b80*/  FSETP.NAN.FTZ.AND P0, PT, |R51|, |R51|, PT ;  /* 0x400000333300720b */ /* 0x000fe20003f18200 */
[----:B------:R-:W-:Y:S01]  /*6b90*/  IMAD R6, R63, R80, RZ ;  /* 0x000000503f067224 */ /* 0x000fe200078e02ff */
[----:B------:R-:W-:Y:S01]  /*6ba0*/  LOP3.LUT R65, R65, 0xffffffef, RZ, 0xc0, !PT ;  /* 0xffffffef41417812 */ /* 0x000fe200078ec0ff */
[----:B------:R-:W-:-:S03]  /*6bb0*/  IMAD.U32 R74, R72, 0x10000, RZ ;  /* 0x00010000484a7824 */ /* 0x000fc600078e00ff */
[----:B------:R-:W-:-:S05]  /*6bc0*/  SHF.R.U32.HI R7, RZ, 0x2, R6 ;  /* 0x00000002ff077819 */ /* 0x000fca0000011606 */
[----:B------:R-:W-:Y:S02]  /*6bd0*/  IMAD.WIDE.U32 R6, R7, 0x8, R22 ;  /* 0x0000000807067825 */ /* 0x000fe400078e0016 */
[----:B------:R-:W-:Y:S02]  /*6be0*/  @P0 ISETP.LT.U32.AND P5, PT, R35, R62, PT ;  /* 0x0000003e2300020c */ /* 0x000fe40003fa1070 */
[----:B------:R-:W-:Y:S02]  /*6bf0*/  @P0 FSETP.NAN.FTZ.AND P6, PT, |R74|, |R74|, PT ;  /* 0x4000004a4a00020b */ /* 0x000fe40003fd8200 */
[----:B------:R-:W2:Y:S02]  /*6c00*/  LDG.E.64 R6, desc[UR36][R6.64] ;  /* 0x0000002406067981 */ /* 0x000ea4000c1e1b00 */
        /* <DEDUP_REMOVED lines=12> */
.L_x_4653:
[----:B------:R-:W-:Y:S05]  /*6cd0*/  BSYNC.RECONVERGENT B1 ;  /* 0x0000000000017941 */ /* 0x000fea0003800200 */
.L_x_4652:
        /* <DEDUP_REMOVED lines=17> */
.L_x_4655:
[----:B------:R-:W-:Y:S05]  /*6df0*/  BSYNC.RECONVERGENT B1 ;  /* 0x0000000000017941 */ /* 0x000fea0003800200 */
.L_x_4654:
        /* <DEDUP_REMOVED lines=17> */
.L_x_4657:
[----:B------:R-:W-:Y:S05]  /*6f10*/  BSYNC.RECONVERGENT B1 ;  /* 0x0000000000017941 */ /* 0x000fea0003800200 */
.L_x_4656:
        /* <DEDUP_REMOVED lines=13> */
.L_x_4659:
[----:B------:R-:W-:Y:S05]  /*6ff0*/  BSYNC.RECONVERGENT B1 ;  /* 0x0000000000017941 */ /* 0x000fea0003800200 */
.L_x_4658:
[----:B------:R-:W-:Y:S01]  /*7000*/  FSETP.NAN.FTZ.AND P5, PT, |R56|, |R56|, PT ;  /* 0x400000383800720b */ /* 0x000fe20003fb8200 */
[----:B------:R-:W-:Y:S01]  /*7010*/  IMAD.U32 R81, R78, 0x10000, RZ ;  /* 0x000100004e517824 */ /* 0x000fe200078e00ff */
[----:B------:R-:W-:Y:S02]  /*7020*/  P2R R87, PR, RZ, 0x1 ;  /* 0x00000001ff577803 */ /* 0x000fe40000000000 */
[----:B------:R-:W-:Y:S02]  /*7030*/  LOP3.LUT P0, RZ, R65, 0x4, RZ, 0xc0, !PT ;  /* 0x0000000441ff7812 */ /* 0x000fe4000780c0ff */
[----:B------:R-:W-:Y:S02]  /*7040*/  P2R R6, PR, RZ, 0x8 ;  /* 0x00000008ff067803 */ /* 0x000fe40000000000 */
[----:B------:R-:W-:Y:S01]  /*7050*/  FSEL R47, R47, R86, P0 ;  /* 0x000000562f2f7208 */ /* 0x000fe20000000000 */
[----:B------:R-:W-:Y:S01]  /*7060*/  IMAD.IADD R86, R80, 0x1, R61 ;  /* 0x0000000150567824 */ /* 0x000fe200078e023d */
[----:B------:R-:W-:-:S02]  /*7070*/  P2R R7, PR, RZ, 0x10 ;  /* 0x00000010ff077803 */ /* 0x000fc40000000000 */
[----:B------:R-:W-:Y:S02]  /*7080*/  LOP3.LUT P4, RZ, R65, 0x20, RZ, 0xc0, !PT ;  /* 0x0000002041ff7812 */ /* 0x000fe4000788c0ff */
[----:B------:R-:W-:Y:S02]  /*7090*/  @P5 ISETP.LT.U32.AND P6, PT, R40, R80, PT ;  /* 0x000000502800520c */ /* 0x000fe40003fc1070 */
[----:B------:R-:W-:Y:S02]  /*70a0*/  @P5 FSETP.NAN.FTZ.AND P3, PT, |R81|, |R81|, PT ;  /* 0x400000515100520b */ /* 0x000fe40003f78200 */
[----:B------:R-:W-:Y:S02]  /*70b0*/  FSEL R46, R46, R73, P4 ;  /* 0x000000492e2e7208 */ /* 0x000fe40002000000 */
[----:B------:R-:W-:Y:S02]  /*70c0*/  @P5 ISETP.LT.OR.EX P6, PT, R20, RZ, !P3, P6 ;  /* 0x000000ff1400520c */ /* 0x000fe40005fc1760 */
[----:B------:R-:W-:Y:S01]  /*70d0*/  ISETP.NE.AND P3, PT, R6, RZ, PT ;  /* 0x000000ff0600720c */ /* 0x000fe20003f65270 */
[----:B------:R-:W-:Y:S01]  /*70e0*/  IMAD R6, R63, R86, RZ ;  /* 0x000000563f067224 */ /* 0x000fe200078e02ff */
[----:B------:R-:W-:-:S02]  /*70f0*/  SEL R30, R30, R64, P4 ;  /* 0x000000401e1e7207 */ /* 0x000fc40002000000 */
[----:B------:R-:W-:Y:S02]  /*7100*/  SEL R3, R3, RZ, P4 ;  /* 0x000000ff03037207 */ /* 0x000fe40002000000 */
[----:B------:R-:W-:Y:S02]  /*7110*/  ISETP.NE.AND P4, PT, R7, RZ, PT ;  /* 0x000000ff0700720c */ /* 0x000fe40003f85270 */
[----:B------:R-:W-:Y:S01]  /*7120*/  SHF.R.U32.HI R7, RZ, 0x2, R6 ;  /* 0x00000002ff077819 */ /* 0x000fe20000011606 */
[----:B------:R-:W-:Y:S01]  /*7130*/  BSSY.RECONVERGENT B1, `(.L_x_4660) ;  /* 0x0000015000017945 */ /* 0x000fe20003800200 */
[----:B------:R-:W-:Y:S02]  /*7140*/  SEL R31, R31, R64, P0 ;  /* 0x000000401f1f7207 */ /* 0x000fe40000000000 */
[----:B------:R-:W-:Y:S01]  /*7150*/  SEL R8, R8, RZ, P0 ;  /* 0x000000ff08087207 */ /* 0x000fe20000000000 */
[----:B------:R-:W-:Y:S01]  /*7160*/  IMAD.WIDE.U32 R6, R7, 0x8, R22 ;  /* 0x0000000807067825 */ /* 0x000fe200078e0016 */
[----:B------:R-:W-:-:S02]  /*7170*/  ISETP.NE.AND P0, PT, R87, RZ, PT ;  /* 0x000000ff5700720c */ /* 0x000fc40003f05270 */
[----:B------:R-:W-:Y:S02]  /*7180*/  FSEL R48, R48, R83, P1 ;  /* 0x0000005330307208 */ /* 0x000fe40000800000 */
[----:B------:R-:W-:Y:S01]  /*7190*/  SEL R32, R32, R64, P1 ;  /* 0x0000004020207207 */ /* 0x000fe20000800000 */
[----:B------:R-:W5:Y:S01]  /*71a0*/  LDG.E.64 R6, desc[UR36][R6.64] ;  /* 0x0000002406067981 */ /* 0x000f62000c1e1b00 */
[----:B------:R-:W-:Y:S02]  /*71b0*/  SEL R9, R9, RZ, P1 ;  /* 0x000000ff09097207 */ /* 0x000fe40000800000 */
[----:B------:R-:W-:Y:S02]  /*71c0*/  FSEL R50, R50, R85, P2 ;  /* 0x0000005532327208 */ /* 0x000fe40001000000 */
[----:B------:R-:W-:Y:S02]  /*71d0*/  SEL R34, R34, R62, P2 ;  /* 0x0000003e22227207 */ /* 0x000fe40001000000 */
[----:B------:R-:W-:-:S02]  /*71e0*/  SEL R11, R11, RZ, P2 ;  /* 0x000000ff0b0b7207 */ /* 0x000fc40001000000 */
        /* <DEDUP_REMOVED lines=9> */
.L_x_4661:
[----:B------:R-:W-:Y:S05]  /*7280*/  BSYNC.RECONVERGENT B1 ;  /* 0x0000000000017941 */ /* 0x000fea0003800200 */
.L_x_4660:
        /* <DEDUP_REMOVED lines=16> */
.L_x_4663:
[----:B------:R-:W-:Y:S05]  /*7390*/  BSYNC.RECONVERGENT B1 ;  /* 0x0000000000017941 */ /* 0x000fea0003800200 */
.L_x_4662:
        /* <DEDUP_REMOVED lines=17> */
.L_x_4665:
[----:B------:R-:W-:Y:S05]  /*74b0*/  BSYNC.RECONVERGENT B1 ;  /* 0x0000000000017941 */ /* 0x000fea0003800200 */
.L_x_4664:
        /* <DEDUP_REMOVED lines=17> */
.L_x_4667:
[----:B------:R-:W-:Y:S05]  /*75d0*/  BSYNC.RECONVERGENT B1 ;  /* 0x0000000000017941 */ /* 0x000fea0003800200 */
.L_x_4666:
[----:B------:R-:W-:Y:S01]  /*75e0*/  FSETP.NAN.FTZ.AND P3, PT, |R60|, |R60|, PT ;  /* 0x4000003c3c00720b */ /* 0x000fe20003f78200 */
[----:B------:R-:W-:Y:S01]  /*75f0*/  BSSY.RECONVERGENT B1, `(.L_x_4668) ;  /* 0x0000020000017945 */ /* 0x000fe20003800200 */
[----:B------:R-:W-:Y:S02]  /*7600*/  PRMT R7, R7, 0x7632, R7 ;  /* 0x0000763207077816 */ /* 0x000fe40000000007 */
[----:B------:R-:W-:Y:S02]  /*7610*/  FSEL R56, R56, R81, P6 ;  /* 0x0000005138387208 */ /* 0x000fe40003000000 */
[----:B------:R-:W-:Y:S01]  /*7620*/  LOP3.LUT P5, RZ, R65, 0x1, RZ, 0xc0, !PT ;  /* 0x0000000141ff7812 */ /* 0x000fe200078ac0ff */
[----:B------:R-:W-:Y:S01]  /*7630*/  IMAD.U32 R81, R7, 0x10000, RZ ;  /* 0x0001000007517824 */ /* 0x000fe200078e00ff */
[----:B------:R-:W-:Y:S02]  /*7640*/  FSEL R55, R55, R84, P0 ;  /* 0x0000005437377208 */ /* 0x000fe40000000000 */
[----:B------:R-:W-:-:S02]  /*7650*/  FSEL R54, R54, R79, P5 ;  /* 0x0000004f36367208 */ /* 0x000fc40002800000 */
[-C--:B------:R-:W-:Y:S02]  /*7660*/  SEL R38, R38, R80.reuse, P5 ;  /* 0x0000005026267207 */ /* 0x080fe40002800000 */
[----:B------:R-:W-:Y:S02]  /*7670*/  SEL R39, R39, R80, P0 ;  /* 0x0000005027277207 */ /* 0x000fe40000000000 */
[----:B------:R-:W-:Y:S02]  /*7680*/  SEL R15, R15, RZ, P5 ;  /* 0x000000ff0f0f7207 */ /* 0x000fe40002800000 */
[----:B------:R-:W-:Y:S02]  /*7690*/  SEL R18, R18, RZ, P0 ;  /* 0x000000ff12127207 */ /* 0x000fe40000000000 */
[----:B------:R-:W-:Y:S02]  /*76a0*/  @P3 ISETP.LT.U32.AND P5, PT, R44, R86, PT ;  /* 0x000000562c00320c */ /* 0x000fe40003fa1070 */
[----:B------:R-:W-:-:S02]  /*76b0*/  @P3 FSETP.NAN.FTZ.AND P0, PT, |R81|, |R81|, PT ;  /* 0x400000515100320b */ /* 0x000fc40003f18200 */
[----:B------:R-:W-:Y:S02]  /*76c0*/  SEL R40, R40, R80, P6 ;  /* 0x0000005028287207 */ /* 0x000fe40003000000 */
        /* <DEDUP_REMOVED lines=18> */
.L_x_4669:
[----:B------:R-:W-:Y:S05]  /*77f0*/  BSYNC.RECONVERGENT B1 ;  /* 0x0000000000017941 */ /* 0x000fea0003800200 */
.L_x_4668:
[----:B------:R-:W1:Y:S01]  /*7800*/  LDCU UR4, c[0x0][0x39c] ;  /* 0x00007380ff0477ac */ /* 0x000e620008000800 */
[----:B------:R-:W-:Y:S01]  /*7810*/  IMAD.IADD R64, R86, 0x1, R61 ;  /* 0x0000000156407824 */ /* 0x000fe200078e023d */
[----:B------:R-:W-:Y:S02]  /*7820*/  FSEL R60, R60, R81, P5 ;  /* 0x000000513c3c7208 */ /* 0x000fe40002800000 */
[----:B------:R-:W-:Y:S01]  /*7830*/  SEL R44, R44, R86, P5 ;  /* 0x000000562c2c7207 */ /* 0x000fe20002800000 */
[----:B------:R-:W-:Y:S01]  /*7840*/  IMAD R5, R61, 0x3, R64 ;  /* 0x000000033d057824 */ /* 0x000fe200078e0240 */
[----:B------:R-:W-:Y:S01]  /*7850*/  SEL R28, R28, RZ, P5 ;  /* 0x000000ff1c1c7207 */ /* 0x000fe20002800000 */
[----:B-1----:R-:W-:-:S05]  /*7860*/  IMAD.U32 R62, RZ, RZ, UR4 ;  /* 0x00000004ff3e7e24 */ /* 0x002fca000f8e00ff */
[----:B------:R-:W-:-:S13]  /*7870*/  ISETP.GE.U32.AND P0, PT, R5, R62, PT ;  /* 0x0000003e0500720c */ /* 0x000fda0003f06070 */
[----:B------:R-:W-:Y:S05]  /*7880*/  @!P0 BRA `(.L_x_4670) ;  /* 0xffffffe800e08947 */ /* 0x000fea000383ffff */
.L_x_4637:
[----:B------:R-:W-:Y:S05]  /*7890*/  BSYNC.RECONVERGENT B0 ;  /* 0x0000000000007941 */ /* 0x000fea0003800200 */
.L_x_4636:
        /* <DEDUP_REMOVED lines=43> */
.L_x_4672:
[----:B------:R-:W-:Y:S05]  /*7b50*/  BSYNC.RECONVERGENT B0 ;  /* 0x0000000000007941 */ /* 0x000fea0003800200 */
.L_x_4671:
        /* <DEDUP_REMOVED lines=24> */
.L_x_4676:
[----:B------:R-:W-:Y:S05]  /*7ce0*/  BSYNC.RECONVERGENT B1 ;  /* 0x0000000000017941 */ /* 0x000fea0003800200 */
.L_x_4675:
[----:B------:R-:W-:Y:S04]  /*7cf0*/  BSSY.RECONVERGENT B1, `(.L_x_4677) ;  /* 0x0000007000017945 */ /* 0x000fe80003800200 */
[----:B------:R-:W-:Y:S05]  /*7d00*/  @P4 BRA `(.L_x_4678) ;  /* 0x0000000000144947 */ /* 0x000fea0003800000 */
[----:B------:R-:W-:-:S13]  /*7d10*/  FSETP.NEU.FTZ.AND P6, PT, R46, R5, PT ;  /* 0x000000052e00720b */ /* 0x000fda0003fdd000 */
[----:B------:R-:W-:Y:S02]  /*7d20*/  @!P6 ISETP.GE.U32.AND P4, PT, R30, R64, PT ;  /* 0x000000401e00e20c */ /* 0x000fe40003f86070 */
[----:B------:R-:W-:Y:S02]  /*7d30*/  @P6 FSETP.GT.FTZ.AND P2, PT, R46, R5, PT ;  /* 0x000000052e00620b */ /* 0x000fe40003f54000 */
[----:B------:R-:W-:-:S04]  /*7d40*/  @!P6 ISETP.GE.AND.EX P4, PT, R3, RZ, PT, P4 ;  /* 0x000000ff0300e20c */ /* 0x000fc80003f86340 */
[----:B------:R-:W-:-:S13]  /*7d50*/  @!P6 PLOP3.LUT P2, PT, P4, PT, PT, 0x8, 0x80 ;  /* 0x000000000080e81c */ /* 0x000fda000274e170 */
.L_x_4678:
[----:B------:R-:W-:Y:S05]  /*7d60*/  BSYNC.RECONVERGENT B1 ;  /* 0x0000000000017941 */ /* 0x000fea0003800200 */
.L_x_4677:
        /* <DEDUP_REMOVED lines=11> */
.L_x_4680:
[----:B------:R-:W-:Y:S05]  /*7e20*/  BSYNC.RECONVERGENT B1 ;  /* 0x0000000000017941 */ /* 0x000fea0003800200 */
.L_x_4679:
        /* <DEDUP_REMOVED lines=12> */
.L_x_4682:
[----:B------:R-:W-:Y:S05]  /*7ef0*/  BSYNC.RECONVERGENT B1 ;  /* 0x0000000000017941 */ /* 0x000fea0003800200 */
.L_x_4681:
        /* <DEDUP_REMOVED lines=29> */
.L_x_4684:
[----:B------:R-:W-:Y:S05]  /*80d0*/  BSYNC.RECONVERGENT B1 ;  /* 0x0000000000017941 */ /* 0x000fea0003800200 */
.L_x_4683:
        /* <DEDUP_REMOVED lines=11> */
.L_x_4686:
[----:B------:R-:W-:Y:S05]  /*8190*/  BSYNC.RECONVERGENT B1 ;  /* 0x0000000000017941 */ /* 0x000fea0003800200 */
.L_x_4685:
        /* <DEDUP_REMOVED lines=11> */
.L_x_4688:
[----:B------:R-:W-:Y:S05]  /*8250*/  BSYNC.RECONVERGENT B1 ;  /* 0x0000000000017941 */ /* 0x000fea0003800200 */
.L_x_4687:
        /* <DEDUP_REMOVED lines=12> */
.L_x_4690:
[----:B------:R-:W-:Y:S05]  /*8320*/  BSYNC.RECONVERGENT B1 ;  /* 0x0000000000017941 */ /* 0x000fea0003800200 */
.L_x_4689:
        /* <DEDUP_REMOVED lines=29> */
.L_x_4692:
[----:B------:R-:W-:Y:S05]  /*8500*/  BSYNC.RECONVERGENT B1 ;  /* 0x0000000000017941 */ /* 0x000fea0003800200 */
.L_x_4691:
        /* <DEDUP_REMOVED lines=11> */
.L_x_4694:
[----:B------:R-:W-:Y:S05]  /*85c0*/  BSYNC.RECONVERGENT B1 ;  /* 0x0000000000017941 */ /* 0x000fea0003800200 */
.L_x_4693:
        /* <DEDUP_REMOVED lines=11> */
.L_x_4696:
[----:B------:R-:W-:Y:S05]  /*8680*/  BSYNC.RECONVERGENT B1 ;  /* 0x0000000000017941 */ /* 0x000fea0003800200 */
.L_x_4695:
        /* <DEDUP_REMOVED lines=13> */
.L_x_4698:
[----:B------:R-:W-:Y:S05]  /*8760*/  BSYNC.RECONVERGENT B1 ;  /* 0x0000000000017941 */ /* 0x000fea0003800200 */
.L_x_4697:
        /* <DEDUP_REMOVED lines=28> */
.L_x_4700:
[----:B------:R-:W-:Y:S05]  /*8930*/  BSYNC.RECONVERGENT B1 ;  /* 0x0000000000017941 */ /* 0x000fea0003800200 */
.L_x_4699:
        /* <DEDUP_REMOVED lines=11> */
.L_x_4702:
[----:B------:R-:W-:Y:S05]  /*89f0*/  BSYNC.RECONVERGENT B1 ;  /* 0x0000000000017941 */ /* 0x000fea0003800200 */
.L_x_4701:
        /* <DEDUP_REMOVED lines=10> */
.L_x_4704:
[----:B------:R-:W-:Y:S05]  /*8aa0*/  BSYNC.RECONVERGENT B1 ;  /* 0x0000000000017941 */ /* 0x000fea0003800200 */
.L_x_4703:
        /* <DEDUP_REMOVED lines=12> */
.L_x_4706:
[----:B------:R-:W-:Y:S05]  /*8b70*/  BSYNC.RECONVERGENT B1 ;  /* 0x0000000000017941 */ /* 0x000fea0003800200 */
.L_x_4705:
        /* <DEDUP_REMOVED lines=9> */
.L_x_4674:
[----:B------:R-:W-:Y:S05]  /*8c10*/  BSYNC.RECONVERGENT B0 ;  /* 0x0000000000007941 */ /* 0x000fea0003800200 */
.L_x_4673:
        /* <DEDUP_REMOVED lines=13> */
.L_x_4708:
[----:B------:R-:W-:Y:S05]  /*8cf0*/  BSYNC.RECONVERGENT B0 ;  /* 0x0000000000007941 */ /* 0x000fea0003800200 */
.L_x_4707:
        /* <DEDUP_REMOVED lines=16> */
.L_x_4710:
[----:B------:R-:W-:Y:S05]  /*8e00*/  BSYNC.RECONVERGENT B0 ;  /* 0x0000000000007941 */ /* 0x000fea0003800200 */
.L_x_4709:
        /* <DEDUP_REMOVED lines=12> */
.L_x_4712:
[----:B------:R-:W-:Y:S05]  /*8ed0*/  BSYNC.RECONVERGENT B0 ;  /* 0x0000000000007941 */ /* 0x000fea0003800200 */
.L_x_4711:
        /* <DEDUP_REMOVED lines=16> */
.L_x_4714:
[----:B------:R-:W-:Y:S05]  /*8fe0*/  BSYNC.RECONVERGENT B0 ;  /* 0x0000000000007941 */ /* 0x000fea0003800200 */
.L_x_4713:
        /* <DEDUP_REMOVED lines=12> */
.L_x_4716:
[----:B------:R-:W-:Y:S05]  /*90b0*/  BSYNC.RECONVERGENT B0 ;  /* 0x0000000000007941 */ /* 0x000fea0003800200 */
.L_x_4715:
        /* <DEDUP_REMOVED lines=16> */
.L_x_4718:
[----:B------:R-:W-:Y:S05]  /*91c0*/  BSYNC.RECONVERGENT B0 ;  /* 0x0000000000007941 */ /* 0x000fea0003800200 */
.L_x_4717:
        /* <DEDUP_REMOVED lines=14> */
.L_x_4720:
[----:B------:R-:W-:Y:S05]  /*92b0*/  BSYNC.RECONVERGENT B0 ;  /* 0x0000000000007941 */ /* 0x000fea0003800200 */
.L_x_4719:
[----:B------:R-:W-:Y:S04]  /*92c0*/  BSSY.RECONVERGENT B0, `(.L_x_4721) ;  /* 0x0000007000007945 */ /* 0x000fe80003800200 */
[----:B------:R-:W-:Y:S05]  /*92d0*/  @P5 BRA `(.L_x_4722) ;  /* 0x0000000000145947 */ /* 0x000fea0003800000 */
[----:B------:R-:W-:-:S13]  /*92e0*/  FSETP.NEU.FTZ.AND P5, PT, R51, R56, PT ;  /* 0x000000383300720b */ /* 0x000fda0003fbd000 */
[----:B------:R-:W-:Y:S02]  /*92f0*/  @!P5 ISETP.GE.U32.AND P4, PT, R35, R40, PT ;  /* 0x000000282300d20c */ /* 0x000fe40003f86070 */
[----:B------:R-:W-:Y:S02]  /*9300*/  @P5 FSETP.GT.FTZ.AND P1, PT, R51, R56, PT ;  /* 0x000000383300520b */ /* 0x000fe40003f34000 */
[----:B------:R-:W-:-:S04]  /*9310*/  @!P5 ISETP.GE.AND.EX P4, PT, R9, R20, PT, P4 ;  /* 0x000000140900d20c */ /* 0x000fc80003f86340 */
[----:B------:R-:W-:-:S13]  /*9320*/  @!P5 PLOP3.LUT P1, PT, P4, PT, PT, 0x8, 0x80 ;  /* 0x000000000080d81c */ /* 0x000fda000272e170 */
.L_x_4722:
[----:B------:R-:W-:Y:S05]  /*9330*/  BSYNC.RECONVERGENT B0 ;  /* 0x0000000000007941 */ /* 0x000fea0003800200 */
.L_x_4721:
        /* <DEDUP_REMOVED lines=19> */
.L_x_4724:
[----:B------:R-:W-:Y:S05]  /*9470*/  BSYNC.RECONVERGENT B0 ;  /* 0x0000000000007941 */ /* 0x000fea0003800200 */
.L_x_4723:
        /* <DEDUP_REMOVED lines=16> */
.L_x_4726:
[----:B------:R-:W-:Y:S05]  /*9580*/  BSYNC.RECONVERGENT B0 ;  /* 0x0000000000007941 */ /* 0x000fea0003800200 */
.L_x_4725:
        /* <DEDUP_REMOVED lines=13> */
.L_x_4728:
[----:B------:R-:W-:Y:S05]  /*9660*/  BSYNC.RECONVERGENT B0 ;  /* 0x0000000000007941 */ /* 0x000fea0003800200 */
.L_x_4727:
        /* <DEDUP_REMOVED lines=11> */
.L_x_4730:
[----:B------:R-:W-:Y:S05]  /*9720*/  BSYNC.RECONVERGENT B0 ;  /* 0x0000000000007941 */ /* 0x000fea0003800200 */
.L_x_4729:
[----:B------:R-:W-:Y:S02]  /*9730*/  FSEL R41, R51, R60, P0 ;  /* 0x0000003c33297208 */ /* 0x000fe40000000000 */
[----:B------:R-:W-:Y:S02]  /*9740*/  SEL R44, R35, R44, P0 ;  /* 0x0000002c232c7207 */ /* 0x000fe40000000000 */
[----:B------:R-:W-:Y:S01]  /*9750*/  SEL R45, R45, R28, P0 ;  /* 0x0000001c2d2d7207 */ /* 0x000fe20000000000 */
[----:B------:R-:W-:Y:S06]  /*9760*/  BRA `(.L_x_4510) ;  /* 0x000000bc00807947 */ /* 0x000fec0003800000 */
.L_x_4635:
[----:B------:R-:W1:Y:S01]  /*9770*/  LDCU UR4, c[0x0][0x3a4] ;  /* 0x00007480ff0477ac */ /* 0x000e620008000800 */
[----:B------:R-:W2:Y:S01]  /*9780*/  LDC R41, c[0x0][0x388] ;  /* 0x0000e200ff297b82 */ /* 0x000ea20000000800 */
[----:B------:R-:W-:Y:S01]  /*9790*/  BSSY.RECONVERGENT B0, `(.L_x_4731) ;  /* 0x0000595000007945 */ /* 0x000fe20003800200 */
[----:B------:R-:W-:-:S06]  /*97a0*/  IMAD.MOV.U32 R61, RZ, RZ, R0 ;  /* 0x000000ffff3d7224 */ /* 0x000fcc00078e0000 */
[----:B------:R-:W3:Y:S01]  /*97b0*/  LDC R21, c[0x0][0x390] ;  /* 0x0000e400ff157b82 */ /* 0x000ee20000000800 */
[----:B-1----:R-:W-:-:S04]  /*97c0*/  IMAD.U32 R64, RZ, RZ, UR4 ;  /* 0x00000004ff407e24 */ /* 0x002fc8000f8e00ff */
[----:B------:R-:W-:Y:S02]  /*97d0*/  IMAD R3, R64, 0x3, R0 ;  /* 0x0000000340037824 */ /* 0x000fe400078e0200 */
[----:B--2---:R-:W-:-:S03]  /*97e0*/  IMAD.MOV.U32 R60, RZ, RZ, R41 ;  /* 0x000000ffff3c7224 */ /* 0x004fc600078e0029 */
[----:B------:R-:W-:Y:S01]  /*97f0*/  ISETP.GE.U32.AND P0, PT, R3, R62, PT ;  /* 0x0000003e0300720c */ /* 0x000fe20003f06070 */
[--C-:B------:R-:W-:Y:S01]  /*9800*/  IMAD.MOV.U32 R59, RZ, RZ, R41.reuse ;  /* 0x000000ffff3b7224 */ /* 0x100fe200078e0029 */
[----:B------:R-:W1:Y:S01]  /*9810*/  LDC R3, c[0x0][0x394] ;  /* 0x0000e500ff037b82 */ /* 0x000e620000000800 */
        /* <DEDUP_REMOVED lines=28> */
[----:B-1----:R-:W-:-:S02]  /*99e0*/  IMAD.MOV.U32 R20, RZ, RZ, R3 ;  /* 0x000000ffff147224 */ /* 0x002fc400078e0003 */
        /* <DEDUP_REMOVED lines=15> */
[----:B------:R-:W-:-:S04]  /*9ae0*/  ISETP.NE.AND P0, PT, R65, RZ, PT ;  /* 0x000000ff4100720c */ /* 0x000fc80003f05270 */
[----:B------:R-:W-:-:S09]  /*9af0*/  P2R R0, PR, RZ, 0x1 ;  /* 0x00000001ff007803 */ /* 0x000fd20000000000 */
        /* <DEDUP_REMOVED lines=48> */
[----:B-1----:R-:W-:-:S07]  /*9e00*/  VIADD R70, R70, 0x1 ;  /* 0x0000000146467836 */ /* 0x002fce0000000000 */
.L_x_4770:
[----:B------:R-:W-:-:S13]  /*9e10*/  ISETP.NE.AND P0, PT, R65, RZ, PT ;  /* 0x000000ff4100720c */ /* 0x000fda0003f05270 */
        /* <DEDUP_REMOVED lines=313> */
.L_x_4734:
[----:B------:R-:W-:Y:S01]  /*b1b0*/  LOP3.LUT R51, R64, 0xfffffff8, RZ, 0xc0, !PT ;  /* 0xfffffff840337812 */ /* 0x000fe200078ec0ff */
[----:B------:R-:W1:Y:S03]  /*b1c0*/  LDCU UR28, c[0x0][0x3a4] ;  /* 0x00007480ff1c77ac */ /* 0x000e660008000800 */
[----:B------:R-:W-:-:S05]  /*b1d0*/  IADD3 R50, P0, PT, R51, R22, RZ ;  /* 0x0000001633327210 */ /* 0x000fca0007f1e0ff */
[----:B------:R-:W-:-:S06]  /*b1e0*/  IMAD.X R51, RZ, RZ, R23, P0 ;  /* 0x000000ffff337224 */ /* 0x000fcc00000e0617 */
[----:B------:R-:W2:Y:S01]  /*b1f0*/  LDG.E.64 R50, desc[UR36][R50.64] ;  /* 0x0000002432327981 */ /* 0x000ea2000c1e1b00 */
[----:B------:R-:W-:Y:S02]  /*b200*/  IMAD.MOV.U32 R62, RZ, RZ, RZ ;  /* 0x000000ffff3e7224 */ /* 0x000fe400078e00ff */
[----:B-1----:R-:W-:-:S04]  /*b210*/  VIADD R63, R61, UR28 ;  /* 0x0000001c3d3f7c36 */ /* 0x002fc80008000000 */
        /* <DEDUP_REMOVED lines=239> */
.L_x_4735:
        /* <DEDUP_REMOVED lines=245> */
.L_x_4736:
        /* <DEDUP_REMOVED lines=245> */
.L_x_4737:
        /* <DEDUP_REMOVED lines=8> */
.L_x_4733:
[----:B------:R-:W-:Y:S01]  /*e030*/  FSETP.NAN.FTZ.AND P5, PT, |R43|, |R43|, PT ;  /* 0x4000002b2b00720b */ /* 0x000fe20003fb8200 */
[----:B------:R-:W-:Y:S01]  /*e040*/  IMAD.U32 R50, R69, 0x10000, RZ ;  /* 0x0001000045327824 */ /* 0x000fe200078e00ff */
[----:B------:R-:W-:Y:S01]  /*e050*/  FSETP.NAN.FTZ.AND P4, PT, |R44|, |R44|, PT ;  /* 0x4000002c2c00720b */ /* 0x000fe20003f98200 */
[----:B------:R-:W-:Y:S01]  /*e060*/  IMAD.U32 R73, R68, 0x10000, RZ ;  /* 0x0001000044497824 */ /* 0x000fe200078e00ff */
[----:B------:R-:W-:Y:S01]  /*e070*/  BSSY.RECONVERGENT B1, `(.L_x_4738) ;  /* 0x0000010000017945 */ /* 0x000fe20003800200 */
[----:B------:R-:W-:-:S08]  /*e080*/  IMAD.U32 R85, R74, 0x10000, RZ ;  /* 0x000100004a557824 */ /* 0x000fd000078e00ff */
[-C--:B------:R-:W-:Y:S02]  /*e090*/  @P5 ISETP.LT.U32.AND P1, PT, R28, R61.reuse, PT ;  /* 0x0000003d1c00520c */ /* 0x080fe40003f21070 */
[----:B------:R-:W-:Y:S02]  /*e0a0*/  @P5 FSETP.NAN.FTZ.AND P2, PT, |R50|, |R50|, PT ;  /* 0x400000323200520b */ /* 0x000fe40003f58200 */
[----:B------:R-:W-:Y:S02]  /*e0b0*/  @P4 ISETP.LT.U32.AND P3, PT, R29, R61, PT ;  /* 0x0000003d1d00420c */ /* 0x000fe40003f61070 */
        /* <DEDUP_REMOVED lines=11> */
.L_x_4739:
[----:B0-----:R-:W-:Y:S05]  /*e170*/  BSYNC.RECONVERGENT B1 ;  /* 0x0000000000017941 */ /* 0x001fea0003800200 */
.L_x_4738:
[----:B------:R-:W-:Y:S04]  /*e180*/  BSSY.RECONVERGENT B1, `(.L_x_4740) ;  /* 0x0000007000017945 */ /* 0x000fe80003800200 */
[----:B------:R-:W-:Y:S05]  /*e190*/  @P4 BRA `(.L_x_4741) ;  /* 0x0000000000144947 */ /* 0x000fea0003800000 */
[----:B------:R-:W-:-:S13]  /*e1a0*/  FSETP.NEU.FTZ.AND P5, PT, R44, R73, PT ;  /* 0x000000492c00720b */ /* 0x000fda0003fbd000 */
[----:B------:R-:W-:Y:S02]  /*e1b0*/  @!P5 ISETP.GE.U32.AND P4, PT, R29, R61, PT ;  /* 0x0000003d1d00d20c */ /* 0x000fe40003f86070 */
[----:B------:R-:W-:Y:S02]  /*e1c0*/  @P5 FSETP.GT.FTZ.AND P3, PT, R44, R73, PT ;  /* 0x000000492c00520b */ /* 0x000fe40003f74000 */
[----:B------:R-:W-:-:S04]  /*e1d0*/  @!P5 ISETP.GE.AND.EX P4, PT, R6, RZ, PT, P4 ;  /* 0x000000ff0600d20c */ /* 0x000fc80003f86340 */
[----:B------:R-:W-:-:S13]  /*e1e0*/  @!P5 PLOP3.LUT P3, PT, P4, PT, PT, 0x8, 0x80 ;  /* 0x000000000080d81c */ /* 0x000fda000276e170 */
.L_x_4741:
[----:B------:R-:W-:Y:S05]  /*e1f0*/  BSYNC.RECONVERGENT B1 ;  /* 0x0000000000017941 */ /* 0x000fea0003800200 */
.L_x_4740:
[----:B------:R-:W-:Y:S01]  /*e200*/  @P1 ISETP.LT.U32.AND P5, PT, R31, R61, PT ;  /* 0x0000003d1f00120c */ /* 0x000fe20003fa1070 */
[----:B------:R-:W-:Y:S01]  /*e210*/  BSSY.RECONVERGENT B1, `(.L_x_4742) ;  /* 0x000000a000017945 */ /* 0x000fe20003800200 */
        /* <DEDUP_REMOVED lines=9> */
.L_x_4743:
[----:B------:R-:W-:Y:S05]  /*e2b0*/  BSYNC.RECONVERGENT B1 ;  /* 0x0000000000017941 */ /* 0x000fea0003800200 */
.L_x_4742:
        /* <DEDUP_REMOVED lines=10> */
.L_x_4745:
[----:B------:R-:W-:Y:S05]  /*e360*/  BSYNC.RECONVERGENT B1 ;  /* 0x0000000000017941 */ /* 0x000fea0003800200 */
.L_x_4744:
[----:B------:R-:W0:Y:S01]  /*e370*/  LDCU UR4, c[0x0][0x3a4] ;  /* 0x00007480ff0477ac */ /* 0x000e220008000800 */
[----:B------:R-:W-:Y:S01]  /*e380*/  FSETP.NAN.FTZ.AND P6, PT, |R54|, |R54|, PT ;  /* 0x400000363600720b */ /* 0x000fe20003fd8200 */
[----:B------:R-:W-:Y:S01]  /*e390*/  IMAD.U32 R87, R67, 0x10000, RZ ;  /* 0x0001000043577824 */ /* 0x000fe200078e00ff */
[----:B------:R-:W-:Y:S11]  /*e3a0*/  BSSY.RECONVERGENT B1, `(.L_x_4746) ;  /* 0x000000c000017945 */ /* 0x000ff60003800200 */
        /* <DEDUP_REMOVED lines=11> */
.L_x_4747:
[----:B------:R-:W-:Y:S05]  /*e460*/  BSYNC.RECONVERGENT B1 ;  /* 0x0000000000017941 */ /* 0x000fea0003800200 */
.L_x_4746:
        /* <DEDUP_REMOVED lines=15> */
.L_x_4749:
[----:B------:R-:W-:Y:S05]  /*e560*/  BSYNC.RECONVERGENT B1 ;  /* 0x0000000000017941 */ /* 0x000fea0003800200 */
.L_x_4748:
        /* <DEDUP_REMOVED lines=15> */
.L_x_4751:
[----:B------:R-:W-:Y:S05]  /*e660*/  BSYNC.RECONVERGENT B1 ;  /* 0x0000000000017941 */ /* 0x000fea0003800200 */
.L_x_4750:
        /* <DEDUP_REMOVED lines=15> */
.L_x_4753:
[----:B------:R-:W-:Y:S05]  /*e760*/  BSYNC.RECONVERGENT B1 ;  /* 0x0000000000017941 */ /* 0x000fea0003800200 */
.L_x_4752:
[----:B------:R-:W-:Y:S01]  /*e770*/  FSETP.NAN.FTZ.AND P6, PT, |R59|, |R59|, PT ;  /* 0x4000003b3b00720b */ /* 0x000fe20003fd8200 */
[----:B------:R-:W-:Y:S01]  /*e780*/  IMAD.IADD R73, R51, 0x1, R64 ;  /* 0x0000000133497824 */ /* 0x000fe200078e0240 */
[----:B------:R-:W-:Y:S01]  /*e790*/  FSEL R47, R47, R62, P5 ;  /* 0x0000003e2f2f7208 */ /* 0x000fe20002800000 */
[----:B------:R-:W-:Y:S01]  /*e7a0*/  IMAD.U32 R62, R80, 0x10000, RZ ;  /* 0x00010000503e7824 */ /* 0x000fe200078e00ff */
[----:B------:R-:W-:Y:S01]  /*e7b0*/  SEL R32, R32, R61, P5 ;  /* 0x0000003d20207207 */ /* 0x000fe20002800000 */
[----:B------:R-:W-:Y:S01]  /*e7c0*/  BSSY.RECONVERGENT B1, `(.L_x_4754) ;  /* 0x000000b000017945 */ /* 0x000fe20003800200 */
        /* <DEDUP_REMOVED lines=10> */
.L_x_4755:
[----:B------:R-:W-:Y:S05]  /*e870*/  BSYNC.RECONVERGENT B1 ;  /* 0x0000000000017941 */ /* 0x000fea0003800200 */
.L_x_4754:
        /* <DEDUP_REMOVED lines=15> */
.L_x_4757:
[----:B------:R-:W-:Y:S05]  /*e970*/  BSYNC.RECONVERGENT B1 ;  /* 0x0000000000017941 */ /* 0x000fea0003800200 */
.L_x_4756:
        /* <DEDUP_REMOVED lines=15> */
.L_x_4759:
[----:B------:R-:W-:Y:S05]  /*ea70*/  BSYNC.RECONVERGENT B1 ;  /* 0x0000000000017941 */ /* 0x000fea0003800200 */
.L_x_4758:
        /* <DEDUP_REMOVED lines=15> */
.L_x_4761:
[----:B------:R-:W-:Y:S05]  /*eb70*/  BSYNC.RECONVERGENT B1 ;  /* 0x0000000000017941 */ /* 0x000fea0003800200 */
.L_x_4760:
        /* <DEDUP_REMOVED lines=16> */
.L_x_4763:
[----:B------:R-:W-:Y:S05]  /*ec80*/  BSYNC.RECONVERGENT B1 ;  /* 0x0000000000017941 */ /* 0x000fea0003800200 */
.L_x_4762:
        /* <DEDUP_REMOVED lines=15> */
.L_x_4765:
[----:B------:R-:W-:Y:S05]  /*ed80*/  BSYNC.RECONVERGENT B1 ;  /* 0x0000000000017941 */ /* 0x000fea0003800200 */
.L_x_4764:
        /* <DEDUP_REMOVED lines=15> */
.L_x_4767:
[----:B------:R-:W-:Y:S05]  /*ee80*/  BSYNC.RECONVERGENT B1 ;  /* 0x0000000000017941 */ /* 0x000fea0003800200 */
.L_x_4766:
        /* <DEDUP_REMOVED lines=13> */
[----:B------:R-:W-:-:S02]  /*ef60*/  FSEL R42, R42, R51, P1 ;  /* 0x000000332a2a7208 */ /* 0x000fc40000800000 */
[----:B------:R-:W-:Y:S02]  /*ef70*/  @P0 ISETP.LT.OR.EX P2, PT, R0, RZ, !P2, P3 ;  /* 0x000000ff0000020c */ /* 0x000fe40005741730 */
        /* <DEDUP_REMOVED lines=12> */
.L_x_4769:
[----:B------:R-:W-:Y:S05]  /*f040*/  BSYNC.RECONVERGENT B1 ;  /* 0x0000000000017941 */ /* 0x000fea0003800200 */
.L_x_4768:
        /* <DEDUP_REMOVED lines=9> */
.L_x_4732:
[----:B------:R-:W-:Y:S05]  /*f0e0*/  BSYNC.RECONVERGENT B0 ;  /* 0x0000000000007941 */ /* 0x000fea0003800200 */
.L_x_4731:
        /* <DEDUP_REMOVED lines=285> */
.L_x_4774:
[----:B------:R-:W-:Y:S01]  /*102c0*/  SHF.R.U32.HI R50, RZ, 0x3, R50 ;  /* 0x00000003ff327819 */ /* 0x000fe20000011632 */
[----:B------:R-:W-:-:S07]  /*102d0*/  IMAD.MOV.U32 R51, RZ, RZ, RZ ;  /* 0x000000ffff337224 */ /* 0x000fce00078e00ff */
.L_x_4773:
[----:B------:R-:W1:Y:S02]  /*102e0*/  LDCU.64 UR4, c[0x0][0x768] ;  /* 0x0000ed00ff0477ac */ /* 0x000e640008000a00 */
[----:B-1----:R-:W-:-:S05]  /*102f0*/  IADD3 R71, P1, PT, R71, UR4, RZ ;  /* 0x0000000447477c10 */ /* 0x002fca000ff3e0ff */
        /* <DEDUP_REMOVED lines=286> */
.L_x_4776:
[----:B------:R-:W-:Y:S01]  /*114e0*/  SHF.R.U32.HI R66, RZ, 0x3, R66 ;  /* 0x00000003ff427819 */ /* 0x000fe20000011642 */
[----:B------:R-:W-:-:S07]  /*114f0*/  IMAD.MOV.U32 R67, RZ, RZ, RZ ;  /* 0x000000ffff437224 */ /* 0x000fce00078e00ff */
.L_x_4775:
        /* <DEDUP_REMOVED lines=285> */
.L_x_4778:
[----:B------:R-:W-:Y:S01]  /*126d0*/  SHF.R.U32.HI R80, RZ, 0x3, R80 ;  /* 0x00000003ff507819 */ /* 0x000fe20000011650 */
[----:B------:R-:W-:-:S07]  /*126e0*/  IMAD.MOV.U32 R81, RZ, RZ, RZ ;  /* 0x000000ffff517224 */ /* 0x000fce00078e00ff */
.L_x_4777:
        /* <DEDUP_REMOVED lines=285> */
.L_x_4780:
[----:B------:R-:W-:Y:S01]  /*138c0*/  SHF.R.U32.HI R50, RZ, 0x3, R50 ;  /* 0x00000003ff327819 */ /* 0x000fe20000011632 */
[----:B------:R-:W-:-:S07]  /*138d0*/  IMAD.MOV.U32 R51, RZ, RZ, RZ ;  /* 0x000000ffff337224 */ /* 0x000fce00078e00ff */
.L_x_4779:
[----:B------:R-:W-:-:S04]  /*138e0*/  LEA R22, P0, R50, R71, 0x3 ;  /* 0x0000004732167211 */ /* 0x000fc800078018ff */
[----:B------:R-:W-:-:S06]  /*138f0*/  LEA.HI.X R23, R50, R70, R51, 0x3, P0 ;  /* 0x0000004632177211 */ /* 0x000fcc00000f1c33 */
[----:B------:R-:W2:Y:S02]  /*13900*/  LDG.E.64 R22, desc[UR36][R22.64] ;  /* 0x0000002416167981 */ /* 0x000ea4000c1e1b00 */
[C---:B--2---:R-:W-:Y:S02]  /*13910*/  PRMT R63, R22.reuse, 0x7610, R63 ;  /* 0x00007610163f7816 */ /* 0x044fe4000000003f */
[----:B------:R-:W-:Y:S02]  /*13920*/  PRMT R65, R22, 0x7632, R65 ;  /* 0x0000763216417816 */ /* 0x000fe40000000041 */
[C---:B------:R-:W-:Y:S02]  /*13930*/  PRMT R79, R23.reuse, 0x7610, R79 ;  /* 0x00007610174f7816 */ /* 0x040fe4000000004f */
[----:B------:R-:W-:-:S07]  /*13940*/  PRMT R78, R23, 0x7632, R78 ;  /* 0x00007632174e7816 */ /* 0x000fce000000004e */
.L_x_4772:
[----:B------:R-:W-:Y:S05]  /*13950*/  BSYNC.RECONVERGENT B0 ;  /* 0x0000000000007941 */ /* 0x000fea0003800200 */
.L_x_4771:
[----:B------:R-:W-:Y:S01]  /*13960*/  ISETP.GE.U32.AND P0, PT, R61, R62, PT ;  /* 0x0000003e3d00720c */ /* 0x000fe20003f06070 */
[----:B------:R-:W-:-:S12]  /*13970*/  BSSY.RECONVERGENT B0, `(.L_x_4781) ;  /* 0x000010b000007945 */ /* 0x000fd80003800200 */
        /* <DEDUP_REMOVED lines=23> */
.L_x_4784:
[----:B------:R-:W-:Y:S05]  /*13af0*/  BSYNC.RECONVERGENT B1 ;  /* 0x0000000000017941 */ /* 0x000fea0003800200 */
.L_x_4783:
[----:B------:R-:W-:Y:S04]  /*13b00*/  BSSY.RECONVERGENT B1, `(.L_x_4785) ;  /* 0x0000007000017945 */ /* 0x000fe80003800200 */
[----:B------:R-:W-:Y:S05]  /*13b10*/  @P4 BRA `(.L_x_4786) ;  /* 0x0000000000144947 */ /* 0x000fea0003800000 */
[----:B------:R-:W-:-:S13]  /*13b20*/  FSETP.NEU.FTZ.AND P6, PT, R44, R23, PT ;  /* 0x000000172c00720b */ /* 0x000fda0003fdd000 */
[----:B------:R-:W-:Y:S02]  /*13b30*/  @!P6 ISETP.GE.U32.AND P4, PT, R29, R61, PT ;  /* 0x0000003d1d00e20c */ /* 0x000fe40003f86070 */
[----:B------:R-:W-:Y:S02]  /*13b40*/  @P6 FSETP.GT.FTZ.AND P2, PT, R44, R23, PT ;  /* 0x000000172c00620b */ /* 0x000fe40003f54000 */
[----:B------:R-:W-:-:S04]  /*13b50*/  @!P6 ISETP.GE.AND.EX P4, PT, R6, RZ, PT, P4 ;  /* 0x000000ff0600e20c */ /* 0x000fc80003f86340 */
[----:B------:R-:W-:-:S13]  /*13b60*/  @!P6 PLOP3.LUT P2, PT, P4, PT, PT, 0x8, 0x80 ;  /* 0x000000000080e81c */ /* 0x000fda000274e170 */
.L_x_4786:
[----:B------:R-:W-:Y:S05]  /*13b70*/  BSYNC.RECONVERGENT B1 ;  /* 0x0000000000017941 */ /* 0x000fea0003800200 */
.L_x_4785:
        /* <DEDUP_REMOVED lines=11> */
.L_x_4788:
[----:B------:R-:W-:Y:S05]  /*13c30*/  BSYNC.RECONVERGENT B1 ;  /* 0x0000000000017941 */ /* 0x000fea0003800200 */
.L_x_4787:
        /* <DEDUP_REMOVED lines=12> */
.L_x_4790:
[----:B------:R-:W-:Y:S05]  /*13d00*/  BSYNC.RECONVERGENT B1 ;  /* 0x0000000000017941 */ /* 0x000fea0003800200 */
.L_x_4789:
        /* <DEDUP_REMOVED lines=29> */
.L_x_4792:
[----:B------:R-:W-:Y:S05]  /*13ee0*/  BSYNC.RECONVERGENT B1 ;  /* 0x0000000000017941 */ /* 0x000fea0003800200 */
.L_x_4791:
        /* <DEDUP_REMOVED lines=11> */
.L_x_4794:
[----:B------:R-:W-:Y:S05]  /*13fa0*/  BSYNC.RECONVERGENT B1 ;  /* 0x0000000000017941 */ /* 0x000fea0003800200 */
.L_x_4793:
        /* <DEDUP_REMOVED lines=11> */
.L_x_4796:
[----:B------:R-:W-:Y:S05]  /*14060*/  BSYNC.RECONVERGENT B1 ;  /* 0x0000000000017941 */ /* 0x000fea0003800200 */
.L_x_4795:
        /* <DEDUP_REMOVED lines=12> */
.L_x_4798:
[----:B------:R-:W-:Y:S05]  /*14130*/  BSYNC.RECONVERGENT B1 ;  /* 0x0000000000017941 */ /* 0x000fea0003800200 */
.L_x_4797:
        /* <DEDUP_REMOVED lines=29> */
.L_x_4800:
[----:B------:R-:W-:Y:S05]  /*14310*/  BSYNC.RECONVERGENT B1 ;  /* 0x0000000000017941 */ /* 0x000fea0003800200 */
.L_x_4799:
        /* <DEDUP_REMOVED lines=11> */
.L_x_4802:
[----:B------:R-:W-:Y:S05]  /*143d0*/  BSYNC.RECONVERGENT B1 ;  /* 0x0000000000017941 */ /* 0x000fea0003800200 */
.L_x_4801:
        /* <DEDUP_REMOVED lines=11> */
.L_x_4804:
[----:B------:R-:W-:Y:S05]  /*14490*/  BSYNC.RECONVERGENT B1 ;  /* 0x0000000000017941 */ /* 0x000fea0003800200 */
.L_x_4803:
        /* <DEDUP_REMOVED lines=13> */
.L_x_4806:
[----:B------:R-:W-:Y:S05]  /*14570*/  BSYNC.RECONVERGENT B1 ;  /* 0x0000000000017941 */ /* 0x000fea0003800200 */
.L_x_4805:
        /* <DEDUP_REMOVED lines=28> */
.L_x_4808:
[----:B------:R-:W-:Y:S05]  /*14740*/  BSYNC.RECONVERGENT B1 ;  /* 0x0000000000017941 */ /* 0x000fea0003800200 */
.L_x_4807:
        /* <DEDUP_REMOVED lines=11> */
.L_x_4810:
[----:B------:R-:W-:Y:S05]  /*14800*/  BSYNC.RECONVERGENT B1 ;  /* 0x0000000000017941 */ /* 0x000fea0003800200 */
.L_x_4809:
        /* <DEDUP_REMOVED lines=10> */
.L_x_4812:
[----:B------:R-:W-:Y:S05]  /*148b0*/  BSYNC.RECONVERGENT B1 ;  /* 0x0000000000017941 */ /* 0x000fea0003800200 */
.L_x_4811:
        /* <DEDUP_REMOVED lines=12> */
.L_x_4814:
[----:B------:R-:W-:Y:S05]  /*14980*/  BSYNC.RECONVERGENT B1 ;  /* 0x0000000000017941 */ /* 0x000fea0003800200 */
.L_x_4813:
        /* <DEDUP_REMOVED lines=9> */
.L_x_4782:
[----:B------:R-:W-:Y:S05]  /*14a20*/  BSYNC.RECONVERGENT B0 ;  /* 0x0000000000007941 */ /* 0x000fea0003800200 */
.L_x_4781:
        /* <DEDUP_REMOVED lines=13> */
.L_x_4816:
[----:B------:R-:W-:Y:S05]  /*14b00*/  BSYNC.RECONVERGENT B0 ;  /* 0x0000000000007941 */ /* 0x000fea0003800200 */
.L_x_4815:
        /* <DEDUP_REMOVED lines=16> */
.L_x_4818:
[----:B------:R-:W-:Y:S05]  /*14c10*/  BSYNC.RECONVERGENT B0 ;  /* 0x0000000000007941 */ /* 0x000fea0003800200 */
.L_x_4817:
        /* <DEDUP_REMOVED lines=12> */
.L_x_4820:
[----:B------:R-:W-:Y:S05]  /*14ce0*/  BSYNC.RECONVERGENT B0 ;  /* 0x0000000000007941 */ /* 0x000fea0003800200 */
.L_x_4819:
        /* <DEDUP_REMOVED lines=16> */
.L_x_4822:
[----:B------:R-:W-:Y:S05]  /*14df0*/  BSYNC.RECONVERGENT B0 ;  /* 0x0000000000007941 */ /* 0x000fea0003800200 */
.L_x_4821:
        /* <DEDUP_REMOVED lines=12> */
.L_x_4824:
[----:B------:R-:W-:Y:S05]  /*14ec0*/  BSYNC.RECONVERGENT B0 ;  /* 0x0000000000007941 */ /* 0x000fea0003800200 */
.L_x_4823:
        /* <DEDUP_REMOVED lines=16> */
.L_x_4826:
[----:B------:R-:W-:Y:S05]  /*14fd0*/  BSYNC.RECONVERGENT B0 ;  /* 0x0000000000007941 */ /* 0x000fea0003800200 */
.L_x_4825:
        /* <DEDUP_REMOVED lines=14> */
.L_x_4828:
[----:B------:R-:W-:Y:S05]  /*150c0*/  BSYNC.RECONVERGENT B0 ;  /* 0x0000000000007941 */ /* 0x000fea0003800200 */
.L_x_4827:
[----:B------:R-:W-:Y:S04]  /*150d0*/  BSSY.RECONVERGENT B0, `(.L_x_4829) ;  /* 0x0000007000007945 */ /* 0x000fe80003800200 */
[----:B------:R-:W-:Y:S05]  /*150e0*/  @P5 BRA `(.L_x_4830) ;  /* 0x0000000000145947 */ /* 0x000fea0003800000 */
[----:B------:R-:W-:-:S13]  /*150f0*/  FSETP.NEU.FTZ.AND P5, PT, R56, R55, PT ;  /* 0x000000373800720b */ /* 0x000fda0003fbd000 */
[----:B------:R-:W-:Y:S02]  /*15100*/  @!P5 ISETP.GE.U32.AND P4, PT, R32, R33, PT ;  /* 0x000000212000d20c */ /* 0x000fe40003f86070 */
[----:B------:R-:W-:Y:S02]  /*15110*/  @P5 FSETP.GT.FTZ.AND P1, PT, R56, R55, PT ;  /* 0x000000373800520b */ /* 0x000fe40003f34000 */
[----:B------:R-:W-:-:S04]  /*15120*/  @!P5 ISETP.GE.AND.EX P4, PT, R9, R10, PT, P4 ;  /* 0x0000000a0900d20c */ /* 0x000fc80003f86340 */
[----:B------:R-:W-:-:S13]  /*15130*/  @!P5 PLOP3.LUT P1, PT, P4, PT, PT, 0x8, 0x80 ;  /* 0x000000000080d81c */ /* 0x000fda000272e170 */
.L_x_4830:
[----:B------:R-:W-:Y:S05]  /*15140*/  BSYNC.RECONVERGENT B0 ;  /* 0x0000000000007941 */ /* 0x000fea0003800200 */
.L_x_4829:
        /* <DEDUP_REMOVED lines=19> */
.L_x_4832:
[----:B------:R-:W-:Y:S05]  /*15280*/  BSYNC.RECONVERGENT B0 ;  /* 0x0000000000007941 */ /* 0x000fea0003800200 */
.L_x_4831:
        /* <DEDUP_REMOVED lines=16> */
.L_x_4834:
[----:B------:R-:W-:Y:S05]  /*15390*/  BSYNC.RECONVERGENT B0 ;  /* 0x0000000000007941 */ /* 0x000fea0003800200 */
.L_x_4833:
        /* <DEDUP_REMOVED lines=13> */
.L_x_4836:
[----:B------:R-:W-:Y:S05]  /*15470*/  BSYNC.RECONVERGENT B0 ;  /* 0x0000000000007941 */ /* 0x000fea0003800200 */
.L_x_4835:
        /* <DEDUP_REMOVED lines=11> */
.L_x_4838:
[----:B------:R-:W-:Y:S05]  /*15530*/  BSYNC.RECONVERGENT B0 ;  /* 0x0000000000007941 */ /* 0x000fea0003800200 */
.L_x_4837:
[----:B------:R-:W-:Y:S02]  /*15540*/  FSEL R41, R56, R41, P0 ;  /* 0x0000002938297208 */ /* 0x000fe40000000000 */
[----:B------:R-:W-:Y:S02]  /*15550*/  SEL R44, R32, R21, P0 ;  /* 0x00000015202c7207 */ /* 0x000fe40000000000 */
[----:B------:R-:W-:-:S07]  /*15560*/  SEL R45, R13, R0, P0 ;  /* 0x000000000d2d7207 */ /* 0x000fce0000000000 */
.L_x_4510:
[----:B------:R-:W-:Y:S05]  /*15570*/  BSYNC.RECONVERGENT B6 ;  /* 0x0000000000067941 */ /* 0x000fea0003800200 */
.L_x_4509:
        /* <DEDUP_REMOVED lines=10> */
[----:B--2---:R-:W-:-:S02]  /*15620*/  IMAD R0, R17, R27, R2 ;  /* 0x0000001b11007224 */ /* 0x004fc400078e0202 */
[----:B-1----:R-:W-:Y:S01]  /*15630*/  LEA R23, R23, R4, 0x18 ;  /* 0x0000000417177211 */ /* 0x002fe200078ec0ff */
[----:B------:R-:W-:Y:S01]  /*15640*/  IMAD.MOV.U32 R4, RZ, RZ, R18 ;  /* 0x000000ffff047224 */ /* 0x000fe200078e0012 */
[----:B---3--:R-:W-:-:S03]  /*15650*/  ISETP.GE.U32.AND P0, PT, R26, 0x2, PT ;  /* 0x000000021a00780c */ /* 0x008fc60003f06070 */
[----:B------:R-:W-:-:S05]  /*15660*/  IMAD R0, R0, 0x40, R23 ;  /* 0x0000004000007824 */ /* 0x000fca00078e0217 */
[----:B------:R1:W-:Y:S04]  /*15670*/  STS.64 [R0+0x8], R4 ;  /* 0x0000080400007388 */ /* 0x0003e80000000a00 */
[----:B------:R2:W-:Y:S04]  /*15680*/  STS.64 [R0+0x18], R10 ;  /* 0x0000180a00007388 */ /* 0x0005e80000000a00 */
[----:B------:R2:W-:Y:S01]  /*15690*/  STS.64 [R0+0x38], R44 ;  /* 0x0000382c00007388 */ /* 0x0005e20000000a00 */
[----:B-1----:R-:W-:-:S03]  /*156a0*/  IMAD.MOV.U32 R4, RZ, RZ, R8 ;  /* 0x000000ffff047224 */ /* 0x002fc600078e0008 */
[----:B------:R2:W-:Y:S01]  /*156b0*/  STS [R0], R57 ;  /* 0x0000003900007388 */ /* 0x0005e20000000800 */
[----:B------:R-:W-:-:S03]  /*156c0*/  IMAD.MOV.U32 R5, RZ, RZ, R3 ;  /* 0x000000ffff057224 */ /* 0x000fc600078e0003 */
[----:B------:R2:W-:Y:S04]  /*156d0*/  STS [R0+0x10], R9 ;  /* 0x0000100900007388 */ /* 0x0005e80000000800 */
[----:B------:R2:W-:Y:S04]  /*156e0*/  STS.64 [R0+0x28], R4 ;  /* 0x0000280400007388 */ /* 0x0005e80000000a00 */
[----:B------:R2:W-:Y:S04]  /*156f0*/  STS [R0+0x20], R59 ;  /* 0x0000203b00007388 */ /* 0x0005e80000000800 */
[----:B------:R2:W-:Y:S01]  /*15700*/  STS [R0+0x30], R41 ;  /* 0x0000302900007388 */ /* 0x0005e20000000800 */
[----:B------:R-:W-:Y:S05]  /*15710*/  @!P0 BRA `(.L_x_4839) ;  /* 0x0000000400808947 */ /* 0x000fea0003800000 */
[----:B------:R-:W-:-:S07]  /*15720*/  IMAD.MOV.U32 R22, RZ, RZ, R26 ;  /* 0x000000ffff167224 */ /* 0x000fce00078e001a */
.L_x_4850:
[----:B------:R-:W-:Y:S01]  /*15730*/  SHF.R.U32.HI R28, RZ, 0x1, R22 ;  /* 0x00000001ff1c7819 */ /* 0x000fe20000011616 */
[----:B------:R-:W-:Y:S05]  /*15740*/  WARPSYNC.ALL ;  /* 0x0000000000007948 */ /* 0x000fea0003800000 */
[----:B-12---:R-:W-:Y:S01]  /*15750*/  IMAD.IADD R5, R28, 0x1, R17 ;  /* 0x000000011c057824 */ /* 0x006fe200078e0211 */
[----:B------:R-:W-:Y:S04]  /*15760*/  BAR.SYNC.DEFER_BLOCKING 0x0 ;  /* 0x0000000000007b1d */ /* 0x000fe80000010000 */
[----:B------:R-:W-:-:S02]  /*15770*/  ISETP.GE.U32.AND P0, PT, R5, R26, PT ;  /* 0x0000001a0500720c */ /* 0x000fc40003f06070 */
[----:B------:R-:W-:Y:S02]  /*15780*/  BSSY.RECONVERGENT B0, `(.L_x_4840) ;  /* 0x0000056000007945 */ /* 0x000fe40003800200 */
[----:B------:R-:W-:-:S13]  /*15790*/  ISETP.GE.U32.OR P0, PT, R17, R28, P0 ;  /* 0x0000001c1100720c */ /* 0x000fda0000706470 */
[----:B------:R-:W-:Y:S05]  /*157a0*/  @P0 BRA `(.L_x_4841) ;  /* 0x00000004004c0947 */ /* 0x000fea0003800000 */
[----:B------:R-:W-:Y:S01]  /*157b0*/  IMAD R4, R5, R27, R2 ;  /* 0x0000001b05047224 */ /* 0x000fe200078e0202 */
[----:B------:R-:W-:Y:S01]  /*157c0*/  FSETP.NAN.FTZ.AND P1, PT, |R57|, |R57|, PT ;  /* 0x400000393900720b */ /* 0x000fe20003f38200 */
[----:B------:R-:W-:Y:S02]  /*157d0*/  BSSY.RECONVERGENT B1, `(.L_x_4842) ;  /* 0x0000013000017945 */ /* 0x000fe40003800200 */
[----:B------:R-:W-:-:S05]  /*157e0*/  IMAD R10, R4, 0x40, R23 ;  /* 0x00000040040a7824 */ /* 0x000fca00078e0217 */
[----:B------:R-:W1:Y:S04]  /*157f0*/  LDS R30, [R10] ;  /* 0x000000000a1e7984 */ /* 0x000e680000000800 */
[----:B------:R-:W2:Y:S04]  /*15800*/  LDS.64 R4, [R10+0x8] ;  /* 0x000008000a047984 */ /* 0x000ea80000000a00 */
[----:B------:R3:W4:Y:S04]  /*15810*/  LDS R32, [R10+0x10] ;  /* 0x000010000a207984 */ /* 0x0007280000000800 */
[----:B------:R3:W0:Y:S04]  /*15820*/  LDS R34, [R10+0x20] ;  /* 0x000020000a227984 */ /* 0x0006280000000800 */
[----:B------:R3:W0:Y:S04]  /*15830*/  LDS R36, [R10+0x30] ;  /* 0x000030000a247984 */ /* 0x0006280000000800 */
[----:B------:R3:W0:Y:S04]  /*15840*/  LDS.64 R12, [R10+0x18] ;  /* 0x000018000a0c7984 */ /* 0x0006280000000a00 */
        /* <DEDUP_REMOVED lines=11> */
.L_x_4843:
[----:B------:R-:W-:Y:S05]  /*15900*/  BSYNC.RECONVERGENT B1 ;  /* 0x0000000000017941 */ /* 0x000fea0003800200 */
.L_x_4842:
[----:B------:R-:W-:Y:S01]  /*15910*/  SEL R18, R18, R4, P2 ;  /* 0x0000000412127207 */ /* 0x000fe20001000000 */
[----:B------:R-:W-:Y:S01]  /*15920*/  BSSY.RECONVERGENT B1, `(.L_x_4844) ;  /* 0x0000014000017945 */ /* 0x000fe20003800200 */
[----:B------:R-:W-:Y:S02]  /*15930*/  SEL R7, R7, R5, P2 ;  /* 0x0000000507077207 */ /* 0x000fe40001000000 */
[----:B------:R-:W-:Y:S01]  /*15940*/  FSETP.NAN.FTZ.AND P5, PT, |R9|, |R9|, PT ;  /* 0x400000090900720b */ /* 0x000fe20003fb8200 */
[----:B------:R-:W-:Y:S01]  /*15950*/  IMAD.MOV.U32 R4, RZ, RZ, R18 ;  /* 0x000000ffff047224 */ /* 0x000fe200078e0012 */
[----:B------:R-:W-:Y:S01]  /*15960*/  FSETP.NAN.FTZ.AND P3, PT, |R41|, |R41|, PT ;  /* 0x400000292900720b */ /* 0x000fe20003f78200 */
[----:B------:R-:W-:Y:S01]  /*15970*/  IMAD.MOV.U32 R5, RZ, RZ, R7 ;  /* 0x000000ffff057224 */ /* 0x000fe200078e0007 */
[----:B------:R-:W-:Y:S02]  /*15980*/  FSEL R57, R57, R30, P2 ;  /* 0x0000001e39397208 */ /* 0x000fe40001000000 */
[----:B------:R-:W-:-:S02]  /*15990*/  FSETP.NAN.FTZ.AND P4, PT, |R59|, |R59|, PT ;  /* 0x4000003b3b00720b */ /* 0x000fc40003f98200 */
[----:B------:R1:W-:Y:S05]  /*159a0*/  STS.64 [R0+0x8], R4 ;  /* 0x0000080400007388 */ /* 0x0003ea0000000a00 */
[----:B------:R-:W-:Y:S02]  /*159b0*/  @P5 FSETP.NAN.FTZ.AND P2, PT, |R32|, |R32|, PT ;  /* 0x400000202000520b */ /* 0x000fe40003f58200 */
[----:B0-----:R-:W-:Y:S02]  /*159c0*/  @P5 ISETP.LT.U32.AND P6, PT, R6, R12, PT ;  /* 0x0000000c0600520c */ /* 0x001fe40003fc1070 */
[----:B------:R-:W-:Y:S02]  /*159d0*/  @P3 FSETP.NAN.FTZ.AND P1, PT, |R36|, |R36|, PT ;  /* 0x400000242400320b */ /* 0x000fe40003f38200 */
[----:B------:R-:W-:-:S02]  /*159e0*/  @P3 ISETP.LT.U32.AND P0, PT, R44, R20, PT ;  /* 0x000000142c00320c */ /* 0x000fc40003f01070 */
[----:B------:R-:W-:Y:S01]  /*159f0*/  @P5 ISETP.LT.OR.EX P2, PT, R11, R13, !P2, P6 ;  /* 0x0000000d0b00520c */ /* 0x000fe20005741760 */
[----:B-1----:R-:W-:-:S12]  /*15a00*/  @P5 BRA `(.L_x_4845) ;  /* 0x0000000000145947 */ /* 0x002fd80003800000 */
[----:B------:R-:W-:-:S13]  /*15a10*/  FSETP.NEU.FTZ.AND P6, PT, R9, R32, PT ;  /* 0x000000200900720b */ /* 0x000fda0003fdd000 */
[----:B------:R-:W-:Y:S02]  /*15a20*/  @!P6 ISETP.GE.U32.AND P5, PT, R6, R12, PT ;  /* 0x0000000c0600e20c */ /* 0x000fe40003fa6070 */
[----:B------:R-:W-:Y:S02]  /*15a30*/  @P6 FSETP.GT.FTZ.AND P2, PT, R9, R32, PT ;  /* 0x000000200900620b */ /* 0x000fe40003f54000 */
[----:B------:R-:W-:-:S04]  /*15a40*/  @!P6 ISETP.GE.AND.EX P5, PT, R11, R13, PT, P5 ;  /* 0x0000000d0b00e20c */ /* 0x000fc80003fa6350 */
[----:B------:R-:W-:-:S13]  /*15a50*/  @!P6 PLOP3.LUT P2, PT, P5, PT, PT, 0x8, 0x80 ;  /* 0x000000000080e81c */ /* 0x000fda0002f4e170 */
.L_x_4845:
[----:B------:R-:W-:Y:S05]  /*15a60*/  BSYNC.RECONVERGENT B1 ;  /* 0x0000000000017941 */ /* 0x000fea0003800200 */
.L_x_4844:
        /* <DEDUP_REMOVED lines=13> */
.L_x_4847:
[----:B------:R-:W-:Y:S05]  /*15b40*/  BSYNC.RECONVERGENT B1 ;  /* 0x0000000000017941 */ /* 0x000fea0003800200 */
.L_x_4846:
        /* <DEDUP_REMOVED lines=11> */
.L_x_4849:
[----:B------:R-:W-:Y:S05]  /*15c00*/  BSYNC.RECONVERGENT B1 ;  /* 0x0000000000017941 */ /* 0x000fea0003800200 */
.L_x_4848:
[----:B------:R-:W-:Y:S01]  /*15c10*/  SEL R44, R44, R20, P0 ;  /* 0x000000142c2c7207 */ /* 0x000fe20000000000 */
[----:B------:R-:W-:Y:S01]  /*15c20*/  IMAD.MOV.U32 R10, RZ, RZ, R6 ;  /* 0x000000ffff0a7224 */ /* 0x000fe200078e0006 */
[----:B------:R-:W-:Y:S01]  /*15c30*/  SEL R45, R45, R21, P0 ;  /* 0x000000152d2d7207 */ /* 0x000fe20000000000 */
[----:B------:R-:W-:Y:S01]  /*15c40*/  IMAD.MOV.U32 R4, RZ, RZ, R8 ;  /* 0x000000ffff047224 */ /* 0x000fe200078e0008 */
[----:B------:R-:W-:Y:S01]  /*15c50*/  FSEL R41, R41, R36, P0 ;  /* 0x0000002429297208 */ /* 0x000fe20000000000 */
[----:B------:R-:W-:Y:S01]  /*15c60*/  IMAD.MOV.U32 R5, RZ, RZ, R3 ;  /* 0x000000ffff057224 */ /* 0x000fe200078e0003 */
[----:B------:R1:W-:Y:S04]  /*15c70*/  STS.64 [R0+0x18], R10 ;  /* 0x0000180a00007388 */ /* 0x0003e80000000a00 */
[----:B------:R1:W-:Y:S04]  /*15c80*/  STS.64 [R0+0x28], R4 ;  /* 0x0000280400007388 */ /* 0x0003e80000000a00 */
[----:B------:R1:W-:Y:S04]  /*15c90*/  STS.64 [R0+0x38], R44 ;  /* 0x0000382c00007388 */ /* 0x0003e80000000a00 */
[----:B------:R1:W-:Y:S04]  /*15ca0*/  STS [R0], R57 ;  /* 0x0000003900007388 */ /* 0x0003e80000000800 */
[----:B------:R1:W-:Y:S04]  /*15cb0*/  STS [R0+0x10], R9 ;  /* 0x0000100900007388 */ /* 0x0003e80000000800 */
[----:B------:R1:W-:Y:S04]  /*15cc0*/  STS [R0+0x20], R59 ;  /* 0x0000203b00007388 */ /* 0x0003e80000000800 */
[----:B------:R1:W-:Y:S02]  /*15cd0*/  STS [R0+0x30], R41 ;  /* 0x0000302900007388 */ /* 0x0003e40000000800 */
.L_x_4841:
[----:B------:R-:W-:Y:S05]  /*15ce0*/  BSYNC.RECONVERGENT B0 ;  /* 0x0000000000007941 */ /* 0x000fea0003800200 */
.L_x_4840:
[----:B------:R-:W-:Y:S01]  /*15cf0*/  ISETP.GT.U32.AND P0, PT, R22, 0x3, PT ;  /* 0x000000031600780c */ /* 0x000fe20003f04070 */
[----:B------:R-:W-:-:S12]  /*15d00*/  IMAD.MOV.U32 R22, RZ, RZ, R28 ;  /* 0x000000ffff167224 */ /* 0x000fd800078e001c */
[----:B------:R-:W-:Y:S05]  /*15d10*/  @P0 BRA `(.L_x_4850) ;  /* 0xfffffff800840947 */ /* 0x000fea000383ffff */
.L_x_4839:
        /* <DEDUP_REMOVED lines=30> */
.L_x_4863:
[----:B------:R-:W-:Y:S01]  /*15f00*/  SHF.R.U32.HI R29, RZ, 0x1, R23 ;  /* 0x00000001ff1d7819 */ /* 0x000fe20000011617 */
[----:B------:R-:W-:Y:S05]  /*15f10*/  WARPSYNC.ALL ;  /* 0x0000000000007948 */ /* 0x000fea0003800000 */
[----:B-1----:R-:W-:Y:S01]  /*15f20*/  IMAD.IADD R4, R29, 0x1, R2 ;  /* 0x000000011d047824 */ /* 0x002fe200078e0202 */
[----:B------:R-:W-:Y:S04]  /*15f30*/  BAR.SYNC.DEFER_BLOCKING 0x0 ;  /* 0x0000000000007b1d */ /* 0x000fe80000010000 */
[----:B------:R-:W-:-:S02]  /*15f40*/  ISETP.GE.U32.AND P0, PT, R4, R27, PT ;  /* 0x0000001b0400720c */ /* 0x000fc40003f06070 */
[----:B------:R-:W-:Y:S02]  /*15f50*/  BSSY.RECONVERGENT B0, `(.L_x_4853) ;  /* 0x0000055000007945 */ /* 0x000fe40003800200 */
        /* <DEDUP_REMOVED lines=22> */
.L_x_4856:
[----:B------:R-:W-:Y:S05]  /*160c0*/  BSYNC.RECONVERGENT B1 ;  /* 0x0000000000017941 */ /* 0x000fea0003800200 */
.L_x_4855:
        /* <DEDUP_REMOVED lines=21> */
.L_x_4858:
[----:B------:R-:W-:Y:S05]  /*16220*/  BSYNC.RECONVERGENT B1 ;  /* 0x0000000000017941 */ /* 0x000fea0003800200 */
.L_x_4857:
        /* <DEDUP_REMOVED lines=13> */
.L_x_4860:
[----:B------:R-:W-:Y:S05]  /*16300*/  BSYNC.RECONVERGENT B1 ;  /* 0x0000000000017941 */ /* 0x000fea0003800200 */
.L_x_4859:
        /* <DEDUP_REMOVED lines=11> */
.L_x_4862:
[----:B------:R-:W-:Y:S05]  /*163c0*/  BSYNC.RECONVERGENT B1 ;  /* 0x0000000000017941 */ /* 0x000fea0003800200 */
.L_x_4861:
        /* <DEDUP_REMOVED lines=13> */
.L_x_4854:
[----:B------:R-:W-:Y:S05]  /*164a0*/  BSYNC.RECONVERGENT B0 ;  /* 0x0000000000007941 */ /* 0x000fea0003800200 */
.L_x_4853:
[----:B------:R-:W-:Y:S01]  /*164b0*/  ISETP.GT.U32.AND P0, PT, R23, 0x7f, PT ;  /* 0x0000007f1700780c */ /* 0x000fe20003f04070 */
[----:B------:R-:W-:-:S12]  /*164c0*/  IMAD.MOV.U32 R23, RZ, RZ, R29 ;  /* 0x000000ffff177224 */ /* 0x000fd800078e001d */
[----:B------:R-:W-:Y:S05]  /*164d0*/  @P0 BRA `(.L_x_4863) ;  /* 0xfffffff800880947 */ /* 0x000fea000383ffff */
.L_x_4852:
[----:B------:R-:W-:Y:S01]  /*164e0*/  ISETP.GE.U32.AND P0, PT, R0, 0x2, PT ;  /* 0x000000020000780c */ /* 0x000fe20003f06070 */
[----:B------:R-:W-:Y:S05]  /*164f0*/  WARPSYNC.ALL ;  /* 0x0000000000007948 */ /* 0x000fea0003800000 */
[----:B------:R-:W-:Y:S07]  /*16500*/  BAR.SYNC.DEFER_BLOCKING 0x0 ;  /* 0x0000000000007b1d */ /* 0x000fee0000010000 */
[----:B------:R-:W-:Y:S05]  /*16510*/  @!P0 BRA `(.L_x_4851) ;  /* 0x0000000400308947 */ /* 0x000fea0003800000 */
[----:B-1----:R-:W-:-:S07]  /*16520*/  IMAD.MOV.U32 R4, RZ, RZ, 0x1 ;  /* 0x00000001ff047424 */ /* 0x002fce00078e00ff */
.L_x_4872:
        /* <DEDUP_REMOVED lines=14> */
.L_x_4865:
[----:B------:R-:W-:Y:S05]  /*16610*/  BSYNC.RECONVERGENT B0 ;  /* 0x0000000000007941 */ /* 0x000fea0003800200 */
.L_x_4864:
        /* <DEDUP_REMOVED lines=14> */
.L_x_4867:
[----:B------:R-:W-:Y:S05]  /*16700*/  BSYNC.RECONVERGENT B0 ;  /* 0x0000000000007941 */ /* 0x000fea0003800200 */
.L_x_4866:
        /* <DEDUP_REMOVED lines=14> */
.L_x_4869:
[----:B------:R-:W-:Y:S05]  /*167f0*/  BSYNC.RECONVERGENT B0 ;  /* 0x0000000000007941 */ /* 0x000fea0003800200 */
.L_x_4868:
        /* <DEDUP_REMOVED lines=23> */
.L_x_4871:
[----:B------:R-:W-:Y:S05]  /*16970*/  BSYNC.RECONVERGENT B0 ;  /* 0x0000000000007941 */ /* 0x000fea0003800200 */
.L_x_4870:
[----:B------:R-:W-:Y:S01]  /*16980*/  IMAD.SHL.U32 R4, R4, 0x2, RZ ;  /* 0x0000000204047824 */ /* 0x000fe200078e00ff */
[----:B------:R-:W-:Y:S02]  /*16990*/  FSEL R41, R41, R28, P1 ;  /* 0x0000001c29297208 */ /* 0x000fe40000800000 */
[----:B------:R-:W-:Y:S02]  /*169a0*/  SEL R44, R44, R21, P1 ;  /* 0x000000152c2c7207 */ /* 0x000fe40000800000 */
[----:B------:R-:W-:Y:S02]  /*169b0*/  ISETP.GE.AND P0, PT, R4, R0, PT ;  /* 0x000000000400720c */ /* 0x000fe40003f06270 */
[----:B------:R-:W-:-:S11]  /*169c0*/  SEL R45, R45, R30, P1 ;  /* 0x0000001e2d2d7207 */ /* 0x000fd60000800000 */
[----:B------:R-:W-:Y:S05]  /*169d0*/  @!P0 BRA `(.L_x_4872) ;  /* 0xfffffff800d48947 */ /* 0x000fea000383ffff */
.L_x_4851:
        /* <DEDUP_REMOVED lines=281> */
.L_x_4873:
        /* <DEDUP_REMOVED lines=276> */
.L_x_4874:
        /* <DEDUP_REMOVED lines=276> */
.L_x_4875:
        /* <DEDUP_REMOVED lines=276> */
.L_x_4876:
        /* <DEDUP_REMOVED lines=9> */
.L_x_4879:
        /* <DEDUP_REMOVED lines=22> */
.L_x_4878:
        /* <DEDUP_REMOVED lines=43> */
.L_x_4881:
[----:B------:R-:W-:-:S07]  /*1b3d0*/  MOV R29, 0x1b3f0 ;  /* 0x0001b3f0001d7802 */ /* 0x000fce0000000f00 */
[----:B0-----:R-:W-:Y:S05]  /*1b3e0*/  CALL.REL.NOINC `($__internal_23_$__cuda_sm20_div_u64) ;  /* 0x0000009c00407944 */ /* 0x001fea0003c00000 */
[----:B------:R-:W-:Y:S02]  /*1b3f0*/  IMAD.MOV.U32 R4, RZ, RZ, R10 ;  /* 0x000000ffff047224 */ /* 0x000fe400078e000a */
[----:B------:R-:W-:-:S07]  /*1b400*/  IMAD.MOV.U32 R5, RZ, RZ, R13 ;  /* 0x000000ffff057224 */ /* 0x000fce00078e000d */
.L_x_4882:
[----:B------:R-:W-:Y:S05]  /*1b410*/  BSYNC.RECONVERGENT B0 ;  /* 0x0000000000007941 */ /* 0x000fea0003800200 */
.L_x_4880:
[----:B------:R-:W1:Y:S02]  /*1b420*/  LDCU.64 UR4, c[0x0][0x780] ;  /* 0x0000f000ff0477ac */ /* 0x000e640008000a00 */
[----:B-1----:R-:W-:Y:S02]  /*1b430*/  UISETP.NE.U32.AND UP0, UPT, UR4, URZ, UPT ;  /* 0x000000ff0400728c */ /* 0x002fe4000bf05070 */
[----:B------:R-:W-:Y:S02]  /*1b440*/  IADD3 R4, P1, PT, R4, UR4, RZ ;  /* 0x0000000404047c10 */ /* 0x000fe4000ff3e0ff */
[----:B------:R-:W-:Y:S02]  /*1b450*/  UISETP.NE.AND.EX UP0, UPT, UR5, URZ, UPT, UP0 ;  /* 0x000000ff0500728c */ /* 0x000fe4000bf05300 */
[----:B------:R-:W-:-:S04]  /*1b460*/  IADD3.X R5, PT, PT, R5, UR5, RZ, P1, !PT ;  /* 0x0000000505057c10 */ /* 0x000fc80008ffe4ff */
[----:B------:R-:W-:-:S04]  /*1b470*/  PLOP3.LUT P0, PT, PT, PT, UP0, 0x80, 0x8 ;  /* 0x000000000008781c */ /* 0x000fc80003f0f008 */
[----:B------:R-:W-:-:S13]  /*1b480*/  PLOP3.LUT P0, PT, P0, PT, PT, 0x8, 0x80 ;  /* 0x000000000080781c */ /* 0x000fda000070e170 */
.L_x_4877:
        /* <DEDUP_REMOVED lines=287> */
.L_x_4884:
        /* <DEDUP_REMOVED lines=276> */
.L_x_4885:
        /* <DEDUP_REMOVED lines=276> */
.L_x_4886:
        /* <DEDUP_REMOVED lines=276> */
.L_x_4887:
        /* <DEDUP_REMOVED lines=18> */
[----:B-1----:R-:W-:-:S10]  /*1fb60*/  IMAD R19, R16, UR4, R19 ;  /* 0x0000000410137c24 */ /* 0x002fd4000f8e0213 */
[----:B---3--:R-:W-:Y:S01]  /*1fb70*/  @!P1 IMAD R19, R19, UR5, R2 ;  /* 0x0000000513139c24 */ /* 0x008fe2000f8e0202 */
[----:B------:R-:W-:-:S03]  /*1fb80*/  PLOP3.LUT P1, PT, PT, PT, PT, 0x80, 0x8 ;  /* 0x000000000008781c */ /* 0x000fc60003f2f070 */
[----:B--2---:R-:W-:-:S04]  /*1fb90*/  IMAD.WIDE.U32 R12, R19, 0x40, R12 ;  /* 0x00000040130c7825 */ /* 0x004fc800078e000c */
[----:B------:R-:W-:Y:S01]  /*1fba0*/  IMAD.MOV.U32 R19, RZ, RZ, R7 ;  /* 0x000000ffff137224 */ /* 0x000fe200078e0007 */
[----:B------:R1:W-:Y:S01]  /*1fbb0*/  STG.E.64 desc[UR36][R12.64+0x38], R44 ;  /* 0x0000382c0c007986 */ /* 0x0003e2000c101b24 */
[----:B------:R-:W-:Y:S02]  /*1fbc0*/  IMAD.MOV.U32 R7, RZ, RZ, R11 ;  /* 0x000000ffff077224 */ /* 0x000fe400078e000b */
[----:B------:R-:W-:Y:S01]  /*1fbd0*/  IMAD.MOV.U32 R11, RZ, RZ, R3 ;  /* 0x000000ffff0b7224 */ /* 0x000fe200078e0003 */
[----:B------:R1:W-:Y:S04]  /*1fbe0*/  STG.E.64 desc[UR36][R12.64+0x8], R18 ;  /* 0x000008120c007986 */ /* 0x0003e8000c101b24 */
[----:B------:R1:W-:Y:S04]  /*1fbf0*/  STG.E.64 desc[UR36][R12.64+0x18], R6 ;  /* 0x000018060c007986 */ /* 0x0003e8000c101b24 */
[----:B------:R1:W-:Y:S04]  /*1fc00*/  STG.E.64 desc[UR36][R12.64+0x28], R10 ;  /* 0x0000280a0c007986 */ /* 0x0003e8000c101b24 */
[----:B------:R1:W-:Y:S04]  /*1fc10*/  STG.E desc[UR36][R12.64], R57 ;  /* 0x000000390c007986 */ /* 0x0003e8000c101924 */
[----:B------:R1:W-:Y:S04]  /*1fc20*/  STG.E desc[UR36][R12.64+0x10], R9 ;  /* 0x000010090c007986 */ /* 0x0003e8000c101924 */
[----:B------:R1:W-:Y:S04]  /*1fc30*/  STG.E desc[UR36][R12.64+0x20], R59 ;  /* 0x0000203b0c007986 */ /* 0x0003e8000c101924 */
[----:B------:R1:W-:Y:S02]  /*1fc40*/  STG.E desc[UR36][R12.64+0x30], R41 ;  /* 0x000030290c007986 */ /* 0x0003e4000c101924 */
.L_x_4889:
[----:B------:R-:W-:Y:S05]  /*1fc50*/  BSYNC.RECONVERGENT B0 ;  /* 0x0000000000007941 */ /* 0x000fea0003800200 */
.L_x_4888:
        /* <DEDUP_REMOVED lines=28> */
[----:B-1----:R-:W-:-:S03]  /*1fe20*/  ULEA UR5, UR6, UR5, 0x18 ;  /* 0x0000000506057291 */ /* 0x002fc6000f8ec0ff */
[----:B------:R-:W1:Y:S01]  /*1fe30*/  POPC R9, R9 ;  /* 0x0000000900097309 */ /* 0x000e620000000000 */
[----:B--2---:R-:W1:Y:S02]  /*1fe40*/  SHFL.IDX PT, R0, R3, R8, 0x1f ;  /* 0x00001f0803007589 */ /* 0x004e6400000e0000 */
[----:B-1----:R-:W-:-:S05]  /*1fe50*/  IMAD.IADD R0, R0, 0x1, R9 ;  /* 0x0000000100007824 */ /* 0x002fca00078e0209 */
[----:B------:R-:W-:-:S04]  /*1fe60*/  ISETP.NE.AND P2, PT, R0, UR4, PT ;  /* 0x0000000400007c0c */ /* 0x000fc8000bf45270 */
[----:B------:R-:W-:-:S05]  /*1fe70*/  SEL R0, RZ, 0x1, P2 ;  /* 0x00000001ff007807 */ /* 0x000fca0001000000 */
[----:B------:R2:W-:Y:S04]  /*1fe80*/  STS.U8 [UR5], R0 ;  /* 0x00000000ff007988 */ /* 0x0005e80008000005 */
.L_x_4891:
[----:B------:R-:W-:Y:S05]  /*1fe90*/  BSYNC.RECONVERGENT B0 ;  /* 0x0000000000007941 */ /* 0x000fea0003800200 */
.L_x_4890:
        /* <DEDUP_REMOVED lines=55> */
.L_x_4904:
        /* <DEDUP_REMOVED lines=22> */
.L_x_4897:
[----:B------:R-:W-:Y:S05]  /*20370*/  BSYNC.RECONVERGENT B2 ;  /* 0x0000000000027941 */ /* 0x000fea0003800200 */
.L_x_4896:
        /* <DEDUP_REMOVED lines=15> */
.L_x_4899:
[----:B------:R-:W-:Y:S05]  /*20470*/  BSYNC.RECONVERGENT B2 ;  /* 0x0000000000027941 */ /* 0x000fea0003800200 */
.L_x_4898:
        /* <DEDUP_REMOVED lines=12> */
.L_x_4901:
[----:B------:R-:W-:Y:S05]  /*20540*/  BSYNC.RECONVERGENT B2 ;  /* 0x0000000000027941 */ /* 0x000fea0003800200 */
.L_x_4900:
        /* <DEDUP_REMOVED lines=16> */
.L_x_4903:
[----:B------:R-:W-:Y:S05]  /*20650*/  BSYNC.RECONVERGENT B2 ;  /* 0x0000000000027941 */ /* 0x000fea0003800200 */
.L_x_4902:
[----:B------:R-:W-:Y:S02]  /*20660*/  SEL R0, R0, R36, P3 ;  /* 0x0000002400007207 */ /* 0x000fe40001800000 */
[----:B------:R-:W-:Y:S02]  /*20670*/  SEL R3, R3, R37, P3 ;  /* 0x0000002503037207 */ /* 0x000fe40001800000 */
[----:B------:R-:W-:Y:S01]  /*20680*/  FSEL R15, R15, R20, P3 ;  /* 0x000000140f0f7208 */ /* 0x000fe20001800000 */
[----:B------:R-:W-:Y:S06]  /*20690*/  @!P5 BRA `(.L_x_4904) ;  /* 0xfffffff800dcd947 */ /* 0x000fec000383ffff */
[----:B------:R-:W-:Y:S05]  /*206a0*/  BSYNC.RECONVERGENT B0 ;  /* 0x0000000000007941 */ /* 0x000fea0003800200 */
.L_x_4895:
[----:B------:R-:W-:Y:S05]  /*206b0*/  BRA `(.L_x_4894) ;  /* 0x0000000400987947 */ /* 0x000fea0003800000 */
.L_x_4893:
        /* <DEDUP_REMOVED lines=28> */
.L_x_4913:
        /* <DEDUP_REMOVED lines=23> */
.L_x_4906:
[----:B------:R-:W-:Y:S05]  /*209f0*/  BSYNC.RECONVERGENT B0 ;  /* 0x0000000000007941 */ /* 0x000fea0003800200 */
.L_x_4905:
        /* <DEDUP_REMOVED lines=15> */
.L_x_4908:
[----:B------:R-:W-:Y:S05]  /*20af0*/  BSYNC.RECONVERGENT B0 ;  /* 0x0000000000007941 */ /* 0x000fea0003800200 */
.L_x_4907:
        /* <DEDUP_REMOVED lines=12> */
.L_x_4910:
[----:B------:R-:W-:Y:S05]  /*20bc0*/  BSYNC.RECONVERGENT B0 ;  /* 0x0000000000007941 */ /* 0x000fea0003800200 */
.L_x_4909:
        /* <DEDUP_REMOVED lines=16> */
.L_x_4912:
[----:B------:R-:W-:Y:S05]  /*20cd0*/  BSYNC.RECONVERGENT B0 ;  /* 0x0000000000007941 */ /* 0x000fea0003800200 */
.L_x_4911:
[----:B------:R-:W-:Y:S02]  /*20ce0*/  SEL R0, R0, R36, P3 ;  /* 0x0000002400007207 */ /* 0x000fe40001800000 */
[----:B------:R-:W-:Y:S02]  /*20cf0*/  SEL R3, R3, R37, P3 ;  /* 0x0000002503037207 */ /* 0x000fe40001800000 */
[----:B------:R-:W-:Y:S01]  /*20d00*/  FSEL R15, R15, R40, P3 ;  /* 0x000000280f0f7208 */ /* 0x000fe20001800000 */
[----:B------:R-:W-:Y:S06]  /*20d10*/  @!P5 BRA `(.L_x_4913) ;  /* 0xfffffff800d8d947 */ /* 0x000fec000383ffff */
.L_x_4894:
[----:B------:R-:W-:Y:S05]  /*20d20*/  BSYNC.RECONVERGENT B1 ;  /* 0x0000000000017941 */ /* 0x000fea0003800200 */
.L_x_4892:
[----:B------:R-:W1:Y:S01]  /*20d30*/  S2UR UR6, SR_CgaCtaId ;  /* 0x00000000000679c3 */ /* 0x000e620000008800 */
[----:B------:R-:W2:Y:S01]  /*20d40*/  LDCU UR5, c[0x0][0x360] ;  /* 0x00006c00ff0577ac */ /* 0x000ea20008000800 */
[----:B------:R-:W-:Y:S02]  /*20d50*/  IMAD.MOV.U32 R20, RZ, RZ, R8 ;  /* 0x000000ffff147224 */ /* 0x000fe400078e0008 */
[----:B------:R-:W-:Y:S01]  /*20d60*/  IMAD.MOV.U32 R28, RZ, RZ, R0 ;  /* 0x000000ffff1c7224 */ /* 0x000fe200078e0000 */
[----:B------:R-:W-:Y:S01]  /*20d70*/  UMOV UR4, 0x400 ;  /* 0x0000040000047882 */ /* 0x000fe20000000000 */
[----:B------:R-:W-:Y:S01]  /*20d80*/  IMAD.MOV.U32 R29, RZ, RZ, R3 ;  /* 0x000000ffff1d7224 */ /* 0x000fe200078e0003 */
[----:B------:R-:W-:Y:S01]  /*20d90*/  UIADD3 UR4, UPT, UPT, UR4, 0x10, URZ ;  /* 0x0000001004047890 */ /* 0x000fe2000fffe0ff */
[----:B--2---:R-:W-:-:S03]  /*20da0*/  IMAD R10, R17, UR5, R2 ;  /* 0x00000005110a7c24 */ /* 0x004fc6000f8e0202 */
[----:B-1----:R-:W-:Y:S01]  /*20db0*/  ULEA UR8, UR6, UR4, 0x18 ;  /* 0x0000000406087291 */ /* 0x002fe2000f8ec0ff */
[----:B------:R-:W1:Y:S05]  /*20dc0*/  LDCU UR6, c[0x0][0x364] ;  /* 0x00006c80ff0677ac */ /* 0x000e6a0008000800 */
[----:B------:R-:W-:Y:S01]  /*20dd0*/  LEA R12, R10, UR8, 0x6 ;  /* 0x000000080a0c7c11 */ /* 0x000fe2000f8e30ff */
[----:B------:R-:W-:-:S04]  /*20de0*/  IMAD.MOV.U32 R10, RZ, RZ, R6 ;  /* 0x000000ffff0a7224 */ /* 0x000fc800078e0006 */
[----:B------:R2:W-:Y:S04]  /*20df0*/  STS.64 [R12+0x8], R20 ;  /* 0x000008140c007388 */ /* 0x0005e80000000a00 */
[----:B------:R2:W-:Y:S04]  /*20e00*/  STS.64 [R12+0x18], R10 ;  /* 0x0000180a0c007388 */ /* 0x0005e80000000a00 */
[----:B------:R2:W-:Y:S01]  /*20e10*/  STS.64 [R12+0x28], R18 ;  /* 0x000028120c007388 */ /* 0x0005e20000000a00 */
[----:B-1----:R-:W-:-:S03]  /*20e20*/  UISETP.GE.U32.AND UP0, UPT, UR6, 0x2, UPT ;  /* 0x000000020600788c */ /* 0x002fc6000bf06070 */
[----:B------:R2:W-:Y:S04]  /*20e30*/  STS.64 [R12+0x38], R28 ;  /* 0x0000381c0c007388 */ /* 0x0005e80000000a00 */
[----:B------:R2:W-:Y:S04]  /*20e40*/  STS [R12], R7 ;  /* 0x000000070c007388 */ /* 0x0005e80000000800 */
[----:B------:R2:W-:Y:S04]  /*20e50*/  STS [R12+0x10], R9 ;  /* 0x000010090c007388 */ /* 0x0005e80000000800 */
[----:B------:R2:W-:Y:S04]  /*20e60*/  STS [R12+0x20], R13 ;  /* 0x0000200d0c007388 */ /* 0x0005e80000000800 */
[----:B------:R2:W-:Y:S01]  /*20e70*/  STS [R12+0x30], R15 ;  /* 0x0000300f0c007388 */ /* 0x0005e20000000800 */
[----:B------:R-:W-:Y:S05]  /*20e80*/  BRA.U !UP0, `(.L_x_4914) ;  /* 0x0000000508787547 */ /* 0x000fea000b800000 */
[----:B------:R-:W-:-:S05]  /*20e90*/  UMOV UR4, UR6 ;  /* 0x0000000600047c82 */ /* 0x000fca0008000000 */
.L_x_4925:
[----:B------:R-:W-:Y:S01]  /*20ea0*/  USHF.R.U32.HI UR7, URZ, 0x1, UR4 ;  /* 0x00000001ff077899 */ /* 0x000fe20008011604 */
[----:B------:R-:W-:Y:S05]  /*20eb0*/  BAR.SYNC.DEFER_BLOCKING 0x0 ;  /* 0x0000000000007b1d */ /* 0x000fea0000010000 */
[----:B------:R-:W-:Y:S01]  /*20ec0*/  VIADD R27, R17, UR7 ;  /* 0x00000007111b7c36 */ /* 0x000fe20008000000 */
[----:B------:R-:W-:Y:S04]  /*20ed0*/  BSSY.RECONVERGENT B0, `(.L_x_4915) ;  /* 0x0000056000007945 */ /* 0x000fe80003800200 */
[----:B------:R-:W-:-:S04]  /*20ee0*/  ISETP.GE.U32.AND P2, PT, R27, UR6, PT ;  /* 0x000000061b007c0c */ /* 0x000fc8000bf46070 */
[----:B------:R-:W-:-:S13]  /*20ef0*/  ISETP.GE.U32.OR P2, PT, R17, UR7, P2 ;  /* 0x0000000711007c0c */ /* 0x000fda0009746470 */
[----:B-1----:R-:W-:Y:S05]  /*20f00*/  @P2 BRA `(.L_x_4916) ;  /* 0x0000000400482947 */ /* 0x002fea0003800000 */
[----:B--2---:R-:W-:Y:S01]  /*20f10*/  IMAD R10, R27, UR5, R2 ;  /* 0x000000051b0a7c24 */ /* 0x004fe2000f8e0202 */
        /* <DEDUP_REMOVED lines=19> */
.L_x_4918:
[----:B------:R-:W-:Y:S05]  /*21050*/  BSYNC.RECONVERGENT B1 ;  /* 0x0000000000017941 */ /* 0x000fea0003800200 */
.L_x_4917:
[----:B------:R-:W-:Y:S01]  /*21060*/  SEL R8, R8, R28, P2 ;  /* 0x0000001c08087207 */ /* 0x000fe20001000000 */
[----:B------:R-:W-:Y:S01]  /*21070*/  BSSY.RECONVERGENT B1, `(.L_x_4919) ;  /* 0x0000012000017945 */ /* 0x000fe20003800200 */
[----:B------:R-:W-:Y:S02]  /*21080*/  SEL R21, R21, R29, P2 ;  /* 0x0000001d15157207 */ /* 0x000fe40001000000 */
[----:B------:R1:W2:Y:S01]  /*21090*/  LDS.64 R28, [R10+0x38] ;  /* 0x000038000a1c7984 */ /* 0x0002a20000000a00 */
[----:B------:R-:W-:Y:S01]  /*210a0*/  IMAD.MOV.U32 R20, RZ, RZ, R8 ;  /* 0x000000ffff147224 */ /* 0x000fe200078e0008 */
[----:B------:R-:W-:Y:S02]  /*210b0*/  FSETP.NAN.FTZ.AND P3, PT, |R9|, |R9|, PT ;  /* 0x400000090900720b */ /* 0x000fe40003f78200 */
[----:B------:R-:W-:Y:S02]  /*210c0*/  FSEL R7, R7, R14, P2 ;  /* 0x0000000e07077208 */ /* 0x000fe40001000000 */
[----:B------:R1:W-:Y:S01]  /*210d0*/  STS.64 [R12+0x8], R20 ;  /* 0x000008140c007388 */ /* 0x0003e20000000a00 */
[----:B------:R-:W-:-:S02]  /*210e0*/  FSETP.NAN.FTZ.AND P4, PT, |R13|, |R13|, PT ;  /* 0x4000000d0d00720b */ /* 0x000fc40003f98200 */
        /* <DEDUP_REMOVED lines=10> */
.L_x_4920:
[----:B------:R-:W-:Y:S05]  /*21190*/  BSYNC.RECONVERGENT B1 ;  /* 0x0000000000017941 */ /* 0x000fea0003800200 */
.L_x_4919:
        /* <DEDUP_REMOVED lines=14> */
.L_x_4922:
[----:B------:R-:W-:Y:S05]  /*21280*/  BSYNC.RECONVERGENT B1 ;  /* 0x0000000000017941 */ /* 0x000fea0003800200 */
.L_x_4921:
        /* <DEDUP_REMOVED lines=12> */
.L_x_4924:
[----:B------:R-:W-:Y:S05]  /*21350*/  BSYNC.RECONVERGENT B1 ;  /* 0x0000000000017941 */ /* 0x000fea0003800200 */
.L_x_4923:
[----:B------:R-:W-:Y:S01]  /*21360*/  SEL R0, R0, R28, P3 ;  /* 0x0000001c00007207 */ /* 0x000fe20001800000 */
[----:B------:R-:W-:Y:S01]  /*21370*/  IMAD.MOV.U32 R10, RZ, RZ, R6 ;  /* 0x000000ffff0a7224 */ /* 0x000fe200078e0006 */
[----:B------:R-:W-:Y:S01]  /*21380*/  SEL R3, R3, R29, P3 ;  /* 0x0000001d03037207 */ /* 0x000fe20001800000 */
[----:B------:R1:W-:Y:S01]  /*21390*/  STS.64 [R12+0x28], R18 ;  /* 0x000028120c007388 */ /* 0x0003e20000000a00 */
[----:B------:R-:W-:Y:S01]  /*213a0*/  FSEL R15, R15, R34, P3 ;  /* 0x000000220f0f7208 */ /* 0x000fe20001800000 */
[----:B------:R-:W-:Y:S02]  /*213b0*/  IMAD.MOV.U32 R28, RZ, RZ, R0 ;  /* 0x000000ffff1c7224 */ /* 0x000fe400078e0000 */
[----:B------:R-:W-:Y:S01]  /*213c0*/  IMAD.MOV.U32 R29, RZ, RZ, R3 ;  /* 0x000000ffff1d7224 */ /* 0x000fe200078e0003 */
[----:B------:R1:W-:Y:S04]  /*213d0*/  STS.64 [R12+0x18], R10 ;  /* 0x0000180a0c007388 */ /* 0x0003e80000000a00 */
[----:B------:R1:W-:Y:S04]  /*213e0*/  STS.64 [R12+0x38], R28 ;  /* 0x0000381c0c007388 */ /* 0x0003e80000000a00 */
[----:B------:R1:W-:Y:S04]  /*213f0*/  STS [R12], R7 ;  /* 0x000000070c007388 */ /* 0x0003e80000000800 */
[----:B------:R1:W-:Y:S04]  /*21400*/  STS [R12+0x10], R9 ;  /* 0x000010090c007388 */ /* 0x0003e80000000800 */
[----:B------:R1:W-:Y:S04]  /*21410*/  STS [R12+0x20], R13 ;  /* 0x0000200d0c007388 */ /* 0x0003e80000000800 */
[----:B------:R1:W-:Y:S02]  /*21420*/  STS [R12+0x30], R15 ;  /* 0x0000300f0c007388 */ /* 0x0003e40000000800 */
.L_x_4916:
[----:B------:R-:W-:Y:S05]  /*21430*/  BSYNC.RECONVERGENT B0 ;  /* 0x0000000000007941 */ /* 0x000fea0003800200 */
.L_x_4915:
[----:B------:R-:W-:-:S03]  /*21440*/  UISETP.GT.U32.AND UP0, UPT, UR4, 0x3, UPT ;  /* 0x000000030400788c */ /* 0x000fc6000bf04070 */
[----:B------:R-:W-:-:S06]  /*21450*/  UMOV UR4, UR7 ;  /* 0x0000000700047c82 */ /* 0x000fcc0008000000 */
[----:B------:R-:W-:Y:S05]  /*21460*/  BRA.U UP0, `(.L_x_4925) ;  /* 0xfffffff9008c7547 */ /* 0x000fea000b83ffff */
.L_x_4914:
[----:B------:R-:W3:Y:S02]  /*21470*/  LDCU UR4, c[0x0][0x3b0] ;  /* 0x00007600ff0477ac */ /* 0x000ee40008000800 */
[----:B---3--:R-:W-:-:S09]  /*21480*/  UISETP.NE.AND UP0, UPT, UR4, URZ, UPT ;  /* 0x000000ff0400728c */ /* 0x008fd2000bf05270 */
[----:B------:R-:W-:Y:S05]  /*21490*/  BRA.U !UP0, `(.L_x_4926) ;  /* 0x0000000908f87547 */ /* 0x000fea000b800000 */
[----:B------:R-:W-:Y:S02]  /*214a0*/  UISETP.GE.U32.AND UP0, UPT, UR5, 0x21, UPT ;  /* 0x000000210500788c */ /* 0x000fe4000bf06070 */
[----:B------:R-:W-:-:S07]  /*214b0*/  UMOV UR4, UR5 ;  /* 0x0000000500047c82 */ /* 0x000fce0008000000 */
[----:B------:R-:W-:Y:S05]  /*214c0*/  BRA.U !UP0, `(.L_x_4927) ;  /* 0x0000000508b07547 */ /* 0x000fea000b800000 */
[----:B--2---:R-:W-:Y:S01]  /*214d0*/  IMAD.MOV.U32 R20, RZ, RZ, R8 ;  /* 0x000000ffff147224 */ /* 0x004fe200078e0008 */
[----:B------:R3:W-:Y:S01]  /*214e0*/  STS.64 [R12+0x28], R18 ;  /* 0x000028120c007388 */ /* 0x0007e20000000a00 */
[----:B-1----:R-:W-:Y:S01]  /*214f0*/  IMAD.MOV.U32 R10, RZ, RZ, R6 ;  /* 0x000000ffff0a7224 */ /* 0x002fe200078e0006 */
[----:B------:R-:W-:Y:S01]  /*21500*/  UISETP.GE.U32.AND UP0, UPT, UR5, 0x40, UPT ;  /* 0x000000400500788c */ /* 0x000fe2000bf06070 */
[----:B------:R-:W-:Y:S01]  /*21510*/  IMAD.MOV.U32 R16, RZ, RZ, R0 ;  /* 0x000000ffff107224 */ /* 0x000fe200078e0000 */
[----:B------:R3:W-:Y:S01]  /*21520*/  STS.64 [R12+0x8], R20 ;  /* 0x000008140c007388 */ /* 0x0007e20000000a00 */
[----:B------:R-:W-:Y:S01]  /*21530*/  IMAD.MOV.U32 R17, RZ, RZ, R3 ;  /* 0x000000ffff117224 */ /* 0x000fe200078e0003 */
[----:B------:R-:W-:Y:S02]  /*21540*/  UMOV UR4, 0x20 ;  /* 0x0000002000047882 */ /* 0x000fe40000000000 */
[----:B------:R3:W-:Y:S04]  /*21550*/  STS.64 [R12+0x18], R10 ;  /* 0x0000180a0c007388 */ /* 0x0007e80000000a00 */
[----:B------:R3:W-:Y:S04]  /*21560*/  STS.64 [R12+0x38], R16 ;  /* 0x000038100c007388 */ /* 0x0007e80000000a00 */
[----:B------:R3:W-:Y:S04]  /*21570*/  STS [R12], R7 ;  /* 0x000000070c007388 */ /* 0x0007e80000000800 */
[----:B------:R3:W-:Y:S04]  /*21580*/  STS [R12+0x10], R9 ;  /* 0x000010090c007388 */ /* 0x0007e80000000800 */
[----:B------:R3:W-:Y:S04]  /*21590*/  STS [R12+0x20], R13 ;  /* 0x0000200d0c007388 */ /* 0x0007e80000000800 */
[----:B------:R3:W-:Y:S01]  /*215a0*/  STS [R12+0x30], R15 ;  /* 0x0000300f0c007388 */ /* 0x0007e20000000800 */
[----:B------:R-:W-:Y:S05]  /*215b0*/  BRA.U !UP0, `(.L_x_4927) ;  /* 0x0000000508747547 */ /* 0x000fea000b800000 */
[----:B------:R-:W-:-:S07]  /*215c0*/  IMAD.U32 R14, RZ, RZ, UR5 ;  /* 0x00000005ff0e7e24 */ /* 0x000fce000f8e00ff */
.L_x_4938:
[----:B------:R-:W-:Y:S01]  /*215d0*/  SHF.R.U32.HI R27, RZ, 0x1, R14 ;  /* 0x00000001ff1b7819 */ /* 0x000fe2000001160e */
[----:B------:R-:W-:Y:S04]  /*215e0*/  BAR.SYNC.DEFER_BLOCKING 0x0 ;  /* 0x0000000000007b1d */ /* 0x000fe80000010000 */
[----:B-1-3--:R-:W-:Y:S02]  /*215f0*/  IMAD.IADD R10, R27, 0x1, R2 ;  /* 0x000000011b0a7824 */ /* 0x00afe400078e0202 */
        /* <DEDUP_REMOVED lines=23> */
.L_x_4931:
[----:B------:R-:W-:Y:S05]  /*21770*/  BSYNC.RECONVERGENT B1 ;  /* 0x0000000000017941 */ /* 0x000fea0003800200 */
.L_x_4930:
        /* <DEDUP_REMOVED lines=19> */
.L_x_4933:
[----:B------:R-:W-:Y:S05]  /*218b0*/  BSYNC.RECONVERGENT B1 ;  /* 0x0000000000017941 */ /* 0x000fea0003800200 */
.L_x_4932:
        /* <DEDUP_REMOVED lines=14> */
.L_x_4935:
[----:B------:R-:W-:Y:S05]  /*219a0*/  BSYNC.RECONVERGENT B1 ;  /* 0x0000000000017941 */ /* 0x000fea0003800200 */
.L_x_4934:
        /* <DEDUP_REMOVED lines=12> */
.L_x_4937:
[----:B------:R-:W-:Y:S05]  /*21a70*/  BSYNC.RECONVERGENT B1 ;  /* 0x0000000000017941 */ /* 0x000fea0003800200 */
.L_x_4936:
        /* <DEDUP_REMOVED lines=13> */
.L_x_4929:
[----:B------:R-:W-:Y:S05]  /*21b50*/  BSYNC.RECONVERGENT B0 ;  /* 0x0000000000007941 */ /* 0x000fea0003800200 */
.L_x_4928:
[----:B------:R-:W-:Y:S01]  /*21b60*/  ISETP.GT.U32.AND P2, PT, R14, 0x7f, PT ;  /* 0x0000007f0e00780c */ /* 0x000fe20003f44070 */
[----:B------:R-:W-:-:S12]  /*21b70*/  IMAD.MOV.U32 R14, RZ, RZ, R27 ;  /* 0x000000ffff0e7224 */ /* 0x000fd800078e001b */
[----:B------:R-:W-:Y:S05]  /*21b80*/  @P2 BRA `(.L_x_4938) ;  /* 0xfffffff800902947 */ /* 0x000fea000383ffff */
.L_x_4927:
[----:B------:R-:W-:Y:S01]  /*21b90*/  BAR.SYNC.DEFER_BLOCKING 0x0 ;  /* 0x0000000000007b1d */ /* 0x000fe20000010000 */
[----:B------:R-:W-:-:S09]  /*21ba0*/  UISETP.GE.U32.AND UP0, UPT, UR4, 0x2, UPT ;  /* 0x000000020400788c */ /* 0x000fd2000bf06070 */
[----:B------:R-:W-:Y:S05]  /*21bb0*/  BRA.U !UP0, `(.L_x_4926) ;  /* 0x0000000508307547 */ /* 0x000fea000b800000 */
[----:B------:R-:W-:-:S07]  /*21bc0*/  IMAD.MOV.U32 R2, RZ, RZ, 0x1 ;  /* 0x00000001ff027424 */ /* 0x000fce00078e00ff */
.L_x_4947:
[----:B-123--:R-:W1:Y:S01]  /*21bd0*/  SHFL.DOWN PT, R10, R7, R2, 0x1f ;  /* 0x08001f02070a7589 */ /* 0x00ee6200000e0000 */
        /* <DEDUP_REMOVED lines=13> */
.L_x_4940:
[----:B------:R-:W-:Y:S05]  /*21cb0*/  BSYNC.RECONVERGENT B0 ;  /* 0x0000000000007941 */ /* 0x000fea0003800200 */
.L_x_4939:
        /* <DEDUP_REMOVED lines=14> */
.L_x_4942:
[----:B------:R-:W-:Y:S05]  /*21da0*/  BSYNC.RECONVERGENT B0 ;  /* 0x0000000000007941 */ /* 0x000fea0003800200 */
.L_x_4941:
        /* <DEDUP_REMOVED lines=14> */
.L_x_4944:
[----:B------:R-:W-:Y:S05]  /*21e90*/  BSYNC.RECONVERGENT B0 ;  /* 0x0000000000007941 */ /* 0x000fea0003800200 */
.L_x_4943:
        /* <DEDUP_REMOVED lines=23> */
.L_x_4946:
[----:B------:R-:W-:Y:S05]  /*22010*/  BSYNC.RECONVERGENT B0 ;  /* 0x0000000000007941 */ /* 0x000fea0003800200 */
.L_x_4945:
[----:B------:R-:W-:Y:S01]  /*22020*/  IMAD.SHL.U32 R2, R2, 0x2, RZ ;  /* 0x0000000202027824 */ /* 0x000fe200078e00ff */
[----:B------:R-:W-:Y:S02]  /*22030*/  FSEL R15, R15, R28, P2 ;  /* 0x0000001c0f0f7208 */ /* 0x000fe40001000000 */
[----:B------:R-:W-:Y:S02]  /*22040*/  SEL R0, R0, R31, P2 ;  /* 0x0000001f00007207 */ /* 0x000fe40001000000 */
[----:B------:R-:W-:Y:S02]  /*22050*/  ISETP.GE.AND P3, PT, R2, UR4, PT ;  /* 0x0000000402007c0c */ /* 0x000fe4000bf66270 */
[----:B------:R-:W-:-:S11]  /*22060*/  SEL R3, R3, R30, P2 ;  /* 0x0000001e03037207 */ /* 0x000fd60001000000 */
[----:B------:R-:W-:Y:S05]  /*22070*/  @!P3 BRA `(.L_x_4947) ;  /* 0xfffffff800d4b947 */ /* 0x000fea000383ffff */
.L_x_4926:
[----:B------:R-:W-:Y:S05]  /*22080*/  @!P1 EXIT ;  /* 0x000000000000994d */ /* 0x000fea0003800000 */
[----:B------:R-:W4:Y:S02]  /*22090*/  LDCU.U8 UR4, c[0x0][0x7a0] ;  /* 0x0000f400ff0477ac */ /* 0x000f240008000000 */
[----:B----4-:R-:W-:-:S09]  /*220a0*/  UISETP.NE.AND UP0, UPT, UR4, URZ, UPT ;  /* 0x000000ff0400728c */ /* 0x010fd2000bf05270 */
[----:B------:R-:W-:Y:S05]  /*220b0*/  BRA.U !UP0, `(.L_x_4948) ;  /* 0x0000000108247547 */ /* 0x000fea000b800000 */
[----:B------:R-:W4:Y:S02]  /*220c0*/  LDCU.64 UR4, c[0x0][0x798] ;  /* 0x0000f300ff0477ac */ /* 0x000f240008000a00 */
[----:B----4-:R-:W-:Y:S02]  /*220d0*/  IADD3 R8, P1, PT, R8, UR4, RZ ;  /* 0x0000000408087c10 */ /* 0x010fe4000ff3e0ff */
[----:B------:R-:W-:Y:S02]  /*220e0*/  IADD3 R6, P2, PT, R6, UR4, RZ ;  /* 0x0000000406067c10 */ /* 0x000fe4000ff5e0ff */
[----:B-123--:R-:W-:Y:S02]  /*220f0*/  IADD3 R18, P3, PT, R18, UR4, RZ ;  /* 0x0000000412127c10 */ /* 0x00efe4000ff7e0ff */
[----:B------:R-:W-:Y:S02]  /*22100*/  IADD3 R0, P4, PT, R0, UR4, RZ ;  /* 0x0000000400007c10 */ /* 0x000fe4000ff9e0ff */
[----:B------:R-:W-:-:S02]  /*22110*/  IADD3.X R21, PT, PT, R21, UR5, RZ, P1, !PT ;  /* 0x0000000515157c10 */ /* 0x000fc40008ffe4ff */
[----:B------:R-:W-:Y:S02]  /*22120*/  IADD3.X R11, PT, PT, R11, UR5, RZ, P2, !PT ;  /* 0x000000050b0b7c10 */ /* 0x000fe400097fe4ff */
[----:B------:R-:W-:Y:S02]  /*22130*/  IADD3.X R19, PT, PT, R19, UR5, RZ, P3, !PT ;  /* 0x0000000513137c10 */ /* 0x000fe40009ffe4ff */
[----:B------:R-:W-:-:S07]  /*22140*/  IADD3.X R3, PT, PT, R3, UR5, RZ, P4, !PT ;  /* 0x0000000503037c10 */ /* 0x000fce000a7fe4ff */
.L_x_4948:
[----:B------:R-:W-:Y:S05]  /*22150*/  @!P0 BRA `(.L_x_4949) ;  /* 0x0000000800f48947 */ /* 0x000fea0003800000 */
[----:B------:R-:W-:Y:S05]  /*22160*/  BRA.U !UP0, `(.L_x_4950) ;  /* 0x00000001085c7547 */ /* 0x000fea000b800000 */
[----:B------:R-:W-:Y:S01]  /*22170*/  MOV R0, 0x0 ;  /* 0x0000000000007802 */ /* 0x000fe20000000f00 */
[----:B------:R-:W4:Y:S01]  /*22180*/  LDCU.64 UR4, c[0x4][0x3c8] ;  /* 0x01007900ff0477ac */ /* 0x000f220008000a00 */
[----:B------:R-:W-:Y:S02]  /*22190*/  IMAD.MOV.U32 R8, RZ, RZ, 0x2dd ;  /* 0x000002ddff087424 */ /* 0x000fe400078e00ff */
[----:B------:R0:W0:Y:S01]  /*221a0*/  LDC.64 R2, c[0x4][R0] ;  /* 0x0100000000027b82 */ /* 0x0000220000000a00 */
[----:B------:R-:W5:Y:S01]  /*221b0*/  LDCU.64 UR8, c[0x4][0x3c0] ;  /* 0x01007800ff0877ac */ /* 0x000f620008000a00 */
[----:B-123--:R-:W-:Y:S02]  /*221c0*/  IMAD.MOV.U32 R12, RZ, RZ, 0x1 ;  /* 0x00000001ff0c7424 */ /* 0x00efe400078e00ff */
[----:B------:R-:W-:Y:S01]  /*221d0*/  IMAD.MOV.U32 R13, RZ, RZ, RZ ;  /* 0x000000ffff0d7224 */ /* 0x000fe200078e00ff */
[----:B------:R-:W1:Y:S01]  /*221e0*/  LDCU.64 UR6, c[0x4][0x60] ;  /* 0x01000c00ff0677ac */ /* 0x000e620008000a00 */
[----:B----4-:R-:W-:-:S02]  /*221f0*/  IMAD.U32 R4, RZ, RZ, UR4 ;  /* 0x00000004ff047e24 */ /* 0x010fc4000f8e00ff */
[----:B------:R-:W-:Y:S02]  /*22200*/  IMAD.U32 R5, RZ, RZ, UR5 ;  /* 0x00000005ff057e24 */ /* 0x000fe4000f8e00ff */
[----:B-----5:R-:W-:Y:S02]  /*22210*/  IMAD.U32 R6, RZ, RZ, UR8 ;  /* 0x00000008ff067e24 */ /* 0x020fe4000f8e00ff */
[----:B------:R-:W-:Y:S02]  /*22220*/  IMAD.U32 R7, RZ, RZ, UR9 ;  /* 0x00000009ff077e24 */ /* 0x000fe4000f8e00ff */
[----:B-1----:R-:W-:Y:S02]  /*22230*/  IMAD.U32 R10, RZ, RZ, UR6 ;  /* 0x00000006ff0a7e24 */ /* 0x002fe4000f8e00ff */
[----:B------:R-:W-:-:S07]  /*22240*/  IMAD.U32 R11, RZ, RZ, UR7 ;  /* 0x00000007ff0b7e24 */ /* 0x000fce000f8e00ff */
[----:B------:R-:W-:-:S07]  /*22250*/  LEPC R20, `(.L_x_4951) ;  /* 0x000000001014794e */ /* 0x000fce0000000000 */
[----:B0-----:R-:W-:Y:S05]  /*22260*/  CALL.ABS.NOINC R2 ;  /* 0x0000000002007343 */ /* 0x001fea0003c00000 */
.L_x_4951:
[----:B------:R-:W-:Y:S01]  /*22270*/  IMAD.MOV.U32 R8, RZ, RZ, RZ ;  /* 0x000000ffff087224 */ /* 0x000fe200078e00ff */
[----:B------:R-:W-:Y:S01]  /*22280*/  CS2R R18, SRZ ;  /* 0x0000000000127805 */ /* 0x000fe2000001ff00 */
[----:B------:R-:W-:Y:S02]  /*22290*/  IMAD.MOV.U32 R21, RZ, RZ, RZ ;  /* 0x000000ffff157224 */ /* 0x000fe400078e00ff */
[----:B------:R-:W-:Y:S02]  /*222a0*/  IMAD.MOV.U32 R6, RZ, RZ, RZ ;  /* 0x000000ffff067224 */ /* 0x000fe400078e00ff */
[----:B------:R-:W-:Y:S02]  /*222b0*/  IMAD.MOV.U32 R11, RZ, RZ, RZ ;  /* 0x000000ffff0b7224 */ /* 0x000fe400078e00ff */
[----:B------:R-:W-:Y:S02]  /*222c0*/  IMAD.MOV.U32 R0, RZ, RZ, RZ ;  /* 0x000000ffff007224 */ /* 0x000fe400078e00ff */
[----:B------:R-:W-:-:S07]  /*222d0*/  IMAD.MOV.U32 R3, RZ, RZ, RZ ;  /* 0x000000ffff037224 */ /* 0x000fce00078e00ff */
.L_x_4950:
[----:B------:R-:W4:Y:S01]  /*222e0*/  LDCU.U8 UR4, c[0x0][0x7a1] ;  /* 0x0000f420ff0477ac */ /* 0x000f220008000000 */
[----:B-1-3--:R-:W-:Y:S02]  /*222f0*/  IMAD.MOV.U32 R16, RZ, RZ, R8 ;  /* 0x000000ffff107224 */ /* 0x00afe400078e0008 */
[----:B------:R-:W-:Y:S02]  /*22300*/  IMAD.MOV.U32 R17, RZ, RZ, R21 ;  /* 0x000000ffff117224 */ /* 0x000fe400078e0015 */
[----:B--2---:R-:W-:Y:S02]  /*22310*/  IMAD.MOV.U32 R28, RZ, RZ, R6 ;  /* 0x000000ffff1c7224 */ /* 0x004fe400078e0006 */
[----:B------:R-:W-:Y:S02]  /*22320*/  IMAD.MOV.U32 R29, RZ, RZ, R11 ;  /* 0x000000ffff1d7224 */ /* 0x000fe400078e000b */
[----:B------:R-:W-:Y:S02]  /*22330*/  IMAD.MOV.U32 R30, RZ, RZ, R0 ;  /* 0x000000ffff1e7224 */ /* 0x000fe400078e0000 */
        /* <DEDUP_REMOVED lines=22> */
.L_x_4954:
        /* <DEDUP_REMOVED lines=19> */
.L_x_4955:
[----:B------:R-:W-:Y:S05]  /*225d0*/  BRA `(.L_x_4956) ;  /* 0x0000000000107947 */ /* 0x000fea0003800000 */
.L_x_4953:
[----:B------:R-:W1:Y:S02]  /*225e0*/  LDCU.64 UR4, c[0x0][0x770] ;  /* 0x0000ee00ff0477ac */ /* 0x000e640008000a00 */
[----:B-1----:R-:W-:-:S05]  /*225f0*/  IADD3 R2, P0, PT, R23, UR4, RZ ;  /* 0x0000000417027c10 */ /* 0x002fca000ff1e0ff */
[----:B------:R-:W-:-:S05]  /*22600*/  IMAD.X R3, RZ, RZ, UR5, P0 ;  /* 0x00000005ff037e24 */ /* 0x000fca00080e06ff */
[----:B------:R1:W-:Y:S03]  /*22610*/  STG.E.64 desc[UR36][R2.64], R16 ;  /* 0x0000001002007986 */ /* 0x0003e6000c101b24 */
.L_x_4956:
        /* <DEDUP_REMOVED lines=23> */
.L_x_4958:
        /* <DEDUP_REMOVED lines=19> */
.L_x_4959:
[----:B------:R-:W-:Y:S05]  /*228c0*/  BRA `(.L_x_4960) ;  /* 0x00000000000c7947 */ /* 0x000fea0003800000 */
.L_x_4957:
[----:B-1----:R-:W-:-:S05]  /*228d0*/  IADD3 R2, P0, PT, R25, UR6, RZ ;  /* 0x0000000619027c10 */ /* 0x002fca000ff1e0ff */
[----:B------:R-:W-:-:S05]  /*228e0*/  IMAD.X R3, RZ, RZ, UR7, P0 ;  /* 0x00000007ff037e24 */ /* 0x000fca00080e06ff */
[----:B------:R1:W-:Y:S03]  /*228f0*/  STG.E.64 desc[UR36][R2.64], R18 ;  /* 0x0000001202007986 */ /* 0x0003e6000c101b24 */
.L_x_4960:
[----:B------:R-:W3:Y:S02]  /*22900*/  LDCU.64 UR4, c[0x0][0x770] ;  /* 0x0000ee00ff0477ac */ /* 0x000ee40008000a00 */
[----:B---3--:R-:W-:-:S05]  /*22910*/  IADD3 R24, P0, PT, R24, UR4, RZ ;  /* 0x0000000418187c10 */ /* 0x008fca000ff1e0ff */
[----:B------:R-:W-:-:S05]  /*22920*/  IMAD.X R25, RZ, RZ, UR5, P0 ;  /* 0x00000005ff197e24 */ /* 0x000fca00080e06ff */
[----:B------:R-:W-:Y:S01]  /*22930*/  STG.E.64 desc[UR36][R24.64], R30 ;  /* 0x0000001e18007986 */ /* 0x000fe2000c101b24 */
[----:B------:R-:W-:Y:S05]  /*22940*/  EXIT ;  /* 0x000000000000794d */ /* 0x000fea0003800000 */
.L_x_4952:
        /* <DEDUP_REMOVED lines=16> */
.L_x_4961:
        /* <DEDUP_REMOVED lines=15> */
.L_x_4962:
        /* <DEDUP_REMOVED lines=15> */
.L_x_4963:
        /* <DEDUP_REMOVED lines=15> */
.L_x_4964:
[----:B------:R-:W-:Y:S05]  /*22d20*/  EXIT ;  /* 0x000000000000794d */ /* 0x000fea0003800000 */
.L_x_4949:
[----:B------:R-:W-:Y:S05]  /*22d30*/  BRA.U !UP0, `(.L_x_4965) ;  /* 0x0000000508107547 */ /* 0x000fea000b800000 */
[----:B------:R-:W4:Y:S04]  /*22d40*/  LDG.E R2, desc[UR36][R4.64] ;  /* 0x0000002404027981 */ /* 0x000f28000c1e1900 */
[----:B-1-3--:R-:W3:Y:S04]  /*22d50*/  LDG.E.64 R16, desc[UR36][R4.64+0x8] ;  /* 0x0000082404107981 */ /* 0x00aee8000c1e1b00 */
[----:B--2---:R-:W2:Y:S04]  /*22d60*/  LDG.E R10, desc[UR36][R4.64+0x10] ;  /* 0x00001024040a7981 */ /* 0x004ea8000c1e1900 */
[----:B------:R-:W3:Y:S04]  /*22d70*/  LDG.E R14, desc[UR36][R4.64+0x30] ;  /* 0x00003024040e7981 */ /* 0x000ee8000c1e1900 */
[----:B------:R1:W5:Y:S04]  /*22d80*/  LDG.E R12, desc[UR36][R4.64+0x20] ;  /* 0x00002024040c7981 */ /* 0x000368000c1e1900 */
[----:B------:R1:W5:Y:S04]  /*22d90*/  LDG.E.64 R28, desc[UR36][R4.64+0x18] ;  /* 0x00001824041c7981 */ /* 0x000368000c1e1b00 */
[----:B------:R1:W5:Y:S04]  /*22da0*/  LDG.E.64 R30, desc[UR36][R4.64+0x28] ;  /* 0x00002824041e7981 */ /* 0x000368000c1e1b00 */
[----:B------:R1:W5:Y:S01]  /*22db0*/  LDG.E.64 R32, desc[UR36][R4.64+0x38] ;  /* 0x0000382404207981 */ /* 0x000362000c1e1b00 */
[----:B------:R-:W-:Y:S01]  /*22dc0*/  BSSY.RECONVERGENT B0, `(.L_x_4966) ;  /* 0x000000d000007945 */ /* 0x000fe20003800200 */
[----:B----4-:R-:W-:-:S02]  /*22dd0*/  FSETP.NAN.FTZ.AND P1, PT, |R2|, |R2|, PT ;  /* 0x400000020200720b */ /* 0x010fc40003f38200 */
[----:B--2---:R-:W-:-:S11]  /*22de0*/  FSETP.NAN.FTZ.AND P5, PT, |R10|, |R10|, PT ;  /* 0x4000000a0a00720b */ /* 0x004fd60003fb8200 */
        /* <DEDUP_REMOVED lines=10> */
.L_x_4967:
[----:B------:R-:W-:Y:S05]  /*22e90*/  BSYNC.RECONVERGENT B0 ;  /* 0x0000000000007941 */ /* 0x000fea0003800200 */
.L_x_4966:
        /* <DEDUP_REMOVED lines=16> */
.L_x_4969:
[----:B------:R-:W-:Y:S05]  /*22fa0*/  BSYNC.RECONVERGENT B0 ;  /* 0x0000000000007941 */ /* 0x000fea0003800200 */
.L_x_4968:
        /* <DEDUP_REMOVED lines=13> */
.L_x_4971:
[----:B------:R-:W-:Y:S05]  /*23080*/  BSYNC.RECONVERGENT B0 ;  /* 0x0000000000007941 */ /* 0x000fea0003800200 */
.L_x_4970:
        /* <DEDUP_REMOVED lines=11> */
.L_x_4973:
[----:B------:R-:W-:Y:S05]  /*23140*/  BSYNC.RECONVERGENT B0 ;  /* 0x0000000000007941 */ /* 0x000fea0003800200 */
.L_x_4972:
[----:B------:R-:W-:Y:S02]  /*23150*/  SEL R0, R32, R0, P0 ;  /* 0x0000000020007207 */ /* 0x000fe40000000000 */
[----:B------:R-:W-:Y:S02]  /*23160*/  SEL R3, R33, R3, P0 ;  /* 0x0000000321037207 */ /* 0x000fe40000000000 */
[----:B------:R-:W-:-:S07]  /*23170*/  FSEL R15, R14, R15, P0 ;  /* 0x0000000f0e0f7208 */ /* 0x000fce0000000000 */
.L_x_4965:
        /* <DEDUP_REMOVED lines=28> */
.L_x_4976:
        /* <DEDUP_REMOVED lines=19> */
.L_x_4977:
[----:B------:R-:W-:Y:S05]  /*23470*/  BRA `(.L_x_4978) ;  /* 0x0000000000107947 */ /* 0x000fea0003800000 */
.L_x_4975:
[----:B------:R-:W1:Y:S02]  /*23480*/  LDCU.64 UR4, c[0x0][0x770] ;  /* 0x0000ee00ff0477ac */ /* 0x000e640008000a00 */
[----:B-1----:R-:W-:-:S05]  /*23490*/  IADD3 R2, P0, PT, R23, UR4, RZ ;  /* 0x0000000417027c10 */ /* 0x002fca000ff1e0ff */
[----:B------:R-:W-:-:S05]  /*234a0*/  IMAD.X R3, RZ, RZ, UR5, P0 ;  /* 0x00000005ff037e24 */ /* 0x000fca00080e06ff */
[----:B------:R1:W-:Y:S03]  /*234b0*/  STG.E.64 desc[UR36][R2.64], R16 ;  /* 0x0000001002007986 */ /* 0x0003e6000c101b24 */
.L_x_4978:
        /* <DEDUP_REMOVED lines=23> */
.L_x_4980:
        /* <DEDUP_REMOVED lines=19> */
.L_x_4981:
[----:B------:R-:W-:Y:S05]  /*23760*/  BRA `(.L_x_4982) ;  /* 0x00000000000c7947 */ /* 0x000fea0003800000 */
.L_x_4979:
[----:B-1----:R-:W-:-:S05]  /*23770*/  IADD3 R2, P0, PT, R25, UR6, RZ ;  /* 0x0000000619027c10 */ /* 0x002fca000ff1e0ff */
[----:B------:R-:W-:-:S05]  /*23780*/  IMAD.X R3, RZ, RZ, UR7, P0 ;  /* 0x00000007ff037e24 */ /* 0x000fca00080e06ff */
[----:B------:R1:W-:Y:S03]  /*23790*/  STG.E.64 desc[UR36][R2.64], R18 ;  /* 0x0000001202007986 */ /* 0x0003e6000c101b24 */
.L_x_4982:
[----:B------:R-:W3:Y:S02]  /*237a0*/  LDCU.64 UR4, c[0x0][0x770] ;  /* 0x0000ee00ff0477ac */ /* 0x000ee40008000a00 */
[----:B---3--:R-:W-:-:S05]  /*237b0*/  IADD3 R24, P0, PT, R24, UR4, RZ ;  /* 0x0000000418187c10 */ /* 0x008fca000ff1e0ff */
[----:B------:R-:W-:-:S05]  /*237c0*/  IMAD.X R25, RZ, RZ, UR5, P0 ;  /* 0x00000005ff197e24 */ /* 0x000fca00080e06ff */
[----:B------:R-:W-:Y:S01]  /*237d0*/  STG.E.64 desc[UR36][R24.64], R30 ;  /* 0x0000001e18007986 */ /* 0x000fe2000c101b24 */
[----:B------:R-:W-:Y:S05]  /*237e0*/  EXIT ;  /* 0x000000000000794d */ /* 0x000fea0003800000 */
.L_x_4974:
        /* <DEDUP_REMOVED lines=9> */
.L_x_4883:
        /* <DEDUP_REMOVED lines=23> */
.L_x_4983:
        /* <DEDUP_REMOVED lines=18> */
.L_x_4986:
[----:B------:R-:W-:Y:S01]  /*23b10*/  CS2R R44, SRZ ;  /* 0x00000000002c7805 */ /* 0x000fe2000001ff00 */
[----:B------:R-:W-:Y:S01]  /*23b20*/  IMAD.MOV.U32 R8, RZ, RZ, RZ ;  /* 0x000000ffff087224 */ /* 0x000fe200078e00ff */
[----:B------:R-:W-:Y:S01]  /*23b30*/  CS2R R6, SRZ ;  /* 0x0000000000067805 */ /* 0x000fe2000001ff00 */
[----:B------:R-:W-:Y:S02]  /*23b40*/  IMAD.MOV.U32 R3, RZ, RZ, RZ ;  /* 0x000000ffff037224 */ /* 0x000fe400078e00ff */
[----:B------:R-:W-:Y:S02]  /*23b50*/  IMAD.MOV.U32 R11, RZ, RZ, RZ ;  /* 0x000000ffff0b7224 */ /* 0x000fe400078e00ff */
[----:B------:R-:W-:-:S07]  /*23b60*/  IMAD.MOV.U32 R18, RZ, RZ, RZ ;  /* 0x000000ffff127224 */ /* 0x000fce00078e00ff */
.L_x_4985:
[----:B------:R-:W1:Y:S01]  /*23b70*/  LDCU.U8 UR4, c[0x0][0x7a1] ;  /* 0x0000f420ff0477ac */ /* 0x000e620008000000 */
        /* <DEDUP_REMOVED lines=26> */
.L_x_4989:
        /* <DEDUP_REMOVED lines=19> */
.L_x_4990:
[----:B------:R-:W-:Y:S05]  /*23e50*/  BRA `(.L_x_4991) ;  /* 0x0000000000107947 */ /* 0x000fea0003800000 */
.L_x_4988:
[----:B------:R-:W1:Y:S02]  /*23e60*/  LDCU.64 UR4, c[0x0][0x770] ;  /* 0x0000ee00ff0477ac */ /* 0x000e640008000a00 */
[----:B-1----:R-:W-:-:S05]  /*23e70*/  IADD3 R2, P0, PT, R23, UR4, RZ ;  /* 0x0000000417027c10 */ /* 0x002fca000ff1e0ff */
[----:B------:R-:W-:-:S05]  /*23e80*/  IMAD.X R3, RZ, RZ, UR5, P0 ;  /* 0x00000005ff037e24 */ /* 0x000fca00080e06ff */
[----:B------:R1:W-:Y:S03]  /*23e90*/  STG.E.64 desc[UR36][R2.64], R18 ;  /* 0x0000001202007986 */ /* 0x0003e6000c101b24 */
.L_x_4991:
        /* <DEDUP_REMOVED lines=23> */
.L_x_4993:
        /* <DEDUP_REMOVED lines=19> */
.L_x_4994:
[----:B------:R-:W-:Y:S05]  /*24140*/  BRA `(.L_x_4995) ;  /* 0x00000000000c7947 */ /* 0x000fea0003800000 */
.L_x_4992:
[----:B-1----:R-:W-:-:S05]  /*24150*/  IADD3 R2, P0, PT, R27, UR6, RZ ;  /* 0x000000061b027c10 */ /* 0x002fca000ff1e0ff */
[----:B------:R-:W-:-:S05]  /*24160*/  IMAD.X R3, RZ, RZ, UR7, P0 ;  /* 0x00000007ff037e24 */ /* 0x000fca00080e06ff */
[----:B------:R1:W-:Y:S03]  /*24170*/  STG.E.64 desc[UR36][R2.64], R16 ;  /* 0x0000001002007986 */ /* 0x0003e6000c101b24 */
.L_x_4995:
[----:B------:R-:W3:Y:S02]  /*24180*/  LDCU.64 UR4, c[0x0][0x770] ;  /* 0x0000ee00ff0477ac */ /* 0x000ee40008000a00 */
[----:B---3--:R-:W-:-:S05]  /*24190*/  IADD3 R26, P0, PT, R26, UR4, RZ ;  /* 0x000000041a1a7c10 */ /* 0x008fca000ff1e0ff */
[----:B------:R-:W-:-:S05]  /*241a0*/  IMAD.X R27, RZ, RZ, UR5, P0 ;  /* 0x00000005ff1b7e24 */ /* 0x000fca00080e06ff */
[----:B------:R-:W-:Y:S01]  /*241b0*/  STG.E.64 desc[UR36][R26.64], R44 ;  /* 0x0000002c1a007986 */ /* 0x000fe2000c101b24 */
[----:B------:R-:W-:Y:S05]  /*241c0*/  EXIT ;  /* 0x000000000000794d */ /* 0x000fea0003800000 */
.L_x_4987:
        /* <DEDUP_REMOVED lines=16> */
.L_x_4996:
        /* <DEDUP_REMOVED lines=15> */
.L_x_4997:
        /* <DEDUP_REMOVED lines=15> */
.L_x_4998:
        /* <DEDUP_REMOVED lines=15> */
.L_x_4999:
[----:B------:R-:W-:Y:S05]  /*245a0*/  EXIT ;  /* 0x000000000000794d */ /* 0x000fea0003800000 */
.L_x_4984:
        /* <DEDUP_REMOVED lines=22> */
.L_x_5002:
[----:B------:R-:W-:Y:S05]  /*24710*/  BSYNC.RECONVERGENT B0 ;  /* 0x0000000000007941 */ /* 0x000fea0003800200 */
.L_x_5001:
        /* <DEDUP_REMOVED lines=16> */
.L_x_5004:
[----:B------:R-:W-:Y:S05]  /*24820*/  BSYNC.RECONVERGENT B0 ;  /* 0x0000000000007941 */ /* 0x000fea0003800200 */
.L_x_5003:
        /* <DEDUP_REMOVED lines=13> */
.L_x_5006:
[----:B------:R-:W-:Y:S05]  /*24900*/  BSYNC.RECONVERGENT B0 ;  /* 0x0000000000007941 */ /* 0x000fea0003800200 */
.L_x_5005:
        /* <DEDUP_REMOVED lines=11> */
.L_x_5008:
[----:B------:R-:W-:Y:S05]  /*249c0*/  BSYNC.RECONVERGENT B0 ;  /* 0x0000000000007941 */ /* 0x000fea0003800200 */
.L_x_5007:
[----:B------:R-:W-:Y:S02]  /*249d0*/  SEL R44, R20, R44, P0 ;  /* 0x0000002c142c7207 */ /* 0x000fe40000000000 */
[----:B------:R-:W-:Y:S02]  /*249e0*/  SEL R45, R21, R45, P0 ;  /* 0x0000002d152d7207 */ /* 0x000fe40000000000 */
[----:B------:R-:W-:-:S07]  /*249f0*/  FSEL R41, R22, R41, P0 ;  /* 0x0000002916297208 */ /* 0x000fce0000000000 */
.L_x_5000:
        /* <DEDUP_REMOVED lines=27> */
.L_x_5011:
        /* <DEDUP_REMOVED lines=19> */
.L_x_5012:
[----:B------:R-:W-:Y:S05]  /*24ce0*/  BRA `(.L_x_5013) ;  /* 0x0000000000107947 */ /* 0x000fea0003800000 */
.L_x_5010:
[----:B------:R-:W1:Y:S02]  /*24cf0*/  LDCU.64 UR4, c[0x0][0x770] ;  /* 0x0000ee00ff0477ac */ /* 0x000e640008000a00 */
[----:B-1----:R-:W-:-:S05]  /*24d00*/  IADD3 R2, P0, PT, R23, UR4, RZ ;  /* 0x0000000417027c10 */ /* 0x002fca000ff1e0ff */
[----:B------:R-:W-:-:S05]  /*24d10*/  IMAD.X R3, RZ, RZ, UR5, P0 ;  /* 0x00000005ff037e24 */ /* 0x000fca00080e06ff */
[----:B------:R1:W-:Y:S03]  /*24d20*/  STG.E.64 desc[UR36][R2.64], R18 ;  /* 0x0000001202007986 */ /* 0x0003e6000c101b24 */
.L_x_5013:
        /* <DEDUP_REMOVED lines=23> */
.L_x_5015:
        /* <DEDUP_REMOVED lines=19> */
.L_x_5016:
[----:B------:R-:W-:Y:S05]  /*24fd0*/  BRA `(.L_x_5017) ;  /* 0x00000000000c7947 */ /* 0x000fea0003800000 */
.L_x_5014:
[----:B-1----:R-:W-:-:S05]  /*24fe0*/  IADD3 R2, P0, PT, R27, UR6, RZ ;  /* 0x000000061b027c10 */ /* 0x002fca000ff1e0ff */
[----:B------:R-:W-:-:S05]  /*24ff0*/  IMAD.X R3, RZ, RZ, UR7, P0 ;  /* 0x00000007ff037e24 */ /* 0x000fca00080e06ff */
[----:B------:R1:W-:Y:S03]  /*25000*/  STG.E.64 desc[UR36][R2.64], R16 ;  /* 0x0000001002007986 */ /* 0x0003e6000c101b24 */
.L_x_5017:
[----:B------:R-:W3:Y:S02]  /*25010*/  LDCU.64 UR4, c[0x0][0x770] ;  /* 0x0000ee00ff0477ac */ /* 0x000ee40008000a00 */
[----:B---3--:R-:W-:-:S05]  /*25020*/  IADD3 R26, P0, PT, R26, UR4, RZ ;  /* 0x000000041a1a7c10 */ /* 0x008fca000ff1e0ff */
[----:B------:R-:W-:-:S05]  /*25030*/  IMAD.X R27, RZ, RZ, UR5, P0 ;  /* 0x00000005ff1b7e24 */ /* 0x000fca00080e06ff */
[----:B------:R-:W-:Y:S01]  /*25040*/  STG.E.64 desc[UR36][R26.64], R44 ;  /* 0x0000002c1a007986 */ /* 0x000fe2000c101b24 */
[----:B------:R-:W-:Y:S05]  /*25050*/  EXIT ;  /* 0x000000000000794d */ /* 0x000fea0003800000 */
.L_x_5009:
        /* <DEDUP_REMOVED lines=9> */
        .weak           $__internal_23_$__cuda_sm20_div_u64
        .type           $__internal_23_$__cuda_sm20_div_u64,@function
        .size           $__internal_23_$__cuda_sm20_div_u64,(.L_x_6075 - $__internal_23_$__cuda_sm20_div_u64)
$__internal_23_$__cuda_sm20_div_u64:
        /* <DEDUP_REMOVED lines=69> */
[----:B------:R-:W-:Y:S06]  /*25540*/  RET.REL.NODEC R4 `(_ZN2at6native13reduce_kernelILi128ELi4ENS0_8ReduceOpIN3c108BFloat16ENS0_9ArgMaxOpsIfEEjlLi4ELi4EEEEEvT1_) ;  /* 0xfffffda804ac7950 */ /* 0x000fec0003c3ffff */
.L_x_5018:
        /* <DEDUP_REMOVED lines=11> */
.L_x_6075:


//--------------------- .text._ZN2at6native13reduce_kernelILi512ELi1ENS0_8ReduceOpIN3c104HalfENS0_9ArgMaxOpsIfEEjlLi4ELi4EEEEEvT1_ --------------------------
	.section	.text._ZN2at6native13reduce_kernelILi512ELi1ENS0_8ReduceOpIN3c104HalfENS0_9ArgMaxOpsIfEEjlLi4ELi4EEEEEvT1_,"ax",@progbits
	.align	128
        .global         _ZN2at6native13reduce_kernelILi512ELi1ENS0_8ReduceOpIN3c104HalfENS0_9ArgMaxOpsIfEEjlLi4ELi4EEEEEvT1_
        .type           _ZN2at6native13reduce_kernelILi512ELi1ENS0_8ReduceOpIN3c104HalfENS0_9ArgMaxOpsIfEEjlLi4ELi4EEEEEvT1_,@function
        .size           _ZN2at6native13reduce_kernelILi512ELi1ENS0_8ReduceOpIN3c104HalfENS0_9ArgMaxOpsIfEEjlLi4ELi4EEEEEvT1_,(.L_x_6076 - _ZN2at6native13reduce_kernelILi512ELi1ENS0_8ReduceOpIN3c104HalfENS0_9ArgMaxOpsIfEEjlLi4ELi4EEEEEvT1_)
        .other          _ZN2at6native13reduce_kernelILi512ELi1ENS0_8ReduceOpIN3c104HalfENS0_9ArgMaxOpsIfEEjlLi4ELi4EEEEEvT1_,@"STO_CUDA_ENTRY STV_DEFAULT"
_ZN2at6native13reduce_kernelILi512ELi1ENS0_8ReduceOpIN3c104HalfENS0_9ArgMaxOpsIfEEjlLi4ELi4EEEEEvT1_:
.text._ZN2at6native13reduce_kernelILi512ELi1ENS0_8ReduceOpIN3c104HalfENS0_9ArgMaxOpsIfEEjlLi4ELi4EEEEEvT1_:
        /* <DEDUP_REMOVED lines=296> */
.L_x_5019:
        /* <DEDUP_REMOVED lines=63> */
[----:B--2---:R-:W-:-:S05]  /*1670*/  HADD2.F32 R5, -RZ, R20.H0_H0 ;  /* 0x20000014ff057230 */ /* 0x004fca0000004100 */
        /* <DEDUP_REMOVED lines=8> */
.L_x_5027:
[----:B------:R-:W0:Y:S01]  /*1700*/  @P0 LDC R10, c[0x0][0x390] ;  /* 0x0000e400ff0a0b82 */ /* 0x000e220000000800 */
[----:B------:R-:W-:Y:S02]  /*1710*/  FSEL R12, R5, R12, !P0 ;  /* 0x0000000c050c7208 */ /* 0x000fe40004000000 */
[----:B------:R-:W-:-:S07]  /*1720*/  SEL R8, R8, RZ, P0 ;  /* 0x000000ff08087207 */ /* 0x000fce0000000000 */
.L_x_5026:
[----:B------:R-:W-:Y:S05]  /*1730*/  BSYNC.RECONVERGENT B2 ;  /* 0x0000000000027941 */ /* 0x000fea0003800200 */
.L_x_5025:
[----:B------:R-:W-:Y:S02]  /*1740*/  IADD3 R2, P0, PT, R2, 0x8, RZ ;  /* 0x0000000802027810 */ /* 0x000fe40007f1e0ff */
[C---:B------:R-:W-:Y:S02]  /*1750*/  IADD3 R16, PT, PT, R24.reuse, -0x4, R13 ;  /* 0xfffffffc18107810 */ /* 0x040fe40007ffe00d */
[----:B------:R-:W-:Y:S01]  /*1760*/  IADD3 R15, PT, PT, -R24, 0x4, RZ ;  /* 0x00000004180f7810 */ /* 0x000fe20007ffe1ff */
[----:B------:R-:W-:-:S08]  /*1770*/  IMAD.X R3, RZ, RZ, R3, P0 ;  /* 0x000000ffff037224 */ /* 0x000fd000000e0603 */
.L_x_5024:
[----:B------:R-:W-:Y:S05]  /*1780*/  BSYNC.RECONVERGENT B1 ;  /* 0x0000000000017941 */ /* 0x000fea0003800200 */
.L_x_5023:
        /* <DEDUP_REMOVED lines=10> */
[----:B------:R-:W-:Y:S02]  /*1830*/  IMAD.MOV.U32 R20, RZ, RZ, R17 ;  /* 0x000000ffff147224 */ /* 0x000fe400078e0011 */
[----:B------:R-:W-:-:S07]  /*1840*/  IMAD.MOV.U32 R13, RZ, RZ, R18 ;  /* 0x000000ffff0d7224 */ /* 0x000fce00078e0012 */
.L_x_5038:
[----:B------:R-:W-:-:S06]  /*1850*/  IMAD.WIDE.U32 R4, R23, 0x8, R2 ;  /* 0x0000000817047825 */ /* 0x000fcc00078e0002 */
[----:B------:R-:W2:Y:S01]  /*1860*/  LDG.E.64 R4, desc[UR36][R4.64] ;  /* 0x0000002404047981 */ /* 0x000ea2000c1e1b00 */
[----:B------:R-:W-:Y:S01]  /*1870*/  FSETP.NAN.FTZ.AND P6, PT, |R12|, |R12|, PT ;  /* 0x4000000c0c00720b */ /* 0x000fe20003fd8200 */
[----:B------:R-:W-:Y:S01]  /*1880*/  IMAD.IADD R25, R22, 0x1, R15 ;  /* 0x0000000116197824 */ /* 0x000fe200078e020f */
[----:B------:R-:W-:Y:S01]  /*1890*/  FSETP.NAN.FTZ.AND P5, PT, |R13|, |R13|, PT ;  /* 0x4000000d0d00720b */ /* 0x000fe20003fb8200 */
[----:B------:R-:W-:Y:S01]  /*18a0*/  BSSY.RECONVERGENT B2, `(.L_x_5030) ;  /* 0x0000011000027945 */ /* 0x000fe20003800200 */
[----:B------:R-:W-:Y:S02]  /*18b0*/  FSETP.NAN.FTZ.AND P4, PT, |R18|, |R18|, PT ;  /* 0x400000121200720b */ /* 0x000fe40003f98200 */
[----:B------:R-:W-:Y:S02]  /*18c0*/  IADD3 R22, PT, PT, R25, 0x1, RZ ;  /* 0x0000000119167810 */ /* 0x000fe40007ffe0ff */
[----:B------:R-:W-:-:S05]  /*18d0*/  FSETP.NAN.FTZ.AND P3, PT, |R14|, |R14|, PT ;  /* 0x4000000e0e00720b */ /* 0x000fca0003f78200 */
[----:B0-----:R-:W-:Y:S02]  /*18e0*/  @P6 ISETP.LT.U32.AND P2, PT, R10, R25, PT ;  /* 0x000000190a00620c */ /* 0x001fe40003f41070 */
[----:B------:R-:W-:Y:S01]  /*18f0*/  @P5 ISETP.LT.U32.AND P1, PT, R19, R22, PT ;  /* 0x000000161300520c */ /* 0x000fe20003f21070 */
[--C-:B--2---:R-:W-:Y:S02]  /*1900*/  HADD2.F32 R27, -RZ, R4.reuse.H0_H0 ;  /* 0x20000004ff1b7230 */ /* 0x104fe40000004100 */
[----:B------:R-:W-:-:S03]  /*1910*/  HADD2.F32 R24, -RZ, R4.H1_H1 ;  /* 0x30000004ff187230 */ /* 0x000fc60000004100 */
[----:B------:R-:W-:-:S04]  /*1920*/  @P6 FSETP.NAN.FTZ.AND P0, PT, |R27|, |R27|, PT ;  /* 0x4000001b1b00620b */ /* 0x000fc80003f18200 */
        /* <DEDUP_REMOVED lines=8> */
.L_x_5031:
[----:B------:R-:W-:Y:S05]  /*19b0*/  BSYNC.RECONVERGENT B2 ;  /* 0x0000000000027941 */ /* 0x000fea0003800200 */
.L_x_5030:
        /* <DEDUP_REMOVED lines=9> */
.L_x_5033:
[----:B------:R-:W-:Y:S05]  /*1a50*/  BSYNC.RECONVERGENT B2 ;  /* 0x0000000000027941 */ /* 0x000fea0003800200 */
.L_x_5032:
[--C-:B------:R-:W-:Y:S01]  /*1a60*/  HADD2.F32 R27, -RZ, R5.reuse.H0_H0 ;  /* 0x20000005ff1b7230 */ /* 0x100fe20000004100 */
[----:B------:R-:W-:Y:S01]  /*1a70*/  FSEL R13, R13, R24, P1 ;  /* 0x000000180d0d7208 */ /* 0x000fe20000800000 */
[----:B------:R-:W-:Y:S01]  /*1a80*/  VIADD R4, R25, 0x2 ;  /* 0x0000000219047836 */ /* 0x000fe20000000000 */
[----:B------:R-:W-:Y:S01]  /*1a90*/  BSSY.RECONVERGENT B2, `(.L_x_5034) ;  /* 0x0000011000027945 */ /* 0x000fe20003800200 */
[----:B------:R-:W-:Y:S01]  /*1aa0*/  HADD2.F32 R5, -RZ, R5.H1_H1 ;  /* 0x30000005ff057230 */ /* 0x000fe20000004100 */
[----:B------:R-:W-:Y:S01]  /*1ab0*/  @P4 FSETP.NAN.FTZ.AND P2, PT, |R27|, |R27|, PT ;  /* 0x4000001b1b00420b */ /* 0x000fe20003f58200 */
[----:B------:R-:W-:Y:S01]  /*1ac0*/  VIADD R24, R25, 0x3 ;  /* 0x0000000319187836 */ /* 0x000fe20000000000 */
[----:B------:R-:W-:Y:S02]  /*1ad0*/  @P4 ISETP.LT.U32.AND P6, PT, R21, R4, PT ;  /* 0x000000041500420c */ /* 0x000fe40003fc1070 */
[----:B------:R-:W-:Y:S02]  /*1ae0*/  SEL R10, R10, R25, P0 ;  /* 0x000000190a0a7207 */ /* 0x000fe40000000000 */
[----:B------:R-:W-:-:S02]  /*1af0*/  @P4 ISETP.LT.OR.EX P2, PT, R20, RZ, !P2, P6 ;  /* 0x000000ff1400420c */ /* 0x000fc40005741760 */
[----:B------:R-:W-:Y:S02]  /*1b00*/  @P3 ISETP.LT.U32.AND P5, PT, R11, R24, PT ;  /* 0x000000180b00320c */ /* 0x000fe40003fa1070 */
        /* <DEDUP_REMOVED lines=9> */
.L_x_5035:
[----:B------:R-:W-:Y:S05]  /*1ba0*/  BSYNC.RECONVERGENT B2 ;  /* 0x0000000000027941 */ /* 0x000fea0003800200 */
.L_x_5034:
        /* <DEDUP_REMOVED lines=12> */
.L_x_5037:
[----:B------:R-:W-:Y:S05]  /*1c70*/  BSYNC.RECONVERGENT B2 ;  /* 0x0000000000027941 */ /* 0x000fea0003800200 */
.L_x_5036:
[----:B------:R-:W0:Y:S01]  /*1c80*/  LDCU UR4, c[0x0][0x3a4] ;  /* 0x00007480ff0477ac */ /* 0x000e220008000800 */
[----:B------:R-:W-:Y:S02]  /*1c90*/  FSEL R14, R14, R5, P5 ;  /* 0x000000050e0e7208 */ /* 0x000fe40002800000 */
[----:B------:R-:W-:Y:S02]  /*1ca0*/  SEL R11, R11, R24, P5 ;  /* 0x000000180b0b7207 */ /* 0x000fe40002800000 */
[----:B------:R-:W-:Y:S01]  /*1cb0*/  SEL R9, R9, RZ, P5 ;  /* 0x000000ff09097207 */ /* 0x000fe20002800000 */
[----:B0-----:R-:W-:-:S05]  /*1cc0*/  VIADD R23, R23, UR4 ;  /* 0x0000000417177c36 */ /* 0x001fca0008000000 */
[----:B------:R-:W-:-:S05]  /*1cd0*/  SHF.L.U32 R22, R23, 0x2, RZ ;  /* 0x0000000217167819 */ /* 0x000fca00000006ff */
[----:B------:R-:W-:-:S05]  /*1ce0*/  VIADD R25, R22, 0x3 ;  /* 0x0000000316197836 */ /* 0x000fca0000000000 */
[----:B------:R-:W-:-:S13]  /*1cf0*/  ISETP.GE.U32.AND P0, PT, R25, R16, PT ;  /* 0x000000101900720c */ /* 0x000fda0003f06070 */
[----:B------:R-:W-:Y:S05]  /*1d00*/  @!P0 BRA `(.L_x_5038) ;  /* 0xfffffff800d08947 */ /* 0x000fea000383ffff */
.L_x_5029:
[----:B------:R-:W-:Y:S05]  /*1d10*/  BSYNC.RECONVERGENT B1 ;  /* 0x0000000000017941 */ /* 0x000fea0003800200 */
.L_x_5028:
        /* <DEDUP_REMOVED lines=19> */
[----:B0-----:R-:W-:Y:S01]  /*1e50*/  @P2 ISETP.LT.U32.AND P1, PT, R10, R7, PT ;  /* 0x000000070a00220c */ /* 0x001fe20003f21070 */
[----:B--2---:R-:W-:-:S05]  /*1e60*/  HADD2.F32 R5, -RZ, R2.H0_H0 ;  /* 0x20000002ff057230 */ /* 0x004fca0000004100 */
        /* <DEDUP_REMOVED lines=8> */
.L_x_5042:
[----:B------:R-:W-:Y:S05]  /*1ef0*/  BSYNC.RECONVERGENT B2 ;  /* 0x0000000000027941 */ /* 0x000fea0003800200 */
.L_x_5041:
[----:B------:R-:W-:Y:S02]  /*1f00*/  FSEL R12, R12, R5, P0 ;  /* 0x000000050c0c7208 */ /* 0x000fe40000000000 */
[----:B------:R-:W-:Y:S02]  /*1f10*/  SEL R10, R10, R7, P0 ;  /* 0x000000070a0a7207 */ /* 0x000fe40000000000 */
[----:B------:R-:W-:-:S07]  /*1f20*/  SEL R8, R8, R15, P0 ;  /* 0x0000000f08087207 */ /* 0x000fce0000000000 */
.L_x_5040:
[----:B------:R-:W-:Y:S05]  /*1f30*/  BSYNC.RECONVERGENT B1 ;  /* 0x0000000000017941 */ /* 0x000fea0003800200 */
.L_x_5039:
        /* <DEDUP_REMOVED lines=11> */
.L_x_5044:
[----:B------:R-:W-:Y:S05]  /*1ff0*/  BSYNC.RECONVERGENT B1 ;  /* 0x0000000000017941 */ /* 0x000fea0003800200 */
.L_x_5043:
        /* <DEDUP_REMOVED lines=14> */
.L_x_5046:
[----:B------:R-:W-:Y:S05]  /*20e0*/  BSYNC.RECONVERGENT B1 ;  /* 0x0000000000017941 */ /* 0x000fea0003800200 */
.L_x_5045:
        /* <DEDUP_REMOVED lines=14> */
.L_x_5048:
[----:B------:R-:W-:Y:S05]  /*21d0*/  BSYNC.RECONVERGENT B1 ;  /* 0x0000000000017941 */ /* 0x000fea0003800200 */
.L_x_5047:
[----:B------:R-:W-:Y:S02]  /*21e0*/  SEL R10, R10, R11, P0 ;  /* 0x0000000b0a0a7207 */ /* 0x000fe40000000000 */
[----:B------:R-:W-:Y:S02]  /*21f0*/  FSEL R5, R5, R14, P0 ;  /* 0x0000000e05057208 */ /* 0x000fe40000000000 */
[----:B------:R-:W-:Y:S01]  /*2200*/  SEL R11, R20, R9, P0 ;  /* 0x00000009140b7207 */ /* 0x000fe20000000000 */
[----:B------:R-:W-:Y:S06]  /*2210*/  BRA `(.L_x_5021) ;  /* 0x000000b400407947 */ /* 0x000fec0003800000 */
.L_x_5022:
        /* <DEDUP_REMOVED lines=12> */
[----:B0-----:R-:W-:-:S05]  /*22e0*/  MOV R21, UR4 ;  /* 0x0000000400157c02 */ /* 0x001fca0008000f00 */
[----:B------:R-:W-:Y:S02]  /*22f0*/  IMAD R0, R21, 0x3, R4 ;  /* 0x0000000315007824 */ /* 0x000fe400078e0204 */
[--C-:B-1----:R-:W-:Y:S01]  /*2300*/  IMAD.MOV.U32 R15, RZ, RZ, R11.reuse ;  /* 0x000000ffff0f7224 */ /* 0x102fe200078e000b */
[----:B------:R-:W-:Y:S01]  /*2310*/  MOV R12, R11 ;  /* 0x0000000b000c7202 */ /* 0x000fe20000000f00 */
[----:B------:R-:W-:Y:S01]  /*2320*/  IMAD.MOV.U32 R14, RZ, RZ, R11 ;  /* 0x000000ffff0e7224 */ /* 0x000fe200078e000b */
[----:B------:R-:W-:Y:S01]  /*2330*/  ISETP.GE.U32.AND P0, PT, R0, R13, PT ;  /* 0x0000000d0000720c */ /* 0x000fe20003f06070 */
[--C-:B--2---:R-:W-:Y:S02]  /*2340*/  IMAD.MOV.U32 R10, RZ, RZ, R7.reuse ;  /* 0x000000ffff0a7224 */ /* 0x104fe400078e0007 */
[--C-:B------:R-:W-:Y:S02]  /*2350*/  IMAD.MOV.U32 R9, RZ, RZ, R7.reuse ;  /* 0x000000ffff097224 */ /* 0x100fe400078e0007 */
[----:B------:R-:W-:Y:S01]  /*2360*/  IMAD.MOV.U32 R8, RZ, RZ, R7 ;  /* 0x000000ffff087224 */ /* 0x000fe200078e0007 */
[----:B---3--:R-:W-:Y:S01]  /*2370*/  MOV R6, R5 ;  /* 0x0000000500067202 */ /* 0x008fe20000000f00 */
[----:B------:R-:W-:-:S02]  /*2380*/  IMAD.MOV.U32 R4, RZ, RZ, R5 ;  /* 0x000000ffff047224 */ /* 0x000fc400078e0005 */
[----:B------:R-:W-:-:S04]  /*2390*/  IMAD.MOV.U32 R0, RZ, RZ, R5 ;  /* 0x000000ffff007224 */ /* 0x000fc800078e0005 */
[----:B------:R-:W-:Y:S05]  /*23a0*/  @P0 BRA `(.L_x_5051) ;  /* 0x0000000400600947 */ /* 0x000fea0003800000 */
[----:B------:R-:W0:Y:S01]  /*23b0*/  LDC R21, c[0x0][0x3a4] ;  /* 0x0000e900ff157b82 */ /* 0x000e220000000800 */
[----:B------:R-:W-:Y:S01]  /*23c0*/  IMAD.MOV.U32 R9, RZ, RZ, R7 ;  /* 0x000000ffff097224 */ /* 0x000fe200078e0007 */
[----:B------:R-:W-:Y:S01]  /*23d0*/  MOV R8, R7 ;  /* 0x0000000700087202 */ /* 0x000fe20000000f00 */
[--C-:B------:R-:W-:Y:S01]  /*23e0*/  IMAD.MOV.U32 R4, RZ, RZ, R5.reuse ;  /* 0x000000ffff047224 */ /* 0x100fe200078e0005 */
[----:B------:R-:W-:Y:S01]  /*23f0*/  MOV R12, R11 ;  /* 0x0000000b000c7202 */ /* 0x000fe20000000f00 */
[----:B------:R-:W-:Y:S02]  /*2400*/  IMAD.MOV.U32 R0, RZ, RZ, R5 ;  /* 0x000000ffff007224 */ /* 0x000fe400078e0005 */
[----:B------:R-:W-:-:S07]  /*2410*/  IMAD.MOV.U32 R14, RZ, RZ, R11 ;  /* 0x000000ffff0e7224 */ /* 0x000fce00078e000b */
.L_x_5060:
[----:B------:R-:W-:-:S04]  /*2420*/  IMAD.WIDE.U32 R16, R20, 0x2, R2 ;  /* 0x0000000214107825 */ /* 0x000fc800078e0002 */
[--C-:B0-----:R-:W-:Y:S01]  /*2430*/  IMAD.IADD R23, R20, 0x1, R21.reuse ;  /* 0x0000000114177824 */ /* 0x101fe200078e0215 */
[----:B------:R0:W2:Y:S03]  /*2440*/  LDG.E.U16 R22, desc[UR36][R16.64] ;  /* 0x0000002410167981 */ /* 0x0000a6000c1e1500 */
[----:B------:R-:W-:-:S04]  /*2450*/  IMAD.IADD R13, R23, 0x1, R21 ;  /* 0x00000001170d7824 */ /* 0x000fc800078e0215 */
[----:B------:R-:W-:Y:S02]  /*2460*/  IMAD.IADD R25, R13, 0x1, R21 ;  /* 0x000000010d197824 */ /* 0x000fe400078e0215 */
[----:B0-----:R-:W-:-:S04]  /*2470*/  IMAD.WIDE.U32 R16, R23, 0x2, R2 ;  /* 0x0000000217107825 */ /* 0x001fc800078e0002 */
[--C-:B------:R-:W-:Y:S01]  /*2480*/  IMAD.WIDE.U32 R18, R13, 0x2, R2.reuse ;  /* 0x000000020d127825 */ /* 0x100fe200078e0002 */
[----:B------:R0:W5:Y:S05]  /*2490*/  LDG.E.U16 R24, desc[UR36][R16.64] ;  /* 0x0000002410187981 */ /* 0x00016a000c1e1500 */
[----:B------:R1:W5:Y:S01]  /*24a0*/  LDG.E.U16 R18, desc[UR36][R18.64] ;  /* 0x0000002412127981 */ /* 0x000362000c1e1500 */
[----:B0-----:R-:W-:-:S05]  /*24b0*/  IMAD.WIDE.U32 R16, R25, 0x2, R2 ;  /* 0x0000000219107825 */ /* 0x001fca00078e0002 */
[----:B------:R1:W5:Y:S01]  /*24c0*/  LDG.E.U16 R19, desc[UR36][R16.64] ;  /* 0x0000002410137981 */ /* 0x000362000c1e1500 */
[----:B------:R-:W-:Y:S01]  /*24d0*/  FSETP.NAN.FTZ.AND P3, PT, |R11|, |R11|, PT ;  /* 0x4000000b0b00720b */ /* 0x000fe20003f78200 */
[----:B------:R-:W-:Y:S01]  /*24e0*/  BSSY.RECONVERGENT B2, `(.L_x_5052) ;  /* 0x000000c000027945 */ /* 0x000fe20003800200 */
[----:B------:R-:W-:-:S11]  /*24f0*/  FSETP.NAN.FTZ.AND P2, PT, |R12|, |R12|, PT ;  /* 0x4000000c0c00720b */ /* 0x000fd60003f58200 */
[----:B------:R-:W-:Y:S01]  /*2500*/  @P3 ISETP.LT.U32.AND P1, PT, R7, R20, PT ;  /* 0x000000140700320c */ /* 0x000fe20003f21070 */
[----:B--2---:R-:W-:-:S05]  /*2510*/  HADD2.F32 R26, -RZ, R22.H0_H0 ;  /* 0x20000016ff1a7230 */ /* 0x004fca0000004100 */
[----:B------:R-:W-:-:S04]  /*2520*/  @P3 FSETP.NAN.FTZ.AND P0, PT, |R26|, |R26|, PT ;  /* 0x4000001a1a00320b */ /* 0x000fc80003f18200 */
[----:B------:R-:W-:Y:S01]  /*2530*/  @P3 ISETP.LT.OR.EX P0, PT, R0, RZ, !P0, P1 ;  /* 0x000000ff0000320c */ /* 0x000fe20004701710 */
[----:B-1----:R-:W-:-:S12]  /*2540*/  @P3 BRA `(.L_x_5053) ;  /* 0x0000000000143947 */ /* 0x002fd80003800000 */
[----:B------:R-:W-:-:S13]  /*2550*/  FSETP.NEU.FTZ.AND P1, PT, R11, R26, PT ;  /* 0x0000001a0b00720b */ /* 0x000fda0003f3d000 */
[----:B------:R-:W-:-:S04]  /*2560*/  @!P1 ISETP.GE.U32.AND P0, PT, R7, R20, PT ;  /* 0x000000140700920c */ /* 0x000fc80003f06070 */
[----:B------:R-:W-:-:S04]  /*2570*/  @!P1 ISETP.GE.AND.EX P0, PT, R0, RZ, PT, P0 ;  /* 0x000000ff0000920c */ /* 0x000fc80003f06300 */
[----:B------:R-:W-:Y:S02]  /*2580*/  @!P1 PLOP3.LUT P0, PT, P0, PT, PT, 0x8, 0x80 ;  /* 0x000000000080981c */ /* 0x000fe4000070e170 */
[----:B------:R-:W-:-:S13]  /*2590*/  @P1 FSETP.GT.FTZ.AND P0, PT, R11, R26, PT ;  /* 0x0000001a0b00120b */ /* 0x000fda0003f14000 */
.L_x_5053:
[----:B------:R-:W-:Y:S05]  /*25a0*/  BSYNC.RECONVERGENT B2 ;  /* 0x0000000000027941 */ /* 0x000fea0003800200 */
.L_x_5052:
[----:B-----5:R-:W-:Y:S01]  /*25b0*/  HADD2.F32 R17, -RZ, R24.H0_H0 ;  /* 0x20000018ff117230 */ /* 0x020fe20000004100 */
        /* <DEDUP_REMOVED lines=14> */
.L_x_5055:
[----:B------:R-:W-:Y:S05]  /*26a0*/  BSYNC.RECONVERGENT B2 ;  /* 0x0000000000027941 */ /* 0x000fea0003800200 */
.L_x_5054:
[----:B------:R-:W-:Y:S01]  /*26b0*/  FSEL R12, R12, R17, P1 ;  /* 0x000000110c0c7208 */ /* 0x000fe20000800000 */
[----:B------:R-:W-:Y:S01]  /*26c0*/  HADD2.F32 R17, -RZ, R18.H0_H0 ;  /* 0x20000012ff117230 */ /* 0x000fe20000004100 */
[----:B------:R-:W-:Y:S01]  /*26d0*/  @P4 ISETP.LT.U32.AND P6, PT, R9, R13, PT ;  /* 0x0000000d0900420c */ /* 0x000fe20003fc1070 */
[----:B------:R-:W-:Y:S01]  /*26e0*/  HADD2.F32 R16, -RZ, R19.H0_H0 ;  /* 0x20000013ff107230 */ /* 0x000fe20000004100 */
[----:B------:R-:W-:Y:S01]  /*26f0*/  @P5 ISETP.LT.U32.AND P3, PT, R10, R25, PT ;  /* 0x000000190a00520c */ /* 0x000fe20003f61070 */
[----:B------:R-:W-:Y:S01]  /*2700*/  BSSY.RECONVERGENT B2, `(.L_x_5056) ;  /* 0x000000c000027945 */ /* 0x000fe20003800200 */
[----:B------:R-:W-:Y:S02]  /*2710*/  @P4 FSETP.NAN.FTZ.AND P2, PT, |R17|, |R17|, PT ;  /* 0x400000111100420b */ /* 0x000fe40003f58200 */
[----:B------:R-:W-:Y:S02]  /*2720*/  SEL R8, R8, R23, P1 ;  /* 0x0000001708087207 */ /* 0x000fe40000800000 */
[----:B------:R-:W-:-:S02]  /*2730*/  @P4 ISETP.LT.OR.EX P2, PT, R5, RZ, !P2, P6 ;  /* 0x000000ff0500420c */ /* 0x000fc40005741760 */
        /* <DEDUP_REMOVED lines=8> */
.L_x_5057:
[----:B------:R-:W-:Y:S05]  /*27c0*/  BSYNC.RECONVERGENT B2 ;  /* 0x0000000000027941 */ /* 0x000fea0003800200 */
.L_x_5056:
        /* <DEDUP_REMOVED lines=12> */
.L_x_5059:
[----:B------:R-:W-:Y:S05]  /*2890*/  BSYNC.RECONVERGENT B2 ;  /* 0x0000000000027941 */ /* 0x000fea0003800200 */
.L_x_5058:
[----:B------:R-:W0:Y:S01]  /*28a0*/  LDCU UR4, c[0x0][0x39c] ;  /* 0x00007380ff0477ac */ /* 0x000e220008000800 */
[----:B------:R-:W-:Y:S02]  /*28b0*/  IADD3 R20, PT, PT, R25, R21, RZ ;  /* 0x0000001519147210 */ /* 0x000fe40007ffe0ff */
[----:B------:R-:W-:Y:S02]  /*28c0*/  FSEL R15, R15, R16, P3 ;  /* 0x000000100f0f7208 */ /* 0x000fe40001800000 */
[----:B------:R-:W-:Y:S01]  /*28d0*/  SEL R10, R10, R25, P3 ;  /* 0x000000190a0a7207 */ /* 0x000fe20001800000 */
[----:B------:R-:W-:Y:S01]  /*28e0*/  IMAD R26, R21, 0x3, R20 ;  /* 0x00000003151a7824 */ /* 0x000fe200078e0214 */
[----:B------:R-:W-:Y:S01]  /*28f0*/  SEL R6, R6, RZ, P3 ;  /* 0x000000ff06067207 */ /* 0x000fe20001800000 */
[----:B0-----:R-:W-:-:S05]  /*2900*/  IMAD.U32 R13, RZ, RZ, UR4 ;  /* 0x00000004ff0d7e24 */ /* 0x001fca000f8e00ff */
[----:B------:R-:W-:-:S13]  /*2910*/  ISETP.GE.U32.AND P0, PT, R26, R13, PT ;  /* 0x0000000d1a00720c */ /* 0x000fda0003f06070 */
[----:B------:R-:W-:Y:S05]  /*2920*/  @!P0 BRA `(.L_x_5060) ;  /* 0xfffffff800bc8947 */ /* 0x000fea000383ffff */
.L_x_5051:
[----:B------:R-:W-:Y:S05]  /*2930*/  BSYNC.RECONVERGENT B1 ;  /* 0x0000000000017941 */ /* 0x000fea0003800200 */
.L_x_5050:
[----:B------:R-:W-:Y:S01]  /*2940*/  ISETP.GE.U32.AND P0, PT, R20, R13, PT ;  /* 0x0000000d1400720c */ /* 0x000fe20003f06070 */
[----:B------:R-:W-:-:S12]  /*2950*/  BSSY.RECONVERGENT B1, `(.L_x_5061) ;  /* 0x0000012000017945 */ /* 0x000fd80003800200 */
[----:B------:R-:W-:Y:S05]  /*2960*/  @P0 BRA `(.L_x_5062) ;  /* 0x0000000000400947 */ /* 0x000fea0003800000 */
[----:B------:R-:W-:-:S06]  /*2970*/  IMAD.WIDE.U32 R22, R20, 0x2, R2 ;  /* 0x0000000214167825 */ /* 0x000fcc00078e0002 */
        /* <DEDUP_REMOVED lines=9> */
[C---:B------:R-:W-:Y:S01]  /*2a10*/  IADD3 R18, PT, PT, R26.reuse, R21, RZ ;  /* 0x000000151a127210 */ /* 0x040fe20007ffe0ff */
[----:B------:R-:W-:-:S03]  /*2a20*/  IMAD.WIDE.U32 R16, R26, 0x2, R2 ;  /* 0x000000021a107825 */ /* 0x000fc600078e0002 */
[----:B------:R-:W-:-:S13]  /*2a30*/  ISETP.GE.U32.AND P1, PT, R18, R13, PT ;  /* 0x0000000d1200720c */ /* 0x000fda0003f26070 */
[----:B------:R-:W-:Y:S02]  /*2a40*/  @!P1 IMAD.WIDE.U32 R2, R18, 0x2, R2 ;  /* 0x0000000212029825 */ /* 0x000fe400078e0002 */
[----:B------:R0:W5:Y:S04]  /*2a50*/  LDG.E.U16 R18, desc[UR36][R16.64] ;  /* 0x0000002410127981 */ /* 0x000168000c1e1500 */
[----:B------:R0:W5:Y:S02]  /*2a60*/  @!P1 LDG.E.U16 R19, desc[UR36][R2.64] ;  /* 0x0000002402139981 */ /* 0x000164000c1e1500 */
.L_x_5062:
[----:B------:R-:W-:Y:S05]  /*2a70*/  BSYNC.RECONVERGENT B1 ;  /* 0x0000000000017941 */ /* 0x000fea0003800200 */
.L_x_5061:
[----:B------:R-:W-:Y:S04]  /*2a80*/  BSSY.RECONVERGENT B1, `(.L_x_5063) ;  /* 0x000004b000017945 */ /* 0x000fe80003800200 */
[----:B------:R-:W-:Y:S05]  /*2a90*/  @P0 BRA `(.L_x_5064) ;  /* 0x0000000400240947 */ /* 0x000fea0003800000 */
[----:B------:R-:W-:Y:S01]  /*2aa0*/  FSETP.NAN.FTZ.AND P3, PT, |R11|, |R11|, PT ;  /* 0x4000000b0b00720b */ /* 0x000fe20003f78200 */
[----:B-----5:R-:W-:Y:S01]  /*2ab0*/  HADD2.F32 R22, -RZ, R22.H0_H0 ;  /* 0x20000016ff167230 */ /* 0x020fe20000004100 */
[----:B------:R-:W-:Y:S01]  /*2ac0*/  BSSY.RECONVERGENT B2, `(.L_x_5065) ;  /* 0x000000c000027945 */ /* 0x000fe20003800200 */
[----:B0-----:R-:W-:-:S05]  /*2ad0*/  IMAD.IADD R17, R20, 0x1, R21 ;  /* 0x0000000114117824 */ /* 0x001fca00078e0215 */
        /* <DEDUP_REMOVED lines=10> */
.L_x_5066:
[----:B------:R-:W-:Y:S05]  /*2b80*/  BSYNC.RECONVERGENT B2 ;  /* 0x0000000000027941 */ /* 0x000fea0003800200 */
.L_x_5065:
[----:B------:R-:W-:Y:S02]  /*2b90*/  FSEL R11, R11, R22, P0 ;  /* 0x000000160b0b7208 */ /* 0x000fe40000000000 */
[----:B------:R-:W-:Y:S02]  /*2ba0*/  SEL R7, R7, R20, P0 ;  /* 0x0000001407077207 */ /* 0x000fe40000000000 */
[----:B------:R-:W-:Y:S01]  /*2bb0*/  SEL R0, R0, RZ, P0 ;  /* 0x000000ff00007207 */ /* 0x000fe20000000000 */
[----:B------:R-:W-:Y:S06]  /*2bc0*/  @P2 BRA `(.L_x_5064) ;  /* 0x0000000000d82947 */ /* 0x000fec0003800000 */
[----:B------:R-:W-:Y:S01]  /*2bd0*/  FSETP.NAN.FTZ.AND P3, PT, |R12|, |R12|, PT ;  /* 0x4000000c0c00720b */ /* 0x000fe20003f78200 */
[----:B------:R-:W-:Y:S01]  /*2be0*/  HADD2.F32 R3, -RZ, R24.H0_H0 ;  /* 0x20000018ff037230 */ /* 0x000fe20000004100 */
        /* <DEDUP_REMOVED lines=12> */
.L_x_5068:
[----:B------:R-:W-:Y:S05]  /*2cb0*/  BSYNC.RECONVERGENT B2 ;  /* 0x0000000000027941 */ /* 0x000fea0003800200 */
.L_x_5067:
        /* <DEDUP_REMOVED lines=18> */
.L_x_5070:
[----:B------:R-:W-:Y:S05]  /*2de0*/  BSYNC.RECONVERGENT B2 ;  /* 0x0000000000027941 */ /* 0x000fea0003800200 */
.L_x_5069:
[----:B------:R-:W-:Y:S02]  /*2df0*/  FSEL R14, R14, R3, P0 ;  /* 0x000000030e0e7208 */ /* 0x000fe40000000000 */
[----:B------:R-:W-:Y:S02]  /*2e00*/  SEL R9, R9, R2, P0 ;  /* 0x0000000209097207 */ /* 0x000fe40000000000 */
[----:B------:R-:W-:Y:S01]  /*2e10*/  SEL R5, R5, RZ, P0 ;  /* 0x000000ff05057207 */ /* 0x000fe20000000000 */
[----:B------:R-:W-:Y:S06]  /*2e20*/  @P2 BRA `(.L_x_5064) ;  /* 0x0000000000402947 */ /* 0x000fec0003800000 */
[----:B------:R-:W-:Y:S01]  /*2e30*/  FSETP.NAN.FTZ.AND P2, PT, |R15|, |R15|, PT ;  /* 0x4000000f0f00720b */ /* 0x000fe20003f58200 */
[----:B------:R-:W-:Y:S01]  /*2e40*/  HADD2.F32 R2, -RZ, R19.H0_H0 ;  /* 0x20000013ff027230 */ /* 0x000fe20000004100 */
        /* <DEDUP_REMOVED lines=10> */
.L_x_5072:
[----:B------:R-:W-:Y:S05]  /*2ef0*/  BSYNC.RECONVERGENT B2 ;  /* 0x0000000000027941 */ /* 0x000fea0003800200 */
.L_x_5071:
[----:B------:R-:W-:Y:S02]  /*2f00*/  FSEL R15, R15, R2, P0 ;  /* 0x000000020f0f7208 */ /* 0x000fe40000000000 */
[----:B------:R-:W-:Y:S02]  /*2f10*/  SEL R10, R10, R21, P0 ;  /* 0x000000150a0a7207 */ /* 0x000fe40000000000 */
[----:B------:R-:W-:-:S07]  /*2f20*/  SEL R6, R6, RZ, P0 ;  /* 0x000000ff06067207 */ /* 0x000fce0000000000 */
.L_x_5064:
[----:B------:R-:W-:Y:S05]  /*2f30*/  BSYNC.RECONVERGENT B1 ;  /* 0x0000000000017941 */ /* 0x000fea0003800200 */
.L_x_5063:
        /* <DEDUP_REMOVED lines=11> */
.L_x_5074:
[----:B------:R-:W-:Y:S05]  /*2ff0*/  BSYNC.RECONVERGENT B1 ;  /* 0x0000000000017941 */ /* 0x000fea0003800200 */
.L_x_5073:
        /* <DEDUP_REMOVED lines=14> */
.L_x_5076:
[----:B------:R-:W-:Y:S05]  /*30e0*/  BSYNC.RECONVERGENT B1 ;  /* 0x0000000000017941 */ /* 0x000fea0003800200 */
.L_x_5075:
        /* <DEDUP_REMOVED lines=14> */
.L_x_5078:
[----:B------:R-:W-:Y:S05]  /*31d0*/  BSYNC.RECONVERGENT B1 ;  /* 0x0000000000017941 */ /* 0x000fea0003800200 */
.L_x_5077:
[----:B------:R-:W-:Y:S02]  /*31e0*/  FSEL R5, R14, R15, P0 ;  /* 0x0000000f0e057208 */ /* 0x000fe40000000000 */
[----:B------:R-:W-:Y:S02]  /*31f0*/  SEL R10, R9, R10, P0 ;  /* 0x0000000a090a7207 */ /* 0x000fe40000000000 */
[----:B------:R-:W-:Y:S01]  /*3200*/  SEL R11, R11, R6, P0 ;  /* 0x000000060b0b7207 */ /* 0x000fe20000000000 */
[----:B------:R-:W-:Y:S06]  /*3210*/  BRA `(.L_x_5021) ;  /* 0x000000a400407947 */ /* 0x000fec0003800000 */
.L_x_5049:
[----:B------:R-:W-:-:S13]  /*3220*/  ISETP.NE.AND P0, PT, R10, 0x1, PT ;  /* 0x000000010a00780c */ /* 0x000fda0003f05270 */
[----:B------:R-:W-:Y:S05]  /*3230*/  @P0 BRA `(.L_x_5079) ;  /* 0x0000001000040947 */ /* 0x000fea0003800000 */
[----:B------:R-:W0:Y:S01]  /*3240*/  LDCU UR4, c[0x0][0x3a4] ;  /* 0x00007480ff0477ac */ /* 0x000e220008000800 */
[----:B------:R-:W1:Y:S01]  /*3250*/  LDC R7, c[0x0][0x388] ;  /* 0x0000e200ff077b82 */ /* 0x000e620000000800 */
[----:B------:R-:W-:Y:S07]  /*3260*/  BSSY.RECONVERGENT B1, `(.L_x_5080) ;  /* 0x000006c000017945 */ /* 0x000fee0003800200 */
[----:B------:R-:W2:Y:S08]  /*3270*/  LDC R10, c[0x0][0x390] ;  /* 0x0000e400ff0a7b82 */ /* 0x000eb00000000800 */
[----:B------:R-:W3:Y:S01]  /*3280*/  LDC R15, c[0x0][0x394] ;  /* 0x0000e500ff0f7b82 */ /* 0x000ee20000000800 */
[----:B0-----:R-:W-:-:S05]  /*3290*/  MOV R0, UR4 ;  /* 0x0000000400007c02 */ /* 0x001fca0008000f00 */
[----:B------:R-:W-:Y:S02]  /*32a0*/  IMAD R6, R0, 0x3, R4 ;  /* 0x0000000300067824 */ /* 0x000fe400078e0204 */
[--C-:B-1----:R-:W-:Y:S02]  /*32b0*/  IMAD.MOV.U32 R5, RZ, RZ, R7.reuse ;  /* 0x000000ffff057224 */ /* 0x102fe400078e0007 */
[--C-:B------:R-:W-:Y:S01]  /*32c0*/  IMAD.MOV.U32 R8, RZ, RZ, R7.reuse ;  /* 0x000000ffff087224 */ /* 0x100fe200078e0007 */
[----:B------:R-:W-:Y:S01]  /*32d0*/  ISETP.GE.U32.AND P0, PT, R6, R13, PT ;  /* 0x0000000d0600720c */ /* 0x000fe20003f06070 */
[----:B------:R-:W-:Y:S01]  /*32e0*/  IMAD.MOV.U32 R6, RZ, RZ, R7 ;  /* 0x000000ffff067224 */ /* 0x000fe200078e0007 */
[----:B--2---:R-:W-:Y:S01]  /*32f0*/  MOV R9, R10 ;  /* 0x0000000a00097202 */ /* 0x004fe20000000f00 */
[--C-:B------:R-:W-:Y:S02]  /*3300*/  IMAD.MOV.U32 R11, RZ, RZ, R10.reuse ;  /* 0x000000ffff0b7224 */ /* 0x100fe400078e000a */
[----:B------:R-:W-:-:S02]  /*3310*/  IMAD.MOV.U32 R12, RZ, RZ, R10 ;  /* 0x000000ffff0c7224 */ /* 0x000fc400078e000a */
        /* <DEDUP_REMOVED lines=11> */
.L_x_5090:
[----:B0-----:R-:W-:Y:S01]  /*33d0*/  IADD3 R24, PT, PT, R4, R0, RZ ;  /* 0x0000000004187210 */ /* 0x001fe20007ffe0ff */
[----:B------:R-:W-:-:S04]  /*33e0*/  IMAD R17, R23, R4, RZ ;  /* 0x0000000417117224 */ /* 0x000fc800078e02ff */
[----:B------:R-:W-:Y:S02]  /*33f0*/  IMAD.IADD R13, R24, 0x1, R0 ;  /* 0x00000001180d7824 */ /* 0x000fe400078e0200 */
[----:B------:R-:W-:-:S04]  /*3400*/  IMAD.WIDE.U32 R16, R17, 0x2, R2 ;  /* 0x0000000211107825 */ /* 0x000fc800078e0002 */
[C---:B------:R-:W-:Y:S01]  /*3410*/  IMAD R19, R23.reuse, R24, RZ ;  /* 0x0000001817137224 */ /* 0x040fe200078e02ff */
[----:B------:R0:W2:Y:S01]  /*3420*/  LDG.E.U16 R22, desc[UR36][R16.64] ;  /* 0x0000002410167981 */ /* 0x0000a2000c1e1500 */
[----:B------:R-:W-:Y:S02]  /*3430*/  IMAD R25, R23, R13, RZ ;  /* 0x0000000d17197224 */ /* 0x000fe400078e02ff */
[----:B------:R-:W-:-:S04]  /*3440*/  IMAD.WIDE.U32 R18, R19, 0x2, R2 ;  /* 0x0000000213127825 */ /* 0x000fc800078e0002 */
[----:B------:R-:W-:Y:S02]  /*3450*/  IMAD.IADD R26, R13, 0x1, R0 ;  /* 0x000000010d1a7824 */ /* 0x000fe400078e0200 */
        /* <DEDUP_REMOVED lines=9> */
[----:B--2---:R-:W-:-:S05]  /*34f0*/  HADD2.F32 R27, -RZ, R22.H0_H0 ;  /* 0x20000016ff1b7230 */ /* 0x004fca0000004100 */
        /* <DEDUP_REMOVED lines=8> */
.L_x_5083:
[----:B------:R-:W-:Y:S05]  /*3580*/  BSYNC.RECONVERGENT B2 ;  /* 0x0000000000027941 */ /* 0x000fea0003800200 */
.L_x_5082:
[----:B------:R-:W-:Y:S01]  /*3590*/  FSETP.NAN.FTZ.AND P3, PT, |R7|, |R7|, PT ;  /* 0x400000070700720b */ /* 0x000fe20003f78200 */
[----:B------:R-:W-:Y:S01]  /*35a0*/  BSSY.RECONVERGENT B2, `(.L_x_5084) ;  /* 0x000000f000027945 */ /* 0x000fe20003800200 */
[----:B------:R-:W-:Y:S01]  /*35b0*/  SEL R12, R12, R4, P0 ;  /* 0x000000040c0c7207 */ /* 0x000fe20000000000 */
[----:B-----5:R-:W-:Y:S01]  /*35c0*/  HADD2.F32 R4, -RZ, R18.H0_H0 ;  /* 0x20000012ff047230 */ /* 0x020fe20000004100 */
        /* <DEDUP_REMOVED lines=12> */
.L_x_5085:
[----:B------:R-:W-:Y:S05]  /*3690*/  BSYNC.RECONVERGENT B2 ;  /* 0x0000000000027941 */ /* 0x000fea0003800200 */
.L_x_5084:
[----:B------:R-:W-:Y:S01]  /*36a0*/  HADD2.F32 R17, -RZ, R19.H0_H0 ;  /* 0x20000013ff117230 */ /* 0x000fe20000004100 */
[----:B------:R-:W-:Y:S01]  /*36b0*/  @P5 ISETP.LT.U32.AND P6, PT, R10, R13, PT ;  /* 0x0000000d0a00520c */ /* 0x000fe20003fc1070 */
[----:B------:R-:W-:Y:S01]  /*36c0*/  BSSY.RECONVERGENT B2, `(.L_x_5086) ;  /* 0x000000d000027945 */ /* 0x000fe20003800200 */
[----:B------:R-:W-:Y:S01]  /*36d0*/  FSEL R7, R7, R4, P1 ;  /* 0x0000000407077208 */ /* 0x000fe20000800000 */
[----:B------:R-:W-:Y:S01]  /*36e0*/  HADD2.F32 R16, -RZ, R25.H0_H0 ;  /* 0x20000019ff107230 */ /* 0x000fe20000004100 */
[----:B------:R-:W-:Y:S02]  /*36f0*/  @P5 FSETP.NAN.FTZ.AND P2, PT, |R17|, |R17|, PT ;  /* 0x400000111100520b */ /* 0x000fe40003f58200 */
[----:B------:R-:W-:Y:S02]  /*3700*/  @P4 ISETP.LT.U32.AND P3, PT, R9, R26, PT ;  /* 0x0000001a0900420c */ /* 0x000fe40003f61070 */
        /* <DEDUP_REMOVED lines=8> */
.L_x_5087:
[----:B------:R-:W-:Y:S05]  /*3790*/  BSYNC.RECONVERGENT B2 ;  /* 0x0000000000027941 */ /* 0x000fea0003800200 */
.L_x_5086:
        /* <DEDUP_REMOVED lines=14> */
.L_x_5089:
[----:B------:R-:W-:Y:S05]  /*3880*/  BSYNC.RECONVERGENT B2 ;  /* 0x0000000000027941 */ /* 0x000fea0003800200 */
.L_x_5088:
[----:B------:R-:W0:Y:S01]  /*3890*/  LDCU UR4, c[0x0][0x39c] ;  /* 0x00007380ff0477ac */ /* 0x000e220008000800 */
[----:B------:R-:W-:Y:S01]  /*38a0*/  IMAD.IADD R4, R26, 0x1, R0 ;  /* 0x000000011a047824 */ /* 0x000fe200078e0200 */
[----:B------:R-:W-:Y:S02]  /*38b0*/  FSEL R5, R5, R16, P3 ;  /* 0x0000001005057208 */ /* 0x000fe40001800000 */
[----:B------:R-:W-:Y:S01]  /*38c0*/  SEL R9, R9, R26, P3 ;  /* 0x0000001a09097207 */ /* 0x000fe20001800000 */
[----:B------:R-:W-:Y:S01]  /*38d0*/  IMAD R16, R0, 0x3, R4 ;  /* 0x0000000300107824 */ /* 0x000fe200078e0204 */
[----:B------:R-:W-:Y:S02]  /*38e0*/  SEL R14, R14, RZ, P3 ;  /* 0x000000ff0e0e7207 */ /* 0x000fe40001800000 */
[----:B0-----:R-:W-:-:S04]  /*38f0*/  MOV R13, UR4 ;  /* 0x00000004000d7c02 */ /* 0x001fc80008000f00 */
[----:B------:R-:W-:-:S13]  /*3900*/  ISETP.GE.U32.AND P0, PT, R16, R13, PT ;  /* 0x0000000d1000720c */ /* 0x000fda0003f06070 */
[----:B------:R-:W-:Y:S05]  /*3910*/  @!P0 BRA `(.L_x_5090) ;  /* 0xfffffff800ac8947 */ /* 0x000fea000383ffff */
.L_x_5081:
[----:B------:R-:W-:Y:S05]  /*3920*/  BSYNC.RECONVERGENT B1 ;  /* 0x0000000000017941 */ /* 0x000fea0003800200 */
.L_x_5080:
        /* <DEDUP_REMOVED lines=12> */
[----:B------:R-:W-:-:S05]  /*39f0*/  IMAD.IADD R24, R24, 0x1, R0 ;  /* 0x0000000118187824 */ /* 0x000fca00078e0200 */
        /* <DEDUP_REMOVED lines=10> */
.L_x_5092:
[----:B------:R-:W-:Y:S05]  /*3aa0*/  BSYNC.RECONVERGENT B1 ;  /* 0x0000000000017941 */ /* 0x000fea0003800200 */
.L_x_5091:
[----:B------:R-:W-:Y:S04]  /*3ab0*/  BSSY.RECONVERGENT B1, `(.L_x_5093) ;  /* 0x000004b000017945 */ /* 0x000fe80003800200 */
[----:B------:R-:W-:Y:S05]  /*3ac0*/  @P0 BRA `(.L_x_5094) ;  /* 0x0000000400240947 */ /* 0x000fea0003800000 */
[----:B------:R-:W-:Y:S01]  /*3ad0*/  FSETP.NAN.FTZ.AND P3, PT, |R8|, |R8|, PT ;  /* 0x400000080800720b */ /* 0x000fe20003f78200 */
[----:B0----5:R-:W-:Y:S01]  /*3ae0*/  HADD2.F32 R3, -RZ, R22.H0_H0 ;  /* 0x20000016ff037230 */ /* 0x021fe20000004100 */
        /* <DEDUP_REMOVED lines=12> */
.L_x_5096:
[----:B------:R-:W-:Y:S05]  /*3bb0*/  BSYNC.RECONVERGENT B2 ;  /* 0x0000000000027941 */ /* 0x000fea0003800200 */
.L_x_5095:
        /* <DEDUP_REMOVED lines=18> */
.L_x_5098:
[----:B------:R-:W-:Y:S05]  /*3ce0*/  BSYNC.RECONVERGENT B2 ;  /* 0x0000000000027941 */ /* 0x000fea0003800200 */
.L_x_5097:
        /* <DEDUP_REMOVED lines=18> */
.L_x_5100:
[----:B------:R-:W-:Y:S05]  /*3e10*/  BSYNC.RECONVERGENT B2 ;  /* 0x0000000000027941 */ /* 0x000fea0003800200 */
.L_x_5099:
        /* <DEDUP_REMOVED lines=16> */
.L_x_5102:
[----:B------:R-:W-:Y:S05]  /*3f20*/  BSYNC.RECONVERGENT B2 ;  /* 0x0000000000027941 */ /* 0x000fea0003800200 */
.L_x_5101:
[----:B------:R-:W-:Y:S02]  /*3f30*/  FSEL R5, R5, R2, P0 ;  /* 0x0000000205057208 */ /* 0x000fe40000000000 */
[----:B------:R-:W-:Y:S02]  /*3f40*/  SEL R9, R9, R0, P0 ;  /* 0x0000000009097207 */ /* 0x000fe40000000000 */
[----:B------:R-:W-:-:S07]  /*3f50*/  SEL R14, R14, RZ, P0 ;  /* 0x000000ff0e0e7207 */ /* 0x000fce0000000000 */
.L_x_5094:
[----:B------:R-:W-:Y:S05]  /*3f60*/  BSYNC.RECONVERGENT B1 ;  /* 0x0000000000017941 */ /* 0x000fea0003800200 */
.L_x_5093:
        /* <DEDUP_REMOVED lines=11> */
.L_x_5104:
[----:B------:R-:W-:Y:S05]  /*4020*/  BSYNC.RECONVERGENT B1 ;  /* 0x0000000000017941 */ /* 0x000fea0003800200 */
.L_x_5103:
        /* <DEDUP_REMOVED lines=14> */
.L_x_5106:
[----:B------:R-:W-:Y:S05]  /*4110*/  BSYNC.RECONVERGENT B1 ;  /* 0x0000000000017941 */ /* 0x000fea0003800200 */
.L_x_5105:
        /* <DEDUP_REMOVED lines=14> */
.L_x_5108:
[----:B------:R-:W-:Y:S05]  /*4200*/  BSYNC.RECONVERGENT B1 ;  /* 0x0000000000017941 */ /* 0x000fea0003800200 */
.L_x_5107:
[----:B------:R-:W-:Y:S02]  /*4210*/  FSEL R5, R6, R5, P0 ;  /* 0x0000000506057208 */ /* 0x000fe40000000000 */
[----:B------:R-:W-:Y:S02]  /*4220*/  SEL R10, R10, R9, P0 ;  /* 0x000000090a0a7207 */ /* 0x000fe40000000000 */
[----:B------:R-:W-:Y:S01]  /*4230*/  SEL R11, R11, R14, P0 ;  /* 0x0000000e0b0b7207 */ /* 0x000fe20000000000 */
[----:B------:R-:W-:Y:S06]  /*4240*/  BRA `(.L_x_5021) ;  /* 0x0000009400347947 */ /* 0x000fec0003800000 */
.L_x_5079:
        /* <DEDUP_REMOVED lines=9> */
[--C-:B------:R-:W-:Y:S01]  /*42e0*/  IMAD.MOV.U32 R5, RZ, RZ, R2.reuse ;  /* 0x000000ffff057224 */ /* 0x100fe200078e0002 */
[----:B------:R-:W-:Y:S01]  /*42f0*/  MOV R0, R4 ;  /* 0x0000000400007202 */ /* 0x000fe20000000f00 */
[----:B------:R-:W-:Y:S01]  /*4300*/  IMAD.MOV.U32 R4, RZ, RZ, R2 ;  /* 0x000000ffff047224 */ /* 0x000fe200078e0002 */
[----:B--2---:R-:W-:Y:S01]  /*4310*/  MOV R7, R6 ;  /* 0x0000000600077202 */ /* 0x004fe20000000f00 */
[--C-:B------:R-:W-:Y:S02]  /*4320*/  IMAD.MOV.U32 R8, RZ, RZ, R6.reuse ;  /* 0x000000ffff087224 */ /* 0x100fe400078e0006 */
[----:B------:R-:W-:Y:S02]  /*4330*/  IMAD.MOV.U32 R23, RZ, RZ, R6 ;  /* 0x000000ffff177224 */ /* 0x000fe400078e0006 */
[--C-:B---3--:R-:W-:Y:S01]  /*4340*/  IMAD.MOV.U32 R25, RZ, RZ, R24.reuse ;  /* 0x000000ffff197224 */ /* 0x108fe200078e0018 */
[----:B------:R-:W-:Y:S01]  /*4350*/  MOV R26, R24 ;  /* 0x00000018001a7202 */ /* 0x000fe20000000f00 */
[----:B------:R-:W-:-:S02]  /*4360*/  IMAD.MOV.U32 R27, RZ, RZ, R24 ;  /* 0x000000ffff1b7224 */ /* 0x000fc400078e0018 */
        /* <DEDUP_REMOVED lines=9> */
[--C-:B------:R-:W-:Y:S02]  /*4400*/  IMAD.MOV.U32 R7, RZ, RZ, R6.reuse ;  /* 0x000000ffff077224 */ /* 0x100fe400078e0006 */
[----:B------:R-:W-:Y:S01]  /*4410*/  IMAD.MOV.U32 R8, RZ, RZ, R6 ;  /* 0x000000ffff087224 */ /* 0x000fe200078e0006 */
[----:B------:R-:W-:Y:S01]  /*4420*/  IADD3 R10, PT, PT, R10, 0x1, RZ ;  /* 0x000000010a0a7810 */ /* 0x000fe20007ffe0ff */
[----:B------:R-:W-:-:S02]  /*4430*/  IMAD.MOV.U32 R25, RZ, RZ, R24 ;  /* 0x000000ffff197224 */ /* 0x000fc400078e0018 */
[--C-:B------:R-:W-:Y:S02]  /*4440*/  IMAD.MOV.U32 R26, RZ, RZ, R24.reuse ;  /* 0x000000ffff1a7224 */ /* 0x100fe400078e0018 */
[----:B0-----:R-:W-:-:S07]  /*4450*/  IMAD.MOV.U32 R27, RZ, RZ, R24 ;  /* 0x000000ffff1b7224 */ /* 0x001fce00078e0018 */
.L_x_5124:
[C---:B-----5:R-:W-:Y:S02]  /*4460*/  @!P4 PRMT R20, R9.reuse, 0x7610, R20 ;  /* 0x000076100914c816 */ /* 0x060fe40000000014 */
[C---:B------:R-:W-:Y:S02]  /*4470*/  @!P4 PRMT R21, R9.reuse, 0x7610, R21 ;  /* 0x000076100915c816 */ /* 0x040fe40000000015 */
[C---:B------:R-:W-:Y:S02]  /*4480*/  @!P4 PRMT R11, R9.reuse, 0x7610, R11 ;  /* 0x00007610090bc816 */ /* 0x040fe4000000000b */
[----:B------:R-:W-:Y:S01]  /*4490*/  @!P4 PRMT R16, R9, 0x7610, R16 ;  /* 0x000076100910c816 */ /* 0x000fe20000000010 */
[----:B------:R-:W-:Y:S06]  /*44a0*/  @!P4 BRA `(.L_x_5111) ;  /* 0x0000003c0060c947 */ /* 0x000fec0003800000 */
[----:B------:R-:W0:Y:S01]  /*44b0*/  LDCU.64 UR30, c[0x0][0x3e0] ;  /* 0x00007c00ff1e77ac */ /* 0x000e220008000a00 */
[----:B------:R-:W-:Y:S02]  /*44c0*/  IMAD.MOV.U32 R12, RZ, RZ, RZ ;  /* 0x000000ffff0c7224 */ /* 0x000fe400078e00ff */
[----:B------:R-:W-:Y:S01]  /*44d0*/  IMAD.MOV.U32 R13, RZ, RZ, R0 ;  /* 0x000000ffff0d7224 */ /* 0x000fe200078e0000 */
        /* <DEDUP_REMOVED lines=284> */
.L_x_5112:
[----:B------:R-:W1:Y:S01]  /*56a0*/  LDCU UR52, c[0x0][0x3a4] ;  /* 0x00007480ff3477ac */ /* 0x000e620008000800 */
[----:B------:R-:W-:-:S04]  /*56b0*/  LOP3.LUT R11, R11, 0xfffffffe, RZ, 0xc0, !PT ;  /* 0xfffffffe0b0b7812 */ /* 0x000fc800078ec0ff */
[----:B------:R-:W-:-:S04]  /*56c0*/  IADD3 R12, P0, PT, R11, R14, RZ ;  /* 0x0000000e0b0c7210 */ /* 0x000fc80007f1e0ff */
[----:B------:R-:W-:-:S05]  /*56d0*/  IADD3.X R13, PT, PT, RZ, R15, RZ, P0, !PT ;  /* 0x0000000fff0d7210 */ /* 0x000fca00007fe4ff */
[----:B------:R1:W5:Y:S02]  /*56e0*/  LDG.E.U16 R21, desc[UR36][R12.64] ;  /* 0x000000240c157981 */ /* 0x000364000c1e1500 */
[----:B-1----:R-:W-:Y:S02]  /*56f0*/  VIADD R13, R0, UR52 ;  /* 0x00000034000d7c36 */ /* 0x002fe40008000000 */
[----:B------:R-:W-:-:S04]  /*5700*/  IMAD.MOV.U32 R12, RZ, RZ, RZ ;  /* 0x000000ffff0c7224 */ /* 0x000fc800078e00ff */
[----:B------:R-:W-:-:S05]  /*5710*/  IMAD.HI.U32 R17, R13, UR30, R12 ;  /* 0x0000001e0d117c27 */ /* 0x000fca000f8e000c */
[----:B------:R-:W-:-:S05]  /*5720*/  SHF.R.U32.HI R17, RZ, UR31, R17 ;  /* 0x0000001fff117c19 */ /* 0x000fca0008011611 */
[----:B------:R-:W-:-:S04]  /*5730*/  IMAD.MOV R11, RZ, RZ, -R17 ;  /* 0x000000ffff0b7224 */ /* 0x000fc800078e0a11 */
[----:B------:R-:W-:-:S04]  /*5740*/  IMAD R11, R11, UR77, R13 ;  /* 0x0000004d0b0b7c24 */ /* 0x000fc8000f8e020d */
[----:B------:R-:W-:Y:S01]  /*5750*/  IMAD R11, R11, UR4, RZ ;  /* 0x000000040b0b7c24 */ /* 0x000fe2000f8e02ff */
[----:B------:R-:W-:Y:S06]  /*5760*/  BRA.U !UP0, `(.L_x_5113) ;  /* 0x0000000d08687547 */ /* 0x000fec000b800000 */
        /* <DEDUP_REMOVED lines=214> */
[----:B------:R-:W1:Y:S01]  /*64d0*/  @P0 LDC R19, c[0x0][0x4fc] ;  /* 0x00013f00ff130b82 */ /* 0x000e620000000800 */
[----:B------:R-:W-:-:S04]  /*64e0*/  @P0 IMAD.MOV R18, RZ, RZ, -R18 ;  /* 0x000000ffff120224 */ /* 0x000fc800078e0a12 */
[----:B-1----:R-:W-:-:S04]  /*64f0*/  @P0 IMAD R19, R19, R18, R17 ;  /* 0x0000001213130224 */ /* 0x002fc800078e0211 */
[----:B0-----:R-:W-:-:S07]  /*6500*/  @P0 IMAD R11, R19, R16, R11 ;  /* 0x00000010130b0224 */ /* 0x001fce00078e020b */
.L_x_5113:
[----:B------:R-:W-:Y:S01]  /*6510*/  LOP3.LUT R11, R11, 0xfffffffe, RZ, 0xc0, !PT ;  /* 0xfffffffe0b0b7812 */ /* 0x000fe200078ec0ff */
[----:B------:R-:W1:Y:S03]  /*6520*/  LDCU UR52, c[0x0][0x3a4] ;  /* 0x00007480ff3477ac */ /* 0x000e660008000800 */
[----:B------:R-:W-:-:S04]  /*6530*/  IADD3 R16, P0, PT, R11, R14, RZ ;  /* 0x0000000e0b107210 */ /* 0x000fc80007f1e0ff */
[----:B------:R-:W-:-:S05]  /*6540*/  IADD3.X R17, PT, PT, RZ, R15, RZ, P0, !PT ;  /* 0x0000000fff117210 */ /* 0x000fca00007fe4ff */
[----:B------:R2:W5:Y:S01]  /*6550*/  LDG.E.U16 R20, desc[UR36][R16.64] ;  /* 0x0000002410147981 */ /* 0x000562000c1e1500 */
[----:B------:R-:W-:Y:S02]  /*6560*/  IMAD.MOV.U32 R12, RZ, RZ, RZ ;  /* 0x000000ffff0c7224 */ /* 0x000fe400078e00ff */
[----:B-1----:R-:W-:-:S04]  /*6570*/  VIADD R13, R13, UR52 ;  /* 0x000000340d0d7c36 */ /* 0x002fc80008000000 */
[----:B------:R-:W-:-:S05]  /*6580*/  IMAD.HI.U32 R19, R13, UR30, R12 ;  /* 0x0000001e0d137c27 */ /* 0x000fca000f8e000c */
[----:B------:R-:W-:-:S04]  /*6590*/  SHF.R.U32.HI R19, RZ, UR31, R19 ;  /* 0x0000001fff137c19 */ /* 0x000fc80008011613 */
[----:B------:R-:W-:-:S05]  /*65a0*/  IADD3 R11, PT, PT, -R19, RZ, RZ ;  /* 0x000000ff130b7210 */ /* 0x000fca0007ffe1ff */
        /* <DEDUP_REMOVED lines=221> */
.L_x_5114:
        /* <DEDUP_REMOVED lines=231> */
.L_x_5115:
[----:B------:R-:W-:-:S04]  /*81f0*/  LOP3.LUT R13, R18, 0xfffffffe, RZ, 0xc0, !PT ;  /* 0xfffffffe120d7812 */ /* 0x000fc800078ec0ff */
[----:B------:R-:W-:-:S05]  /*8200*/  IADD3 R12, P0, PT, R13, R14, RZ ;  /* 0x0000000e0d0c7210 */ /* 0x000fca0007f1e0ff */
[----:B------:R-:W-:-:S05]  /*8210*/  IMAD.X R13, RZ, RZ, R15, P0 ;  /* 0x000000ffff0d7224 */ /* 0x000fca00000e060f */
[----:B------:R1:W5:Y:S03]  /*8220*/  LDG.E.U16 R16, desc[UR36][R12.64] ;  /* 0x000000240c107981 */ /* 0x000366000c1e1500 */
.L_x_5111:
[----:B------:R-:W-:Y:S01]  /*8230*/  FSETP.NAN.FTZ.AND P2, PT, |R2|, |R2|, PT ;  /* 0x400000020200720b */ /* 0x000fe20003f58200 */
[----:B-1---5:R-:W-:Y:S01]  /*8240*/  HADD2.F32 R13, -RZ, R21.H0_H0 ;  /* 0x20000015ff0d7230 */ /* 0x022fe20000004100 */
        /* <DEDUP_REMOVED lines=10> */
.L_x_5117:
[----:B0-----:R-:W-:Y:S05]  /*82f0*/  BSYNC.RECONVERGENT B2 ;  /* 0x0000000000027941 */ /* 0x001fea0003800200 */
.L_x_5116:
[----:B------:R-:W0:Y:S01]  /*8300*/  LDCU UR4, c[0x0][0x3a4] ;  /* 0x00007480ff0477ac */ /* 0x000e220008000800 */
[----:B------:R-:W-:Y:S01]  /*8310*/  FSETP.NAN.FTZ.AND P5, PT, |R3|, |R3|, PT ;  /* 0x400000030300720b */ /* 0x000fe20003fb8200 */
[----:B------:R-:W-:Y:S01]  /*8320*/  HADD2.F32 R18, -RZ, R20.H0_H0 ;  /* 0x20000014ff127230 */ /* 0x000fe20000004100 */
[----:B------:R-:W-:Y:S01]  /*8330*/  BSSY.RECONVERGENT B2, `(.L_x_5118) ;  /* 0x000000f000027945 */ /* 0x000fe20003800200 */
[----:B------:R-:W-:Y:S02]  /*8340*/  FSEL R2, R2, R13, P0 ;  /* 0x0000000d02027208 */ /* 0x000fe40000000000 */
[----:B------:R-:W-:Y:S02]  /*8350*/  FSETP.NAN.FTZ.AND P3, PT, |R4|, |R4|, PT ;  /* 0x400000040400720b */ /* 0x000fe40003f78200 */
[----:B------:R-:W-:-:S06]  /*8360*/  SEL R6, R6, R0, P0 ;  /* 0x0000000006067207 */ /* 0x000fcc0000000000 */
[----:B------:R-:W-:Y:S02]  /*8370*/  @P5 FSETP.NAN.FTZ.AND P1, PT, |R18|, |R18|, PT ;  /* 0x400000121200520b */ /* 0x000fe40003f38200 */
[----:B0-----:R-:W-:-:S05]  /*8380*/  MOV R12, UR4 ;  /* 0x00000004000c7c02 */ /* 0x001fca0008000f00 */
        /* <DEDUP_REMOVED lines=9> */
.L_x_5119:
[----:B------:R-:W-:Y:S05]  /*8420*/  BSYNC.RECONVERGENT B2 ;  /* 0x0000000000027941 */ /* 0x000fea0003800200 */
.L_x_5118:
[----:B------:R-:W-:Y:S01]  /*8430*/  HADD2.F32 R13, -RZ, R11.H0_H0 ;  /* 0x2000000bff0d7230 */ /* 0x000fe20000004100 */
[----:B------:R-:W-:Y:S01]  /*8440*/  BSSY.RECONVERGENT B2, `(.L_x_5120) ;  /* 0x000000e000027945 */ /* 0x000fe20003800200 */
[----:B------:R-:W-:Y:S01]  /*8450*/  IMAD.IADD R17, R19, 0x1, R12 ;  /* 0x0000000113117824 */ /* 0x000fe200078e020c */
        /* <DEDUP_REMOVED lines=12> */
.L_x_5121:
[----:B------:R-:W-:Y:S05]  /*8520*/  BSYNC.RECONVERGENT B2 ;  /* 0x0000000000027941 */ /* 0x000fea0003800200 */
.L_x_5120:
[----:B------:R-:W-:Y:S01]  /*8530*/  HADD2.F32 R0, -RZ, R16.H0_H0 ;  /* 0x20000010ff007230 */ /* 0x000fe20000004100 */
[----:B------:R-:W-:Y:S01]  /*8540*/  IADD3 R18, PT, PT, R17, R12, RZ ;  /* 0x0000000c11127210 */ /* 0x000fe20007ffe0ff */
[----:B------:R-:W-:Y:S01]  /*8550*/  BSSY.RECONVERGENT B2, `(.L_x_5122) ;  /* 0x000000f000027945 */ /* 0x000fe20003800200 */
        /* <DEDUP_REMOVED lines=14> */
.L_x_5123:
[----:B------:R-:W-:Y:S05]  /*8640*/  BSYNC.RECONVERGENT B2 ;  /* 0x0000000000027941 */ /* 0x000fea0003800200 */
.L_x_5122:
[----:B------:R-:W0:Y:S01]  /*8650*/  LDCU UR4, c[0x0][0x39c] ;  /* 0x00007380ff0477ac */ /* 0x000e220008000800 */
[----:B------:R-:W-:Y:S01]  /*8660*/  FSEL R5, R5, R0, P3 ;  /* 0x0000000005057208 */ /* 0x000fe20001800000 */
[----:B------:R-:W-:Y:S01]  /*8670*/  IMAD.IADD R0, R18, 0x1, R12 ;  /* 0x0000000112007824 */ /* 0x000fe200078e020c */
[----:B------:R-:W-:Y:S02]  /*8680*/  SEL R23, R23, R18, P3 ;  /* 0x0000001217177207 */ /* 0x000fe40001800000 */
[----:B------:R-:W-:Y:S01]  /*8690*/  SEL R27, R27, RZ, P3 ;  /* 0x000000ff1b1b7207 */ /* 0x000fe20001800000 */
[----:B------:R-:W-:Y:S02]  /*86a0*/  IMAD R18, R12, 0x3, R0 ;  /* 0x000000030c127824 */ /* 0x000fe400078e0200 */
[----:B0-----:R-:W-:-:S05]  /*86b0*/  IMAD.U32 R13, RZ, RZ, UR4 ;  /* 0x00000004ff0d7e24 */ /* 0x001fca000f8e00ff */
[----:B------:R-:W-:-:S13]  /*86c0*/  ISETP.GE.U32.AND P0, PT, R18, R13, PT ;  /* 0x0000000d1200720c */ /* 0x000fda0003f06070 */
[----:B------:R-:W-:Y:S05]  /*86d0*/  @!P0 BRA `(.L_x_5124) ;  /* 0xffffffbc00608947 */ /* 0x000fea000383ffff */
.L_x_5110:
[----:B------:R-:W-:Y:S05]  /*86e0*/  BSYNC.RECONVERGENT B1 ;  /* 0x0000000000017941 */ /* 0x000fea0003800200 */
.L_x_5109:
        /* <DEDUP_REMOVED lines=291> */
.L_x_5128:
[----:B------:R-:W-:Y:S01]  /*9920*/  SHF.R.U32.HI R14, RZ, 0x1, R9 ;  /* 0x00000001ff0e7819 */ /* 0x000fe20000011609 */
[----:B------:R-:W-:-:S07]  /*9930*/  IMAD.MOV.U32 R15, RZ, RZ, RZ ;  /* 0x000000ffff0f7224 */ /* 0x000fce00078e00ff */
.L_x_5127:
[----:B------:R-:W0:Y:S02]  /*9940*/  LDCU.64 UR4, c[0x0][0x768] ;  /* 0x0000ed00ff0477ac */ /* 0x000e240008000a00 */
[----:B0-----:R-:W-:-:S04]  /*9950*/  IADD3 R22, P1, PT, R22, UR4, RZ ;  /* 0x0000000416167c10 */ /* 0x001fc8000ff3e0ff */
[----:B------:R-:W-:Y:S02]  /*9960*/  IADD3.X R20, PT, PT, RZ, UR5, RZ, P1, !PT ;  /* 0x00000005ff147c10 */ /* 0x000fe40008ffe4ff */
[----:B------:R-:W-:-:S04]  /*9970*/  LEA R16, P1, R14, R22, 0x1 ;  /* 0x000000160e107211 */ /* 0x000fc800078208ff */
[----:B------:R-:W-:-:S05]  /*9980*/  LEA.HI.X R17, R14, R20, R15, 0x1, P1 ;  /* 0x000000140e117211 */ /* 0x000fca00008f0c0f */
[----:B------:R-:W2:Y:S01]  /*9990*/  LDG.E.U16 R9, desc[UR36][R16.64] ;  /* 0x0000002410097981 */ /* 0x000ea2000c1e1500 */
[----:B------:R-:W-:-:S05]  /*99a0*/  IMAD.IADD R19, R0, 0x1, R12 ;  /* 0x0000000100137824 */ /* 0x000fca00078e020c */
        /* <DEDUP_REMOVED lines=10> */
[----:B------:R-:W2:Y:S01]  /*9a50*/  LDCU UR4, c[0x0][0x508] ;  /* 0x0000a100ff0477ac */ /* 0x000ea20008000800 */
[----:B0-----:R-:W-:-:S03]  /*9a60*/  IADD3 R11, PT, PT, R11, -0x1, RZ ;  /* 0xffffffff0b0b7810 */ /* 0x001fc60007ffe0ff */
[----:B------:R-:W-:Y:S02]  /*9a70*/  SHF.R.U32.HI R17, RZ, UR5, R16 ;  /* 0x00000005ff117c19 */ /* 0x000fe40008011610 */
[----:B------:R-:W-:-:S03]  /*9a80*/  ISETP.NE.AND P1, PT, R11, RZ, PT ;  /* 0x000000ff0b00720c */ /* 0x000fc60003f25270 */
[----:B-1----:R-:W-:-:S04]  /*9a90*/  IMAD.MOV R9, RZ, RZ, -R17 ;  /* 0x000000ffff097224 */ /* 0x002fc800078e0a11 */
        /* <DEDUP_REMOVED lines=265> */
.L_x_5130:
[----:B------:R-:W-:Y:S01]  /*ab30*/  SHF.R.U32.HI R14, RZ, 0x1, R9 ;  /* 0x00000001ff0e7819 */ /* 0x000fe20000011609 */
[----:B------:R-:W-:-:S07]  /*ab40*/  IMAD.MOV.U32 R15, RZ, RZ, RZ ;  /* 0x000000ffff0f7224 */ /* 0x000fce00078e00ff */
.L_x_5129:
[----:B------:R-:W-:-:S04]  /*ab50*/  LEA R16, P1, R14, R22, 0x1 ;  /* 0x000000160e107211 */ /* 0x000fc800078208ff */
[----:B------:R-:W-:-:S05]  /*ab60*/  LEA.HI.X R17, R14, R20, R15, 0x1, P1 ;  /* 0x000000140e117211 */ /* 0x000fca00008f0c0f */
[----:B-1----:R-:W2:Y:S01]  /*ab70*/  LDG.E.U16 R9, desc[UR36][R16.64] ;  /* 0x0000002410097981 */ /* 0x002ea2000c1e1500 */
[----:B------:R-:W-:-:S04]  /*ab80*/  IADD3 R19, PT, PT, R19, R12, RZ ;  /* 0x0000000c13137210 */ /* 0x000fc80007ffe0ff */
[----:B------:R-:W-:Y:S01]  /*ab90*/  ISETP.GE.U32.AND P1, PT, R19, R13, PT ;  /* 0x0000000d1300720c */ /* 0x000fe20003f26070 */
[----:B--2---:R2:W-:-:S12]  /*aba0*/  STL [R1], R9 ;  /* 0x0000000901007387 */ /* 0x0045d80000100800 */
[----:B------:R-:W-:Y:S05]  /*abb0*/  @P1 BRA `(.L_x_5126) ;  /* 0x0000002000e01947 */ /* 0x000fea0003800000 */
[----:B------:R-:W-:Y:S01]  /*abc0*/  CS2R R14, SRZ ;  /* 0x00000000000e7805 */ /* 0x000fe2000001ff00 */
[----:B------:R-:W-:Y:S06]  /*abd0*/  @!P0 BRA `(.L_x_5131) ;  /* 0x0000001000548947 */ /* 0x000fec0003800000 */
[----:B------:R-:W0:Y:S01]  /*abe0*/  LDC R11, c[0x0][0x3d8] ;  /* 0x0000f600ff0b7b82 */ /* 0x000e220000000800 */
[----:B------:R-:W1:Y:S01]  /*abf0*/  LDCU.64 UR4, c[0x0][0x3e0] ;  /* 0x00007c00ff0477ac */ /* 0x000e620008000a00 */
[----:B------:R-:W-:Y:S01]  /*ac00*/  IMAD.MOV.U32 R18, RZ, RZ, RZ ;  /* 0x000000ffff127224 */ /* 0x000fe200078e00ff */
[----:B------:R-:W3:Y:S03]  /*ac10*/  LDCU UR6, c[0x0][0x3dc] ;  /* 0x00007b80ff0677ac */ /* 0x000ee60008000800 */
[----:B-1----:R-:W-:Y:S01]  /*ac20*/  IMAD.HI.U32 R16, R19, UR4, R18 ;  /* 0x0000000413107c27 */ /* 0x002fe2000f8e0012 */
[----:B------:R-:W1:Y:S03]  /*ac30*/  LDCU UR4, c[0x0][0x508] ;  /* 0x0000a100ff0477ac */ /* 0x000e660008000800 */
[----:B0-----:R-:W-:Y:S01]  /*ac40*/  VIADD R11, R11, 0xffffffff ;  /* 0xffffffff0b0b7836 */ /* 0x001fe20000000000 */
[----:B------:R-:W-:-:S04]  /*ac50*/  SHF.R.U32.HI R17, RZ, UR5, R16 ;  /* 0x00000005ff117c19 */ /* 0x000fc80008011610 */
[----:B------:R-:W-:Y:S02]  /*ac60*/  ISETP.NE.AND P1, PT, R11, RZ, PT ;  /* 0x000000ff0b00720c */ /* 0x000fe40003f25270 */
[----:B--2---:R-:W-:-:S05]  /*ac70*/  IADD3 R9, PT, PT, -R17, RZ, RZ ;  /* 0x000000ff11097210 */ /* 0x004fca0007ffe1ff */
[----:B---3--:R-:W-:-:S04]  /*ac80*/  IMAD R9, R9, UR6, R19 ;  /* 0x0000000609097c24 */ /* 0x008fc8000f8e0213 */
        /* <DEDUP_REMOVED lines=264> */
.L_x_5132:
[----:B------:R-:W-:Y:S01]  /*bd10*/  SHF.R.U32.HI R14, RZ, 0x1, R9 ;  /* 0x00000001ff0e7819 */ /* 0x000fe20000011609 */
[----:B------:R-:W-:-:S07]  /*bd20*/  IMAD.MOV.U32 R15, RZ, RZ, RZ ;  /* 0x000000ffff0f7224 */ /* 0x000fce00078e00ff */
.L_x_5131:
        /* <DEDUP_REMOVED lines=283> */
.L_x_5134:
[----:B------:R-:W-:Y:S02]  /*cee0*/  SHF.R.U32.HI R14, RZ, 0x1, R9 ;  /* 0x00000001ff0e7819 */ /* 0x000fe40000011609 */
[----:B------:R-:W-:-:S07]  /*cef0*/  MOV R15, RZ ;  /* 0x000000ff000f7202 */ /* 0x000fce0000000f00 */
.L_x_5133:
[----:B------:R-:W-:-:S04]  /*cf00*/  LEA R10, P0, R14, R22, 0x1 ;  /* 0x000000160e0a7211 */ /* 0x000fc800078008ff */
[----:B------:R-:W-:-:S05]  /*cf10*/  LEA.HI.X R11, R14, R20, R15, 0x1, P0 ;  /* 0x000000140e0b7211 */ /* 0x000fca00000f0c0f */
[----:B--2---:R-:W2:Y:S04]  /*cf20*/  LDG.E.U16 R9, desc[UR36][R10.64] ;  /* 0x000000240a097981 */ /* 0x004ea8000c1e1500 */
[----:B--2---:R3:W-:Y:S02]  /*cf30*/  STL [R1+0x8], R9 ;  /* 0x0000080901007387 */ /* 0x0047e40000100800 */
.L_x_5126:
[----:B------:R-:W-:Y:S05]  /*cf40*/  BSYNC.RECONVERGENT B1 ;  /* 0x0000000000017941 */ /* 0x000fea0003800200 */
.L_x_5125:
[----:B------:R-:W-:Y:S01]  /*cf50*/  ISETP.GE.U32.AND P0, PT, R0, R13, PT ;  /* 0x0000000d0000720c */ /* 0x000fe20003f06070 */
[----:B------:R-:W-:-:S12]  /*cf60*/  BSSY.RECONVERGENT B1, `(.L_x_5135) ;  /* 0x000004e000017945 */ /* 0x000fd80003800200 */
[----:B------:R-:W-:Y:S05]  /*cf70*/  @P0 BRA `(.L_x_5136) ;  /* 0x0000000400300947 */ /* 0x000fea0003800000 */
[----:B0123--:R-:W2:Y:S01]  /*cf80*/  LDL.LU R9, [R1+0x4] ;  /* 0x0000040001097983 */ /* 0x00fea20000300800 */
[----:B------:R-:W-:Y:S01]  /*cf90*/  FSETP.NAN.FTZ.AND P3, PT, |R2|, |R2|, PT ;  /* 0x400000020200720b */ /* 0x000fe20003f78200 */
[----:B------:R-:W-:Y:S01]  /*cfa0*/  IMAD.IADD R10, R0, 0x1, R12 ;  /* 0x00000001000a7824 */ /* 0x000fe200078e020c */
[----:B------:R-:W-:Y:S04]  /*cfb0*/  BSSY.RECONVERGENT B2, `(.L_x_5137) ;  /* 0x000000c000027945 */ /* 0x000fe80003800200 */
[----:B------:R-:W-:-:S07]  /*cfc0*/  ISETP.GE.U32.AND P2, PT, R10, R13, PT ;  /* 0x0000000d0a00720c */ /* 0x000fce0003f46070 */
[----:B------:R-:W-:Y:S01]  /*cfd0*/  @P3 ISETP.LT.U32.AND P1, PT, R6, R0, PT ;  /* 0x000000000600320c */ /* 0x000fe20003f21070 */
[----:B--2---:R-:W-:-:S05]  /*cfe0*/  HADD2.F32 R9, -RZ, R9.H0_H0 ;  /* 0x20000009ff097230 */ /* 0x004fca0000004100 */
        /* <DEDUP_REMOVED lines=8> */
.L_x_5138:
[----:B------:R-:W-:Y:S05]  /*d070*/  BSYNC.RECONVERGENT B2 ;  /* 0x0000000000027941 */ /* 0x000fea0003800200 */
.L_x_5137:
        /* <DEDUP_REMOVED lines=19> */
.L_x_5140:
[----:B------:R-:W-:Y:S05]  /*d1b0*/  BSYNC.RECONVERGENT B2 ;  /* 0x0000000000027941 */ /* 0x000fea0003800200 */
.L_x_5139:
[----:B------:R-:W-:Y:S02]  /*d1c0*/  FSEL R3, R3, R0, P0 ;  /* 0x0000000003037208 */ /* 0x000fe40000000000 */
[----:B------:R-:W-:Y:S02]  /*d1d0*/  SEL R7, R7, R10, P0 ;  /* 0x0000000a07077207 */ /* 0x000fe40000000000 */
[----:B------:R-:W-:Y:S01]  /*d1e0*/  SEL R25, R25, RZ, P0 ;  /* 0x000000ff19197207 */ /* 0x000fe20000000000 */
[----:B------:R-:W-:Y:S06]  /*d1f0*/  @P2 BRA `(.L_x_5136) ;  /* 0x0000000000902947 */ /* 0x000fec0003800000 */
[----:B------:R-:W-:Y:S01]  /*d200*/  FSETP.NAN.FTZ.AND P3, PT, |R4|, |R4|, PT ;  /* 0x400000040400720b */ /* 0x000fe20003f78200 */
[----:B-----5:R-:W-:Y:S01]  /*d210*/  HADD2.F32 R21, -RZ, R21.H0_H0 ;  /* 0x20000015ff157230 */ /* 0x020fe20000004100 */
        /* <DEDUP_REMOVED lines=12> */
.L_x_5142:
[----:B------:R-:W-:Y:S05]  /*d2e0*/  BSYNC.RECONVERGENT B2 ;  /* 0x0000000000027941 */ /* 0x000fea0003800200 */
.L_x_5141:
[----:B------:R-:W-:Y:S02]  /*d2f0*/  FSEL R4, R4, R21, P0 ;  /* 0x0000001504047208 */ /* 0x000fe40000000000 */
[----:B------:R-:W-:Y:S02]  /*d300*/  SEL R8, R8, R9, P0 ;  /* 0x0000000908087207 */ /* 0x000fe40000000000 */
[----:B------:R-:W-:Y:S01]  /*d310*/  SEL R26, R26, RZ, P0 ;  /* 0x000000ff1a1a7207 */ /* 0x000fe20000000000 */
[----:B------:R-:W-:Y:S06]  /*d320*/  @P2 BRA `(.L_x_5136) ;  /* 0x0000000000442947 */ /* 0x000fec0003800000 */
[----:B------:R-:W2:Y:S01]  /*d330*/  LDL.LU R0, [R1+0x8] ;  /* 0x0000080001007983 */ /* 0x000ea20000300800 */
[----:B------:R-:W-:Y:S01]  /*d340*/  FSETP.NAN.FTZ.AND P2, PT, |R5|, |R5|, PT ;  /* 0x400000050500720b */ /* 0x000fe20003f58200 */
[----:B------:R-:W-:-:S12]  /*d350*/  BSSY.RECONVERGENT B2, `(.L_x_5143) ;  /* 0x000000b000027945 */ /* 0x000fd80003800200 */
        /* <DEDUP_REMOVED lines=10> */
.L_x_5144:
[----:B------:R-:W-:Y:S05]  /*d400*/  BSYNC.RECONVERGENT B2 ;  /* 0x0000000000027941 */ /* 0x000fea0003800200 */
.L_x_5143:
[----:B------:R-:W-:Y:S02]  /*d410*/  FSEL R5, R5, R0, P0 ;  /* 0x0000000005057208 */ /* 0x000fe40000000000 */
[----:B------:R-:W-:Y:S02]  /*d420*/  SEL R23, R23, R12, P0 ;  /* 0x0000000c17177207 */ /* 0x000fe40000000000 */
[----:B------:R-:W-:-:S07]  /*d430*/  SEL R27, R27, RZ, P0 ;  /* 0x000000ff1b1b7207 */ /* 0x000fce0000000000 */
.L_x_5136:
[----:B------:R-:W-:Y:S05]  /*d440*/  BSYNC.RECONVERGENT B1 ;  /* 0x0000000000017941 */ /* 0x000fea0003800200 */
.L_x_5135:
        /* <DEDUP_REMOVED lines=11> */
.L_x_5146:
[----:B------:R-:W-:Y:S05]  /*d500*/  BSYNC.RECONVERGENT B1 ;  /* 0x0000000000017941 */ /* 0x000fea0003800200 */
.L_x_5145:
        /* <DEDUP_REMOVED lines=14> */
.L_x_5148:
[----:B------:R-:W-:Y:S05]  /*d5f0*/  BSYNC.RECONVERGENT B1 ;  /* 0x0000000000017941 */ /* 0x000fea0003800200 */
.L_x_5147:
        /* <DEDUP_REMOVED lines=14> */
.L_x_5150:
[----:B------:R-:W-:Y:S05]  /*d6e0*/  BSYNC.RECONVERGENT B1 ;  /* 0x0000000000017941 */ /* 0x000fea0003800200 */
.L_x_5149:
[----:B------:R-:W-:Y:S02]  /*d6f0*/  FSEL R5, R4, R5, P0 ;  /* 0x0000000504057208 */ /* 0x000fe40000000000 */
[----:B0-----:R-:W-:Y:S02]  /*d700*/  SEL R10, R8, R23, P0 ;  /* 0x00000017080a7207 */ /* 0x001fe40000000000 */
[----:B------:R-:W-:-:S07]  /*d710*/  SEL R11, R26, R27, P0 ;  /* 0x0000001b1a0b7207 */ /* 0x000fce0000000000 */
.L_x_5021:
[----:B------:R-:W-:Y:S05]  /*d720*/  BSYNC.RECONVERGENT B0 ;  /* 0x0000000000007941 */ /* 0x000fea0003800200 */
.L_x_5020:
        /* <DEDUP_REMOVED lines=18> */
.L_x_5156:
        /* <DEDUP_REMOVED lines=22> */
.L_x_5155:
[----:B------:R-:W-:Y:S05]  /*d9b0*/  BSYNC.RECONVERGENT B1 ;  /* 0x0000000000017941 */ /* 0x000fea0003800200 */
.L_x_5154:
[----:B----4-:R-:W-:Y:S02]  /*d9c0*/  FSEL R5, R5, R8, P0 ;  /* 0x0000000805057208 */ /* 0x010fe40000000000 */
[----:B------:R-:W-:Y:S02]  /*d9d0*/  SEL R10, R10, R2, P0 ;  /* 0x000000020a0a7207 */ /* 0x000fe40000000000 */
[----:B------:R-:W-:Y:S01]  /*d9e0*/  SEL R11, R11, R3, P0 ;  /* 0x000000030b0b7207 */ /* 0x000fe20000000000 */
[----:B------:R0:W-:Y:S04]  /*d9f0*/  STS [R4], R5 ;  /* 0x0000000504007388 */ /* 0x0001e80000000800 */
[----:B------:R0:W-:Y:S02]  /*da00*/  STS.64 [R4+0x8], R10 ;  /* 0x0000080a04007388 */ /* 0x0001e40000000a00 */
.L_x_5153:
[----:B------:R-:W-:Y:S05]  /*da10*/  BSYNC.RECONVERGENT B0 ;  /* 0x0000000000007941 */ /* 0x000fea0003800200 */
.L_x_5152:
[----:B------:R-:W-:-:S03]  /*da20*/  UISETP.GT.U32.AND UP0, UPT, UR5, 0x3, UPT ;  /* 0x000000030500788c */ /* 0x000fc6000bf04070 */
[----:B------:R-:W-:-:S06]  /*da30*/  UMOV UR5, UR7 ;  /* 0x0000000700057c82 */ /* 0x000fcc0008000000 */
[----:B------:R-:W-:Y:S05]  /*da40*/  BRA.U UP0, `(.L_x_5156) ;  /* 0xfffffffd00807547 */ /* 0x000fea000b83ffff */
.L_x_5151:
        /* <DEDUP_REMOVED lines=19> */
.L_x_5163:
        /* <DEDUP_REMOVED lines=21> */
.L_x_5162:
[----:B------:R-:W-:Y:S05]  /*dcd0*/  BSYNC.RECONVERGENT B1 ;  /* 0x0000000000017941 */ /* 0x000fea0003800200 */
.L_x_5161:
[----:B-1----:R-:W-:Y:S02]  /*dce0*/  FSEL R5, R5, R12, P0 ;  /* 0x0000000c05057208 */ /* 0x002fe40000000000 */
[----:B------:R-:W-:Y:S02]  /*dcf0*/  SEL R10, R10, R2, P0 ;  /* 0x000000020a0a7207 */ /* 0x000fe40000000000 */
[----:B------:R-:W-:Y:S01]  /*dd00*/  SEL R11, R11, R3, P0 ;  /* 0x000000030b0b7207 */ /* 0x000fe20000000000 */
[----:B------:R0:W-:Y:S04]  /*dd10*/  STS [R4], R5 ;  /* 0x0000000504007388 */ /* 0x0001e80000000800 */
[----:B------:R0:W-:Y:S02]  /*dd20*/  STS.64 [R4+0x8], R10 ;  /* 0x0000080a04007388 */ /* 0x0001e40000000a00 */
.L_x_5160:
[----:B------:R-:W-:Y:S05]  /*dd30*/  BSYNC.RECONVERGENT B0 ;  /* 0x0000000000007941 */ /* 0x000fea0003800200 */
.L_x_5159:
[----:B------:R-:W-:Y:S01]  /*dd40*/  ISETP.GT.U32.AND P0, PT, R6, 0x7f, PT ;  /* 0x0000007f0600780c */ /* 0x000fe20003f04070 */
[----:B------:R-:W-:-:S12]  /*dd50*/  IMAD.MOV.U32 R6, RZ, RZ, R9 ;  /* 0x000000ffff067224 */ /* 0x000fd800078e0009 */
[----:B------:R-:W-:Y:S05]  /*dd60*/  @P0 BRA `(.L_x_5163) ;  /* 0xfffffffc00840947 */ /* 0x000fea000383ffff */
.L_x_5158:
[----:B------:R-:W-:Y:S01]  /*dd70*/  BAR.SYNC.DEFER_BLOCKING 0x0 ;  /* 0x0000000000007b1d */ /* 0x000fe20000010000 */
[----:B------:R-:W-:-:S09]  /*dd80*/  UISETP.GE.U32.AND UP0, UPT, UR4, 0x2, UPT ;  /* 0x000000020400788c */ /* 0x000fd2000bf06070 */
[----:B------:R-:W-:Y:S05]  /*dd90*/  BRA.U !UP0, `(.L_x_5157) ;  /* 0x0000000108587547 */ /* 0x000fea000b800000 */
[----:B0-----:R-:W-:-:S07]  /*dda0*/  HFMA2 R2, -RZ, RZ, 0, 5.9604644775390625e-08 ;  /* 0x00000001ff027431 */ /* 0x001fce00000001ff */
.L_x_5166:
        /* <DEDUP_REMOVED lines=16> */
.L_x_5165:
[----:B------:R-:W-:Y:S05]  /*deb0*/  BSYNC.RECONVERGENT B0 ;  /* 0x0000000000007941 */ /* 0x000fea0003800200 */
.L_x_5164:
[----:B------:R-:W-:Y:S02]  /*dec0*/  FSEL R5, R5, R4, P0 ;  /* 0x0000000405057208 */ /* 0x000fe40000000000 */
[----:B------:R-:W-:Y:S02]  /*ded0*/  SEL R10, R10, R3, P0 ;  /* 0x000000030a0a7207 */ /* 0x000fe40000000000 */
[----:B------:R-:W-:Y:S01]  /*dee0*/  SEL R11, R11, R6, P0 ;  /* 0x000000060b0b7207 */ /* 0x000fe20000000000 */
[----:B------:R-:W-:Y:S06]  /*def0*/  @!P2 BRA `(.L_x_5166) ;  /* 0xfffffffc00aca947 */ /* 0x000fec000383ffff */
.L_x_5157:
        /* <DEDUP_REMOVED lines=282> */
.L_x_5167:
        /* <DEDUP_REMOVED lines=8> */
.L_x_5169:
        /* <DEDUP_REMOVED lines=65> */
.L_x_5171:
[----:B------:R-:W-:-:S07]  /*f530*/  MOV R4, 0xf550 ;  /* 0x0000f55000047802 */ /* 0x000fce0000000f00 */
[----:B------:R-:W-:Y:S05]  /*f540*/  CALL.REL.NOINC `($__internal_24_$__cuda_sm20_div_u64) ;  /* 0x0000003000c07944 */ /* 0x000fea0003c00000 */
[----:B------:R-:W-:Y:S01]  /*f550*/  MOV R2, R6 ;  /* 0x0000000600027202 */ /* 0x000fe20000000f00 */
[----:B------:R-:W-:-:S07]  /*f560*/  IMAD.MOV.U32 R3, RZ, RZ, R9 ;  /* 0x000000ffff037224 */ /* 0x000fce00078e0009 */
.L_x_5172:
[----:B------:R-:W-:Y:S05]  /*f570*/  BSYNC.RECONVERGENT B0 ;  /* 0x0000000000007941 */ /* 0x000fea0003800200 */
.L_x_5170:
[----:B------:R-:W0:Y:S02]  /*f580*/  LDCU.64 UR4, c[0x0][0x780] ;  /* 0x0000f000ff0477ac */ /* 0x000e240008000a00 */
[----:B0-----:R-:W-:Y:S02]  /*f590*/  UISETP.NE.U32.AND UP0, UPT, UR4, URZ, UPT ;  /* 0x000000ff0400728c */ /* 0x001fe4000bf05070 */
[----:B------:R-:W-:Y:S02]  /*f5a0*/  IADD3 R2, P0, PT, R2, UR4, RZ ;  /* 0x0000000402027c10 */ /* 0x000fe4000ff1e0ff */
[----:B------:R-:W-:Y:S02]  /*f5b0*/  UISETP.NE.AND.EX UP0, UPT, UR5, URZ, UPT, UP0 ;  /* 0x000000ff0500728c */ /* 0x000fe4000bf05300 */
[----:B------:R-:W-:Y:S02]  /*f5c0*/  IADD3.X R3, PT, PT, R3, UR5, RZ, P0, !PT ;  /* 0x0000000503037c10 */ /* 0x000fe400087fe4ff */
[----:B------:R-:W-:-:S11]  /*f5d0*/  UPLOP3.LUT UP0, UPT, UPT, UPT, UP0, 0x40, 0x4 ;  /* 0x000000000004789c */ /* 0x000fd60003f0e800 */
.L_x_5168:
        /* <DEDUP_REMOVED lines=291> */
.L_x_5174:
        /* <DEDUP_REMOVED lines=24> */
.L_x_5176:
[----:B------:R-:W-:Y:S05]  /*10990*/  BSYNC.RECONVERGENT B0 ;  /* 0x0000000000007941 */ /* 0x000fea0003800200 */
.L_x_5175:
        /* <DEDUP_REMOVED lines=34> */
.L_x_5178:
[----:B------:R-:W-:Y:S05]  /*10bc0*/  BSYNC.RECONVERGENT B0 ;  /* 0x0000000000007941 */ /* 0x000fea0003800200 */
.L_x_5177:
        /* <DEDUP_REMOVED lines=37> */
.L_x_5185:
        /* <DEDUP_REMOVED lines=17> */
.L_x_5184:
[----:B------:R-:W-:Y:S05]  /*10f30*/  BSYNC.RECONVERGENT B2 ;  /* 0x0000000000027941 */ /* 0x000fea0003800200 */
.L_x_5183:
[----:B------:R-:W-:Y:S02]  /*10f40*/  SEL R8, R8, R14, P1 ;  /* 0x0000000e08087207 */ /* 0x000fe40000800000 */
[----:B------:R-:W-:Y:S02]  /*10f50*/  SEL R9, R9, R15, P1 ;  /* 0x0000000f09097207 */ /* 0x000fe40000800000 */
[----:B------:R-:W-:Y:S01]  /*10f60*/  FSEL R5, R5, R4, P1 ;  /* 0x0000000405057208 */ /* 0x000fe20000800000 */
[----:B------:R-:W-:Y:S06]  /*10f70*/  @!P3 BRA `(.L_x_5185) ;  /* 0xfffffffc00a8b947 */ /* 0x000fec000383ffff */
[----:B------:R-:W-:Y:S05]  /*10f80*/  BSYNC.RECONVERGENT B1 ;  /* 0x0000000000017941 */ /* 0x000fea0003800200 */
.L_x_5182:
[----:B------:R-:W-:Y:S05]  /*10f90*/  BRA `(.L_x_5181) ;  /* 0x0000000000847947 */ /* 0x000fea0003800000 */
.L_x_5180:
        /* <DEDUP_REMOVED lines=10> */
.L_x_5188:
        /* <DEDUP_REMOVED lines=18> */
.L_x_5187:
[----:B------:R-:W-:Y:S05]  /*11160*/  BSYNC.RECONVERGENT B1 ;  /* 0x0000000000017941 */ /* 0x000fea0003800200 */
.L_x_5186:
[----:B------:R-:W-:Y:S02]  /*11170*/  SEL R8, R8, R14, P1 ;  /* 0x0000000e08087207 */ /* 0x000fe40000800000 */
[----:B------:R-:W-:Y:S02]  /*11180*/  SEL R9, R9, R15, P1 ;  /* 0x0000000f09097207 */ /* 0x000fe40000800000 */
[----:B------:R-:W-:Y:S01]  /*11190*/  FSEL R5, R5, R20, P1 ;  /* 0x0000001405057208 */ /* 0x000fe20000800000 */
[----:B------:R-:W-:Y:S06]  /*111a0*/  @!P3 BRA `(.L_x_5188) ;  /* 0xfffffffc00a4b947 */ /* 0x000fec000383ffff */
.L_x_5181:
[----:B------:R-:W-:Y:S05]  /*111b0*/  BSYNC.RECONVERGENT B0 ;  /* 0x0000000000007941 */ /* 0x000fea0003800200 */
.L_x_5179:
        /* <DEDUP_REMOVED lines=13> */
.L_x_5194:
        /* <DEDUP_REMOVED lines=22> */
.L_x_5193:
[----:B------:R-:W-:Y:S05]  /*113f0*/  BSYNC.RECONVERGENT B1 ;  /* 0x0000000000017941 */ /* 0x000fea0003800200 */
.L_x_5192:
[----:B------:R-:W-:Y:S02]  /*11400*/  FSEL R5, R5, R12, P1 ;  /* 0x0000000c05057208 */ /* 0x000fe40000800000 */
[----:B------:R-:W-:Y:S02]  /*11410*/  SEL R8, R8, R10, P1 ;  /* 0x0000000a08087207 */ /* 0x000fe40000800000 */
[----:B------:R-:W-:Y:S01]  /*11420*/  SEL R9, R9, R11, P1 ;  /* 0x0000000b09097207 */ /* 0x000fe20000800000 */
[----:B------:R0:W-:Y:S04]  /*11430*/  STS [R4], R5 ;  /* 0x0000000504007388 */ /* 0x0001e80000000800 */
[----:B------:R0:W-:Y:S02]  /*11440*/  STS.64 [R4+0x8], R8 ;  /* 0x0000080804007388 */ /* 0x0001e40000000a00 */
.L_x_5191:
[----:B------:R-:W-:Y:S05]  /*11450*/  BSYNC.RECONVERGENT B0 ;  /* 0x0000000000007941 */ /* 0x000fea0003800200 */
.L_x_5190:
[----:B------:R-:W-:-:S03]  /*11460*/  UISETP.GT.U32.AND UP1, UPT, UR4, 0x3, UPT ;  /* 0x000000030400788c */ /* 0x000fc6000bf24070 */
[----:B------:R-:W-:-:S06]  /*11470*/  UMOV UR4, UR7 ;  /* 0x0000000700047c82 */ /* 0x000fcc0008000000 */
[----:B------:R-:W-:Y:S05]  /*11480*/  BRA.U UP1, `(.L_x_5194) ;  /* 0xfffffffd01807547 */ /* 0x000fea000b83ffff */
.L_x_5189:
        /* <DEDUP_REMOVED lines=12> */
.L_x_5201:
        /* <DEDUP_REMOVED lines=21> */
.L_x_5200:
[----:B------:R-:W-:Y:S05]  /*116a0*/  BSYNC.RECONVERGENT B1 ;  /* 0x0000000000017941 */ /* 0x000fea0003800200 */
.L_x_5199:
[----:B01----:R-:W-:Y:S02]  /*116b0*/  FSEL R5, R5, R12, P1 ;  /* 0x0000000c05057208 */ /* 0x003fe40000800000 */
[----:B------:R-:W-:Y:S02]  /*116c0*/  SEL R8, R8, R6, P1 ;  /* 0x0000000608087207 */ /* 0x000fe40000800000 */
[----:B------:R-:W-:Y:S01]  /*116d0*/  SEL R9, R9, R7, P1 ;  /* 0x0000000709097207 */ /* 0x000fe20000800000 */
[----:B------:R2:W-:Y:S04]  /*116e0*/  STS [R4], R5 ;  /* 0x0000000504007388 */ /* 0x0005e80000000800 */
[----:B------:R2:W-:Y:S02]  /*116f0*/  STS.64 [R4+0x8], R8 ;  /* 0x0000080804007388 */ /* 0x0005e40000000a00 */
.L_x_5198:
[----:B------:R-:W-:Y:S05]  /*11700*/  BSYNC.RECONVERGENT B0 ;  /* 0x0000000000007941 */ /* 0x000fea0003800200 */
.L_x_5197:
[----:B------:R-:W-:Y:S02]  /*11710*/  ISETP.GT.U32.AND P1, PT, R10, 0x7f, PT ;  /* 0x0000007f0a00780c */ /* 0x000fe40003f24070 */
[----:B------:R-:W-:-:S11]  /*11720*/  MOV R10, R13 ;  /* 0x0000000d000a7202 */ /* 0x000fd60000000f00 */
[----:B------:R-:W-:Y:S05]  /*11730*/  @P1 BRA `(.L_x_5201) ;  /* 0xfffffffc00841947 */ /* 0x000fea000383ffff */
.L_x_5196:
[----:B------:R-:W-:Y:S01]  /*11740*/  BAR.SYNC.DEFER_BLOCKING 0x0 ;  /* 0x0000000000007b1d */ /* 0x000fe20000010000 */
[----:B------:R-:W-:-:S09]  /*11750*/  UISETP.GE.U32.AND UP1, UPT, UR4, 0x2, UPT ;  /* 0x000000020400788c */ /* 0x000fd2000bf26070 */
[----:B------:R-:W-:Y:S05]  /*11760*/  BRA.U !UP1, `(.L_x_5195) ;  /* 0x0000000109587547 */ /* 0x000fea000b800000 */
[----:B------:R-:W-:-:S07]  /*11770*/  IMAD.MOV.U32 R0, RZ, RZ, 0x1 ;  /* 0x00000001ff007424 */ /* 0x000fce00078e00ff */
.L_x_5204:
        /* <DEDUP_REMOVED lines=16> */
.L_x_5203:
[----:B------:R-:W-:Y:S05]  /*11880*/  BSYNC.RECONVERGENT B0 ;  /* 0x0000000000007941 */ /* 0x000fea0003800200 */
.L_x_5202:
[----:B------:R-:W-:Y:S02]  /*11890*/  FSEL R5, R5, R4, P1 ;  /* 0x0000000405057208 */ /* 0x000fe40000800000 */
[----:B------:R-:W-:Y:S02]  /*118a0*/  SEL R8, R8, R7, P1 ;  /* 0x0000000708087207 */ /* 0x000fe40000800000 */
[----:B------:R-:W-:Y:S01]  /*118b0*/  SEL R9, R9, R6, P1 ;  /* 0x0000000609097207 */ /* 0x000fe20000800000 */
[----:B------:R-:W-:Y:S06]  /*118c0*/  @!P3 BRA `(.L_x_5204) ;  /* 0xfffffffc00acb947 */ /* 0x000fec000383ffff */
.L_x_5195:
        /* <DEDUP_REMOVED lines=26> */
.L_x_5207:
[----:B------:R-:W-:-:S07]  /*11a70*/  CS2R R16, SRZ ;  /* 0x0000000000107805 */ /* 0x000fce000001ff00 */
.L_x_5206:
        /* <DEDUP_REMOVED lines=22> */
.L_x_5209:
[----:B------:R-:W3:Y:S02]  /*11be0*/  LDCU.64 UR4, c[0x0][0x770] ;  /* 0x0000ee00ff0477ac */ /* 0x000ee40008000a00 */
[----:B---3--:R-:W-:-:S04]  /*11bf0*/  IADD3 R18, P0, PT, R18, UR4, RZ ;  /* 0x0000000412127c10 */ /* 0x008fc8000ff1e0ff */
[----:B------:R-:W-:-:S05]  /*11c00*/  IADD3.X R19, PT, PT, RZ, UR5, RZ, P0, !PT ;  /* 0x00000005ff137c10 */ /* 0x000fca00087fe4ff */
[----:B------:R-:W-:Y:S01]  /*11c10*/  STG.E.64 desc[UR36][R18.64], R16 ;  /* 0x0000001012007986 */ /* 0x000fe2000c101b24 */
[----:B------:R-:W-:Y:S05]  /*11c20*/  EXIT ;  /* 0x000000000000794d */ /* 0x000fea0003800000 */
.L_x_5208:
        /* <DEDUP_REMOVED lines=16> */
.L_x_5210:
[----:B------:R-:W-:Y:S05]  /*11d30*/  EXIT ;  /* 0x000000000000794d */ /* 0x000fea0003800000 */
.L_x_5205:
        /* <DEDUP_REMOVED lines=14> */
.L_x_5213:
[----:B------:R-:W-:Y:S05]  /*11e20*/  BSYNC.RECONVERGENT B0 ;  /* 0x0000000000007941 */ /* 0x000fea0003800200 */
.L_x_5212:
[----:B------:R-:W-:Y:S02]  /*11e30*/  SEL R16, R6, R16, P0 ;  /* 0x0000001006107207 */ /* 0x000fe40000000000 */
[----:B------:R-:W-:Y:S02]  /*11e40*/  SEL R17, R7, R17, P0 ;  /* 0x0000001107117207 */ /* 0x000fe40000000000 */
[----:B012---:R-:W-:-:S07]  /*11e50*/  FSEL R5, R0, R5, P0 ;  /* 0x0000000500057208 */ /* 0x007fce0000000000 */
.L_x_5211:
        /* <DEDUP_REMOVED lines=22> */
.L_x_5215:
[----:B------:R-:W3:Y:S02]  /*11fc0*/  LDCU.64 UR4, c[0x0][0x770] ;  /* 0x0000ee00ff0477ac */ /* 0x000ee40008000a00 */
[----:B---3--:R-:W-:-:S05]  /*11fd0*/  IADD3 R18, P0, PT, R18, UR4, RZ ;  /* 0x0000000412127c10 */ /* 0x008fca000ff1e0ff */
[----:B------:R-:W-:-:S05]  /*11fe0*/  IMAD.X R19, RZ, RZ, UR5, P0 ;  /* 0x00000005ff137e24 */ /* 0x000fca00080e06ff */
[----:B------:R-:W-:Y:S01]  /*11ff0*/  STG.E.64 desc[UR36][R18.64], R16 ;  /* 0x0000001012007986 */ /* 0x000fe2000c101b24 */
[----:B------:R-:W-:Y:S05]  /*12000*/  EXIT ;  /* 0x000000000000794d */ /* 0x000fea0003800000 */
.L_x_5214:
[----:B------:R-:W-:Y:S04]  /*12010*/  STG.E.64 desc[UR36][R2.64+0x8], R16 ;  /* 0x0000081002007986 */ /* 0x000fe8000c101b24 */
[----:B------:R-:W-:Y:S01]  /*12020*/  STG.E desc[UR36][R2.64], R5 ;  /* 0x0000000502007986 */ /* 0x000fe2000c101924 */
[----:B------:R-:W-:Y:S05]  /*12030*/  EXIT ;  /* 0x000000000000794d */ /* 0x000fea0003800000 */
.L_x_5173:
        /* <DEDUP_REMOVED lines=36> */
.L_x_5218:
[----:B------:R-:W-:-:S07]  /*12280*/  CS2R R16, SRZ ;  /* 0x0000000000107805 */ /* 0x000fce000001ff00 */
.L_x_5217:
        /* <DEDUP_REMOVED lines=22> */
.L_x_5220:
[----:B------:R-:W0:Y:S02]  /*123f0*/  LDCU.64 UR4, c[0x0][0x770] ;  /* 0x0000ee00ff0477ac */ /* 0x000e240008000a00 */
[----:B0-----:R-:W-:-:S05]  /*12400*/  IADD3 R18, P0, PT, R18, UR4, RZ ;  /* 0x0000000412127c10 */ /* 0x001fca000ff1e0ff */
[----:B------:R-:W-:-:S05]  /*12410*/  IMAD.X R19, RZ, RZ, UR5, P0 ;  /* 0x00000005ff137e24 */ /* 0x000fca00080e06ff */
[----:B------:R-:W-:Y:S01]  /*12420*/  STG.E.64 desc[UR36][R18.64], R16 ;  /* 0x0000001012007986 */ /* 0x000fe2000c101b24 */
[----:B------:R-:W-:Y:S05]  /*12430*/  EXIT ;  /* 0x000000000000794d */ /* 0x000fea0003800000 */
.L_x_5219:
        /* <DEDUP_REMOVED lines=16> */
.L_x_5221:
[----:B------:R-:W-:Y:S05]  /*12540*/  EXIT ;  /* 0x000000000000794d */ /* 0x000fea0003800000 */
.L_x_5216:
        /* <DEDUP_REMOVED lines=14> */
.L_x_5224:
[----:B------:R-:W-:Y:S05]  /*12630*/  BSYNC.RECONVERGENT B0 ;  /* 0x0000000000007941 */ /* 0x000fea0003800200 */
.L_x_5223:
[----:B------:R-:W-:Y:S02]  /*12640*/  SEL R16, R6, R16, P0 ;  /* 0x0000001006107207 */ /* 0x000fe40000000000 */
[----:B------:R-:W-:Y:S02]  /*12650*/  SEL R17, R7, R17, P0 ;  /* 0x0000001107117207 */ /* 0x000fe40000000000 */
[----:B-1--4-:R-:W-:-:S07]  /*12660*/  FSEL R5, R0, R5, P0 ;  /* 0x0000000500057208 */ /* 0x012fce0000000000 */
.L_x_5222:
        /* <DEDUP_REMOVED lines=22> */
.L_x_5226:
[----:B------:R-:W0:Y:S02]  /*127d0*/  LDCU.64 UR4, c[0x0][0x770] ;  /* 0x0000ee00ff0477ac */ /* 0x000e240008000a00 */
[----:B0-----:R-:W-:-:S04]  /*127e0*/  IADD3 R18, P0, PT, R18, UR4, RZ ;  /* 0x0000000412127c10 */ /* 0x001fc8000ff1e0ff */
[----:B------:R-:W-:-:S05]  /*127f0*/  IADD3.X R19, PT, PT, RZ, UR5, RZ, P0, !PT ;  /* 0x00000005ff137c10 */ /* 0x000fca00087fe4ff */
[----:B------:R-:W-:Y:S01]  /*12800*/  STG.E.64 desc[UR36][R18.64], R16 ;  /* 0x0000001012007986 */ /* 0x000fe2000c101b24 */
[----:B------:R-:W-:Y:S05]  /*12810*/  EXIT ;  /* 0x000000000000794d */ /* 0x000fea0003800000 */
.L_x_5225:
[----:B------:R-:W-:Y:S04]  /*12820*/  STG.E.64 desc[UR36][R2.64+0x8], R16 ;  /* 0x0000081002007986 */ /* 0x000fe8000c101b24 */
[----:B------:R-:W-:Y:S01]  /*12830*/  STG.E desc[UR36][R2.64], R5 ;  /* 0x0000000502007986 */ /* 0x000fe2000c101924 */
[----:B------:R-:W-:Y:S05]  /*12840*/  EXIT ;  /* 0x000000000000794d */ /* 0x000fea0003800000 */
        .weak           $__internal_24_$__cuda_sm20_div_u64
        .type           $__internal_24_$__cuda_sm20_div_u64,@function
        .size           $__internal_24_$__cuda_sm20_div_u64,(.L_x_6076 - $__internal_24_$__cuda_sm20_div_u64)
$__internal_24_$__cuda_sm20_div_u64:
        /* <DEDUP_REMOVED lines=69> */
[----:B------:R-:W-:Y:S06]  /*12ca0*/  RET.REL.NODEC R2 `(_ZN2at6native13reduce_kernelILi512ELi1ENS0_8ReduceOpIN3c104HalfENS0_9ArgMaxOpsIfEEjlLi4ELi4EEEEEvT1_) ;  /* 0xfffffed002d47950 */ /* 0x000fec0003c3ffff */
.L_x_5227:
        /* <DEDUP_REMOVED lines=13> */
.L_x_6076:


//--------------------- .text._ZN2at6native13reduce_kernelILi256ELi2ENS0_8ReduceOpIN3c104HalfENS0_9ArgMaxOpsIfEEjlLi4ELi4EEEEEvT1_ --------------------------
	.section	.text._ZN2at6native13reduce_kernelILi256ELi2ENS0_8ReduceOpIN3c104HalfENS0_9ArgMaxOpsIfEEjlLi4ELi4EEEEEvT1_,"ax",@progbits
	.align	128
        .global         _ZN2at6native13reduce_kernelILi256ELi2ENS0_8ReduceOpIN3c104HalfENS0_9ArgMaxOpsIfEEjlLi4ELi4EEEEEvT1_
        .type           _ZN2at6native13reduce_kernelILi256ELi2ENS0_8ReduceOpIN3c104HalfENS0_9ArgMaxOpsIfEEjlLi4ELi4EEEEEvT1_,@function
        .size           _ZN2at6native13reduce_kernelILi256ELi2ENS0_8ReduceOpIN3c104HalfENS0_9ArgMaxOpsIfEEjlLi4ELi4EEEEEvT1_,(.L_x_6077 - _ZN2at6native13reduce_kernelILi256ELi2ENS0_8ReduceOpIN3c104HalfENS0_9ArgMaxOpsIfEEjlLi4ELi4EEEEEvT1_)
        .other          _ZN2at6native13reduce_kernelILi256ELi2ENS0_8ReduceOpIN3c104HalfENS0_9ArgMaxOpsIfEEjlLi4ELi4EEEEEvT1_,@"STO_CUDA_ENTRY STV_DEFAULT"
_ZN2at6native13reduce_kernelILi256ELi2ENS0_8ReduceOpIN3c104HalfENS0_9ArgMaxOpsIfEEjlLi4ELi4EEEEEvT1_:
.text._ZN2at6native13reduce_kernelILi256ELi2ENS0_8ReduceOpIN3c104HalfENS0_9ArgMaxOpsIfEEjlLi4ELi4EEEEEvT1_:
        /* <DEDUP_REMOVED lines=296> */
.L_x_5228:
[----:B------:R-:W1:Y:S01]  /*1280*/  LDCU UR5, c[0x0][0x39c] ;  /* 0x00007380ff0577ac */ /* 0x000e620008000800 */
[----:B------:R-:W-:Y:S01]  /*1290*/  BSSY.RECONVERGENT B6, `(.L_x_5229) ;  /* 0x0000f11000067945 */ /* 0x000fe20003800200 */
[----:B------:R-:W-:Y:S02]  /*12a0*/  HFMA2 R27, -RZ, RZ, 0, 0 ;  /* 0x00000000ff1b7431 */ /* 0x000fe400000001ff */
[----:B------:R-:W-:Y:S01]  /*12b0*/  IMAD.MOV.U32 R38, RZ, RZ, RZ ;  /* 0x000000ffff267224 */ /* 0x000fe200078e00ff */
[----:B------:R-:W2:Y:S01]  /*12c0*/  LDCU UR4, c[0x0][0x3a0] ;  /* 0x00007400ff0477ac */ /* 0x000ea20008000800 */
[----:B------:R-:W-:Y:S01]  /*12d0*/  IMAD.MOV.U32 R18, RZ, RZ, RZ ;  /* 0x000000ffff127224 */ /* 0x000fe200078e00ff */
        /* <DEDUP_REMOVED lines=27> */
[----:B-----5:R-:W-:Y:S01]  /*1490*/  IMAD.U32 R10, RZ, RZ, UR10 ;  /* 0x0000000aff0a7e24 */ /* 0x020fe2000f8e00ff */
[----:B------:R-:W-:Y:S01]  /*14a0*/  MOV R11, UR11 ;  /* 0x0000000b000b7c02 */ /* 0x000fe20008000f00 */
[----:B0-2---:R-:W-:-:S07]  /*14b0*/  IMAD.U32 R26, RZ, RZ, UR4 ;  /* 0x00000004ff1a7e24 */ /* 0x005fce000f8e00ff */
[----:B------:R-:W-:-:S07]  /*14c0*/  LEPC R20, `(.L_x_5232) ;  /* 0x000000001014794e */ /* 0x000fce0000000000 */
[----:B---3--:R-:W-:Y:S05]  /*14d0*/  CALL.ABS.NOINC R14 ;  /* 0x000000000e007343 */ /* 0x008fea0003c00000 */
.L_x_5232:
        /* <DEDUP_REMOVED lines=8> */
[----:B------:R-:W-:Y:S01]  /*1560*/  IMAD.MOV.U32 R0, RZ, RZ, R21 ;  /* 0x000000ffff007224 */ /* 0x000fe200078e0015 */
[----:B-1----:R-:W-:Y:S01]  /*1570*/  MOV R6, R20 ;  /* 0x0000001400067202 */ /* 0x002fe20000000f00 */
[----:B------:R-:W-:-:S02]  /*1580*/  IMAD.MOV.U32 R9, RZ, RZ, R20 ;  /* 0x000000ffff097224 */ /* 0x000fc400078e0014 */
        /* <DEDUP_REMOVED lines=14> */
[----:B------:R-:W-:Y:S01]  /*1670*/  IMAD.MOV.U32 R9, RZ, RZ, R20 ;  /* 0x000000ffff097224 */ /* 0x000fe200078e0014 */
[----:B------:R-:W-:Y:S01]  /*1680*/  MOV R0, R21 ;  /* 0x0000001500007202 */ /* 0x000fe20000000f00 */
        /* <DEDUP_REMOVED lines=27> */
.L_x_5237:
[----:B------:R-:W0:Y:S01]  /*1840*/  @P0 LDC R9, c[0x0][0x390] ;  /* 0x0000e400ff090b82 */ /* 0x000e220000000800 */
[----:B------:R-:W-:Y:S02]  /*1850*/  FSEL R0, R3, R0, !P0 ;  /* 0x0000000003007208 */ /* 0x000fe40004000000 */
[----:B------:R-:W-:-:S07]  /*1860*/  SEL R3, R8, RZ, P0 ;  /* 0x000000ff08037207 */ /* 0x000fce0000000000 */
.L_x_5236:
[----:B------:R-:W-:Y:S05]  /*1870*/  BSYNC.RECONVERGENT B1 ;  /* 0x0000000000017941 */ /* 0x000fea0003800200 */
.L_x_5235:
[----:B------:R-:W1:Y:S01]  /*1880*/  LDC R5, c[0x0][0x39c] ;  /* 0x0000e700ff057b82 */ /* 0x000e620000000800 */
[----:B------:R-:W-:Y:S02]  /*1890*/  IADD3 R22, P0, PT, R22, 0x8, RZ ;  /* 0x0000000816167810 */ /* 0x000fe40007f1e0ff */
[----:B------:R-:W-:-:S03]  /*18a0*/  IADD3 R8, PT, PT, -R12, 0x4, RZ ;  /* 0x000000040c087810 */ /* 0x000fc60007ffe1ff */
[----:B------:R-:W-:Y:S01]  /*18b0*/  IMAD.X R23, RZ, RZ, R23, P0 ;  /* 0x000000ffff177224 */ /* 0x000fe200000e0617 */
[----:B-1----:R-:W-:-:S07]  /*18c0*/  IADD3 R26, PT, PT, R12, -0x4, R5 ;  /* 0xfffffffc0c1a7810 */ /* 0x002fce0007ffe005 */
.L_x_5234:
[----:B------:R-:W-:Y:S05]  /*18d0*/  BSYNC.RECONVERGENT B0 ;  /* 0x0000000000007941 */ /* 0x000fea0003800200 */
.L_x_5233:
[----:B------:R-:W1:Y:S01]  /*18e0*/  LDCU.64 UR4, c[0x0][0x3b0] ;  /* 0x00007600ff0477ac */ /* 0x000e620008000a00 */
[----:B------:R-:W-:Y:S01]  /*18f0*/  BSSY.RECONVERGENT B0, `(.L_x_5238) ;  /* 0x000005c000007945 */ /* 0x000fe20003800200 */
[----:B------:R-:W-:Y:S01]  /*1900*/  IMAD.MOV.U32 R12, RZ, RZ, R20 ;  /* 0x000000ffff0c7224 */ /* 0x000fe200078e0014 */
[----:B------:R-:W2:Y:S01]  /*1910*/  LDCU UR6, c[0x0][0x3b8] ;  /* 0x00007700ff0677ac */ /* 0x000ea20008000800 */
[----:B------:R-:W-:Y:S02]  /*1920*/  IMAD.MOV.U32 R11, RZ, RZ, R14 ;  /* 0x000000ffff0b7224 */ /* 0x000fe400078e000e */
[----:B------:R-:W-:Y:S02]  /*1930*/  IMAD.MOV.U32 R10, RZ, RZ, R21 ;  /* 0x000000ffff0a7224 */ /* 0x000fe400078e0015 */
[----:B-1----:R-:W-:-:S04]  /*1940*/  IMAD R5, R19, UR4, RZ ;  /* 0x0000000413057c24 */ /* 0x002fc8000f8e02ff */
[----:B------:R-:W-:-:S04]  /*1950*/  IMAD R5, R16, UR5, R5 ;  /* 0x0000000510057c24 */ /* 0x000fc8000f8e0205 */
[----:B--2---:R-:W-:-:S05]  /*1960*/  IMAD R13, R2, UR6, R5 ;  /* 0x00000006020d7c24 */ /* 0x004fca000f8e0205 */
[----:B------:R-:W-:-:S05]  /*1970*/  SHF.L.U32 R4, R13, 0x2, RZ ;  /* 0x000000020d047819 */ /* 0x000fca00000006ff */
[----:B------:R-:W-:-:S05]  /*1980*/  VIADD R5, R4, 0x3 ;  /* 0x0000000304057836 */ /* 0x000fca0000000000 */
[----:B------:R-:W-:-:S13]  /*1990*/  ISETP.GE.U32.AND P0, PT, R5, R26, PT ;  /* 0x0000001a0500720c */ /* 0x000fda0003f06070 */
[----:B------:R-:W-:Y:S05]  /*19a0*/  @P0 BRA `(.L_x_5239) ;  /* 0x0000000400400947 */ /* 0x000fea0003800000 */
[----:B------:R-:W-:Y:S01]  /*19b0*/  IMAD.MOV.U32 R15, RZ, RZ, R4 ;  /* 0x000000ffff0f7224 */ /* 0x000fe200078e0004 */
[----:B------:R-:W-:Y:S01]  /*19c0*/  MOV R10, R21 ;  /* 0x00000015000a7202 */ /* 0x000fe20000000f00 */
[----:B------:R-:W-:Y:S02]  /*19d0*/  IMAD.MOV.U32 R12, RZ, RZ, R20 ;  /* 0x000000ffff0c7224 */ /* 0x000fe400078e0014 */
[----:B------:R-:W-:-:S07]  /*19e0*/  IMAD.MOV.U32 R11, RZ, RZ, R14 ;  /* 0x000000ffff0b7224 */ /* 0x000fce00078e000e */
.L_x_5248:
        /* <DEDUP_REMOVED lines=11> */
[----:B------:R-:W-:Y:S01]  /*1aa0*/  @P4 ISETP.LT.U32.AND P1, PT, R20, R29, PT ;  /* 0x0000001d1400420c */ /* 0x000fe20003f21070 */
[--C-:B--2---:R-:W-:Y:S02]  /*1ab0*/  HADD2.F32 R15, -RZ, R4.reuse.H0_H0 ;  /* 0x20000004ff0f7230 */ /* 0x104fe40000004100 */
[----:B------:R-:W-:Y:S02]  /*1ac0*/  HADD2.F32 R30, -RZ, R4.H1_H1 ;  /* 0x30000004ff1e7230 */ /* 0x000fe40000004100 */
[--C-:B------:R-:W-:Y:S01]  /*1ad0*/  HADD2.F32 R31, -RZ, R5.reuse.H0_H0 ;  /* 0x20000005ff1f7230 */ /* 0x100fe20000004100 */
[----:B------:R-:W-:Y:S01]  /*1ae0*/  @P6 FSETP.NAN.FTZ.AND P0, PT, |R15|, |R15|, PT ;  /* 0x4000000f0f00620b */ /* 0x000fe20003f18200 */
[----:B------:R-:W-:Y:S01]  /*1af0*/  HADD2.F32 R4, -RZ, R5.H1_H1 ;  /* 0x30000005ff047230 */ /* 0x000fe20000004100 */
[----:B------:R-:W-:-:S02]  /*1b00*/  @P4 FSETP.NAN.FTZ.AND P2, PT, |R30|, |R30|, PT ;  /* 0x4000001e1e00420b */ /* 0x000fc40003f58200 */
        /* <DEDUP_REMOVED lines=10> */
.L_x_5241:
[----:B------:R-:W-:Y:S05]  /*1bb0*/  BSYNC.RECONVERGENT B1 ;  /* 0x0000000000017941 */ /* 0x000fea0003800200 */
.L_x_5240:
[----:B------:R-:W-:Y:S04]  /*1bc0*/  BSSY.RECONVERGENT B1, `(.L_x_5242) ;  /* 0x0000007000017945 */ /* 0x000fe80003800200 */
[----:B------:R-:W-:Y:S05]  /*1bd0*/  @P4 BRA `(.L_x_5243) ;  /* 0x0000000000144947 */ /* 0x000fea0003800000 */
[----:B------:R-:W-:-:S13]  /*1be0*/  FSETP.NEU.FTZ.AND P6, PT, R21, R30, PT ;  /* 0x0000001e1500720b */ /* 0x000fda0003fdd000 */
[----:B------:R-:W-:Y:S02]  /*1bf0*/  @!P6 ISETP.GE.U32.AND P4, PT, R20, R29, PT ;  /* 0x0000001d1400e20c */ /* 0x000fe40003f86070 */
[----:B------:R-:W-:Y:S02]  /*1c00*/  @P6 FSETP.GT.FTZ.AND P1, PT, R21, R30, PT ;  /* 0x0000001e1500620b */ /* 0x000fe40003f34000 */
[----:B------:R-:W-:-:S04]  /*1c10*/  @!P6 ISETP.GE.AND.EX P4, PT, R14, RZ, PT, P4 ;  /* 0x000000ff0e00e20c */ /* 0x000fc80003f86340 */
[----:B------:R-:W-:-:S13]  /*1c20*/  @!P6 PLOP3.LUT P1, PT, P4, PT, PT, 0x8, 0x80 ;  /* 0x000000000080e81c */ /* 0x000fda000272e170 */
.L_x_5243:
[----:B------:R-:W-:Y:S05]  /*1c30*/  BSYNC.RECONVERGENT B1 ;  /* 0x0000000000017941 */ /* 0x000fea0003800200 */
.L_x_5242:
        /* <DEDUP_REMOVED lines=16> */
.L_x_5245:
[----:B------:R-:W-:Y:S05]  /*1d40*/  BSYNC.RECONVERGENT B1 ;  /* 0x0000000000017941 */ /* 0x000fea0003800200 */
.L_x_5244:
        /* <DEDUP_REMOVED lines=12> */
.L_x_5247:
[----:B------:R-:W-:Y:S05]  /*1e10*/  BSYNC.RECONVERGENT B1 ;  /* 0x0000000000017941 */ /* 0x000fea0003800200 */
.L_x_5246:
        /* <DEDUP_REMOVED lines=9> */
.L_x_5239:
[----:B------:R-:W-:Y:S05]  /*1eb0*/  BSYNC.RECONVERGENT B0 ;  /* 0x0000000000007941 */ /* 0x000fea0003800200 */
.L_x_5238:
        /* <DEDUP_REMOVED lines=29> */
.L_x_5252:
[----:B------:R-:W-:Y:S05]  /*2090*/  BSYNC.RECONVERGENT B1 ;  /* 0x0000000000017941 */ /* 0x000fea0003800200 */
.L_x_5251:
[----:B------:R-:W-:Y:S02]  /*20a0*/  FSEL R0, R0, R5, P0 ;  /* 0x0000000500007208 */ /* 0x000fe40000000000 */
[----:B------:R-:W-:Y:S02]  /*20b0*/  SEL R9, R9, R8, P0 ;  /* 0x0000000809097207 */ /* 0x000fe40000000000 */
[----:B------:R-:W-:-:S07]  /*20c0*/  SEL R3, R3, R4, P0 ;  /* 0x0000000403037207 */ /* 0x000fce0000000000 */
.L_x_5250:
[----:B------:R-:W-:Y:S05]  /*20d0*/  BSYNC.RECONVERGENT B0 ;  /* 0x0000000000007941 */ /* 0x000fea0003800200 */
.L_x_5249:
        /* <DEDUP_REMOVED lines=11> */
.L_x_5254:
[----:B------:R-:W-:Y:S05]  /*2190*/  BSYNC.RECONVERGENT B0 ;  /* 0x0000000000007941 */ /* 0x000fea0003800200 */
.L_x_5253:
        /* <DEDUP_REMOVED lines=14> */
.L_x_5256:
[----:B------:R-:W-:Y:S05]  /*2280*/  BSYNC.RECONVERGENT B0 ;  /* 0x0000000000007941 */ /* 0x000fea0003800200 */
.L_x_5255:
        /* <DEDUP_REMOVED lines=14> */
.L_x_5258:
[----:B------:R-:W-:Y:S05]  /*2370*/  BSYNC.RECONVERGENT B0 ;  /* 0x0000000000007941 */ /* 0x000fea0003800200 */
.L_x_5257:
[----:B------:R-:W-:Y:S02]  /*2380*/  FSEL R37, R10, R37, P0 ;  /* 0x000000250a257208 */ /* 0x000fe40000000000 */
[----:B------:R-:W-:Y:S02]  /*2390*/  SEL R6, R9, R6, P0 ;  /* 0x0000000609067207 */ /* 0x000fe40000000000 */
[----:B------:R-:W-:Y:S01]  /*23a0*/  SEL R7, R14, R7, P0 ;  /* 0x000000070e077207 */ /* 0x000fe20000000000 */
[----:B------:R-:W-:Y:S06]  /*23b0*/  BRA `(.L_x_5230) ;  /* 0x000000dc00f87947 */ /* 0x000fec0003800000 */
.L_x_5231:
        /* <DEDUP_REMOVED lines=24> */
[--C-:B------:R-:W-:Y:S02]  /*2540*/  IMAD.MOV.U32 R28, RZ, RZ, R18.reuse ;  /* 0x000000ffff1c7224 */ /* 0x100fe400078e0012 */
[--C-:B------:R-:W-:Y:S02]  /*2550*/  IMAD.MOV.U32 R26, RZ, RZ, R18.reuse ;  /* 0x000000ffff1a7224 */ /* 0x100fe400078e0012 */
[--C-:B------:R-:W-:Y:S02]  /*2560*/  IMAD.MOV.U32 R27, RZ, RZ, R18.reuse ;  /* 0x000000ffff1b7224 */ /* 0x100fe400078e0012 */
[----:B------:R-:W-:-:S02]  /*2570*/  IMAD.MOV.U32 R21, RZ, RZ, R18 ;  /* 0x000000ffff157224 */ /* 0x000fc400078e0012 */
[--C-:B----4-:R-:W-:Y:S02]  /*2580*/  IMAD.MOV.U32 R15, RZ, RZ, R0.reuse ;  /* 0x000000ffff0f7224 */ /* 0x110fe400078e0000 */
[--C-:B------:R-:W-:Y:S02]  /*2590*/  IMAD.MOV.U32 R14, RZ, RZ, R0.reuse ;  /* 0x000000ffff0e7224 */ /* 0x100fe400078e0000 */
[--C-:B------:R-:W-:Y:S02]  /*25a0*/  IMAD.MOV.U32 R13, RZ, RZ, R0.reuse ;  /* 0x000000ffff0d7224 */ /* 0x100fe400078e0000 */
[--C-:B------:R-:W-:Y:S02]  /*25b0*/  IMAD.MOV.U32 R12, RZ, RZ, R0.reuse ;  /* 0x000000ffff0c7224 */ /* 0x100fe400078e0000 */
[--C-:B------:R-:W-:Y:S02]  /*25c0*/  IMAD.MOV.U32 R10, RZ, RZ, R0.reuse ;  /* 0x000000ffff0a7224 */ /* 0x100fe400078e0000 */
[----:B------:R-:W-:-:S02]  /*25d0*/  IMAD.MOV.U32 R11, RZ, RZ, R0 ;  /* 0x000000ffff0b7224 */ /* 0x000fc400078e0000 */
[----:B------:R-:W-:Y:S01]  /*25e0*/  IMAD.MOV.U32 R3, RZ, RZ, R0 ;  /* 0x000000ffff037224 */ /* 0x000fe200078e0000 */
[----:B------:R-:W-:Y:S06]  /*25f0*/  @P0 BRA `(.L_x_5261) ;  /* 0x0000000800e80947 */ /* 0x000fec0003800000 */
[----:B------:R-:W1:Y:S01]  /*2600*/  LDC R42, c[0x0][0x3a4] ;  /* 0x0000e900ff2a7b82 */ /* 0x000e620000000800 */
[----:B------:R-:W-:Y:S01]  /*2610*/  MOV R29, R18 ;  /* 0x00000012001d7202 */ /* 0x000fe20000000f00 */
        /* <DEDUP_REMOVED lines=17> */
.L_x_5278:
[----:B------:R-:W-:Y:S01]  /*2730*/  SHF.R.U32.HI R7, RZ, 0x1, R39 ;  /* 0x00000001ff077819 */ /* 0x000fe20000011627 */
[----:B-1----:R-:W-:-:S04]  /*2740*/  IMAD.IADD R40, R39, 0x1, R42 ;  /* 0x0000000127287824 */ /* 0x002fc800078e022a */
[----:B------:R-:W-:-:S04]  /*2750*/  IMAD.WIDE.U32 R4, R7, 0x4, R22 ;  /* 0x0000000407047825 */ /* 0x000fc800078e0016 */
[----:B------:R-:W-:Y:S01]  /*2760*/  IMAD.IADD R8, R7, 0x1, R42 ;  /* 0x0000000107087824 */ /* 0x000fe200078e022a */
[----:B------:R-:W2:Y:S01]  /*2770*/  LDG.E R41, desc[UR36][R4.64] ;  /* 0x0000002404297981 */ /* 0x000ea2000c1e1900 */
[----:B------:R-:W-:Y:S02]  /*2780*/  SHF.R.U32.HI R7, RZ, 0x1, R40 ;  /* 0x00000001ff077819 */ /* 0x000fe40000011628 */
[----:B------:R-:W-:Y:S01]  /*2790*/  IMAD.SHL.U32 R9, R8, 0x4, RZ ;  /* 0x0000000408097824 */ /* 0x000fe200078e00ff */
[----:B------:R-:W-:Y:S02]  /*27a0*/  SHF.R.U32.HI R8, RZ, 0x1e, R8 ;  /* 0x0000001eff087819 */ /* 0x000fe40000011608 */
[----:B------:R-:W-:Y:S02]  /*27b0*/  IMAD.WIDE.U32 R6, R7, 0x4, R22 ;  /* 0x0000000407067825 */ /* 0x000fe400078e0016 */
[----:B------:R-:W-:Y:S02]  /*27c0*/  LOP3.LUT R9, R9, 0xfffffffc, RZ, 0xc0, !PT ;  /* 0xfffffffc09097812 */ /* 0x000fe400078ec0ff */
[----:B------:R-:W-:Y:S01]  /*27d0*/  LOP3.LUT R45, R8, 0x1, RZ, 0xc0, !PT ;  /* 0x00000001082d7812 */ /* 0x000fe200078ec0ff */
[----:B------:R2:W3:Y:S01]  /*27e0*/  LDG.E R43, desc[UR36][R6.64] ;  /* 0x00000024062b7981 */ /* 0x0004e2000c1e1900 */
[----:B------:R-:W-:-:S05]  /*27f0*/  IADD3 R8, P0, PT, R22, R9, RZ ;  /* 0x0000000916087210 */ /* 0x000fca0007f1e0ff */
[----:B------:R-:W-:-:S05]  /*2800*/  IMAD.X R9, R23, 0x1, R45, P0 ;  /* 0x0000000117097824 */ /* 0x000fca00000e062d */
[----:B------:R1:W5:Y:S01]  /*2810*/  LDG.E R8, desc[UR36][R8.64] ;  /* 0x0000002408087981 */ /* 0x000362000c1e1900 */
[----:B------:R-:W-:Y:S01]  /*2820*/  FSETP.NAN.FTZ.AND P6, PT, |R31|, |R31|, PT ;  /* 0x4000001f1f00720b */ /* 0x000fe20003fd8200 */
[----:B------:R-:W-:Y:S01]  /*2830*/  BSSY.RECONVERGENT B1, `(.L_x_5262) ;  /* 0x0000016000017945 */ /* 0x000fe20003800200 */
[----:B------:R-:W-:Y:S02]  /*2840*/  FSETP.NAN.FTZ.AND P2, PT, |R32|, |R32|, PT ;  /* 0x400000202000720b */ /* 0x000fe40003f58200 */
[----:B------:R-:W-:-:S09]  /*2850*/  FSETP.NAN.FTZ.AND P3, PT, |R34|, |R34|, PT ;  /* 0x400000222200720b */ /* 0x000fd20003f78200 */
[-C--:B------:R-:W-:Y:S02]  /*2860*/  @P6 ISETP.LT.U32.AND P4, PT, R18, R39.reuse, PT ;  /* 0x000000271200620c */ /* 0x080fe40003f81070 */
[----:B------:R-:W-:Y:S02]  /*2870*/  @P2 ISETP.LT.U32.AND P1, PT, R20, R39, PT ;  /* 0x000000271400220c */ /* 0x000fe40003f21070 */
[----:B--2---:R-:W-:Y:S01]  /*2880*/  PRMT R7, R41, 0x7632, R7 ;  /* 0x0000763229077816 */ /* 0x004fe20000000007 */
[----:B------:R-:W-:-:S04]  /*2890*/  HADD2.F32 R48, -RZ, R41.H0_H0 ;  /* 0x20000029ff307230 */ /* 0x000fc80000004100 */
[----:B------:R-:W-:Y:S01]  /*28a0*/  HADD2.F32 R49, -RZ, R7.H0_H0 ;  /* 0x20000007ff317230 */ /* 0x000fe20000004100 */
[----:B------:R-:W-:-:S04]  /*28b0*/  @P6 FSETP.NAN.FTZ.AND P0, PT, |R48|, |R48|, PT ;  /* 0x400000303000620b */ /* 0x000fc80003f18200 */
[----:B------:R-:W-:Y:S02]  /*28c0*/  @P2 FSETP.NAN.FTZ.AND P5, PT, |R49|, |R49|, PT ;  /* 0x400000313100220b */ /* 0x000fe40003fb8200 */
[----:B---3--:R-:W-:Y:S02]  /*28d0*/  PRMT R6, R43, 0x5432, R43 ;  /* 0x000054322b067816 */ /* 0x008fe4000000002b */
[----:B------:R-:W-:Y:S02]  /*28e0*/  @P6 ISETP.LT.OR.EX P0, PT, R0, RZ, !P0, P4 ;  /* 0x000000ff0000620c */ /* 0x000fe40004701740 */
[----:B------:R-:W-:Y:S01]  /*28f0*/  @P2 ISETP.LT.OR.EX P1, PT, R3, RZ, !P5, P1 ;  /* 0x000000ff0300220c */ /* 0x000fe20006f21710 */
[----:B------:R-:W-:Y:S01]  /*2900*/  HADD2.F32 R47, -RZ, R6.H1_H1 ;  /* 0x30000006ff2f7230 */ /* 0x000fe20000004100 */
        /* <DEDUP_REMOVED lines=8> */
.L_x_5263:
[----:B------:R-:W-:Y:S05]  /*2990*/  BSYNC.RECONVERGENT B1 ;  /* 0x0000000000017941 */ /* 0x000fea0003800200 */
.L_x_5262:
[----:B------:R-:W-:Y:S04]  /*29a0*/  BSSY.RECONVERGENT B1, `(.L_x_5264) ;  /* 0x0000007000017945 */ /* 0x000fe80003800200 */
[----:B------:R-:W-:Y:S05]  /*29b0*/  @P2 BRA `(.L_x_5265) ;  /* 0x0000000000142947 */ /* 0x000fea0003800000 */
[----:B------:R-:W-:-:S13]  /*29c0*/  FSETP.NEU.FTZ.AND P6, PT, R32, R49, PT ;  /* 0x000000312000720b */ /* 0x000fda0003fdd000 */
[----:B------:R-:W-:Y:S02]  /*29d0*/  @!P6 ISETP.GE.U32.AND P2, PT, R20, R39, PT ;  /* 0x000000271400e20c */ /* 0x000fe40003f46070 */
[----:B------:R-:W-:Y:S02]  /*29e0*/  @P6 FSETP.GT.FTZ.AND P1, PT, R32, R49, PT ;  /* 0x000000312000620b */ /* 0x000fe40003f34000 */
[----:B------:R-:W-:-:S04]  /*29f0*/  @!P6 ISETP.GE.AND.EX P2, PT, R3, RZ, PT, P2 ;  /* 0x000000ff0300e20c */ /* 0x000fc80003f46320 */
[----:B------:R-:W-:-:S13]  /*2a00*/  @!P6 PLOP3.LUT P1, PT, P2, PT, PT, 0x8, 0x80 ;  /* 0x000000000080e81c */ /* 0x000fda000172e170 */
.L_x_5265:
[----:B------:R-:W-:Y:S05]  /*2a10*/  BSYNC.RECONVERGENT B1 ;  /* 0x0000000000017941 */ /* 0x000fea0003800200 */
.L_x_5264:
[----:B------:R-:W-:Y:S01]  /*2a20*/  @P3 ISETP.LT.U32.AND P6, PT, R21, R40, PT ;  /* 0x000000281500320c */ /* 0x000fe20003fc1070 */
[----:B------:R-:W-:Y:S01]  /*2a30*/  BSSY.RECONVERGENT B1, `(.L_x_5266) ;  /* 0x000000b000017945 */ /* 0x000fe20003800200 */
[----:B------:R-:W-:Y:S01]  /*2a40*/  @P3 FSETP.NAN.FTZ.AND P2, PT, |R47|, |R47|, PT ;  /* 0x4000002f2f00320b */ /* 0x000fe20003f58200 */
[----:B------:R-:W-:Y:S01]  /*2a50*/  HADD2.F32 R46, -RZ, R6.H0_H0 ;  /* 0x20000006ff2e7230 */ /* 0x000fe20000004100 */
[----:B-----5:R-:W-:Y:S02]  /*2a60*/  PRMT R7, R7, 0x5410, R8 ;  /* 0x0000541007077816 */ /* 0x020fe40000000008 */
[----:B------:R-:W-:Y:S01]  /*2a70*/  @P3 ISETP.LT.OR.EX P2, PT, R11, RZ, !P2, P6 ;  /* 0x000000ff0b00320c */ /* 0x000fe20005741760 */
[----:B------:R-:W-:-:S12]  /*2a80*/  @P3 BRA `(.L_x_5267) ;  /* 0x0000000000143947 */ /* 0x000fd80003800000 */
[----:B------:R-:W-:-:S13]  /*2a90*/  FSETP.NEU.FTZ.AND P6, PT, R34, R47, PT ;  /* 0x0000002f2200720b */ /* 0x000fda0003fdd000 */
[----:B------:R-:W-:Y:S02]  /*2aa0*/  @!P6 ISETP.GE.U32.AND P3, PT, R21, R40, PT ;  /* 0x000000281500e20c */ /* 0x000fe40003f66070 */
[----:B------:R-:W-:Y:S02]  /*2ab0*/  @P6 FSETP.GT.FTZ.AND P2, PT, R34, R47, PT ;  /* 0x0000002f2200620b */ /* 0x000fe40003f54000 */
[----:B------:R-:W-:-:S04]  /*2ac0*/  @!P6 ISETP.GE.AND.EX P3, PT, R11, RZ, PT, P3 ;  /* 0x000000ff0b00e20c */ /* 0x000fc80003f66330 */
[----:B------:R-:W-:-:S13]  /*2ad0*/  @!P6 PLOP3.LUT P2, PT, P3, PT, PT, 0x8, 0x80 ;  /* 0x000000000080e81c */ /* 0x000fda0001f4e170 */
.L_x_5267:
[----:B------:R-:W-:Y:S05]  /*2ae0*/  BSYNC.RECONVERGENT B1 ;  /* 0x0000000000017941 */ /* 0x000fea0003800200 */
.L_x_5266:
[----:B------:R-:W-:Y:S01]  /*2af0*/  @P4 ISETP.LT.U32.AND P6, PT, R27, R40, PT ;  /* 0x000000281b00420c */ /* 0x000fe20003fc1070 */
[----:B------:R-:W-:Y:S01]  /*2b00*/  BSSY.RECONVERGENT B1, `(.L_x_5268) ;  /* 0x000000b000017945 */ /* 0x000fe20003800200 */
[----:B------:R-:W-:Y:S01]  /*2b10*/  @P4 FSETP.NAN.FTZ.AND P3, PT, |R46|, |R46|, PT ;  /* 0x4000002e2e00420b */ /* 0x000fe20003f78200 */
[----:B------:R-:W-:Y:S02]  /*2b20*/  IMAD.IADD R45, R40, 0x1, R42 ;  /* 0x00000001282d7824 */ /* 0x000fe400078e022a */
[----:B------:R-:W-:Y:S01]  /*2b30*/  HADD2.F32 R44, -RZ, R7.H1_H1 ;  /* 0x30000007ff2c7230 */ /* 0x000fe20000004100 */
[----:B------:R-:W-:Y:S01]  /*2b40*/  @P4 ISETP.LT.OR.EX P3, PT, R10, RZ, !P3, P6 ;  /* 0x000000ff0a00420c */ /* 0x000fe20005f61760 */
[----:B------:R-:W-:-:S12]  /*2b50*/  @P4 BRA `(.L_x_5269) ;  /* 0x0000000000144947 */ /* 0x000fd80003800000 */
[----:B------:R-:W-:-:S13]  /*2b60*/  FSETP.NEU.FTZ.AND P6, PT, R33, R46, PT ;  /* 0x0000002e2100720b */ /* 0x000fda0003fdd000 */
[----:B------:R-:W-:Y:S02]  /*2b70*/  @!P6 ISETP.GE.U32.AND P4, PT, R27, R40, PT ;  /* 0x000000281b00e20c */ /* 0x000fe40003f86070 */
[----:B------:R-:W-:Y:S02]  /*2b80*/  @P6 FSETP.GT.FTZ.AND P3, PT, R33, R46, PT ;  /* 0x0000002e2100620b */ /* 0x000fe40003f74000 */
[----:B------:R-:W-:-:S04]  /*2b90*/  @!P6 ISETP.GE.AND.EX P4, PT, R10, RZ, PT, P4 ;  /* 0x000000ff0a00e20c */ /* 0x000fc80003f86340 */
[----:B------:R-:W-:-:S13]  /*2ba0*/  @!P6 PLOP3.LUT P3, PT, P4, PT, PT, 0x8, 0x80 ;  /* 0x000000000080e81c */ /* 0x000fda000276e170 */
.L_x_5269:
[----:B------:R-:W-:Y:S05]  /*2bb0*/  BSYNC.RECONVERGENT B1 ;  /* 0x0000000000017941 */ /* 0x000fea0003800200 */
.L_x_5268:
        /* <DEDUP_REMOVED lines=10> */
.L_x_5271:
[----:B------:R-:W-:Y:S05]  /*2c60*/  BSYNC.RECONVERGENT B1 ;  /* 0x0000000000017941 */ /* 0x000fea0003800200 */
.L_x_5270:
[----:B------:R-:W-:Y:S01]  /*2c70*/  FSETP.NAN.FTZ.AND P6, PT, |R36|, |R36|, PT ;  /* 0x400000242400720b */ /* 0x000fe20003fd8200 */
[----:B------:R-:W-:Y:S01]  /*2c80*/  IMAD R9, R42, 0x2, R40 ;  /* 0x000000022a097824 */ /* 0x000fe200078e0228 */
[----:B------:R-:W-:Y:S02]  /*2c90*/  PRMT R8, R8, 0x7632, R8 ;  /* 0x0000763208087816 */ /* 0x000fe40000000008 */
[----:B------:R-:W-:Y:S02]  /*2ca0*/  P2R R4, PR, RZ, 0x1 ;  /* 0x00000001ff047803 */ /* 0x000fe40000000000 */
[----:B------:R-:W-:Y:S01]  /*2cb0*/  SHF.R.U32.HI R5, RZ, 0x1, R9 ;  /* 0x00000001ff057819 */ /* 0x000fe20000011609 */
[----:B------:R-:W-:-:S06]  /*2cc0*/  HADD2.F32 R43, -RZ, R8.H0_H0 ;  /* 0x20000008ff2b7230 */ /* 0x000fcc0000004100 */
        /* <DEDUP_REMOVED lines=15> */
.L_x_5273:
[----:B------:R-:W-:Y:S05]  /*2dc0*/  BSYNC.RECONVERGENT B1 ;  /* 0x0000000000017941 */ /* 0x000fea0003800200 */
.L_x_5272:
[----:B------:R-:W-:Y:S01]  /*2dd0*/  FSETP.NAN.FTZ.AND P6, PT, |R37|, |R37|, PT ;  /* 0x400000252500720b */ /* 0x000fe20003fd8200 */
[----:B------:R-:W-:Y:S01]  /*2de0*/  BSSY.RECONVERGENT B1, `(.L_x_5274) ;  /* 0x0000013000017945 */ /* 0x000fe20003800200 */
[----:B-----5:R-:W-:Y:S02]  /*2df0*/  PRMT R8, R8, 0x5410, R5 ;  /* 0x0000541008087816 */ /* 0x020fe40000000005 */
[----:B------:R-:W-:Y:S02]  /*2e00*/  P2R R50, PR, RZ, 0x2 ;  /* 0x00000002ff327803 */ /* 0x000fe40000000000 */
[----:B------:R-:W-:Y:S01]  /*2e10*/  FSEL R31, R31, R48, P0 ;  /* 0x000000301f1f7208 */ /* 0x000fe20000000000 */
[----:B-1----:R-:W-:Y:S01]  /*2e20*/  HADD2.F32 R4, -RZ, R8.H1_H1 ;  /* 0x30000008ff047230 */ /* 0x002fe20000004100 */
        /* <DEDUP_REMOVED lines=14> */
.L_x_5275:
[----:B------:R-:W-:Y:S05]  /*2f10*/  BSYNC.RECONVERGENT B1 ;  /* 0x0000000000017941 */ /* 0x000fea0003800200 */
.L_x_5274:
[----:B------:R-:W-:Y:S01]  /*2f20*/  FSETP.NAN.FTZ.AND P6, PT, |R38|, |R38|, PT ;  /* 0x400000262600720b */ /* 0x000fe20003fd8200 */
[----:B------:R-:W-:Y:S01]  /*2f30*/  BSSY.RECONVERGENT B1, `(.L_x_5276) ;  /* 0x000001e000017945 */ /* 0x000fe20003800200 */
[----:B------:R-:W-:Y:S02]  /*2f40*/  PRMT R41, R41, 0x7610, R5 ;  /* 0x0000761029297816 */ /* 0x000fe40000000005 */
[----:B------:R-:W-:Y:S02]  /*2f50*/  FSEL R34, R34, R47, P2 ;  /* 0x0000002f22227208 */ /* 0x000fe40001000000 */
[----:B------:R-:W-:Y:S01]  /*2f60*/  FSEL R32, R32, R49, P1 ;  /* 0x0000003120207208 */ /* 0x000fe20000800000 */
[----:B------:R-:W-:Y:S01]  /*2f70*/  HADD2.F32 R47, -RZ, R41.H1_H1 ;  /* 0x30000029ff2f7230 */ /* 0x000fe20000004100 */
[----:B------:R-:W-:Y:S02]  /*2f80*/  SEL R20, R20, R39, P1 ;  /* 0x0000002714147207 */ /* 0x000fe40000800000 */
[----:B------:R-:W-:-:S02]  /*2f90*/  SEL R21, R21, R40, P2 ;  /* 0x0000002815157207 */ /* 0x000fc40001000000 */
[----:B------:R-:W-:Y:S02]  /*2fa0*/  SEL R3, R3, RZ, P1 ;  /* 0x000000ff03037207 */ /* 0x000fe40000800000 */
[----:B------:R-:W-:Y:S02]  /*2fb0*/  SEL R11, R11, RZ, P2 ;  /* 0x000000ff0b0b7207 */ /* 0x000fe40001000000 */
[----:B------:R-:W-:Y:S02]  /*2fc0*/  @P6 ISETP.LT.U32.AND P1, PT, R30, R9, PT ;  /* 0x000000091e00620c */ /* 0x000fe40003f21070 */
[----:B------:R-:W-:Y:S02]  /*2fd0*/  @P6 FSETP.NAN.FTZ.AND P2, PT, |R47|, |R47|, PT ;  /* 0x4000002f2f00620b */ /* 0x000fe40003f58200 */
[----:B------:R-:W-:Y:S02]  /*2fe0*/  FSEL R33, R33, R46, P3 ;  /* 0x0000002e21217208 */ /* 0x000fe40001800000 */
[----:B------:R-:W-:-:S02]  /*2ff0*/  SEL R27, R27, R40, P3 ;  /* 0x000000281b1b7207 */ /* 0x000fc40001800000 */
[----:B------:R-:W-:Y:S02]  /*3000*/  FSEL R35, R35, R44, P4 ;  /* 0x0000002c23237208 */ /* 0x000fe40002000000 */
[----:B------:R-:W-:Y:S02]  /*3010*/  FSEL R36, R36, R43, P5 ;  /* 0x0000002b24247208 */ /* 0x000fe40002800000 */
[-C--:B------:R-:W-:Y:S02]  /*3020*/  SEL R26, R26, R45.reuse, P4 ;  /* 0x0000002d1a1a7207 */ /* 0x080fe40002000000 */
[----:B------:R-:W-:Y:S02]  /*3030*/  SEL R28, R28, R45, P5 ;  /* 0x0000002d1c1c7207 */ /* 0x000fe40002800000 */
[----:B------:R-:W-:Y:S02]  /*3040*/  @P6 ISETP.LT.OR.EX P1, PT, R15, RZ, !P2, P1 ;  /* 0x000000ff0f00620c */ /* 0x000fe40005721710 */
[----:B------:R-:W-:-:S02]  /*3050*/  FSEL R37, R37, R4, P0 ;  /* 0x0000000425257208 */ /* 0x000fc40000000000 */
        /* <DEDUP_REMOVED lines=11> */
.L_x_5277:
[----:B------:R-:W-:Y:S05]  /*3110*/  BSYNC.RECONVERGENT B1 ;  /* 0x0000000000017941 */ /* 0x000fea0003800200 */
.L_x_5276:
[----:B------:R-:W-:Y:S01]  /*3120*/  IADD3 R39, PT, PT, R9, R42, RZ ;  /* 0x0000002a09277210 */ /* 0x000fe20007ffe0ff */
[----:B------:R-:W-:Y:S01]  /*3130*/  IMAD.U32 R40, RZ, RZ, UR38 ;  /* 0x00000026ff287e24 */ /* 0x000fe2000f8e00ff */
[----:B------:R-:W-:Y:S02]  /*3140*/  FSEL R38, R38, R47, P1 ;  /* 0x0000002f26267208 */ /* 0x000fe40000800000 */
[----:B------:R-:W-:Y:S01]  /*3150*/  SEL R30, R30, R9, P1 ;  /* 0x000000091e1e7207 */ /* 0x000fe20000800000 */
[----:B------:R-:W-:Y:S01]  /*3160*/  IMAD R5, R42, 0x3, R39 ;  /* 0x000000032a057824 */ /* 0x000fe200078e0227 */
[----:B------:R-:W-:-:S04]  /*3170*/  SEL R15, R15, RZ, P1 ;  /* 0x000000ff0f0f7207 */ /* 0x000fc80000800000 */
[----:B------:R-:W-:-:S13]  /*3180*/  ISETP.GE.U32.AND P0, PT, R5, R40, PT ;  /* 0x000000280500720c */ /* 0x000fda0003f06070 */
[----:B------:R-:W-:Y:S05]  /*3190*/  @!P0 BRA `(.L_x_5278) ;  /* 0xfffffff400648947 */ /* 0x000fea000383ffff */
.L_x_5261:
[----:B------:R-:W-:Y:S05]  /*31a0*/  BSYNC.RECONVERGENT B0 ;  /* 0x0000000000007941 */ /* 0x000fea0003800200 */
.L_x_5260:
        /* <DEDUP_REMOVED lines=16> */
[----:B--2---:R-:W-:-:S11]  /*32b0*/  PRMT R6, R4, 0x5432, R4 ;  /* 0x0000543204067816 */ /* 0x004fd60000000004 */
        /* <DEDUP_REMOVED lines=9> */
[----:B--2---:R-:W-:Y:S02]  /*3350*/  PRMT R8, R4, 0x7632, R8 ;  /* 0x0000763204087816 */ /* 0x004fe40000000008 */
[----:B------:R-:W-:Y:S02]  /*3360*/  PRMT R7, R7, 0x5410, R4 ;  /* 0x0000541007077816 */ /* 0x000fe40000000004 */
[--C-:B---3--:R-:W-:Y:S02]  /*3370*/  @!P1 PRMT R8, R8, 0x5410, R22.reuse ;  /* 0x0000541008089816 */ /* 0x108fe40000000016 */
[----:B------:R-:W-:-:S07]  /*3380*/  @!P1 PRMT R41, R41, 0x7610, R22 ;  /* 0x0000761029299816 */ /* 0x000fce0000000016 */
.L_x_5280:
[----:B------:R-:W-:Y:S05]  /*3390*/  BSYNC.RECONVERGENT B0 ;  /* 0x0000000000007941 */ /* 0x000fea0003800200 */
.L_x_5279:
[----:B------:R-:W-:Y:S04]  /*33a0*/  BSSY.RECONVERGENT B0, `(.L_x_5281) ;  /* 0x000008b000007945 */ /* 0x000fe80003800200 */
[----:B------:R-:W-:Y:S05]  /*33b0*/  @P0 BRA `(.L_x_5282) ;  /* 0x0000000800240947 */ /* 0x000fea0003800000 */
[----:B------:R-:W-:Y:S01]  /*33c0*/  FSETP.NAN.FTZ.AND P5, PT, |R31|, |R31|, PT ;  /* 0x4000001f1f00720b */ /* 0x000fe20003fb8200 */
[----:B------:R-:W-:Y:S01]  /*33d0*/  HADD2.F32 R4, -RZ, R41.H0_H0 ;  /* 0x20000029ff047230 */ /* 0x000fe20000004100 */
[----:B------:R-:W-:Y:S01]  /*33e0*/  FSETP.NAN.FTZ.AND P3, PT, |R32|, |R32|, PT ;  /* 0x400000202000720b */ /* 0x000fe20003f78200 */
[----:B------:R-:W-:Y:S01]  /*33f0*/  HADD2.F32 R5, -RZ, R7.H0_H0 ;  /* 0x20000007ff057230 */ /* 0x000fe20000004100 */
[----:B------:R-:W-:Y:S01]  /*3400*/  BSSY.RECONVERGENT B1, `(.L_x_5283) ;  /* 0x000000e000017945 */ /* 0x000fe20003800200 */
[----:B------:R-:W-:-:S05]  /*3410*/  IMAD.IADD R22, R39, 0x1, R42 ;  /* 0x0000000127167824 */ /* 0x000fca00078e022a */
[----:B------:R-:W-:-:S03]  /*3420*/  ISETP.GE.U32.AND P4, PT, R22, R40, PT ;  /* 0x000000281600720c */ /* 0x000fc60003f86070 */
[-C--:B------:R-:W-:Y:S02]  /*3430*/  @P5 ISETP.LT.U32.AND P6, PT, R18, R39.reuse, PT ;  /* 0x000000271200520c */ /* 0x080fe40003fc1070 */
[----:B------:R-:W-:Y:S02]  /*3440*/  @P5 FSETP.NAN.FTZ.AND P0, PT, |R4|, |R4|, PT ;  /* 0x400000040400520b */ /* 0x000fe40003f18200 */
[----:B------:R-:W-:Y:S02]  /*3450*/  @P3 ISETP.LT.U32.AND P2, PT, R20, R39, PT ;  /* 0x000000271400320c */ /* 0x000fe40003f41070 */
[----:B------:R-:W-:Y:S02]  /*3460*/  @P3 FSETP.NAN.FTZ.AND P1, PT, |R5|, |R5|, PT ;  /* 0x400000050500320b */ /* 0x000fe40003f38200 */
[----:B------:R-:W-:Y:S01]  /*3470*/  @P5 ISETP.LT.OR.EX P0, PT, R0, RZ, !P0, P6 ;  /* 0x000000ff0000520c */ /* 0x000fe20004701760 */
[----:B------:R-:W-:-:S12]  /*3480*/  @P5 BRA `(.L_x_5284) ;  /* 0x0000000000145947 */ /* 0x000fd80003800000 */
[----:B------:R-:W-:-:S13]  /*3490*/  FSETP.NEU.FTZ.AND P5, PT, R31, R4, PT ;  /* 0x000000041f00720b */ /* 0x000fda0003fbd000 */
[----:B------:R-:W-:-:S04]  /*34a0*/  @!P5 ISETP.GE.U32.AND P0, PT, R18, R39, PT ;  /* 0x000000271200d20c */ /* 0x000fc80003f06070 */
[----:B------:R-:W-:-:S04]  /*34b0*/  @!P5 ISETP.GE.AND.EX P0, PT, R0, RZ, PT, P0 ;  /* 0x000000ff0000d20c */ /* 0x000fc80003f06300 */
[----:B------:R-:W-:Y:S02]  /*34c0*/  @!P5 PLOP3.LUT P0, PT, P0, PT, PT, 0x8, 0x80 ;  /* 0x000000000080d81c */ /* 0x000fe4000070e170 */
[----:B------:R-:W-:-:S13]  /*34d0*/  @P5 FSETP.GT.FTZ.AND P0, PT, R31, R4, PT ;  /* 0x000000041f00520b */ /* 0x000fda0003f14000 */
.L_x_5284:
[----:B------:R-:W-:Y:S05]  /*34e0*/  BSYNC.RECONVERGENT B1 ;  /* 0x0000000000017941 */ /* 0x000fea0003800200 */
.L_x_5283:
        /* <DEDUP_REMOVED lines=9> */
.L_x_5286:
[----:B------:R-:W-:Y:S05]  /*3580*/  BSYNC.RECONVERGENT B1 ;  /* 0x0000000000017941 */ /* 0x000fea0003800200 */
.L_x_5285:
[----:B------:R-:W-:Y:S02]  /*3590*/  FSEL R32, R32, R5, P1 ;  /* 0x0000000520207208 */ /* 0x000fe40000800000 */
[-C--:B------:R-:W-:Y:S02]  /*35a0*/  SEL R18, R18, R39.reuse, P0 ;  /* 0x0000002712127207 */ /* 0x080fe40000000000 */
[----:B------:R-:W-:Y:S02]  /*35b0*/  SEL R20, R20, R39, P1 ;  /* 0x0000002714147207 */ /* 0x000fe40000800000 */
[----:B------:R-:W-:Y:S02]  /*35c0*/  SEL R0, R0, RZ, P0 ;  /* 0x000000ff00007207 */ /* 0x000fe40000000000 */
[----:B------:R-:W-:Y:S01]  /*35d0*/  SEL R3, R3, RZ, P1 ;  /* 0x000000ff03037207 */ /* 0x000fe20000800000 */
[----:B------:R-:W-:Y:S06]  /*35e0*/  @P4 BRA `(.L_x_5282) ;  /* 0x0000000400984947 */ /* 0x000fec0003800000 */
[----:B------:R-:W-:Y:S01]  /*35f0*/  FSETP.NAN.FTZ.AND P5, PT, |R34|, |R34|, PT ;  /* 0x400000222200720b */ /* 0x000fe20003fb8200 */
[--C-:B------:R-:W-:Y:S01]  /*3600*/  HADD2.F32 R5, -RZ, R6.reuse.H1_H1 ;  /* 0x30000006ff057230 */ /* 0x100fe20000004100 */
        /* <DEDUP_REMOVED lines=16> */
.L_x_5288:
[----:B------:R-:W-:Y:S05]  /*3710*/  BSYNC.RECONVERGENT B1 ;  /* 0x0000000000017941 */ /* 0x000fea0003800200 */
.L_x_5287:
        /* <DEDUP_REMOVED lines=9> */
.L_x_5290:
[----:B------:R-:W-:Y:S05]  /*37b0*/  BSYNC.RECONVERGENT B1 ;  /* 0x0000000000017941 */ /* 0x000fea0003800200 */
.L_x_5289:
[----:B------:R-:W-:Y:S02]  /*37c0*/  FSEL R33, R33, R4, P1 ;  /* 0x0000000421217208 */ /* 0x000fe40000800000 */
[-C--:B------:R-:W-:Y:S02]  /*37d0*/  SEL R21, R21, R22.reuse, P0 ;  /* 0x0000001615157207 */ /* 0x080fe40000000000 */
[----:B------:R-:W-:Y:S02]  /*37e0*/  SEL R27, R27, R22, P1 ;  /* 0x000000161b1b7207 */ /* 0x000fe40000800000 */
[----:B------:R-:W-:Y:S02]  /*37f0*/  SEL R11, R11, RZ, P0 ;  /* 0x000000ff0b0b7207 */ /* 0x000fe40000000000 */
[----:B------:R-:W-:Y:S01]  /*3800*/  SEL R10, R10, RZ, P1 ;  /* 0x000000ff0a0a7207 */ /* 0x000fe20000800000 */
[----:B------:R-:W-:Y:S06]  /*3810*/  @P4 BRA `(.L_x_5282) ;  /* 0x00000004000c4947 */ /* 0x000fec0003800000 */
[----:B------:R-:W-:Y:S01]  /*3820*/  FSETP.NAN.FTZ.AND P5, PT, |R35|, |R35|, PT ;  /* 0x400000232300720b */ /* 0x000fe20003fb8200 */
[----:B------:R-:W-:Y:S01]  /*3830*/  HADD2.F32 R4, -RZ, R7.H1_H1 ;  /* 0x30000007ff047230 */ /* 0x000fe20000004100 */
[----:B------:R-:W-:Y:S01]  /*3840*/  FSETP.NAN.FTZ.AND P3, PT, |R36|, |R36|, PT ;  /* 0x400000242400720b */ /* 0x000fe20003f78200 */
[----:B------:R-:W-:Y:S01]  /*3850*/  IMAD.IADD R23, R9, 0x1, R42 ;  /* 0x0000000109177824 */ /* 0x000fe200078e022a */
[----:B------:R-:W-:Y:S01]  /*3860*/  BSSY.RECONVERGENT B1, `(.L_x_5291) ;  /* 0x000000e000017945 */ /* 0x000fe20003800200 */
[----:B------:R-:W-:-:S03]  /*3870*/  HADD2.F32 R5, -RZ, R8.H0_H0 ;  /* 0x20000008ff057230 */ /* 0x000fc60000004100 */
[----:B------:R-:W-:-:S05]  /*3880*/  ISETP.GE.U32.AND P4, PT, R23, R40, PT ;  /* 0x000000281700720c */ /* 0x000fca0003f86070 */
        /* <DEDUP_REMOVED lines=11> */
.L_x_5292:
[----:B------:R-:W-:Y:S05]  /*3940*/  BSYNC.RECONVERGENT B1 ;  /* 0x0000000000017941 */ /* 0x000fea0003800200 */
.L_x_5291:
        /* <DEDUP_REMOVED lines=9> */
.L_x_5294:
[----:B------:R-:W-:Y:S05]  /*39e0*/  BSYNC.RECONVERGENT B1 ;  /* 0x0000000000017941 */ /* 0x000fea0003800200 */
.L_x_5293:
        /* <DEDUP_REMOVED lines=9> */
[----:B------:R-:W-:Y:S01]  /*3a80*/  HADD2.F32 R41, -RZ, R41.H1_H1 ;  /* 0x30000029ff297230 */ /* 0x000fe20000004100 */
[----:B------:R-:W-:Y:S09]  /*3a90*/  BSSY.RECONVERGENT B1, `(.L_x_5295) ;  /* 0x000000c000017945 */ /* 0x000ff20003800200 */
[----:B------:R-:W-:-:S02]  /*3aa0*/  @P5 ISETP.LT.U32.AND P3, PT, R29, R23, PT ;  /* 0x000000171d00520c */ /* 0x000fc40003f61070 */
        /* <DEDUP_REMOVED lines=10> */
.L_x_5296:
[----:B------:R-:W-:Y:S05]  /*3b50*/  BSYNC.RECONVERGENT B1 ;  /* 0x0000000000017941 */ /* 0x000fea0003800200 */
.L_x_5295:
        /* <DEDUP_REMOVED lines=10> */
.L_x_5298:
[----:B------:R-:W-:Y:S05]  /*3c00*/  BSYNC.RECONVERGENT B1 ;  /* 0x0000000000017941 */ /* 0x000fea0003800200 */
.L_x_5297:
[----:B------:R-:W-:Y:S02]  /*3c10*/  FSEL R38, R38, R41, P0 ;  /* 0x0000002926267208 */ /* 0x000fe40000000000 */
[----:B------:R-:W-:Y:S02]  /*3c20*/  SEL R30, R30, R23, P0 ;  /* 0x000000171e1e7207 */ /* 0x000fe40000000000 */
[----:B------:R-:W-:Y:S02]  /*3c30*/  SEL R14, R14, RZ, P2 ;  /* 0x000000ff0e0e7207 */ /* 0x000fe40001000000 */
[----:B------:R-:W-:-:S07]  /*3c40*/  SEL R15, R15, RZ, P0 ;  /* 0x000000ff0f0f7207 */ /* 0x000fce0000000000 */
.L_x_5282:
[----:B------:R-:W-:Y:S05]  /*3c50*/  BSYNC.RECONVERGENT B0 ;  /* 0x0000000000007941 */ /* 0x000fea0003800200 */
.L_x_5281:
        /* <DEDUP_REMOVED lines=15> */
.L_x_5300:
[----:B------:R-:W-:Y:S05]  /*3d50*/  BSYNC.RECONVERGENT B0 ;  /* 0x0000000000007941 */ /* 0x000fea0003800200 */
.L_x_5299:
[----:B------:R-:W-:Y:S04]  /*3d60*/  BSSY.RECONVERGENT B0, `(.L_x_5301) ;  /* 0x0000007000007945 */ /* 0x000fe80003800200 */
[----:B------:R-:W-:Y:S05]  /*3d70*/  @P2 BRA `(.L_x_5302) ;  /* 0x0000000000142947 */ /* 0x000fea0003800000 */
[----:B------:R-:W-:-:S13]  /*3d80*/  FSETP.NEU.FTZ.AND P2, PT, R32, R33, PT ;  /* 0x000000212000720b */ /* 0x000fda0003f5d000 */
[----:B------:R-:W-:Y:S02]  /*3d90*/  @!P2 ISETP.GE.U32.AND P1, PT, R20, R27, PT ;  /* 0x0000001b1400a20c */ /* 0x000fe40003f26070 */
[----:B------:R-:W-:Y:S02]  /*3da0*/  @P2 FSETP.GT.FTZ.AND P0, PT, R32, R33, PT ;  /* 0x000000212000220b */ /* 0x000fe40003f14000 */
[----:B------:R-:W-:-:S04]  /*3db0*/  @!P2 ISETP.GE.AND.EX P1, PT, R3, R10, PT, P1 ;  /* 0x0000000a0300a20c */ /* 0x000fc80003f26310 */
[----:B------:R-:W-:-:S13]  /*3dc0*/  @!P2 PLOP3.LUT P0, PT, P1, PT, PT, 0x8, 0x80 ;  /* 0x000000000080a81c */ /* 0x000fda0000f0e170 */
.L_x_5302:
[----:B------:R-:W-:Y:S05]  /*3dd0*/  BSYNC.RECONVERGENT B0 ;  /* 0x0000000000007941 */ /* 0x000fea0003800200 */
.L_x_5301:
        /* <DEDUP_REMOVED lines=20> */
.L_x_5304:
[----:B------:R-:W-:Y:S05]  /*3f20*/  BSYNC.RECONVERGENT B0 ;  /* 0x0000000000007941 */ /* 0x000fea0003800200 */
.L_x_5303:
        /* <DEDUP_REMOVED lines=8> */
.L_x_5306:
[----:B------:R-:W-:Y:S05]  /*3fb0*/  BSYNC.RECONVERGENT B0 ;  /* 0x0000000000007941 */ /* 0x000fea0003800200 */
.L_x_5305:
        /* <DEDUP_REMOVED lines=20> */
.L_x_5308:
[----:B------:R-:W-:Y:S05]  /*4100*/  BSYNC.RECONVERGENT B0 ;  /* 0x0000000000007941 */ /* 0x000fea0003800200 */
.L_x_5307:
        /* <DEDUP_REMOVED lines=11> */
.L_x_5310:
[----:B------:R-:W-:Y:S05]  /*41c0*/  BSYNC.RECONVERGENT B0 ;  /* 0x0000000000007941 */ /* 0x000fea0003800200 */
.L_x_5309:
[----:B------:R-:W-:Y:S02]  /*41d0*/  SEL R18, R27, R30, P2 ;  /* 0x0000001e1b127207 */ /* 0x000fe40001000000 */
[----:B------:R-:W-:Y:S02]  /*41e0*/  FSEL R38, R33, R38, P2 ;  /* 0x0000002621267208 */ /* 0x000fe40001000000 */
[----:B------:R-:W-:Y:S01]  /*41f0*/  SEL R27, R10, R15, P2 ;  /* 0x0000000f0a1b7207 */ /* 0x000fe20001000000 */
[----:B------:R-:W-:Y:S06]  /*4200*/  BRA `(.L_x_5230) ;  /* 0x000000c000647947 */ /* 0x000fec0003800000 */
.L_x_5259:
[----:B------:R-:W-:-:S13]  /*4210*/  ISETP.NE.AND P0, PT, R41, 0x1, PT ;  /* 0x000000012900780c */ /* 0x000fda0003f05270 */
[----:B------:R-:W-:Y:S05]  /*4220*/  @P0 BRA `(.L_x_5311) ;  /* 0x0000001c008c0947 */ /* 0x000fea0003800000 */
[----:B------:R-:W1:Y:S01]  /*4230*/  LDCU UR4, c[0x0][0x3a4] ;  /* 0x00007480ff0477ac */ /* 0x000e620008000800 */
[----:B------:R-:W2:Y:S01]  /*4240*/  LDC R31, c[0x0][0x388] ;  /* 0x0000e200ff1f7b82 */ /* 0x000ea20000000800 */
[----:B------:R-:W-:Y:S07]  /*4250*/  BSSY.RECONVERGENT B0, `(.L_x_5312) ;  /* 0x00000d6000007945 */ /* 0x000fee0003800200 */
[----:B------:R-:W3:Y:S08]  /*4260*/  LDC R18, c[0x0][0x390] ;  /* 0x0000e400ff127b82 */ /* 0x000ef00000000800 */
[----:B------:R-:W4:Y:S01]  /*4270*/  LDC R0, c[0x0][0x394] ;  /* 0x0000e500ff007b82 */ /* 0x000f220000000800 */
[----:B-1----:R-:W-:-:S05]  /*4280*/  MOV R42, UR4 ;  /* 0x00000004002a7c02 */ /* 0x002fca0008000f00 */
[----:B------:R-:W-:Y:S02]  /*4290*/  IMAD R3, R42, 0x3, R39 ;  /* 0x000000032a037824 */ /* 0x000fe400078e0227 */
[--C-:B--2---:R-:W-:Y:S02]  /*42a0*/  IMAD.MOV.U32 R38, RZ, RZ, R31.reuse ;  /* 0x000000ffff267224 */ /* 0x104fe400078e001f */
[--C-:B------:R-:W-:Y:S01]  /*42b0*/  IMAD.MOV.U32 R37, RZ, RZ, R31.reuse ;  /* 0x000000ffff257224 */ /* 0x100fe200078e001f */
[----:B------:R-:W-:Y:S01]  /*42c0*/  ISETP.GE.U32.AND P0, PT, R3, R40, PT ;  /* 0x000000280300720c */ /* 0x000fe20003f06070 */
[--C-:B------:R-:W-:Y:S02]  /*42d0*/  IMAD.MOV.U32 R36, RZ, RZ, R31.reuse ;  /* 0x000000ffff247224 */ /* 0x100fe400078e001f */
[--C-:B------:R-:W-:Y:S02]  /*42e0*/  IMAD.MOV.U32 R35, RZ, RZ, R31.reuse ;  /* 0x000000ffff237224 */ /* 0x100fe400078e001f */
[--C-:B------:R-:W-:Y:S01]  /*42f0*/  IMAD.MOV.U32 R33, RZ, RZ, R31.reuse ;  /* 0x000000ffff217224 */ /* 0x100fe200078e001f */
[----:B---3--:R-:W-:Y:S01]  /*4300*/  MOV R30, R18 ;  /* 0x00000012001e7202 */ /* 0x008fe20000000f00 */
[----:B------:R-:W-:-:S02]  /*4310*/  IMAD.MOV.U32 R34, RZ, RZ, R31 ;  /* 0x000000ffff227224 */ /* 0x000fc400078e001f */
[----:B------:R-:W-:Y:S02]  /*4320*/  IMAD.MOV.U32 R32, RZ, RZ, R31 ;  /* 0x000000ffff207224 */ /* 0x000fe400078e001f */
[--C-:B------:R-:W-:Y:S02]  /*4330*/  IMAD.MOV.U32 R29, RZ, RZ, R18.reuse ;  /* 0x000000ffff1d7224 */ /* 0x100fe400078e0012 */
[--C-:B------:R-:W-:Y:S01]  /*4340*/  IMAD.MOV.U32 R28, RZ, RZ, R18.reuse ;  /* 0x000000ffff1c7224 */ /* 0x100fe200078e0012 */
[----:B----4-:R-:W-:Y:S01]  /*4350*/  MOV R14, R0 ;  /* 0x00000000000e7202 */ /* 0x010fe20000000f00 */
        /* <DEDUP_REMOVED lines=30> */
.L_x_5330:
[----:B------:R-:W-:Y:S01]  /*4540*/  IMAD R4, R44, R39, RZ ;  /* 0x000000272c047224 */ /* 0x000fe200078e02ff */
[----:B-1----:R-:W-:-:S04]  /*4550*/  IADD3 R40, PT, PT, R39, R42, RZ ;  /* 0x0000002a27287210 */ /* 0x002fc80007ffe0ff */
[----:B------:R-:W-:Y:S01]  /*4560*/  SHF.R.U32.HI R5, RZ, 0x1, R4 ;  /* 0x00000001ff057819 */ /* 0x000fe20000011604 */
[----:B------:R-:W-:-:S04]  /*4570*/  IMAD R6, R44, R40, RZ ;  /* 0x000000282c067224 */ /* 0x000fc800078e02ff */
[----:B------:R-:W-:Y:S01]  /*4580*/  IMAD.WIDE.U32 R4, R5, 0x4, R22 ;  /* 0x0000000405047825 */ /* 0x000fe200078e0016 */
[----:B------:R-:W-:-:S03]  /*4590*/  SHF.R.U32.HI R7, RZ, 0x1, R6 ;  /* 0x00000001ff077819 */ /* 0x000fc60000011606 */
[----:B------:R-:W-:Y:S01]  /*45a0*/  IMAD.IADD R41, R40, 0x1, R42 ;  /* 0x0000000128297824 */ /* 0x000fe200078e022a */
[----:B------:R-:W2:Y:S01]  /*45b0*/  LDG.E R43, desc[UR36][R4.64] ;  /* 0x00000024042b7981 */ /* 0x000ea2000c1e1900 */
[----:B------:R-:W-:-:S04]  /*45c0*/  IMAD.WIDE.U32 R6, R7, 0x4, R22 ;  /* 0x0000000407067825 */ /* 0x000fc800078e0016 */
[----:B------:R-:W-:Y:S01]  /*45d0*/  IMAD R8, R44, R41, RZ ;  /* 0x000000292c087224 */ /* 0x000fe200078e02ff */
[----:B------:R2:W3:Y:S04]  /*45e0*/  LDG.E R45, desc[UR36][R6.64] ;  /* 0x00000024062d7981 */ /* 0x0004e8000c1e1900 */
[----:B------:R-:W-:-:S05]  /*45f0*/  SHF.R.U32.HI R9, RZ, 0x1, R8 ;  /* 0x00000001ff097819 */ /* 0x000fca0000011608 */
        /* <DEDUP_REMOVED lines=11> */
[----:B------:R-:W-:Y:S02]  /*46b0*/  @P6 FSETP.NAN.FTZ.AND P0, PT, |R48|, |R48|, PT ;  /* 0x400000303000620b */ /* 0x000fe40003f18200 */
[----:B---3--:R-:W-:Y:S02]  /*46c0*/  PRMT R6, R45, 0x5432, R45 ;  /* 0x000054322d067816 */ /* 0x008fe4000000002d */
[----:B------:R-:W-:Y:S02]  /*46d0*/  @P2 FSETP.NAN.FTZ.AND P5, PT, |R49|, |R49|, PT ;  /* 0x400000313100220b */ /* 0x000fe40003fb8200 */
[----:B------:R-:W-:Y:S01]  /*46e0*/  @P6 ISETP.LT.OR.EX P0, PT, R0, RZ, !P0, P4 ;  /* 0x000000ff0000620c */ /* 0x000fe20004701740 */
[----:B------:R-:W-:Y:S01]  /*46f0*/  HADD2.F32 R47, -RZ, R6.H1_H1 ;  /* 0x30000006ff2f7230 */ /* 0x000fe20000004100 */
[----:B------:R-:W-:Y:S02]  /*4700*/  @P2 ISETP.LT.OR.EX P1, PT, R3, RZ, !P5, P1 ;  /* 0x000000ff0300220c */ /* 0x000fe40006f21710 */
        /* <DEDUP_REMOVED lines=8> */
.L_x_5315:
[----:B------:R-:W-:Y:S05]  /*4790*/  BSYNC.RECONVERGENT B1 ;  /* 0x0000000000017941 */ /* 0x000fea0003800200 */
.L_x_5314:
[----:B------:R-:W-:Y:S04]  /*47a0*/  BSSY.RECONVERGENT B1, `(.L_x_5316) ;  /* 0x0000007000017945 */ /* 0x000fe80003800200 */
[----:B------:R-:W-:Y:S05]  /*47b0*/  @P2 BRA `(.L_x_5317) ;  /* 0x0000000000142947 */ /* 0x000fea0003800000 */
[----:B------:R-:W-:-:S13]  /*47c0*/  FSETP.NEU.FTZ.AND P6, PT, R32, R49, PT ;  /* 0x000000312000720b */ /* 0x000fda0003fdd000 */
[----:B------:R-:W-:Y:S02]  /*47d0*/  @!P6 ISETP.GE.U32.AND P2, PT, R20, R39, PT ;  /* 0x000000271400e20c */ /* 0x000fe40003f46070 */
[----:B------:R-:W-:Y:S02]  /*47e0*/  @P6 FSETP.GT.FTZ.AND P1, PT, R32, R49, PT ;  /* 0x000000312000620b */ /* 0x000fe40003f34000 */
[----:B------:R-:W-:-:S04]  /*47f0*/  @!P6 ISETP.GE.AND.EX P2, PT, R3, RZ, PT, P2 ;  /* 0x000000ff0300e20c */ /* 0x000fc80003f46320 */
[----:B------:R-:W-:-:S13]  /*4800*/  @!P6 PLOP3.LUT P1, PT, P2, PT, PT, 0x8, 0x80 ;  /* 0x000000000080e81c */ /* 0x000fda000172e170 */
.L_x_5317:
[----:B------:R-:W-:Y:S05]  /*4810*/  BSYNC.RECONVERGENT B1 ;  /* 0x0000000000017941 */ /* 0x000fea0003800200 */
.L_x_5316:
        /* <DEDUP_REMOVED lines=12> */
.L_x_5319:
[----:B------:R-:W-:Y:S05]  /*48e0*/  BSYNC.RECONVERGENT B1 ;  /* 0x0000000000017941 */ /* 0x000fea0003800200 */
.L_x_5318:
[----:B------:R-:W-:Y:S01]  /*48f0*/  @P4 ISETP.LT.U32.AND P6, PT, R27, R40, PT ;  /* 0x000000281b00420c */ /* 0x000fe20003fc1070 */
[----:B------:R-:W-:Y:S01]  /*4900*/  BSSY.RECONVERGENT B1, `(.L_x_5320) ;  /* 0x000000a000017945 */ /* 0x000fe20003800200 */
[----:B------:R-:W-:Y:S01]  /*4910*/  @P4 FSETP.NAN.FTZ.AND P3, PT, |R46|, |R46|, PT ;  /* 0x4000002e2e00420b */ /* 0x000fe20003f78200 */
[----:B------:R-:W-:-:S03]  /*4920*/  HADD2.F32 R8, -RZ, R7.H1_H1 ;  /* 0x30000007ff087230 */ /* 0x000fc60000004100 */
[----:B------:R-:W-:Y:S01]  /*4930*/  @P4 ISETP.LT.OR.EX P3, PT, R10, RZ, !P3, P6 ;  /* 0x000000ff0a00420c */ /* 0x000fe20005f61760 */
[----:B------:R-:W-:-:S12]  /*4940*/  @P4 BRA `(.L_x_5321) ;  /* 0x0000000000144947 */ /* 0x000fd80003800000 */
[----:B------:R-:W-:-:S13]  /*4950*/  FSETP.NEU.FTZ.AND P6, PT, R33, R46, PT ;  /* 0x0000002e2100720b */ /* 0x000fda0003fdd000 */
[----:B------:R-:W-:Y:S02]  /*4960*/  @!P6 ISETP.GE.U32.AND P4, PT, R27, R40, PT ;  /* 0x000000281b00e20c */ /* 0x000fe40003f86070 */
[----:B------:R-:W-:Y:S02]  /*4970*/  @P6 FSETP.GT.FTZ.AND P3, PT, R33, R46, PT ;  /* 0x0000002e2100620b */ /* 0x000fe40003f74000 */
[----:B------:R-:W-:-:S04]  /*4980*/  @!P6 ISETP.GE.AND.EX P4, PT, R10, RZ, PT, P4 ;  /* 0x000000ff0a00e20c */ /* 0x000fc80003f86340 */
[----:B------:R-:W-:-:S13]  /*4990*/  @!P6 PLOP3.LUT P3, PT, P4, PT, PT, 0x8, 0x80 ;  /* 0x000000000080e81c */ /* 0x000fda000276e170 */
.L_x_5321:
[----:B------:R-:W-:Y:S05]  /*49a0*/  BSYNC.RECONVERGENT B1 ;  /* 0x0000000000017941 */ /* 0x000fea0003800200 */
.L_x_5320:
        /* <DEDUP_REMOVED lines=10> */
.L_x_5323:
[----:B------:R-:W-:Y:S05]  /*4a50*/  BSYNC.RECONVERGENT B1 ;  /* 0x0000000000017941 */ /* 0x000fea0003800200 */
.L_x_5322:
[----:B------:R-:W-:Y:S02]  /*4a60*/  FSETP.NAN.FTZ.AND P6, PT, |R36|, |R36|, PT ;  /* 0x400000242400720b */ /* 0x000fe40003fd8200 */
[----:B------:R-:W-:Y:S01]  /*4a70*/  PRMT R51, R9, 0x7632, R51 ;  /* 0x0000763209337816 */ /* 0x000fe20000000033 */
[----:B------:R-:W-:Y:S01]  /*4a80*/  IMAD.IADD R9, R41, 0x1, R42 ;  /* 0x0000000129097824 */ /* 0x000fe200078e022a */
[----:B------:R-:W-:-:S03]  /*4a90*/  P2R R4, PR, RZ, 0x1 ;  /* 0x00000001ff047803 */ /* 0x000fc60000000000 */
[----:B------:R-:W-:-:S06]  /*4aa0*/  HADD2.F32 R45, -RZ, R51.H0_H0 ;  /* 0x20000033ff2d7230 */ /* 0x000fcc0000004100 */
        /* <DEDUP_REMOVED lines=17> */
.L_x_5325:
[----:B------:R-:W-:Y:S05]  /*4bc0*/  BSYNC.RECONVERGENT B1 ;  /* 0x0000000000017941 */ /* 0x000fea0003800200 */
.L_x_5324:
        /* <DEDUP_REMOVED lines=20> */
.L_x_5327:
[----:B------:R-:W-:Y:S05]  /*4d10*/  BSYNC.RECONVERGENT B1 ;  /* 0x0000000000017941 */ /* 0x000fea0003800200 */
.L_x_5326:
        /* <DEDUP_REMOVED lines=31> */
.L_x_5329:
[----:B------:R-:W-:Y:S05]  /*4f10*/  BSYNC.RECONVERGENT B1 ;  /* 0x0000000000017941 */ /* 0x000fea0003800200 */
.L_x_5328:
        /* <DEDUP_REMOVED lines=9> */
.L_x_5313:
[----:B------:R-:W-:Y:S05]  /*4fb0*/  BSYNC.RECONVERGENT B0 ;  /* 0x0000000000007941 */ /* 0x000fea0003800200 */
.L_x_5312:
        /* <DEDUP_REMOVED lines=18> */
[----:B--2---:R-:W-:-:S11]  /*50e0*/  PRMT R6, R4, 0x5432, R4 ;  /* 0x0000543204067816 */ /* 0x004fd60000000004 */
        /* <DEDUP_REMOVED lines=11> */
[----:B--2---:R-:W-:Y:S02]  /*51a0*/  PRMT R51, R4, 0x7632, R51 ;  /* 0x0000763204337816 */ /* 0x004fe40000000033 */
[----:B------:R-:W-:Y:S02]  /*51b0*/  PRMT R7, R7, 0x5410, R4 ;  /* 0x0000541007077816 */ /* 0x000fe40000000004 */
[----:B---3--:R-:W-:-:S02]  /*51c0*/  @!P1 PRMT R51, R51, 0x5410, R22 ;  /* 0x0000541033339816 */ /* 0x008fc40000000016 */
[----:B------:R-:W-:-:S07]  /*51d0*/  @!P1 PRMT R43, R43, 0x7610, R22 ;  /* 0x000076102b2b9816 */ /* 0x000fce0000000016 */
.L_x_5332:
[----:B------:R-:W-:Y:S05]  /*51e0*/  BSYNC.RECONVERGENT B0 ;  /* 0x0000000000007941 */ /* 0x000fea0003800200 */
.L_x_5331:
[----:B------:R-:W-:Y:S04]  /*51f0*/  BSSY.RECONVERGENT B0, `(.L_x_5333) ;  /* 0x000008b000007945 */ /* 0x000fe80003800200 */
[----:B------:R-:W-:Y:S05]  /*5200*/  @P0 BRA `(.L_x_5334) ;  /* 0x0000000800240947 */ /* 0x000fea0003800000 */
[----:B------:R-:W-:Y:S01]  /*5210*/  FSETP.NAN.FTZ.AND P5, PT, |R31|, |R31|, PT ;  /* 0x4000001f1f00720b */ /* 0x000fe20003fb8200 */
[----:B------:R-:W-:Y:S01]  /*5220*/  HADD2.F32 R4, -RZ, R43.H0_H0 ;  /* 0x2000002bff047230 */ /* 0x000fe20000004100 */
[----:B------:R-:W-:Y:S01]  /*5230*/  FSETP.NAN.FTZ.AND P3, PT, |R32|, |R32|, PT ;  /* 0x400000202000720b */ /* 0x000fe20003f78200 */
[----:B------:R-:W-:Y:S01]  /*5240*/  HADD2.F32 R5, -RZ, R7.H0_H0 ;  /* 0x20000007ff057230 */ /* 0x000fe20000004100 */
[----:B------:R-:W-:Y:S01]  /*5250*/  IADD3 R8, PT, PT, R39, R42, RZ ;  /* 0x0000002a27087210 */ /* 0x000fe20007ffe0ff */
[----:B------:R-:W-:Y:S03]  /*5260*/  BSSY.RECONVERGENT B1, `(.L_x_5335) ;  /* 0x000000d000017945 */ /* 0x000fe60003800200 */
        /* <DEDUP_REMOVED lines=12> */
.L_x_5336:
[----:B------:R-:W-:Y:S05]  /*5330*/  BSYNC.RECONVERGENT B1 ;  /* 0x0000000000017941 */ /* 0x000fea0003800200 */
.L_x_5335:
        /* <DEDUP_REMOVED lines=9> */
.L_x_5338:
[----:B------:R-:W-:Y:S05]  /*53d0*/  BSYNC.RECONVERGENT B1 ;  /* 0x0000000000017941 */ /* 0x000fea0003800200 */
.L_x_5337:
        /* <DEDUP_REMOVED lines=24> */
.L_x_5340:
[----:B------:R-:W-:Y:S05]  /*5560*/  BSYNC.RECONVERGENT B1 ;  /* 0x0000000000017941 */ /* 0x000fea0003800200 */
.L_x_5339:
        /* <DEDUP_REMOVED lines=9> */
.L_x_5342:
[----:B------:R-:W-:Y:S05]  /*5600*/  BSYNC.RECONVERGENT B1 ;  /* 0x0000000000017941 */ /* 0x000fea0003800200 */
.L_x_5341:
        /* <DEDUP_REMOVED lines=24> */
.L_x_5344:
[----:B------:R-:W-:Y:S05]  /*5790*/  BSYNC.RECONVERGENT B1 ;  /* 0x0000000000017941 */ /* 0x000fea0003800200 */
.L_x_5343:
        /* <DEDUP_REMOVED lines=9> */
.L_x_5346:
[----:B------:R-:W-:Y:S05]  /*5830*/  BSYNC.RECONVERGENT B1 ;  /* 0x0000000000017941 */ /* 0x000fea0003800200 */
.L_x_5345:
        /* <DEDUP_REMOVED lines=22> */
.L_x_5348:
[----:B------:R-:W-:Y:S05]  /*59a0*/  BSYNC.RECONVERGENT B1 ;  /* 0x0000000000017941 */ /* 0x000fea0003800200 */
.L_x_5347:
        /* <DEDUP_REMOVED lines=10> */
.L_x_5350:
[----:B------:R-:W-:Y:S05]  /*5a50*/  BSYNC.RECONVERGENT B1 ;  /* 0x0000000000017941 */ /* 0x000fea0003800200 */
.L_x_5349:
[----:B------:R-:W-:Y:S02]  /*5a60*/  FSEL R38, R38, R43, P0 ;  /* 0x0000002b26267208 */ /* 0x000fe40000000000 */
[----:B------:R-:W-:Y:S02]  /*5a70*/  SEL R30, R30, R23, P0 ;  /* 0x000000171e1e7207 */ /* 0x000fe40000000000 */
[----:B------:R-:W-:Y:S02]  /*5a80*/  SEL R14, R14, RZ, P2 ;  /* 0x000000ff0e0e7207 */ /* 0x000fe40001000000 */
[----:B------:R-:W-:-:S07]  /*5a90*/  SEL R15, R15, RZ, P0 ;  /* 0x000000ff0f0f7207 */ /* 0x000fce0000000000 */
.L_x_5334:
[----:B------:R-:W-:Y:S05]  /*5aa0*/  BSYNC.RECONVERGENT B0 ;  /* 0x0000000000007941 */ /* 0x000fea0003800200 */
.L_x_5333:
        /* <DEDUP_REMOVED lines=15> */
.L_x_5352:
[----:B------:R-:W-:Y:S05]  /*5ba0*/  BSYNC.RECONVERGENT B0 ;  /* 0x0000000000007941 */ /* 0x000fea0003800200 */
.L_x_5351:
[----:B------:R-:W-:Y:S04]  /*5bb0*/  BSSY.RECONVERGENT B0, `(.L_x_5353) ;  /* 0x0000007000007945 */ /* 0x000fe80003800200 */
[----:B------:R-:W-:Y:S05]  /*5bc0*/  @P2 BRA `(.L_x_5354) ;  /* 0x0000000000142947 */ /* 0x000fea0003800000 */
[----:B------:R-:W-:-:S13]  /*5bd0*/  FSETP.NEU.FTZ.AND P2, PT, R32, R33, PT ;  /* 0x000000212000720b */ /* 0x000fda0003f5d000 */
[----:B------:R-:W-:Y:S02]  /*5be0*/  @!P2 ISETP.GE.U32.AND P1, PT, R20, R27, PT ;  /* 0x0000001b1400a20c */ /* 0x000fe40003f26070 */
[----:B------:R-:W-:Y:S02]  /*5bf0*/  @P2 FSETP.GT.FTZ.AND P0, PT, R32, R33, PT ;  /* 0x000000212000220b */ /* 0x000fe40003f14000 */
[----:B------:R-:W-:-:S04]  /*5c00*/  @!P2 ISETP.GE.AND.EX P1, PT, R3, R10, PT, P1 ;  /* 0x0000000a0300a20c */ /* 0x000fc80003f26310 */
[----:B------:R-:W-:-:S13]  /*5c10*/  @!P2 PLOP3.LUT P0, PT, P1, PT, PT, 0x8, 0x80 ;  /* 0x000000000080a81c */ /* 0x000fda0000f0e170 */
.L_x_5354:
[----:B------:R-:W-:Y:S05]  /*5c20*/  BSYNC.RECONVERGENT B0 ;  /* 0x0000000000007941 */ /* 0x000fea0003800200 */
.L_x_5353:
        /* <DEDUP_REMOVED lines=20> */
.L_x_5356:
[----:B------:R-:W-:Y:S05]  /*5d70*/  BSYNC.RECONVERGENT B0 ;  /* 0x0000000000007941 */ /* 0x000fea0003800200 */
.L_x_5355:
        /* <DEDUP_REMOVED lines=8> */
.L_x_5358:
[----:B------:R-:W-:Y:S05]  /*5e00*/  BSYNC.RECONVERGENT B0 ;  /* 0x0000000000007941 */ /* 0x000fea0003800200 */
.L_x_5357:
        /* <DEDUP_REMOVED lines=20> */
.L_x_5360:
[----:B------:R-:W-:Y:S05]  /*5f50*/  BSYNC.RECONVERGENT B0 ;  /* 0x0000000000007941 */ /* 0x000fea0003800200 */
.L_x_5359:
        /* <DEDUP_REMOVED lines=11> */
.L_x_5362:
[----:B------:R-:W-:Y:S05]  /*6010*/  BSYNC.RECONVERGENT B0 ;  /* 0x0000000000007941 */ /* 0x000fea0003800200 */
.L_x_5361:
[----:B------:R-:W-:Y:S02]  /*6020*/  SEL R18, R27, R30, P2 ;  /* 0x0000001e1b127207 */ /* 0x000fe40001000000 */
[----:B------:R-:W-:Y:S02]  /*6030*/  FSEL R38, R33, R38, P2 ;  /* 0x0000002621267208 */ /* 0x000fe40001000000 */
[----:B------:R-:W-:Y:S01]  /*6040*/  SEL R27, R10, R15, P2 ;  /* 0x0000000f0a1b7207 */ /* 0x000fe20001000000 */
[----:B------:R-:W-:Y:S06]  /*6050*/  BRA `(.L_x_5230) ;  /* 0x000000a000d07947 */ /* 0x000fec0003800000 */
.L_x_5311:
        /* <DEDUP_REMOVED lines=41> */
[--C-:B------:R-:W-:Y:S01]  /*62f0*/  IMAD.MOV.U32 R33, RZ, RZ, R20.reuse ;  /* 0x000000ffff217224 */ /* 0x100fe200078e0014 */
[----:B------:R-:W-:Y:S01]  /*6300*/  IADD3 R44, PT, PT, R44, 0x1, RZ ;  /* 0x000000012c2c7810 */ /* 0x000fe20007ffe0ff */
[----:B------:R-:W-:-:S02]  /*6310*/  IMAD.MOV.U32 R32, RZ, RZ, R20 ;  /* 0x000000ffff207224 */ /* 0x000fc400078e0014 */
[----:B------:R-:W-:Y:S02]  /*6320*/  IMAD.MOV.U32 R26, RZ, RZ, R20 ;  /* 0x000000ffff1a7224 */ /* 0x000fe400078e0014 */
        /* <DEDUP_REMOVED lines=12> */
[----:B-1----:R-:W-:-:S07]  /*63f0*/  IMAD.MOV.U32 R0, RZ, RZ, R4 ;  /* 0x000000ffff007224 */ /* 0x002fce00078e0004 */
.L_x_5386:
[----:B------:R-:W-:-:S13]  /*6400*/  ISETP.NE.AND P0, PT, R41, RZ, PT ;  /* 0x000000ff2900720c */ /* 0x000fda0003f05270 */
[--C-:B-----5:R-:W-:Y:S02]  /*6410*/  @!P0 PRMT R46, R46, 0x5410, R43.reuse ;  /* 0x000054102e2e8816 */ /* 0x120fe4000000002b */
[--C-:B------:R-:W-:Y:S02]  /*6420*/  @!P0 PRMT R48, R48, 0x7610, R43.reuse ;  /* 0x0000761030308816 */ /* 0x100fe4000000002b */
[--C-:B------:R-:W-:Y:S02]  /*6430*/  @!P0 PRMT R47, R47, 0x7610, R43.reuse ;  /* 0x000076102f2f8816 */ /* 0x100fe4000000002b */
[----:B------:R-:W-:Y:S02]  /*6440*/  @!P0 PRMT R45, R45, 0x7610, R43 ;  /* 0x000076102d2d8816 */ /* 0x000fe4000000002b */
        /* <DEDUP_REMOVED lines=301> */
.L_x_5366:
[----:B------:R-:W-:Y:S01]  /*7720*/  LOP3.LUT R29, R38, 0xfffffffc, RZ, 0xc0, !PT ;  /* 0xfffffffc261d7812 */ /* 0x000fe200078ec0ff */
[----:B------:R-:W1:Y:S03]  /*7730*/  LDCU UR28, c[0x0][0x3a4] ;  /* 0x00007480ff1c77ac */ /* 0x000e660008000800 */
[----:B------:R-:W-:-:S05]  /*7740*/  IADD3 R28, P0, PT, R29, R22, RZ ;  /* 0x000000161d1c7210 */ /* 0x000fca0007f1e0ff */
[----:B------:R-:W-:-:S05]  /*7750*/  IMAD.X R29, RZ, RZ, R23, P0 ;  /* 0x000000ffff1d7224 */ /* 0x000fca00000e0617 */
[----:B------:R-:W2:Y:S01]  /*7760*/  LDG.E R28, desc[UR36][R28.64] ;  /* 0x000000241c1c7981 */ /* 0x000ea2000c1e1900 */
[----:B------:R-:W-:Y:S02]  /*7770*/  IMAD.MOV.U32 R38, RZ, RZ, RZ ;  /* 0x000000ffff267224 */ /* 0x000fe400078e00ff */
[----:B-1----:R-:W-:-:S04]  /*7780*/  VIADD R39, R37, UR28 ;  /* 0x0000001c25277c36 */ /* 0x002fc80008000000 */
[----:B------:R-:W-:-:S05]  /*7790*/  IMAD.HI.U32 R30, R39, UR30, R38 ;  /* 0x0000001e271e7c27 */ /* 0x000fca000f8e0026 */
[----:B------:R-:W-:-:S05]  /*77a0*/  SHF.R.U32.HI R30, RZ, UR31, R30 ;  /* 0x0000001fff1e7c19 */ /* 0x000fca000801161e */
[----:B------:R-:W-:-:S04]  /*77b0*/  IMAD.MOV R31, RZ, RZ, -R30 ;  /* 0x000000ffff1f7224 */ /* 0x000fc800078e0a1e */
[----:B------:R-:W-:-:S04]  /*77c0*/  IMAD R40, R31, UR29, R39 ;  /* 0x0000001d1f287c24 */ /* 0x000fc8000f8e0227 */
[----:B------:R-:W-:Y:S01]  /*77d0*/  IMAD R40, R40, UR4, RZ ;  /* 0x0000000428287c24 */ /* 0x000fe2000f8e02ff */
[----:B--2---:R-:W-:Y:S01]  /*77e0*/  PRMT R45, R28, 0x7610, R28 ;  /* 0x000076101c2d7816 */ /* 0x004fe2000000001c */
        /* <DEDUP_REMOVED lines=230> */
.L_x_5367:
[----:B------:R-:W-:-:S04]  /*8650*/  LOP3.LUT R29, R40, 0xfffffffc, RZ, 0xc0, !PT ;  /* 0xfffffffc281d7812 */ /* 0x000fc800078ec0ff */
[----:B------:R-:W-:-:S05]  /*8660*/  IADD3 R28, P0, PT, R29, R22, RZ ;  /* 0x000000161d1c7210 */ /* 0x000fca0007f1e0ff */
[----:B------:R-:W-:-:S05]  /*8670*/  IMAD.X R29, RZ, RZ, R23, P0 ;  /* 0x000000ffff1d7224 */ /* 0x000fca00000e0617 */
[----:B------:R-:W2:Y:S01]  /*8680*/  LDG.E R28, desc[UR36][R28.64] ;  /* 0x000000241c1c7981 */ /* 0x000ea2000c1e1900 */
[----:B------:R-:W-:Y:S01]  /*8690*/  MOV R38, RZ ;  /* 0x000000ff00267202 */ /* 0x000fe20000000f00 */
[----:B------:R-:W-:-:S04]  /*86a0*/  VIADD R39, R39, UR28 ;  /* 0x0000001c27277c36 */ /* 0x000fc80008000000 */
[----:B------:R-:W-:-:S05]  /*86b0*/  IMAD.HI.U32 R30, R39, UR30, R38 ;  /* 0x0000001e271e7c27 */ /* 0x000fca000f8e0026 */
[----:B------:R-:W-:-:S05]  /*86c0*/  SHF.R.U32.HI R30, RZ, UR31, R30 ;  /* 0x0000001fff1e7c19 */ /* 0x000fca000801161e */
[----:B------:R-:W-:-:S04]  /*86d0*/  IMAD.MOV R31, RZ, RZ, -R30 ;  /* 0x000000ffff1f7224 */ /* 0x000fc800078e0a1e */
[----:B------:R-:W-:-:S04]  /*86e0*/  IMAD R40, R31, UR29, R39 ;  /* 0x0000001d1f287c24 */ /* 0x000fc8000f8e0227 */
[----:B------:R-:W-:Y:S01]  /*86f0*/  IMAD R40, R40, UR4, RZ ;  /* 0x0000000428287c24 */ /* 0x000fe2000f8e02ff */
[----:B--2---:R-:W-:Y:S01]  /*8700*/  PRMT R47, R28, 0x7610, R28 ;  /* 0x000076101c2f7816 */ /* 0x004fe2000000001c */
        /* <DEDUP_REMOVED lines=230> */
.L_x_5368:
[----:B------:R-:W-:-:S04]  /*9570*/  LOP3.LUT R29, R40, 0xfffffffc, RZ, 0xc0, !PT ;  /* 0xfffffffc281d7812 */ /* 0x000fc800078ec0ff */
[----:B------:R-:W-:-:S05]  /*9580*/  IADD3 R28, P0, PT, R29, R22, RZ ;  /* 0x000000161d1c7210 */ /* 0x000fca0007f1e0ff */
[----:B------:R-:W-:-:S05]  /*9590*/  IMAD.X R29, RZ, RZ, R23, P0 ;  /* 0x000000ffff1d7224 */ /* 0x000fca00000e0617 */
[----:B------:R1:W2:Y:S01]  /*95a0*/  LDG.E R28, desc[UR36][R28.64] ;  /* 0x000000241c1c7981 */ /* 0x0002a2000c1e1900 */
[----:B------:R-:W-:Y:S02]  /*95b0*/  VIADD R39, R39, UR28 ;  /* 0x0000001c27277c36 */ /* 0x000fe40008000000 */
[----:B------:R-:W-:-:S04]  /*95c0*/  IMAD.MOV.U32 R38, RZ, RZ, RZ ;  /* 0x000000ffff267224 */ /* 0x000fc800078e00ff */
[----:B------:R-:W-:-:S05]  /*95d0*/  IMAD.HI.U32 R30, R39, UR30, R38 ;  /* 0x0000001e271e7c27 */ /* 0x000fca000f8e0026 */
[----:B-1----:R-:W-:-:S05]  /*95e0*/  SHF.R.U32.HI R29, RZ, UR31, R30 ;  /* 0x0000001fff1d7c19 */ /* 0x002fca000801161e */
[----:B------:R-:W-:-:S04]  /*95f0*/  IMAD.MOV R38, RZ, RZ, -R29 ;  /* 0x000000ffff267224 */ /* 0x000fc800078e0a1d */
[----:B------:R-:W-:-:S04]  /*9600*/  IMAD R38, R38, UR29, R39 ;  /* 0x0000001d26267c24 */ /* 0x000fc8000f8e0227 */
[----:B------:R-:W-:Y:S01]  /*9610*/  IMAD R38, R38, UR4, RZ ;  /* 0x0000000426267c24 */ /* 0x000fe2000f8e02ff */
[----:B--2---:R-:W-:Y:S01]  /*9620*/  PRMT R48, R28, 0x7610, R28 ;  /* 0x000076101c307816 */ /* 0x004fe2000000001c */
        /* <DEDUP_REMOVED lines=229> */
.L_x_5369:
[----:B------:R-:W-:-:S04]  /*a480*/  LOP3.LUT R29, R38, 0xfffffffc, RZ, 0xc0, !PT ;  /* 0xfffffffc261d7812 */ /* 0x000fc800078ec0ff */
[----:B------:R-:W-:-:S05]  /*a490*/  IADD3 R28, P0, PT, R29, R22, RZ ;  /* 0x000000161d1c7210 */ /* 0x000fca0007f1e0ff */
[----:B------:R-:W-:-:S05]  /*a4a0*/  IMAD.X R29, RZ, RZ, R23, P0 ;  /* 0x000000ffff1d7224 */ /* 0x000fca00000e0617 */
[----:B------:R-:W2:Y:S02]  /*a4b0*/  LDG.E R28, desc[UR36][R28.64] ;  /* 0x000000241c1c7981 */ /* 0x000ea4000c1e1900 */
[----:B--2---:R-:W-:-:S07]  /*a4c0*/  PRMT R46, R28, 0x5432, R28 ;  /* 0x000054321c2e7816 */ /* 0x004fce000000001c */
.L_x_5365:
[----:B------:R-:W-:Y:S01]  /*a4d0*/  FSETP.NAN.FTZ.AND P0, PT, |R32|, |R32|, PT ;  /* 0x400000202000720b */ /* 0x000fe20003f18200 */
[--C-:B------:R-:W-:Y:S01]  /*a4e0*/  HADD2.F32 R29, -RZ, R45.reuse.H1_H1 ;  /* 0x3000002dff1d7230 */ /* 0x100fe20000004100 */
[----:B------:R-:W-:Y:S01]  /*a4f0*/  FSETP.NAN.FTZ.AND P1, PT, |R27|, |R27|, PT ;  /* 0x4000001b1b00720b */ /* 0x000fe20003f38200 */
[----:B------:R-:W-:Y:S01]  /*a500*/  HADD2.F32 R40, -RZ, R45.H0_H0 ;  /* 0x2000002dff287230 */ /* 0x000fe20000004100 */
[----:B------:R-:W-:Y:S09]  /*a510*/  BSSY.RECONVERGENT B1, `(.L_x_5370) ;  /* 0x000000d000017945 */ /* 0x000ff20003800200 */
[----:B------:R-:W-:-:S02]  /*a520*/  @P0 ISETP.LT.U32.AND P3, PT, R14, R37, PT ;  /* 0x000000250e00020c */ /* 0x000fc40003f61070 */
        /* <DEDUP_REMOVED lines=11> */
.L_x_5371:
[----:B0-----:R-:W-:Y:S05]  /*a5e0*/  BSYNC.RECONVERGENT B1 ;  /* 0x0000000000017941 */ /* 0x001fea0003800200 */
.L_x_5370:
[----:B------:R-:W-:Y:S04]  /*a5f0*/  BSSY.RECONVERGENT B1, `(.L_x_5372) ;  /* 0x0000007000017945 */ /* 0x000fe80003800200 */
[----:B------:R-:W-:Y:S05]  /*a600*/  @P0 BRA `(.L_x_5373) ;  /* 0x0000000000140947 */ /* 0x000fea0003800000 */
[----:B------:R-:W-:-:S13]  /*a610*/  FSETP.NEU.FTZ.AND P1, PT, R32, R29, PT ;  /* 0x0000001d2000720b */ /* 0x000fda0003f3d000 */
[----:B------:R-:W-:Y:S02]  /*a620*/  @!P1 ISETP.GE.U32.AND P0, PT, R14, R37, PT ;  /* 0x000000250e00920c */ /* 0x000fe40003f06070 */
[----:B------:R-:W-:Y:S02]  /*a630*/  @P1 FSETP.GT.FTZ.AND P2, PT, R32, R29, PT ;  /* 0x0000001d2000120b */ /* 0x000fe40003f54000 */
[----:B------:R-:W-:-:S04]  /*a640*/  @!P1 ISETP.GE.AND.EX P0, PT, R6, RZ, PT, P0 ;  /* 0x000000ff0600920c */ /* 0x000fc80003f06300 */
[----:B------:R-:W-:-:S13]  /*a650*/  @!P1 PLOP3.LUT P2, PT, P0, PT, PT, 0x8, 0x80 ;  /* 0x000000000080981c */ /* 0x000fda000074e170 */
.L_x_5373:
[----:B------:R-:W-:Y:S05]  /*a660*/  BSYNC.RECONVERGENT B1 ;  /* 0x0000000000017941 */ /* 0x000fea0003800200 */
.L_x_5372:
[----:B------:R-:W0:Y:S01]  /*a670*/  LDCU UR4, c[0x0][0x3a4] ;  /* 0x00007480ff0477ac */ /* 0x000e220008000800 */
[----:B------:R-:W-:Y:S01]  /*a680*/  FSETP.NAN.FTZ.AND P1, PT, |R34|, |R34|, PT ;  /* 0x400000222200720b */ /* 0x000fe20003f38200 */
[--C-:B------:R-:W-:Y:S01]  /*a690*/  HADD2.F32 R31, -RZ, R47.reuse.H0_H0 ;  /* 0x2000002fff1f7230 */ /* 0x100fe20000004100 */
[----:B------:R-:W-:Y:S01]  /*a6a0*/  BSSY.RECONVERGENT B1, `(.L_x_5374) ;  /* 0x000000e000017945 */ /* 0x000fe20003800200 */
[----:B------:R-:W-:Y:S01]  /*a6b0*/  FSETP.NAN.FTZ.AND P0, PT, |R35|, |R35|, PT ;  /* 0x400000232300720b */ /* 0x000fe20003f18200 */
[----:B------:R-:W-:-:S09]  /*a6c0*/  HADD2.F32 R28, -RZ, R47.H1_H1 ;  /* 0x3000002fff1c7230 */ /* 0x000fd20000004100 */
        /* <DEDUP_REMOVED lines=11> */
.L_x_5375:
[----:B------:R-:W-:Y:S05]  /*a780*/  BSYNC.RECONVERGENT B1 ;  /* 0x0000000000017941 */ /* 0x000fea0003800200 */
.L_x_5374:
        /* <DEDUP_REMOVED lines=10> */
.L_x_5377:
[----:B------:R-:W-:Y:S05]  /*a830*/  BSYNC.RECONVERGENT B1 ;  /* 0x0000000000017941 */ /* 0x000fea0003800200 */
.L_x_5376:
[----:B------:R-:W-:Y:S01]  /*a840*/  FSETP.NAN.FTZ.AND P6, PT, |R36|, |R36|, PT ;  /* 0x400000242400720b */ /* 0x000fe20003fd8200 */
[----:B------:R-:W-:Y:S01]  /*a850*/  HADD2.F32 R49, -RZ, R48.H0_H0 ;  /* 0x20000030ff317230 */ /* 0x000fe20000004100 */
        /* <DEDUP_REMOVED lines=11> */
.L_x_5379:
[----:B------:R-:W-:Y:S05]  /*a910*/  BSYNC.RECONVERGENT B1 ;  /* 0x0000000000017941 */ /* 0x000fea0003800200 */
.L_x_5378:
[----:B------:R-:W-:Y:S01]  /*a920*/  FSETP.NAN.FTZ.AND P6, PT, |R33|, |R33|, PT ;  /* 0x400000212100720b */ /* 0x000fe20003fd8200 */
[----:B------:R-:W-:Y:S01]  /*a930*/  HADD2.F32 R30, -RZ, R48.H1_H1 ;  /* 0x30000030ff1e7230 */ /* 0x000fe20000004100 */
        /* <DEDUP_REMOVED lines=13> */
.L_x_5381:
[----:B------:R-:W-:Y:S05]  /*aa10*/  BSYNC.RECONVERGENT B1 ;  /* 0x0000000000017941 */ /* 0x000fea0003800200 */
.L_x_5380:
[----:B------:R-:W-:Y:S01]  /*aa20*/  FSETP.NAN.FTZ.AND P6, PT, |R26|, |R26|, PT ;  /* 0x4000001a1a00720b */ /* 0x000fe20003fd8200 */
[----:B------:R-:W-:Y:S01]  /*aa30*/  HADD2.F32 R53, -RZ, R46.H1_H1 ;  /* 0x3000002eff357230 */ /* 0x000fe20000004100 */
[----:B------:R-:W-:Y:S01]  /*aa40*/  FSEL R32, R32, R29, P2 ;  /* 0x0000001d20207208 */ /* 0x000fe20001000000 */
[----:B------:R-:W-:Y:S01]  /*aa50*/  IMAD.IADD R29, R51, 0x1, R38 ;  /* 0x00000001331d7824 */ /* 0x000fe200078e0226 */
        /* <DEDUP_REMOVED lines=12> */
.L_x_5383:
[----:B------:R-:W-:Y:S05]  /*ab20*/  BSYNC.RECONVERGENT B1 ;  /* 0x0000000000017941 */ /* 0x000fea0003800200 */
.L_x_5382:
[----:B------:R-:W-:Y:S01]  /*ab30*/  FSETP.NAN.FTZ.AND P0, PT, |R20|, |R20|, PT ;  /* 0x400000141400720b */ /* 0x000fe20003f18200 */
[----:B------:R-:W-:Y:S01]  /*ab40*/  BSSY.RECONVERGENT B1, `(.L_x_5384) ;  /* 0x000001a000017945 */ /* 0x000fe20003800200 */
[----:B------:R-:W-:Y:S01]  /*ab50*/  FSEL R34, R34, R31, P4 ;  /* 0x0000001f22227208 */ /* 0x000fe20002000000 */
[----:B------:R-:W-:Y:S01]  /*ab60*/  HADD2.F32 R31, -RZ, R46.H0_H0 ;  /* 0x2000002eff1f7230 */ /* 0x000fe20000004100 */
        /* <DEDUP_REMOVED lines=23> */
.L_x_5385:
[----:B------:R-:W-:Y:S05]  /*ace0*/  BSYNC.RECONVERGENT B1 ;  /* 0x0000000000017941 */ /* 0x000fea0003800200 */
.L_x_5384:
        /* <DEDUP_REMOVED lines=9> */
.L_x_5364:
[----:B------:R-:W-:Y:S05]  /*ad80*/  BSYNC.RECONVERGENT B0 ;  /* 0x0000000000007941 */ /* 0x000fea0003800200 */
.L_x_5363:
        /* <DEDUP_REMOVED lines=284> */
.L_x_5390:
[----:B------:R-:W-:Y:S01]  /*bf50*/  SHF.R.U32.HI R30, RZ, 0x2, R30 ;  /* 0x00000002ff1e7819 */ /* 0x000fe2000001161e */
[----:B------:R-:W-:-:S07]  /*bf60*/  IMAD.MOV.U32 R31, RZ, RZ, RZ ;  /* 0x000000ffff1f7224 */ /* 0x000fce00078e00ff */
.L_x_5389:
[----:B------:R-:W1:Y:S02]  /*bf70*/  LDCU.64 UR4, c[0x0][0x768] ;  /* 0x0000ed00ff0477ac */ /* 0x000e640008000a00 */
[----:B-1----:R-:W-:-:S04]  /*bf80*/  IADD3 R42, P1, PT, R42, UR4, RZ ;  /* 0x000000042a2a7c10 */ /* 0x002fc8000ff3e0ff */
[----:B------:R-:W-:Y:S02]  /*bf90*/  IADD3.X R41, PT, PT, RZ, UR5, RZ, P1, !PT ;  /* 0x00000005ff297c10 */ /* 0x000fe40008ffe4ff */
[----:B------:R-:W-:-:S04]  /*bfa0*/  LEA R22, P1, R30, R42, 0x2 ;  /* 0x0000002a1e167211 */ /* 0x000fc800078210ff */
[----:B------:R-:W-:-:S05]  /*bfb0*/  LEA.HI.X R23, R30, R41, R31, 0x2, P1 ;  /* 0x000000291e177211 */ /* 0x000fca00008f141f */
[----:B------:R-:W2:Y:S01]  /*bfc0*/  LDG.E R22, desc[UR36][R22.64] ;  /* 0x0000002416167981 */ /* 0x000ea2000c1e1900 */
[----:B------:R-:W-:-:S05]  /*bfd0*/  IMAD.IADD R31, R37, 0x1, R38 ;  /* 0x00000001251f7824 */ /* 0x000fca00078e0226 */
[----:B------:R-:W-:Y:S02]  /*bfe0*/  ISETP.GE.U32.AND P1, PT, R31, R40, PT ;  /* 0x000000281f00720c */ /* 0x000fe40003f26070 */
[----:B--2---:R-:W-:-:S11]  /*bff0*/  PRMT R45, R22, 0x7610, R22 ;  /* 0x00007610162d7816 */ /* 0x004fd60000000016 */
        /* <DEDUP_REMOVED lines=276> */
.L_x_5392:
[----:B------:R-:W-:Y:S01]  /*d140*/  SHF.R.U32.HI R28, RZ, 0x2, R39 ;  /* 0x00000002ff1c7819 */ /* 0x000fe20000011627 */
[----:B------:R-:W-:-:S07]  /*d150*/  IMAD.MOV.U32 R29, RZ, RZ, RZ ;  /* 0x000000ffff1d7224 */ /* 0x000fce00078e00ff */
.L_x_5391:
        /* <DEDUP_REMOVED lines=282> */
.L_x_5394:
[----:B------:R-:W-:Y:S02]  /*e300*/  SHF.R.U32.HI R30, RZ, 0x2, R39 ;  /* 0x00000002ff1e7819 */ /* 0x000fe40000011627 */
[----:B------:R-:W-:-:S07]  /*e310*/  MOV R31, RZ ;  /* 0x000000ff001f7202 */ /* 0x000fce0000000f00 */
.L_x_5393:
        /* <DEDUP_REMOVED lines=282> */
.L_x_5396:
[----:B------:R-:W-:Y:S01]  /*f4c0*/  SHF.R.U32.HI R30, RZ, 0x2, R30 ;  /* 0x00000002ff1e7819 */ /* 0x000fe2000001161e */
[----:B------:R-:W-:-:S07]  /*f4d0*/  IMAD.MOV.U32 R31, RZ, RZ, RZ ;  /* 0x000000ffff1f7224 */ /* 0x000fce00078e00ff */
.L_x_5395:
[----:B------:R-:W-:-:S04]  /*f4e0*/  LEA R42, P0, R30, R42, 0x2 ;  /* 0x0000002a1e2a7211 */ /* 0x000fc800078010ff */
[----:B------:R-:W-:-:S05]  /*f4f0*/  LEA.HI.X R43, R30, R41, R31, 0x2, P0 ;  /* 0x000000291e2b7211 */ /* 0x000fca00000f141f */
[----:B------:R-:W2:Y:S02]  /*f500*/  LDG.E R42, desc[UR36][R42.64] ;  /* 0x000000242a2a7981 */ /* 0x000ea4000c1e1900 */
[----:B--2---:R-:W-:-:S07]  /*f510*/  PRMT R46, R42, 0x5432, R42 ;  /* 0x000054322a2e7816 */ /* 0x004fce000000002a */
.L_x_5388:
[----:B------:R-:W-:Y:S05]  /*f520*/  BSYNC.RECONVERGENT B0 ;  /* 0x0000000000007941 */ /* 0x000fea0003800200 */
.L_x_5387:
[----:B------:R-:W-:Y:S01]  /*f530*/  ISETP.GE.U32.AND P0, PT, R37, R40, PT ;  /* 0x000000282500720c */ /* 0x000fe20003f06070 */
[----:B------:R-:W-:-:S12]  /*f540*/  BSSY.RECONVERGENT B0, `(.L_x_5397) ;  /* 0x000008b000007945 */ /* 0x000fd80003800200 */
[----:B------:R-:W-:Y:S05]  /*f550*/  @P0 BRA `(.L_x_5398) ;  /* 0x0000000800240947 */ /* 0x000fea0003800000 */
[----:B------:R-:W-:Y:S01]  /*f560*/  FSETP.NAN.FTZ.AND P5, PT, |R27|, |R27|, PT ;  /* 0x4000001b1b00720b */ /* 0x000fe20003fb8200 */
[--C-:B------:R-:W-:Y:S01]  /*f570*/  HADD2.F32 R22, -RZ, R45.reuse.H0_H0 ;  /* 0x2000002dff167230 */ /* 0x100fe20000004100 */
[----:B------:R-:W-:Y:S01]  /*f580*/  FSETP.NAN.FTZ.AND P3, PT, |R32|, |R32|, PT ;  /* 0x400000202000720b */ /* 0x000fe20003f78200 */
[----:B------:R-:W-:Y:S01]  /*f590*/  HADD2.F32 R23, -RZ, R45.H1_H1 ;  /* 0x3000002dff177230 */ /* 0x000fe20000004100 */
        /* <DEDUP_REMOVED lines=14> */
.L_x_5400:
[----:B------:R-:W-:Y:S05]  /*f680*/  BSYNC.RECONVERGENT B1 ;  /* 0x0000000000017941 */ /* 0x000fea0003800200 */
.L_x_5399:
        /* <DEDUP_REMOVED lines=9> */
.L_x_5402:
[----:B------:R-:W-:Y:S05]  /*f720*/  BSYNC.RECONVERGENT B1 ;  /* 0x0000000000017941 */ /* 0x000fea0003800200 */
.L_x_5401:
        /* <DEDUP_REMOVED lines=13> */
[----:B------:R-:W-:Y:S02]  /*f800*/  @P5 ISETP.LT.U32.AND P6, PT, R18, R29, PT ;  /* 0x0000001d1200520c */ /* 0x000fe40003fc1070 */
        /* <DEDUP_REMOVED lines=10> */
.L_x_5404:
[----:B------:R-:W-:Y:S05]  /*f8b0*/  BSYNC.RECONVERGENT B1 ;  /* 0x0000000000017941 */ /* 0x000fea0003800200 */
.L_x_5403:
        /* <DEDUP_REMOVED lines=9> */
.L_x_5406:
[----:B------:R-:W-:Y:S05]  /*f950*/  BSYNC.RECONVERGENT B1 ;  /* 0x0000000000017941 */ /* 0x000fea0003800200 */
.L_x_5405:
[----:B------:R-:W-:Y:S02]  /*f960*/  FSEL R35, R35, R22, P1 ;  /* 0x0000001623237208 */ /* 0x000fe40000800000 */
[-C--:B------:R-:W-:Y:S02]  /*f970*/  SEL R18, R18, R29.reuse, P0 ;  /* 0x0000001d12127207 */ /* 0x080fe40000000000 */
[----:B------:R-:W-:Y:S02]  /*f980*/  SEL R21, R21, R29, P1 ;  /* 0x0000001d15157207 */ /* 0x000fe40000800000 */
[----:B------:R-:W-:Y:S02]  /*f990*/  SEL R8, R8, RZ, P0 ;  /* 0x000000ff08087207 */ /* 0x000fe40000000000 */
[----:B------:R-:W-:Y:S01]  /*f9a0*/  SEL R9, R9, RZ, P1 ;  /* 0x000000ff09097207 */ /* 0x000fe20000800000 */
[----:B------:R-:W-:Y:S06]  /*f9b0*/  @P4 BRA `(.L_x_5398) ;  /* 0x00000004000c4947 */ /* 0x000fec0003800000 */
[----:B------:R-:W-:Y:S01]  /*f9c0*/  FSETP.NAN.FTZ.AND P5, PT, |R36|, |R36|, PT ;  /* 0x400000242400720b */ /* 0x000fe20003fb8200 */
[--C-:B------:R-:W-:Y:S01]  /*f9d0*/  HADD2.F32 R29, -RZ, R48.reuse.H0_H0 ;  /* 0x20000030ff1d7230 */ /* 0x100fe20000004100 */
[----:B------:R-:W-:Y:S01]  /*f9e0*/  FSETP.NAN.FTZ.AND P3, PT, |R33|, |R33|, PT ;  /* 0x400000212100720b */ /* 0x000fe20003f78200 */
[----:B------:R-:W-:Y:S01]  /*f9f0*/  IMAD.IADD R31, R23, 0x1, R38 ;  /* 0x00000001171f7824 */ /* 0x000fe200078e0226 */
[----:B------:R-:W-:Y:S01]  /*fa00*/  BSSY.RECONVERGENT B1, `(.L_x_5407) ;  /* 0x000000e000017945 */ /* 0x000fe20003800200 */
[----:B------:R-:W-:-:S03]  /*fa10*/  HADD2.F32 R22, -RZ, R48.H1_H1 ;  /* 0x30000030ff167230 */ /* 0x000fc60000004100 */
[----:B------:R-:W-:-:S05]  /*fa20*/  ISETP.GE.U32.AND P4, PT, R31, R40, PT ;  /* 0x000000281f00720c */ /* 0x000fca0003f86070 */
        /* <DEDUP_REMOVED lines=11> */
.L_x_5408:
[----:B------:R-:W-:Y:S05]  /*fae0*/  BSYNC.RECONVERGENT B1 ;  /* 0x0000000000017941 */ /* 0x000fea0003800200 */
.L_x_5407:
        /* <DEDUP_REMOVED lines=9> */
.L_x_5410:
[----:B------:R-:W-:Y:S05]  /*fb80*/  BSYNC.RECONVERGENT B1 ;  /* 0x0000000000017941 */ /* 0x000fea0003800200 */
.L_x_5409:
        /* <DEDUP_REMOVED lines=22> */
.L_x_5412:
[----:B------:R-:W-:Y:S05]  /*fcf0*/  BSYNC.RECONVERGENT B1 ;  /* 0x0000000000017941 */ /* 0x000fea0003800200 */
.L_x_5411:
        /* <DEDUP_REMOVED lines=10> */
.L_x_5414:
[----:B------:R-:W-:Y:S05]  /*fda0*/  BSYNC.RECONVERGENT B1 ;  /* 0x0000000000017941 */ /* 0x000fea0003800200 */
.L_x_5413:
[----:B------:R-:W-:Y:S02]  /*fdb0*/  FSEL R20, R20, R29, P0 ;  /* 0x0000001d14147208 */ /* 0x000fe40000000000 */
[----:B------:R-:W-:Y:S02]  /*fdc0*/  SEL R10, R10, R31, P0 ;  /* 0x0000001f0a0a7207 */ /* 0x000fe40000000000 */
[----:B------:R-:W-:Y:S02]  /*fdd0*/  SEL R3, R3, RZ, P2 ;  /* 0x000000ff03037207 */ /* 0x000fe40001000000 */
[----:B------:R-:W-:-:S07]  /*fde0*/  SEL R0, R0, RZ, P0 ;  /* 0x000000ff00007207 */ /* 0x000fce0000000000 */
.L_x_5398:
[----:B------:R-:W-:Y:S05]  /*fdf0*/  BSYNC.RECONVERGENT B0 ;  /* 0x0000000000007941 */ /* 0x000fea0003800200 */
.L_x_5397:
        /* <DEDUP_REMOVED lines=15> */
.L_x_5416:
[----:B------:R-:W-:Y:S05]  /*fef0*/  BSYNC.RECONVERGENT B0 ;  /* 0x0000000000007941 */ /* 0x000fea0003800200 */
.L_x_5415:
[----:B------:R-:W-:Y:S04]  /*ff00*/  BSSY.RECONVERGENT B0, `(.L_x_5417) ;  /* 0x0000007000007945 */ /* 0x000fe80003800200 */
[----:B------:R-:W-:Y:S05]  /*ff10*/  @P2 BRA `(.L_x_5418) ;  /* 0x0000000000142947 */ /* 0x000fea0003800000 */
[----:B------:R-:W-:-:S13]  /*ff20*/  FSETP.NEU.FTZ.AND P2, PT, R32, R35, PT ;  /* 0x000000232000720b */ /* 0x000fda0003f5d000 */
[----:B------:R-:W-:Y:S02]  /*ff30*/  @!P2 ISETP.GE.U32.AND P1, PT, R14, R21, PT ;  /* 0x000000150e00a20c */ /* 0x000fe40003f26070 */
[----:B------:R-:W-:Y:S02]  /*ff40*/  @P2 FSETP.GT.FTZ.AND P0, PT, R32, R35, PT ;  /* 0x000000232000220b */ /* 0x000fe40003f14000 */
[----:B------:R-:W-:-:S04]  /*ff50*/  @!P2 ISETP.GE.AND.EX P1, PT, R6, R9, PT, P1 ;  /* 0x000000090600a20c */ /* 0x000fc80003f26310 */
[----:B------:R-:W-:-:S13]  /*ff60*/  @!P2 PLOP3.LUT P0, PT, P1, PT, PT, 0x8, 0x80 ;  /* 0x000000000080a81c */ /* 0x000fda0000f0e170 */
.L_x_5418:
[----:B------:R-:W-:Y:S05]  /*ff70*/  BSYNC.RECONVERGENT B0 ;  /* 0x0000000000007941 */ /* 0x000fea0003800200 */
.L_x_5417:
        /* <DEDUP_REMOVED lines=20> */
.L_x_5420:
[----:B------:R-:W-:Y:S05]  /*100c0*/  BSYNC.RECONVERGENT B0 ;  /* 0x0000000000007941 */ /* 0x000fea0003800200 */
.L_x_5419:
        /* <DEDUP_REMOVED lines=8> */
.L_x_5422:
[----:B------:R-:W-:Y:S05]  /*10150*/  BSYNC.RECONVERGENT B0 ;  /* 0x0000000000007941 */ /* 0x000fea0003800200 */
.L_x_5421:
        /* <DEDUP_REMOVED lines=20> */
.L_x_5424:
[----:B------:R-:W-:Y:S05]  /*102a0*/  BSYNC.RECONVERGENT B0 ;  /* 0x0000000000007941 */ /* 0x000fea0003800200 */
.L_x_5423:
        /* <DEDUP_REMOVED lines=11> */
.L_x_5426:
[----:B------:R-:W-:Y:S05]  /*10360*/  BSYNC.RECONVERGENT B0 ;  /* 0x0000000000007941 */ /* 0x000fea0003800200 */
.L_x_5425:
[----:B------:R-:W-:Y:S02]  /*10370*/  FSEL R38, R33, R20, P2 ;  /* 0x0000001421267208 */ /* 0x000fe40001000000 */
[----:B------:R-:W-:Y:S02]  /*10380*/  SEL R18, R21, R10, P2 ;  /* 0x0000000a15127207 */ /* 0x000fe40001000000 */
[----:B------:R-:W-:-:S07]  /*10390*/  SEL R27, R9, R0, P2 ;  /* 0x00000000091b7207 */ /* 0x000fce0001000000 */
.L_x_5230:
[----:B------:R-:W-:Y:S05]  /*103a0*/  BSYNC.RECONVERGENT B6 ;  /* 0x0000000000067941 */ /* 0x000fea0003800200 */
.L_x_5229:
[----:B------:R-:W1:Y:S02]  /*103b0*/  LDCU UR4, c[0x0][0x3b4] ;  /* 0x00007680ff0477ac */ /* 0x000e640008000800 */
[----:B-1----:R-:W-:-:S09]  /*103c0*/  UISETP.NE.AND UP0, UPT, UR4, URZ, UPT ;  /* 0x000000ff0400728c */ /* 0x002fd2000bf05270 */
[----:B------:R-:W-:Y:S05]  /*103d0*/  BRA.U !UP0, `(.L_x_5427) ;  /* 0x0000000508147547 */ /* 0x000fea000b800000 */
[----:B------:R-:W1:Y:S01]  /*103e0*/  S2R R4, SR_CgaCtaId ;  /* 0x0000000000047919 */ /* 0x000e620000008800 */
[----:B------:R-:W2:Y:S01]  /*103f0*/  LDC R12, c[0x0][0x360] ;  /* 0x0000d800ff0c7b82 */ /* 0x000ea20000000800 */
[----:B------:R-:W-:Y:S01]  /*10400*/  MOV R0, 0x400 ;  /* 0x0000040000007802 */ /* 0x000fe20000000f00 */
[----:B------:R-:W-:-:S03]  /*10410*/  IMAD.MOV.U32 R26, RZ, RZ, R18 ;  /* 0x000000ffff1a7224 */ /* 0x000fc600078e0012 */
[----:B------:R-:W-:-:S03]  /*10420*/  IADD3 R3, PT, PT, R0, 0x10, RZ ;  /* 0x0000001000037810 */ /* 0x000fc60007ffe0ff */
[----:B------:R-:W3:Y:S01]  /*10430*/  LDC R13, c[0x0][0x364] ;  /* 0x0000d900ff0d7b82 */ /* 0x000ee20000000800 */
[----:B--2---:R-:W-:Y:S01]  /*10440*/  IMAD R0, R16, R12, R19 ;  /* 0x0000000c10007224 */ /* 0x004fe200078e0213 */
        /* <DEDUP_REMOVED lines=9> */
.L_x_5434:
        /* <DEDUP_REMOVED lines=28> */
.L_x_5431:
[----:B------:R-:W-:Y:S05]  /*106a0*/  BSYNC.RECONVERGENT B1 ;  /* 0x0000000000017941 */ /* 0x000fea0003800200 */
.L_x_5430:
        /* <DEDUP_REMOVED lines=10> */
.L_x_5433:
[----:B------:R-:W-:Y:S05]  /*10750*/  BSYNC.RECONVERGENT B1 ;  /* 0x0000000000017941 */ /* 0x000fea0003800200 */
.L_x_5432:
[----:B------:R-:W-:Y:S01]  /*10760*/  SEL R18, R18, R8, P0 ;  /* 0x0000000812127207 */ /* 0x000fe20000000000 */
[----:B------:R2:W-:Y:S01]  /*10770*/  STS.64 [R11+0x8], R6 ;  /* 0x000008060b007388 */ /* 0x0005e20000000a00 */
[----:B------:R-:W-:Y:S02]  /*10780*/  SEL R27, R27, R9, P0 ;  /* 0x000000091b1b7207 */ /* 0x000fe40000000000 */
[----:B------:R-:W-:Y:S01]  /*10790*/  FSEL R37, R37, R14, P2 ;  /* 0x0000000e25257208 */ /* 0x000fe20001000000 */
[----:B------:R-:W-:Y:S01]  /*107a0*/  IMAD.MOV.U32 R26, RZ, RZ, R18 ;  /* 0x000000ffff1a7224 */ /* 0x000fe200078e0012 */
[----:B------:R-:W-:-:S03]  /*107b0*/  FSEL R38, R38, R21, P0 ;  /* 0x0000001526267208 */ /* 0x000fc60000000000 */
[----:B------:R2:W-:Y:S04]  /*107c0*/  STS [R11], R37 ;  /* 0x000000250b007388 */ /* 0x0005e80000000800 */
[----:B------:R2:W-:Y:S04]  /*107d0*/  STS.64 [R11+0x18], R26 ;  /* 0x0000181a0b007388 */ /* 0x0005e80000000a00 */
[----:B------:R2:W-:Y:S02]  /*107e0*/  STS [R11+0x10], R38 ;  /* 0x000010260b007388 */ /* 0x0005e40000000800 */
.L_x_5429:
[----:B------:R-:W-:Y:S05]  /*107f0*/  BSYNC.RECONVERGENT B0 ;  /* 0x0000000000007941 */ /* 0x000fea0003800200 */
.L_x_5428:
[----:B------:R-:W-:Y:S01]  /*10800*/  ISETP.GT.U32.AND P0, PT, R0, 0x3, PT ;  /* 0x000000030000780c */ /* 0x000fe20003f04070 */
[----:B------:R-:W-:-:S12]  /*10810*/  IMAD.MOV.U32 R0, RZ, RZ, R15 ;  /* 0x000000ffff007224 */ /* 0x000fd800078e000f */
[----:B------:R-:W-:Y:S05]  /*10820*/  @P0 BRA `(.L_x_5434) ;  /* 0xfffffffc002c0947 */ /* 0x000fea000383ffff */
.L_x_5427:
[----:B------:R-:W3:Y:S02]  /*10830*/  LDCU UR4, c[0x0][0x3b0] ;  /* 0x00007600ff0477ac */ /* 0x000ee40008000800 */
[----:B---3--:R-:W-:-:S09]  /*10840*/  UISETP.NE.AND UP0, UPT, UR4, URZ, UPT ;  /* 0x000000ff0400728c */ /* 0x008fd2000bf05270 */
[----:B------:R-:W-:Y:S05]  /*10850*/  BRA.U !UP0, `(.L_x_5435) ;  /* 0x0000000508cc7547 */ /* 0x000fea000b800000 */
[----:B------:R-:W3:Y:S02]  /*10860*/  LDC R13, c[0x0][0x360] ;  /* 0x0000d800ff0d7b82 */ /* 0x000ee40000000800 */
[----:B---3--:R-:W-:Y:S02]  /*10870*/  ISETP.GE.U32.AND P0, PT, R13, 0x21, PT ;  /* 0x000000210d00780c */ /* 0x008fe40003f06070 */
[----:B------:R-:W-:-:S11]  /*10880*/  MOV R0, R13 ;  /* 0x0000000d00007202 */ /* 0x000fd60000000f00 */
[----:B------:R-:W-:Y:S05]  /*10890*/  @!P0 BRA `(.L_x_5436) ;  /* 0x00000004000c8947 */ /* 0x000fea0003800000 */
[----:B------:R-:W3:Y:S01]  /*108a0*/  S2UR UR5, SR_CgaCtaId ;  /* 0x00000000000579c3 */ /* 0x000ee20000008800 */
[----:B------:R-:W-:Y:S01]  /*108b0*/  UMOV UR4, 0x400 ;  /* 0x0000040000047882 */ /* 0x000fe20000000000 */
[----:B------:R-:W-:Y:S01]  /*108c0*/  IMAD R0, R16, R13, R19 ;  /* 0x0000000d10007224 */ /* 0x000fe200078e0213 */
[----:B------:R-:W-:Y:S01]  /*108d0*/  UIADD3 UR4, UPT, UPT, UR4, 0x10, URZ ;  /* 0x0000001004047890 */ /* 0x000fe2000fffe0ff */
[----:B-12---:R-:W-:Y:S01]  /*108e0*/  IMAD.MOV.U32 R26, RZ, RZ, R18 ;  /* 0x000000ffff1a7224 */ /* 0x006fe200078e0012 */
[----:B------:R-:W-:Y:S02]  /*108f0*/  ISETP.GE.U32.AND P0, PT, R13, 0x40, PT ;  /* 0x000000400d00780c */ /* 0x000fe40003f06070 */
[----:B---3--:R-:W-:-:S06]  /*10900*/  ULEA UR4, UR5, UR4, 0x18 ;  /* 0x0000000405047291 */ /* 0x008fcc000f8ec0ff */
[----:B------:R-:W-:Y:S01]  /*10910*/  LEA R3, R0, UR4, 0x5 ;  /* 0x0000000400037c11 */ /* 0x000fe2000f8e28ff */
[----:B------:R-:W-:-:S04]  /*10920*/  IMAD.MOV.U32 R0, RZ, RZ, 0x20 ;  /* 0x00000020ff007424 */ /* 0x000fc800078e00ff */
[----:B------:R3:W-:Y:S04]  /*10930*/  STS.64 [R3+0x8], R6 ;  /* 0x0000080603007388 */ /* 0x0007e80000000a00 */
[----:B------:R3:W-:Y:S04]  /*10940*/  STS.64 [R3+0x18], R26 ;  /* 0x0000181a03007388 */ /* 0x0007e80000000a00 */
[----:B------:R3:W-:Y:S04]  /*10950*/  STS [R3], R37 ;  /* 0x0000002503007388 */ /* 0x0007e80000000800 */
[----:B------:R3:W-:Y:S01]  /*10960*/  STS [R3+0x10], R38 ;  /* 0x0000102603007388 */ /* 0x0007e20000000800 */
[----:B------:R-:W-:Y:S05]  /*10970*/  @!P0 BRA `(.L_x_5436) ;  /* 0x0000000000d48947 */ /* 0x000fea0003800000 */
[----:B------:R-:W-:-:S07]  /*10980*/  IMAD.MOV.U32 R10, RZ, RZ, R13 ;  /* 0x000000ffff0a7224 */ /* 0x000fce00078e000d */
.L_x_5443:
        /* <DEDUP_REMOVED lines=8> */
[----:B------:R-:W-:Y:S01]  /*10a10*/  IMAD R11, R12, 0x20, R3 ;  /* 0x000000200c0b7824 */ /* 0x000fe200078e0203 */
        /* <DEDUP_REMOVED lines=18> */
.L_x_5440:
[----:B------:R-:W-:Y:S05]  /*10b40*/  BSYNC.RECONVERGENT B1 ;  /* 0x0000000000017941 */ /* 0x000fea0003800200 */
.L_x_5439:
        /* <DEDUP_REMOVED lines=10> */
.L_x_5442:
[----:B------:R-:W-:Y:S05]  /*10bf0*/  BSYNC.RECONVERGENT B1 ;  /* 0x0000000000017941 */ /* 0x000fea0003800200 */
.L_x_5441:
        /* <DEDUP_REMOVED lines=9> */
.L_x_5438:
[----:B------:R-:W-:Y:S05]  /*10c90*/  BSYNC.RECONVERGENT B0 ;  /* 0x0000000000007941 */ /* 0x000fea0003800200 */
.L_x_5437:
[----:B------:R-:W-:Y:S01]  /*10ca0*/  ISETP.GT.U32.AND P0, PT, R10, 0x7f, PT ;  /* 0x0000007f0a00780c */ /* 0x000fe20003f04070 */
[----:B------:R-:W-:-:S12]  /*10cb0*/  IMAD.MOV.U32 R10, RZ, RZ, R12 ;  /* 0x000000ffff0a7224 */ /* 0x000fd800078e000c */
[----:B------:R-:W-:Y:S05]  /*10cc0*/  @P0 BRA `(.L_x_5443) ;  /* 0xfffffffc00300947 */ /* 0x000fea000383ffff */
.L_x_5436:
[----:B------:R-:W-:Y:S01]  /*10cd0*/  ISETP.GE.U32.AND P0, PT, R0, 0x2, PT ;  /* 0x000000020000780c */ /* 0x000fe20003f06070 */
[----:B------:R-:W-:Y:S05]  /*10ce0*/  WARPSYNC.ALL ;  /* 0x0000000000007948 */ /* 0x000fea0003800000 */
[----:B------:R-:W-:Y:S07]  /*10cf0*/  BAR.SYNC.DEFER_BLOCKING 0x0 ;  /* 0x0000000000007b1d */ /* 0x000fee0000010000 */
[----:B------:R-:W-:Y:S05]  /*10d00*/  @!P0 BRA `(.L_x_5435) ;  /* 0x0000000000a08947 */ /* 0x000fea0003800000 */
[----:B-1-3--:R-:W-:-:S07]  /*10d10*/  HFMA2 R3, -RZ, RZ, 0, 5.9604644775390625e-08 ;  /* 0x00000001ff037431 */ /* 0x00afce00000001ff */
.L_x_5448:
[----:B------:R-:W1:Y:S01]  /*10d20*/  SHFL.DOWN PT, R4, R37, R3, 0x1f ;  /* 0x08001f0325047589 */ /* 0x000e6200000e0000 */
[----:B------:R-:W-:Y:S01]  /*10d30*/  FSETP.NAN.FTZ.AND P2, PT, |R37|, |R37|, PT ;  /* 0x400000252500720b */ /* 0x000fe20003f58200 */
[----:B------:R-:W-:Y:S02]  /*10d40*/  BSSY.RECONVERGENT B0, `(.L_x_5444) ;  /* 0x000000c000007945 */ /* 0x000fe40003800200 */
[----:B------:R-:W3:Y:S04]  /*10d50*/  SHFL.DOWN PT, R5, R6, R3, 0x1f ;  /* 0x08001f0306057589 */ /* 0x000ee800000e0000 */
[----:B------:R-:W4:Y:S06]  /*10d60*/  SHFL.DOWN PT, R8, R7, R3, 0x1f ;  /* 0x08001f0307087589 */ /* 0x000f2c00000e0000 */
[----:B-1----:R-:W-:-:S02]  /*10d70*/  @P2 FSETP.NAN.FTZ.AND P0, PT, |R4|, |R4|, PT ;  /* 0x400000040400220b */ /* 0x002fc40003f18200 */
[----:B---3--:R-:W-:-:S04]  /*10d80*/  @P2 ISETP.LT.U32.AND P1, PT, R6, R5, PT ;  /* 0x000000050600220c */ /* 0x008fc80003f21070 */
[----:B----4-:R-:W-:Y:S01]  /*10d90*/  @P2 ISETP.LT.OR.EX P0, PT, R7, R8, !P0, P1 ;  /* 0x000000080700220c */ /* 0x010fe20004701710 */
[----:B------:R-:W-:-:S12]  /*10da0*/  @P2 BRA `(.L_x_5445) ;  /* 0x0000000000142947 */ /* 0x000fd80003800000 */
[----:B------:R-:W-:-:S13]  /*10db0*/  FSETP.NEU.FTZ.AND P1, PT, R37, R4, PT ;  /* 0x000000042500720b */ /* 0x000fda0003f3d000 */
[----:B------:R-:W-:-:S04]  /*10dc0*/  @!P1 ISETP.GE.U32.AND P0, PT, R6, R5, PT ;  /* 0x000000050600920c */ /* 0x000fc80003f06070 */
[----:B------:R-:W-:-:S04]  /*10dd0*/  @!P1 ISETP.GE.AND.EX P0, PT, R7, R8, PT, P0 ;  /* 0x000000080700920c */ /* 0x000fc80003f06300 */
[----:B------:R-:W-:Y:S02]  /*10de0*/  @!P1 PLOP3.LUT P0, PT, P0, PT, PT, 0x8, 0x80 ;  /* 0x000000000080981c */ /* 0x000fe4000070e170 */
[----:B------:R-:W-:-:S13]  /*10df0*/  @P1 FSETP.GT.FTZ.AND P0, PT, R37, R4, PT ;  /* 0x000000042500120b */ /* 0x000fda0003f14000 */
.L_x_5445:
[----:B------:R-:W-:Y:S05]  /*10e00*/  BSYNC.RECONVERGENT B0 ;  /* 0x0000000000007941 */ /* 0x000fea0003800200 */
.L_x_5444:
[----:B------:R-:W1:Y:S01]  /*10e10*/  SHFL.DOWN PT, R9, R38, R3, 0x1f ;  /* 0x08001f0326097589 */ /* 0x000e6200000e0000 */
[----:B------:R-:W-:Y:S01]  /*10e20*/  FSETP.NAN.FTZ.AND P3, PT, |R38|, |R38|, PT ;  /* 0x400000262600720b */ /* 0x000fe20003f78200 */
[----:B------:R-:W-:Y:S01]  /*10e30*/  BSSY.RECONVERGENT B0, `(.L_x_5446) ;  /* 0x000000f000007945 */ /* 0x000fe20003800200 */
[----:B--2---:R-:W-:Y:S01]  /*10e40*/  FSEL R37, R37, R4, P0 ;  /* 0x0000000425257208 */ /* 0x004fe20000000000 */
[----:B------:R-:W2:Y:S01]  /*10e50*/  SHFL.DOWN PT, R11, R18, R3, 0x1f ;  /* 0x08001f03120b7589 */ /* 0x000ea200000e0000 */
[----:B------:R-:W-:Y:S02]  /*10e60*/  SEL R6, R6, R5, P0 ;  /* 0x0000000506067207 */ /* 0x000fe40000000000 */
[----:B------:R-:W-:Y:S01]  /*10e70*/  SEL R7, R7, R8, P0 ;  /* 0x0000000807077207 */ /* 0x000fe20000000000 */
        /* <DEDUP_REMOVED lines=10> */
.L_x_5447:
[----:B------:R-:W-:Y:S05]  /*10f20*/  BSYNC.RECONVERGENT B0 ;  /* 0x0000000000007941 */ /* 0x000fea0003800200 */
.L_x_5446:
[----:B------:R-:W-:Y:S01]  /*10f30*/  IMAD.SHL.U32 R3, R3, 0x2, RZ ;  /* 0x0000000203037824 */ /* 0x000fe200078e00ff */
[----:B------:R-:W-:Y:S02]  /*10f40*/  FSEL R38, R38, R9, P1 ;  /* 0x0000000926267208 */ /* 0x000fe40000800000 */
[----:B------:R-:W-:Y:S02]  /*10f50*/  SEL R18, R18, R11, P1 ;  /* 0x0000000b12127207 */ /* 0x000fe40000800000 */
[----:B------:R-:W-:Y:S02]  /*10f60*/  ISETP.GE.AND P0, PT, R3, R0, PT ;  /* 0x000000000300720c */ /* 0x000fe40003f06270 */
[----:B------:R-:W-:-:S11]  /*10f70*/  SEL R27, R27, R10, P1 ;  /* 0x0000000a1b1b7207 */ /* 0x000fd60000800000 */
[----:B------:R-:W-:Y:S05]  /*10f80*/  @!P0 BRA `(.L_x_5448) ;  /* 0xfffffffc00648947 */ /* 0x000fea000383ffff */
.L_x_5435:
[----:B------:R-:W4:Y:S01]  /*10f90*/  LDC R0, c[0x0][0x56c] ;  /* 0x00015b00ff007b82 */ /* 0x000f220000000800 */
[----:B------:R-:W-:Y:S01]  /*10fa0*/  IMAD.MOV.U32 R23, RZ, RZ, RZ ;  /* 0x000000ffff177224 */ /* 0x000fe200078e00ff */
[C---:B----4-:R-:W-:Y:S01]  /*10fb0*/  ISETP.NE.AND P0, PT, R0.reuse, RZ, PT ;  /* 0x000000ff0000720c */ /* 0x050fe20003f05270 */
[----:B------:R-:W-:-:S05]  /*10fc0*/  VIADD R20, R0, 0xffffffff ;  /* 0xffffffff00147836 */ /* 0x000fca0000000000 */
[----:B------:R-:W-:-:S05]  /*10fd0*/  VIMNMX.U32 R0, PT, PT, R20, 0x18, PT ;  /* 0x0000001814007848 */ /* 0x000fca0003fe0000 */
[----:B------:R-:W-:Y:S02]  /*10fe0*/  VIADD R0, R0, 0x1 ;  /* 0x0000000100007836 */ /* 0x000fe40000000000 */
[----:B------:R-:W-:Y:S05]  /*10ff0*/  @!P0 BRA `(.L_x_5449) ;  /* 0x0000001000488947 */ /* 0x000fea0003800000 */
[----:B------:R-:W4:Y:S01]  /*11000*/  LDCU.64 UR6, c[0x0][0x570] ;  /* 0x0000ae00ff0677ac */ /* 0x000f220008000a00 */
[----:B------:R-:W-:Y:S01]  /*11010*/  IMAD.MOV.U32 R4, RZ, RZ, RZ ;  /* 0x000000ffff047224 */ /* 0x000fe200078e00ff */
[----:B------:R-:W-:Y:S01]  /*11020*/  ISETP.NE.AND P1, PT, R20, RZ, PT ;  /* 0x000000ff1400720c */ /* 0x000fe20003f25270 */
[----:B------:R-:W-:Y:S01]  /*11030*/  IMAD.MOV.U32 R5, RZ, RZ, R25 ;  /* 0x000000ffff057224 */ /* 0x000fe200078e0019 */
[----:B------:R-:W5:Y:S01]  /*11040*/  LDCU UR5, c[0x0][0x578] ;  /* 0x0000af00ff0577ac */ /* 0x000f620008000800 */
[----:B------:R-:W0:Y:S01]  /*11050*/  LDCU UR4, c[0x0][0x69c] ;  /* 0x0000d380ff0477ac */ /* 0x000e220008000800 */
[----:B----4-:R-:W-:-:S05]  /*11060*/  IMAD.HI.U32 R4, R25, UR7, R4 ;  /* 0x0000000719047c27 */ /* 0x010fca000f8e0004 */
[----:B-----5:R-:W-:-:S05]  /*11070*/  SHF.R.U32.HI R5, RZ, UR5, R4 ;  /* 0x00000005ff057c19 */ /* 0x020fca0008011604 */
[----:B-1-3--:R-:W-:-:S04]  /*11080*/  IMAD.MOV R3, RZ, RZ, -R5 ;  /* 0x000000ffff037224 */ /* 0x00afc800078e0a05 */
[----:B------:R-:W-:-:S04]  /*11090*/  IMAD R3, R3, UR6, R25 ;  /* 0x0000000603037c24 */ /* 0x000fc8000f8e0219 */
[----:B0-----:R-:W-:Y:S01]  /*110a0*/  IMAD R23, R3, UR4, RZ ;  /* 0x0000000403177c24 */ /* 0x001fe2000f8e02ff */
        /* <DEDUP_REMOVED lines=263> */
.L_x_5449:
[----:B------:R-:W-:Y:S01]  /*12120*/  MOV R22, RZ ;  /* 0x000000ff00167202 */ /* 0x000fe20000000f00 */
[----:B------:R-:W-:Y:S06]  /*12130*/  @!P0 BRA `(.L_x_5450) ;  /* 0x0000001000488947 */ /* 0x000fec0003800000 */
[----:B------:R-:W4:Y:S01]  /*12140*/  LDCU.64 UR6, c[0x0][0x570] ;  /* 0x0000ae00ff0677ac */ /* 0x000f220008000a00 */
[----:B------:R-:W-:Y:S01]  /*12150*/  VIADD R5, R25, 0x1 ;  /* 0x0000000119057836 */ /* 0x000fe20000000000 */
[----:B------:R-:W-:Y:S01]  /*12160*/  ISETP.NE.AND P0, PT, R20, RZ, PT ;  /* 0x000000ff1400720c */ /* 0x000fe20003f05270 */
[----:B------:R-:W-:Y:S01]  /*12170*/  IMAD.MOV.U32 R4, RZ, RZ, RZ ;  /* 0x000000ffff047224 */ /* 0x000fe200078e00ff */
[----:B------:R-:W5:Y:S01]  /*12180*/  LDCU UR4, c[0x0][0x578] ;  /* 0x0000af00ff0477ac */ /* 0x000f620008000800 */
[----:B------:R-:W0:Y:S02]  /*12190*/  LDCU UR5, c[0x0][0x69c] ;  /* 0x0000d380ff0577ac */ /* 0x000e240008000800 */
[----:B----4-:R-:W-:-:S05]  /*121a0*/  IMAD.HI.U32 R8, R5, UR7, R4 ;  /* 0x0000000705087c27 */ /* 0x010fca000f8e0004 */
        /* <DEDUP_REMOVED lines=8> */
[----:B------:R-:W4:Y:S01]  /*12230*/  LDCU UR6, c[0x0][0x57c] ;  /* 0x0000af80ff0677ac */ /* 0x000f220008000800 */
[----:B------:R-:W5:Y:S01]  /*12240*/  LDCU UR7, c[0x0][0x6a4] ;  /* 0x0000d480ff0777ac */ /* 0x000f620008000800 */
[----:B0-----:R-:W-:-:S05]  /*12250*/  IMAD.HI.U32 R4, R9, UR4, R8 ;  /* 0x0000000409047c27 */ /* 0x001fca000f8e0008 */
[----:B------:R-:W-:-:S05]  /*12260*/  SHF.R.U32.HI R5, RZ, UR5, R4 ;  /* 0x00000005ff057c19 */ /* 0x000fca0008011604 */
[----:B-1-3--:R-:W-:-:S04]  /*12270*/  IMAD.MOV R3, RZ, RZ, -R5 ;  /* 0x000000ffff037224 */ /* 0x00afc800078e0a05 */
[----:B----4-:R-:W-:-:S04]  /*12280*/  IMAD R9, R3, UR6, R9 ;  /* 0x0000000603097c24 */ /* 0x010fc8000f8e0209 */
        /* <DEDUP_REMOVED lines=253> */
.L_x_5450:
[----:B------:R-:W4:Y:S01]  /*13260*/  LDCU.64 UR4, c[0x0][0x780] ;  /* 0x0000f000ff0477ac */ /* 0x000f220008000a00 */
[----:B------:R-:W-:Y:S02]  /*13270*/  PLOP3.LUT P1, PT, PT, PT, PT, 0x80, 0x8 ;  /* 0x000000000008781c */ /* 0x000fe40003f2f070 */
[----:B------:R-:W-:Y:S01]  /*13280*/  CS2R R4, SRZ ;  /* 0x0000000000047805 */ /* 0x000fe2000001ff00 */
[----:B----4-:R-:W-:-:S04]  /*13290*/  UISETP.NE.U32.AND UP0, UPT, UR4, URZ, UPT ;  /* 0x000000ff0400728c */ /* 0x010fc8000bf05070 */
[----:B------:R-:W-:-:S09]  /*132a0*/  UISETP.NE.AND.EX UP0, UPT, UR5, URZ, UPT, UP0 ;  /* 0x000000ff0500728c */ /* 0x000fd2000bf05300 */
[----:B------:R-:W-:Y:S05]  /*132b0*/  BRA.U !UP0, `(.L_x_5451) ;  /* 0x00000005083c7547 */ /* 0x000fea000b800000 */
[----:B------:R-:W-:Y:S01]  /*132c0*/  BSSY.RECONVERGENT B0, `(.L_x_5452) ;  /* 0x0000019000007945 */ /* 0x000fe20003800200 */
[----:B------:R-:W-:Y:S02]  /*132d0*/  IMAD.MOV.U32 R10, RZ, RZ, 0x8 ;  /* 0x00000008ff0a7424 */ /* 0x000fe400078e00ff */
[----:B-1-3--:R-:W-:-:S07]  /*132e0*/  IMAD.MOV.U32 R3, RZ, RZ, 0x10 ;  /* 0x00000010ff037424 */ /* 0x00afce00078e00ff */
.L_x_5453:
[----:B------:R-:W1:Y:S08]  /*132f0*/  I2F.U32.RP R8, R3 ;  /* 0x0000000300087306 */ /* 0x000e700000209000 */
[----:B-1----:R-:W1:Y:S02]  /*13300*/  MUFU.RCP R8, R8 ;  /* 0x0000000800087308 */ /* 0x002e640000001000 */
[----:B-1----:R-:W-:-:S06]  /*13310*/  VIADD R4, R8, 0xffffffe ;  /* 0x0ffffffe08047836 */ /* 0x002fcc0000000000 */
[----:B------:R1:W3:Y:S02]  /*13320*/  F2I.FTZ.U32.TRUNC.NTZ R5, R4 ;  /* 0x0000000400057305 */ /* 0x0002e4000021f000 */
[----:B-1----:R-:W-:Y:S02]  /*13330*/  HFMA2 R4, -RZ, RZ, 0, 0 ;  /* 0x00000000ff047431 */ /* 0x002fe400000001ff */
[----:B---3--:R-:W-:-:S04]  /*13340*/  IMAD.MOV R12, RZ, RZ, -R5 ;  /* 0x000000ffff0c7224 */ /* 0x008fc800078e0a05 */
        /* <DEDUP_REMOVED lines=17> */
.L_x_5452:
        /* <DEDUP_REMOVED lines=22> */
[----:B------:R-:W1:Y:S01]  /*135c0*/  I2F.U32.RP R5, R3 ;  /* 0x0000000300057306 */ /* 0x000e620000209000 */
[----:B--2---:R-:W-:Y:S01]  /*135d0*/  IMAD.MOV R11, RZ, RZ, -R3 ;  /* 0x000000ffff0b7224 */ /* 0x004fe200078e0a03 */
[----:B------:R-:W-:-:S06]  /*135e0*/  ISETP.NE.U32.AND P2, PT, R3, RZ, PT ;  /* 0x000000ff0300720c */ /* 0x000fcc0003f45070 */
[----:B-1----:R-:W1:Y:S02]  /*135f0*/  MUFU.RCP R5, R5 ;  /* 0x0000000500057308 */ /* 0x002e640000001000 */
[----:B-1----:R-:W-:Y:S02]  /*13600*/  VIADD R8, R5, 0xffffffe ;  /* 0x0ffffffe05087836 */ /* 0x002fe40000000000 */
[----:B------:R-:W-:-:S04]  /*13610*/  IMAD.MOV.U32 R5, RZ, RZ, RZ ;  /* 0x000000ffff057224 */ /* 0x000fc800078e00ff */
[----:B------:R1:W2:Y:S02]  /*13620*/  F2I.FTZ.U32.TRUNC.NTZ R9, R8 ;  /* 0x0000000800097305 */ /* 0x0002a4000021f000 */
[----:B-1----:R-:W-:Y:S01]  /*13630*/  MOV R8, RZ ;  /* 0x000000ff00087202 */ /* 0x002fe20000000f00 */
        /* <DEDUP_REMOVED lines=13> */
.L_x_5455:
[----:B------:R-:W-:-:S07]  /*13710*/  MOV R8, 0x13730 ;  /* 0x0001373000087802 */ /* 0x000fce0000000f00 */
[----:B0-2---:R-:W-:Y:S05]  /*13720*/  CALL.REL.NOINC `($__internal_25_$__cuda_sm20_div_u64) ;  /* 0x0000005400ac7944 */ /* 0x005fea0003c00000 */
.L_x_5456:
[----:B------:R-:W-:Y:S05]  /*13730*/  BSYNC.RECONVERGENT B0 ;  /* 0x0000000000007941 */ /* 0x000fea0003800200 */
.L_x_5454:
[----:B------:R-:W1:Y:S02]  /*13740*/  LDCU.64 UR4, c[0x0][0x780] ;  /* 0x0000f000ff0477ac */ /* 0x000e640008000a00 */
[----:B-1----:R-:W-:Y:S02]  /*13750*/  UISETP.NE.U32.AND UP0, UPT, UR4, URZ, UPT ;  /* 0x000000ff0400728c */ /* 0x002fe4000bf05070 */
[----:B------:R-:W-:Y:S02]  /*13760*/  IADD3 R4, P0, PT, R4, UR4, RZ ;  /* 0x0000000404047c10 */ /* 0x000fe4000ff1e0ff */
[----:B------:R-:W-:Y:S02]  /*13770*/  UISETP.NE.AND.EX UP0, UPT, UR5, URZ, UPT, UP0 ;  /* 0x000000ff0500728c */ /* 0x000fe4000bf05300 */
[----:B------:R-:W-:-:S04]  /*13780*/  IADD3.X R5, PT, PT, R5, UR5, RZ, P0, !PT ;  /* 0x0000000505057c10 */ /* 0x000fc800087fe4ff */
[----:B------:R-:W-:-:S04]  /*13790*/  PLOP3.LUT P1, PT, PT, PT, UP0, 0x80, 0x8 ;  /* 0x000000000008781c */ /* 0x000fc80003f2f008 */
[----:B------:R-:W-:-:S13]  /*137a0*/  PLOP3.LUT P1, PT, P1, PT, PT, 0x8, 0x80 ;  /* 0x000000000080781c */ /* 0x000fda0000f2e170 */
.L_x_5451:
[----:B------:R-:W4:Y:S02]  /*137b0*/  LDCU UR4, c[0x0][0x3b8] ;  /* 0x00007700ff0477ac */ /* 0x000f240008000800 */
[----:B----4-:R-:W-:-:S09]  /*137c0*/  UISETP.NE.AND UP0, UPT, UR4, URZ, UPT ;  /* 0x000000ff0400728c */ /* 0x010fd2000bf05270 */
[----:B------:R-:W-:Y:S05]  /*137d0*/  BRA.U !UP0, `(.L_x_5457) ;  /* 0x0000004908107547 */ /* 0x000fea000b800000 */
[----:B------:R-:W1:Y:S01]  /*137e0*/  LDCU UR4, c[0x0][0x3bc] ;  /* 0x00007780ff0477ac */ /* 0x000e620008000800 */
[----:B------:R-:W-:Y:S01]  /*137f0*/  IMAD.MOV.U32 R23, RZ, RZ, RZ ;  /* 0x000000ffff177224 */ /* 0x000fe200078e00ff */
[----:B------:R-:W4:Y:S01]  /*13800*/  LDCU UR7, c[0x0][0x56c] ;  /* 0x0000ad80ff0777ac */ /* 0x000f220008000800 */
[----:B------:R-:W5:Y:S01]  /*13810*/  LDCU UR5, c[0x0][0x3c0] ;  /* 0x00007800ff0577ac */ /* 0x000f620008000800 */
[----:B------:R-:W0:Y:S01]  /*13820*/  LDCU UR6, c[0x0][0x3a8] ;  /* 0x00007500ff0677ac */ /* 0x000e220008000800 */
[----:B-1-3--:R-:W-:Y:S01]  /*13830*/  IMAD R3, R19, UR4, RZ ;  /* 0x0000000413037c24 */ /* 0x00afe2000f8e02ff */
[----:B----4-:R-:W-:-:S03]  /*13840*/  UISETP.NE.AND UP0, UPT, UR7, URZ, UPT ;  /* 0x000000ff0700728c */ /* 0x010fc6000bf05270 */
[----:B-----5:R-:W-:-:S04]  /*13850*/  IMAD R8, R16, UR5, R3 ;  /* 0x0000000510087c24 */ /* 0x020fc8000f8e0203 */
[----:B0-----:R-:W-:-:S05]  /*13860*/  IMAD R8, R17, UR6, R8 ;  /* 0x0000000611087c24 */ /* 0x001fca000f8e0208 */
[----:B------:R-:W-:Y:S01]  /*13870*/  SHF.L.U32 R9, R8, 0x1, RZ ;  /* 0x0000000108097819 */ /* 0x000fe200000006ff */
        /* <DEDUP_REMOVED lines=274> */
.L_x_5458:
        /* <DEDUP_REMOVED lines=276> */
.L_x_5459:
        /* <DEDUP_REMOVED lines=26> */
.L_x_5461:
[----:B------:R-:W-:Y:S05]  /*15c80*/  BSYNC.RECONVERGENT B0 ;  /* 0x0000000000007941 */ /* 0x000fea0003800200 */
.L_x_5460:
        /* <DEDUP_REMOVED lines=17> */
[----:B--2---:R-:W1:Y:S01]  /*15da0*/  FLO.U32 R6, UR5 ;  /* 0x0000000500067d00 */ /* 0x004e6200080e0000 */
        /* <DEDUP_REMOVED lines=17> */
.L_x_5463:
[----:B------:R-:W-:Y:S05]  /*15ec0*/  BSYNC.RECONVERGENT B0 ;  /* 0x0000000000007941 */ /* 0x000fea0003800200 */
.L_x_5462:
        /* <DEDUP_REMOVED lines=23> */
[----:B--2---:R-:W-:-:S04]  /*16040*/  IMAD.U32 R11, RZ, RZ, UR9 ;  /* 0x00000009ff0b7e24 */ /* 0x004fc8000f8e00ff */
[----:B------:R-:W-:Y:S05]  /*16050*/  BRA.U !UP0, `(.L_x_5465) ;  /* 0x0000000108ec7547 */ /* 0x000fea000b800000 */
[----:B------:R-:W0:Y:S01]  /*16060*/  LDCU UR4, c[0x0][0x360] ;  /* 0x00006c00ff0477ac */ /* 0x000e220008000800 */
[----:B------:R-:W-:Y:S02]  /*16070*/  IMAD.U32 R7, RZ, RZ, UR6 ;  /* 0x00000006ff077e24 */ /* 0x000fe4000f8e00ff */
        /* <DEDUP_REMOVED lines=16> */
.L_x_5472:
        /* <DEDUP_REMOVED lines=23> */
.L_x_5469:
[----:B------:R-:W-:Y:S05]  /*162f0*/  BSYNC.RECONVERGENT B2 ;  /* 0x0000000000027941 */ /* 0x000fea0003800200 */
.L_x_5468:
        /* <DEDUP_REMOVED lines=10> */
.L_x_5471:
[----:B------:R-:W-:Y:S05]  /*163a0*/  BSYNC.RECONVERGENT B2 ;  /* 0x0000000000027941 */ /* 0x000fea0003800200 */
.L_x_5470:
[----:B------:R-:W-:Y:S02]  /*163b0*/  SEL R18, R18, R20, P3 ;  /* 0x0000001412127207 */ /* 0x000fe40001800000 */
[----:B------:R-:W-:Y:S02]  /*163c0*/  SEL R9, R9, R21, P3 ;  /* 0x0000001509097207 */ /* 0x000fe40001800000 */
[----:B------:R-:W-:Y:S01]  /*163d0*/  FSEL R7, R7, R8, P3 ;  /* 0x0000000807077208 */ /* 0x000fe20001800000 */
[----:B------:R-:W-:Y:S06]  /*163e0*/  @!P6 BRA `(.L_x_5472) ;  /* 0xfffffffc0064e947 */ /* 0x000fec000383ffff */
[----:B------:R-:W-:Y:S05]  /*163f0*/  BSYNC.RECONVERGENT B0 ;  /* 0x0000000000007941 */ /* 0x000fea0003800200 */
.L_x_5467:
[----:B------:R-:W-:Y:S05]  /*16400*/  BRA `(.L_x_5466) ;  /* 0x0000000000e07947 */ /* 0x000fea0003800000 */
.L_x_5465:
[----:B------:R-:W0:Y:S01]  /*16410*/  LDCU UR4, c[0x0][0x3ac] ;  /* 0x00007580ff0477ac */ /* 0x000e220008000800 */
[----:B------:R-:W-:Y:S02]  /*16420*/  IMAD.U32 R7, RZ, RZ, UR6 ;  /* 0x00000006ff077e24 */ /* 0x000fe4000f8e00ff */
[----:B------:R-:W-:Y:S01]  /*16430*/  IMAD.U32 R18, RZ, RZ, UR8 ;  /* 0x00000008ff127e24 */ /* 0x000fe2000f8e00ff */
[----:B------:R-:W1:Y:S01]  /*16440*/  LDCU UR5, c[0x0][0x3ac] ;  /* 0x00007580ff0577ac */ /* 0x000e620008000800 */
[----:B------:R-:W-:Y:S01]  /*16450*/  IMAD.U32 R9, RZ, RZ, UR9 ;  /* 0x00000009ff097e24 */ /* 0x000fe2000f8e00ff */
        /* <DEDUP_REMOVED lines=11> */
.L_x_5477:
        /* <DEDUP_REMOVED lines=24> */
.L_x_5474:
[----:B------:R-:W-:Y:S05]  /*16690*/  BSYNC.RECONVERGENT B0 ;  /* 0x0000000000007941 */ /* 0x000fea0003800200 */
.L_x_5473:
        /* <DEDUP_REMOVED lines=10> */
.L_x_5476:
[----:B------:R-:W-:Y:S05]  /*16740*/  BSYNC.RECONVERGENT B0 ;  /* 0x0000000000007941 */ /* 0x000fea0003800200 */
.L_x_5475:
[----:B------:R-:W-:Y:S02]  /*16750*/  SEL R18, R18, R20, P3 ;  /* 0x0000001412127207 */ /* 0x000fe40001800000 */
[----:B------:R-:W-:Y:S02]  /*16760*/  SEL R9, R9, R21, P3 ;  /* 0x0000001509097207 */ /* 0x000fe40001800000 */
[----:B------:R-:W-:Y:S01]  /*16770*/  FSEL R7, R7, R10, P3 ;  /* 0x0000000a07077208 */ /* 0x000fe20001800000 */
[----:B------:R-:W-:Y:S06]  /*16780*/  @!P6 BRA `(.L_x_5477) ;  /* 0xfffffffc0060e947 */ /* 0x000fec000383ffff */
.L_x_5466:
[----:B------:R-:W-:Y:S05]  /*16790*/  BSYNC.RECONVERGENT B1 ;  /* 0x0000000000017941 */ /* 0x000fea0003800200 */
.L_x_5464:
        /* <DEDUP_REMOVED lines=17> */
.L_x_5485:
        /* <DEDUP_REMOVED lines=27> */
.L_x_5482:
[----:B------:R-:W-:Y:S05]  /*16a60*/  BSYNC.RECONVERGENT B1 ;  /* 0x0000000000017941 */ /* 0x000fea0003800200 */
.L_x_5481:
        /* <DEDUP_REMOVED lines=10> */
.L_x_5484:
[----:B------:R-:W-:Y:S05]  /*16b10*/  BSYNC.RECONVERGENT B1 ;  /* 0x0000000000017941 */ /* 0x000fea0003800200 */
.L_x_5483:
[----:B------:R-:W-:Y:S02]  /*16b20*/  SEL R18, R18, R14, P3 ;  /* 0x0000000e12127207 */ /* 0x000fe40001800000 */
[----:B------:R-:W-:Y:S02]  /*16b30*/  FSEL R3, R3, R8, P2 ;  /* 0x0000000803037208 */ /* 0x000fe40001000000 */
[----:B------:R-:W-:Y:S01]  /*16b40*/  FSEL R7, R7, R10, P3 ;  /* 0x0000000a07077208 */ /* 0x000fe20001800000 */
[----:B------:R-:W-:Y:S01]  /*16b50*/  IMAD.MOV.U32 R8, RZ, RZ, R18 ;  /* 0x000000ffff087224 */ /* 0x000fe200078e0012 */
[----:B------:R-:W-:Y:S01]  /*16b60*/  SEL R9, R9, R15, P3 ;  /* 0x0000000f09097207 */ /* 0x000fe20001800000 */
[----:B------:R0:W-:Y:S01]  /*16b70*/  STS [R2], R3 ;  /* 0x0000000302007388 */ /* 0x0001e20000000800 */
[----:B------:R-:W-:-:S03]  /*16b80*/  MOV R10, R0 ;  /* 0x00000000000a7202 */ /* 0x000fc60000000f00 */
[----:B------:R0:W-:Y:S04]  /*16b90*/  STS.64 [R2+0x18], R8 ;  /* 0x0000180802007388 */ /* 0x0001e80000000a00 */
[----:B------:R0:W-:Y:S04]  /*16ba0*/  STS.64 [R2+0x8], R10 ;  /* 0x0000080a02007388 */ /* 0x0001e80000000a00 */
[----:B------:R0:W-:Y:S02]  /*16bb0*/  STS [R2+0x10], R7 ;  /* 0x0000100702007388 */ /* 0x0001e40000000800 */
.L_x_5480:
[----:B------:R-:W-:Y:S05]  /*16bc0*/  BSYNC.RECONVERGENT B0 ;  /* 0x0000000000007941 */ /* 0x000fea0003800200 */
.L_x_5479:
[----:B------:R-:W-:-:S03]  /*16bd0*/  UISETP.GT.U32.AND UP0, UPT, UR4, 0x3, UPT ;  /* 0x000000030400788c */ /* 0x000fc6000bf04070 */
[----:B------:R-:W-:-:S06]  /*16be0*/  UMOV UR4, UR7 ;  /* 0x0000000700047c82 */ /* 0x000fcc0008000000 */
[----:B------:R-:W-:Y:S05]  /*16bf0*/  BRA.U UP0, `(.L_x_5485) ;  /* 0xfffffffd002c7547 */ /* 0x000fea000b83ffff */
.L_x_5478:
        /* <DEDUP_REMOVED lines=8> */
[----:B------:R-:W-:Y:S01]  /*16c80*/  IMAD.MOV.U32 R8, RZ, RZ, R18 ;  /* 0x000000ffff087224 */ /* 0x000fe200078e0012 */
[----:B------:R-:W-:Y:S02]  /*16c90*/  UISETP.GE.U32.AND UP0, UPT, UR5, 0x40, UPT ;  /* 0x000000400500788c */ /* 0x000fe4000bf06070 */
[----:B------:R2:W-:Y:S01]  /*16ca0*/  STS.64 [R2+0x8], R10 ;  /* 0x0000080a02007388 */ /* 0x0005e20000000a00 */
[----:B------:R-:W-:-:S03]  /*16cb0*/  UMOV UR4, 0x20 ;  /* 0x0000002000047882 */ /* 0x000fc60000000000 */
[----:B------:R2:W-:Y:S04]  /*16cc0*/  STS.64 [R2+0x18], R8 ;  /* 0x0000180802007388 */ /* 0x0005e80000000a00 */
[----:B------:R2:W-:Y:S01]  /*16cd0*/  STS [R2+0x10], R7 ;  /* 0x0000100702007388 */ /* 0x0005e20000000800 */
[----:B------:R-:W-:Y:S05]  /*16ce0*/  BRA.U !UP0, `(.L_x_5487) ;  /* 0x0000000108d47547 */ /* 0x000fea000b800000 */
[----:B------:R-:W-:-:S07]  /*16cf0*/  IMAD.U32 R6, RZ, RZ, UR5 ;  /* 0x00000005ff067e24 */ /* 0x000fce000f8e00ff */
.L_x_5494:
        /* <DEDUP_REMOVED lines=26> */
.L_x_5491:
[----:B------:R-:W-:Y:S05]  /*16ea0*/  BSYNC.RECONVERGENT B1 ;  /* 0x0000000000017941 */ /* 0x000fea0003800200 */
.L_x_5490:
        /* <DEDUP_REMOVED lines=10> */
.L_x_5493:
[----:B------:R-:W-:Y:S05]  /*16f50*/  BSYNC.RECONVERGENT B1 ;  /* 0x0000000000017941 */ /* 0x000fea0003800200 */
.L_x_5492:
[----:B------:R-:W-:Y:S02]  /*16f60*/  SEL R18, R18, R14, P3 ;  /* 0x0000000e12127207 */ /* 0x000fe40001800000 */
[----:B------:R-:W-:Y:S01]  /*16f70*/  FSEL R3, R3, R10, P2 ;  /* 0x0000000a03037208 */ /* 0x000fe20001000000 */
[----:B------:R-:W-:Y:S01]  /*16f80*/  IMAD.MOV.U32 R10, RZ, RZ, R0 ;  /* 0x000000ffff0a7224 */ /* 0x000fe200078e0000 */
[----:B------:R-:W-:Y:S02]  /*16f90*/  SEL R9, R9, R15, P3 ;  /* 0x0000000f09097207 */ /* 0x000fe40001800000 */
[----:B------:R-:W-:Y:S01]  /*16fa0*/  FSEL R7, R7, R20, P3 ;  /* 0x0000001407077208 */ /* 0x000fe20001800000 */
[----:B------:R0:W-:Y:S01]  /*16fb0*/  STS [R2], R3 ;  /* 0x0000000302007388 */ /* 0x0001e20000000800 */
[----:B------:R-:W-:-:S03]  /*16fc0*/  MOV R8, R18 ;  /* 0x0000001200087202 */ /* 0x000fc60000000f00 */
[----:B------:R0:W-:Y:S04]  /*16fd0*/  STS.64 [R2+0x8], R10 ;  /* 0x0000080a02007388 */ /* 0x0001e80000000a00 */
[----:B------:R0:W-:Y:S04]  /*16fe0*/  STS.64 [R2+0x18], R8 ;  /* 0x0000180802007388 */ /* 0x0001e80000000a00 */
[----:B------:R0:W-:Y:S02]  /*16ff0*/  STS [R2+0x10], R7 ;  /* 0x0000100702007388 */ /* 0x0001e40000000800 */
.L_x_5489:
[----:B------:R-:W-:Y:S05]  /*17000*/  BSYNC.RECONVERGENT B0 ;  /* 0x0000000000007941 */ /* 0x000fea0003800200 */
.L_x_5488:
[----:B------:R-:W-:Y:S01]  /*17010*/  ISETP.GT.U32.AND P2, PT, R6, 0x7f, PT ;  /* 0x0000007f0600780c */ /* 0x000fe20003f44070 */
[----:B------:R-:W-:-:S12]  /*17020*/  IMAD.MOV.U32 R6, RZ, RZ, R16 ;  /* 0x000000ffff067224 */ /* 0x000fd800078e0010 */
[----:B------:R-:W-:Y:S05]  /*17030*/  @P2 BRA `(.L_x_5494) ;  /* 0xfffffffc00302947 */ /* 0x000fea000383ffff */
.L_x_5487:
[----:B------:R-:W-:Y:S01]  /*17040*/  BAR.SYNC.DEFER_BLOCKING 0x0 ;  /* 0x0000000000007b1d */ /* 0x000fe20000010000 */
[----:B------:R-:W-:-:S09]  /*17050*/  UISETP.GE.U32.AND UP0, UPT, UR4, 0x2, UPT ;  /* 0x000000020400788c */ /* 0x000fd2000bf06070 */
[----:B------:R-:W-:Y:S05]  /*17060*/  BRA.U !UP0, `(.L_x_5486) ;  /* 0x0000000108a07547 */ /* 0x000fea000b800000 */
[----:B012---:R-:W-:-:S07]  /*17070*/  IMAD.MOV.U32 R2, RZ, RZ, 0x1 ;  /* 0x00000001ff027424 */ /* 0x007fce00078e00ff */
.L_x_5499:
        /* <DEDUP_REMOVED lines=14> */
.L_x_5496:
[----:B------:R-:W-:Y:S05]  /*17160*/  BSYNC.RECONVERGENT B0 ;  /* 0x0000000000007941 */ /* 0x000fea0003800200 */
.L_x_5495:
        /* <DEDUP_REMOVED lines=17> */
.L_x_5498:
[----:B------:R-:W-:Y:S05]  /*17280*/  BSYNC.RECONVERGENT B0 ;  /* 0x0000000000007941 */ /* 0x000fea0003800200 */
.L_x_5497:
[----:B------:R-:W-:Y:S01]  /*17290*/  IMAD.SHL.U32 R2, R2, 0x2, RZ ;  /* 0x0000000202027824 */ /* 0x000fe200078e00ff */
[----:B------:R-:W-:Y:S02]  /*172a0*/  FSEL R7, R7, R10, P3 ;  /* 0x0000000a07077208 */ /* 0x000fe40001800000 */
[----:B------:R-:W-:Y:S02]  /*172b0*/  SEL R18, R18, R15, P3 ;  /* 0x0000000f12127207 */ /* 0x000fe40001800000 */
[----:B------:R-:W-:Y:S02]  /*172c0*/  ISETP.GE.AND P2, PT, R2, UR4, PT ;  /* 0x0000000402007c0c */ /* 0x000fe4000bf46270 */
[----:B------:R-:W-:-:S11]  /*172d0*/  SEL R9, R9, R12, P3 ;  /* 0x0000000c09097207 */ /* 0x000fd60001800000 */
[----:B------:R-:W-:Y:S05]  /*172e0*/  @!P2 BRA `(.L_x_5499) ;  /* 0xfffffffc0064a947 */ /* 0x000fea000383ffff */
.L_x_5486:
        /* <DEDUP_REMOVED lines=26> */
.L_x_5502:
[----:B------:R-:W-:Y:S02]  /*17490*/  HFMA2 R11, -RZ, RZ, 0, 0 ;  /* 0x00000000ff0b7431 */ /* 0x000fe400000001ff */
[----:B------:R-:W-:Y:S02]  /*174a0*/  IMAD.MOV.U32 R0, RZ, RZ, RZ ;  /* 0x000000ffff007224 */ /* 0x000fe400078e00ff */
[----:B------:R-:W-:Y:S02]  /*174b0*/  IMAD.MOV.U32 R18, RZ, RZ, RZ ;  /* 0x000000ffff127224 */ /* 0x000fe400078e00ff */
[----:B------:R-:W-:-:S07]  /*174c0*/  IMAD.MOV.U32 R9, RZ, RZ, RZ ;  /* 0x000000ffff097224 */ /* 0x000fce00078e00ff */
.L_x_5501:
        /* <DEDUP_REMOVED lines=26> */
.L_x_5505:
        /* <DEDUP_REMOVED lines=19> */
.L_x_5506:
[----:B------:R-:W-:Y:S05]  /*177a0*/  BRA `(.L_x_5507) ;  /* 0x0000000000107947 */ /* 0x000fea0003800000 */
.L_x_5504:
[----:B------:R-:W0:Y:S02]  /*177b0*/  LDCU.64 UR4, c[0x0][0x770] ;  /* 0x0000ee00ff0477ac */ /* 0x000e240008000a00 */
[----:B0-----:R-:W-:-:S05]  /*177c0*/  IADD3 R2, P0, PT, R23, UR4, RZ ;  /* 0x0000000417027c10 */ /* 0x001fca000ff1e0ff */
[----:B------:R-:W-:-:S05]  /*177d0*/  IMAD.X R3, RZ, RZ, UR5, P0 ;  /* 0x00000005ff037e24 */ /* 0x000fca00080e06ff */
[----:B------:R0:W-:Y:S03]  /*177e0*/  STG.E.64 desc[UR36][R2.64], R16 ;  /* 0x0000001002007986 */ /* 0x0001e6000c101b24 */
.L_x_5507:
[----:B------:R-:W1:Y:S02]  /*177f0*/  LDCU.64 UR4, c[0x0][0x770] ;  /* 0x0000ee00ff0477ac */ /* 0x000e640008000a00 */
[----:B-1----:R-:W-:-:S05]  /*17800*/  IADD3 R22, P0, PT, R22, UR4, RZ ;  /* 0x0000000416167c10 */ /* 0x002fca000ff1e0ff */
[----:B------:R-:W-:-:S05]  /*17810*/  IMAD.X R23, RZ, RZ, UR5, P0 ;  /* 0x00000005ff177e24 */ /* 0x000fca00080e06ff */
[----:B------:R-:W-:Y:S01]  /*17820*/  STG.E.64 desc[UR36][R22.64], R24 ;  /* 0x0000001816007986 */ /* 0x000fe2000c101b24 */
[----:B------:R-:W-:Y:S05]  /*17830*/  EXIT ;  /* 0x000000000000794d */ /* 0x000fea0003800000 */
.L_x_5503:
        /* <DEDUP_REMOVED lines=16> */
.L_x_5508:
        /* <DEDUP_REMOVED lines=15> */
.L_x_5509:
[----:B------:R-:W-:Y:S05]  /*17a30*/  EXIT ;  /* 0x000000000000794d */ /* 0x000fea0003800000 */
.L_x_5500:
        /* <DEDUP_REMOVED lines=19> */
.L_x_5512:
[----:B------:R-:W-:Y:S05]  /*17b70*/  BSYNC.RECONVERGENT B0 ;  /* 0x0000000000007941 */ /* 0x000fea0003800200 */
.L_x_5511:
        /* <DEDUP_REMOVED lines=11> */
.L_x_5514:
[----:B------:R-:W-:Y:S05]  /*17c30*/  BSYNC.RECONVERGENT B0 ;  /* 0x0000000000007941 */ /* 0x000fea0003800200 */
.L_x_5513:
[----:B------:R-:W-:Y:S02]  /*17c40*/  SEL R18, R14, R18, P0 ;  /* 0x000000120e127207 */ /* 0x000fe40000000000 */
[----:B------:R-:W-:Y:S02]  /*17c50*/  SEL R9, R15, R9, P0 ;  /* 0x000000090f097207 */ /* 0x000fe40000000000 */
[----:B------:R-:W-:-:S07]  /*17c60*/  FSEL R7, R6, R7, P0 ;  /* 0x0000000706077208 */ /* 0x000fce0000000000 */
.L_x_5510:
        /* <DEDUP_REMOVED lines=25> */
.L_x_5517:
        /* <DEDUP_REMOVED lines=19> */
.L_x_5518:
[----:B------:R-:W-:Y:S05]  /*17f30*/  BRA `(.L_x_5519) ;  /* 0x0000000000107947 */ /* 0x000fea0003800000 */
.L_x_5516:
[----:B------:R-:W0:Y:S02]  /*17f40*/  LDCU.64 UR4, c[0x0][0x770] ;  /* 0x0000ee00ff0477ac */ /* 0x000e240008000a00 */
[----:B0-----:R-:W-:-:S04]  /*17f50*/  IADD3 R2, P0, PT, R23, UR4, RZ ;  /* 0x0000000417027c10 */ /* 0x001fc8000ff1e0ff */
[----:B------:R-:W-:-:S05]  /*17f60*/  IADD3.X R3, PT, PT, RZ, UR5, RZ, P0, !PT ;  /* 0x00000005ff037c10 */ /* 0x000fca00087fe4ff */
[----:B------:R0:W-:Y:S04]  /*17f70*/  STG.E.64 desc[UR36][R2.64], R16 ;  /* 0x0000001002007986 */ /* 0x0001e8000c101b24 */
.L_x_5519:
[----:B------:R-:W1:Y:S02]  /*17f80*/  LDCU.64 UR4, c[0x0][0x770] ;  /* 0x0000ee00ff0477ac */ /* 0x000e640008000a00 */
[----:B-1----:R-:W-:-:S05]  /*17f90*/  IADD3 R22, P0, PT, R22, UR4, RZ ;  /* 0x0000000416167c10 */ /* 0x002fca000ff1e0ff */
[----:B------:R-:W-:-:S05]  /*17fa0*/  IMAD.X R23, RZ, RZ, UR5, P0 ;  /* 0x00000005ff177e24 */ /* 0x000fca00080e06ff */
[----:B------:R-:W-:Y:S01]  /*17fb0*/  STG.E.64 desc[UR36][R22.64], R18 ;  /* 0x0000001216007986 */ /* 0x000fe2000c101b24 */
[----:B------:R-:W-:Y:S05]  /*17fc0*/  EXIT ;  /* 0x000000000000794d */ /* 0x000fea0003800000 */
.L_x_5515:
[----:B------:R-:W-:Y:S04]  /*17fd0*/  STG.E.64 desc[UR36][R4.64+0x8], R16 ;  /* 0x0000081004007986 */ /* 0x000fe8000c101b24 */
[----:B------:R-:W-:Y:S04]  /*17fe0*/  STG.E.64 desc[UR36][R4.64+0x18], R18 ;  /* 0x0000181204007986 */ /* 0x000fe8000c101b24 */
[----:B------:R-:W-:Y:S04]  /*17ff0*/  STG.E desc[UR36][R4.64], R3 ;  /* 0x0000000304007986 */ /* 0x000fe8000c101924 */
[----:B------:R-:W-:Y:S01]  /*18000*/  STG.E desc[UR36][R4.64+0x10], R7 ;  /* 0x0000100704007986 */ /* 0x000fe2000c101924 */
[----:B------:R-:W-:Y:S05]  /*18010*/  EXIT ;  /* 0x000000000000794d */ /* 0x000fea0003800000 */
.L_x_5457:
[----:B------:R-:W4:Y:S02]  /*18020*/  LDCU UR4, c[0x0][0x3a0] ;  /* 0x00007400ff0477ac */ /* 0x000f240008000800 */
[----:B----4-:R-:W-:-:S13]  /*18030*/  ISETP.GE.AND P0, PT, R25, UR4, PT ;  /* 0x0000000419007c0c */ /* 0x010fda000bf06270 */
[----:B------:R-:W-:Y:S05]  /*18040*/  @P0 EXIT ;  /* 0x000000000000094d */ /* 0x000fea0003800000 */
[----:B------:R-:W4:Y:S01]  /*18050*/  LDCU UR4, c[0x0][0x3b0] ;  /* 0x00007600ff0477ac */ /* 0x000f220008000800 */
[----:B------:R-:W-:Y:S02]  /*18060*/  ISETP.NE.AND P2, PT, R19, RZ, PT ;  /* 0x000000ff1300720c */ /* 0x000fe40003f45270 */
[----:B----4-:R-:W-:-:S13]  /*18070*/  ISETP.NE.AND P0, PT, RZ, UR4, PT ;  /* 0x00000004ff007c0c */ /* 0x010fda000bf05270 */
[----:B------:R-:W-:Y:S05]  /*18080*/  @P0 EXIT P2 ;  /* 0x000000000000094d */ /* 0x000fea0001000000 */
[----:B------:R-:W4:Y:S01]  /*18090*/  LDCU UR4, c[0x0][0x3b4] ;  /* 0x00007680ff0477ac */ /* 0x000f220008000800 */
[----:B------:R-:W-:Y:S02]  /*180a0*/  ISETP.NE.AND P2, PT, R16, RZ, PT ;  /* 0x000000ff1000720c */ /* 0x000fe40003f45270 */
[----:B----4-:R-:W-:-:S13]  /*180b0*/  ISETP.NE.AND P0, PT, RZ, UR4, PT ;  /* 0x00000004ff007c0c */ /* 0x010fda000bf05270 */
[----:B------:R-:W-:Y:S05]  /*180c0*/  @P0 EXIT P2 ;  /* 0x000000000000094d */ /* 0x000fea0001000000 */
[----:B------:R-:W4:Y:S02]  /*180d0*/  LDCU.U8 UR4, c[0x0][0x7a0] ;  /* 0x0000f400ff0477ac */ /* 0x000f240008000000 */
[----:B----4-:R-:W-:-:S13]  /*180e0*/  ISETP.NE.AND P3, PT, RZ, UR4, PT ;  /* 0x00000004ff007c0c */ /* 0x010fda000bf65270 */
[----:B-1-3--:R-:W2:Y:S02]  /*180f0*/  @P3 LDC.64 R2, c[0x0][0x798] ;  /* 0x0001e600ff023b82 */ /* 0x00aea40000000a00 */
[-C--:B--2---:R-:W-:Y:S02]  /*18100*/  @P3 IADD3 R6, P0, PT, R6, R2.reuse, RZ ;  /* 0x0000000206063210 */ /* 0x084fe40007f1e0ff */
        /* <DEDUP_REMOVED lines=15> */
[----:B----4-:R-:W-:Y:S01]  /*18200*/  IMAD.U32 R6, RZ, RZ, UR6 ;  /* 0x00000006ff067e24 */ /* 0x010fe2000f8e00ff */
[----:B------:R-:W-:Y:S01]  /*18210*/  MOV R7, UR7 ;  /* 0x0000000700077c02 */ /* 0x000fe20008000f00 */
[----:B-----5:R-:W-:Y:S02]  /*18220*/  IMAD.U32 R10, RZ, RZ, UR8 ;  /* 0x00000008ff0a7e24 */ /* 0x020fe4000f8e00ff */
[----:B--2---:R-:W-:-:S07]  /*18230*/  IMAD.U32 R11, RZ, RZ, UR9 ;  /* 0x00000009ff0b7e24 */ /* 0x004fce000f8e00ff */
[----:B------:R-:W-:-:S07]  /*18240*/  LEPC R20, `(.L_x_5522) ;  /* 0x000000001014794e */ /* 0x000fce0000000000 */
[----:B0--3--:R-:W-:Y:S05]  /*18250*/  CALL.ABS.NOINC R2 ;  /* 0x0000000002007343 */ /* 0x009fea0003c00000 */
.L_x_5522:
[----:B------:R-:W-:Y:S02]  /*18260*/  HFMA2 R27, -RZ, RZ, 0, 0 ;  /* 0x00000000ff1b7431 */ /* 0x000fe400000001ff */
[----:B------:R-:W-:Y:S01]  /*18270*/  IMAD.MOV.U32 R18, RZ, RZ, RZ ;  /* 0x000000ffff127224 */ /* 0x000fe200078e00ff */
[----:B------:R-:W-:-:S07]  /*18280*/  CS2R R6, SRZ ;  /* 0x0000000000067805 */ /* 0x000fce000001ff00 */
.L_x_5521:
        /* <DEDUP_REMOVED lines=26> */
.L_x_5525:
        /* <DEDUP_REMOVED lines=19> */
.L_x_5526:
[----:B------:R-:W-:Y:S05]  /*18560*/  BRA `(.L_x_5527) ;  /* 0x0000000000107947 */ /* 0x000fea0003800000 */
.L_x_5524:
[----:B------:R-:W1:Y:S02]  /*18570*/  LDCU.64 UR4, c[0x0][0x770] ;  /* 0x0000ee00ff0477ac */ /* 0x000e640008000a00 */
[----:B-1----:R-:W-:-:S05]  /*18580*/  IADD3 R2, P0, PT, R23, UR4, RZ ;  /* 0x0000000417027c10 */ /* 0x002fca000ff1e0ff */
[----:B------:R-:W-:-:S05]  /*18590*/  IMAD.X R3, RZ, RZ, UR5, P0 ;  /* 0x00000005ff037e24 */ /* 0x000fca00080e06ff */
[----:B------:R1:W-:Y:S03]  /*185a0*/  STG.E.64 desc[UR36][R2.64], R16 ;  /* 0x0000001002007986 */ /* 0x0003e6000c101b24 */
.L_x_5527:
[----:B------:R-:W2:Y:S02]  /*185b0*/  LDCU.64 UR4, c[0x0][0x770] ;  /* 0x0000ee00ff0477ac */ /* 0x000ea40008000a00 */
[----:B--2---:R-:W-:-:S05]  /*185c0*/  IADD3 R22, P0, PT, R22, UR4, RZ ;  /* 0x0000000416167c10 */ /* 0x004fca000ff1e0ff */
[----:B------:R-:W-:-:S05]  /*185d0*/  IMAD.X R23, RZ, RZ, UR5, P0 ;  /* 0x00000005ff177e24 */ /* 0x000fca00080e06ff */
[----:B------:R-:W-:Y:S01]  /*185e0*/  STG.E.64 desc[UR36][R22.64], R24 ;  /* 0x0000001816007986 */ /* 0x000fe2000c101b24 */
[----:B------:R-:W-:Y:S05]  /*185f0*/  EXIT ;  /* 0x000000000000794d */ /* 0x000fea0003800000 */
.L_x_5523:
        /* <DEDUP_REMOVED lines=16> */
.L_x_5528:
        /* <DEDUP_REMOVED lines=15> */
.L_x_5529:
[----:B------:R-:W-:Y:S05]  /*187f0*/  EXIT ;  /* 0x000000000000794d */ /* 0x000fea0003800000 */
.L_x_5520:
        /* <DEDUP_REMOVED lines=19> */
.L_x_5532:
[----:B------:R-:W-:Y:S05]  /*18930*/  BSYNC.RECONVERGENT B0 ;  /* 0x0000000000007941 */ /* 0x000fea0003800200 */
.L_x_5531:
        /* <DEDUP_REMOVED lines=11> */
.L_x_5534:
[----:B------:R-:W-:Y:S05]  /*189f0*/  BSYNC.RECONVERGENT B0 ;  /* 0x0000000000007941 */ /* 0x000fea0003800200 */
.L_x_5533:
[----:B------:R-:W-:Y:S02]  /*18a00*/  SEL R18, R8, R18, P0 ;  /* 0x0000001208127207 */ /* 0x000fe40000000000 */
[----:B------:R-:W-:Y:S02]  /*18a10*/  SEL R27, R9, R27, P0 ;  /* 0x0000001b091b7207 */ /* 0x000fe40000000000 */
[----:B------:R-:W-:-:S07]  /*18a20*/  FSEL R38, R11, R38, P0 ;  /* 0x000000260b267208 */ /* 0x000fce0000000000 */
.L_x_5530:
        /* <DEDUP_REMOVED lines=25> */
.L_x_5537:
        /* <DEDUP_REMOVED lines=19> */
.L_x_5538:
[----:B------:R-:W-:Y:S05]  /*18cf0*/  BRA `(.L_x_5539) ;  /* 0x0000000000107947 */ /* 0x000fea0003800000 */
.L_x_5536:
[----:B------:R-:W1:Y:S02]  /*18d00*/  LDCU.64 UR4, c[0x0][0x770] ;  /* 0x0000ee00ff0477ac */ /* 0x000e640008000a00 */
[----:B-1----:R-:W-:-:S05]  /*18d10*/  IADD3 R2, P0, PT, R23, UR4, RZ ;  /* 0x0000000417027c10 */ /* 0x002fca000ff1e0ff */
[----:B------:R-:W-:-:S05]  /*18d20*/  IMAD.X R3, RZ, RZ, UR5, P0 ;  /* 0x00000005ff037e24 */ /* 0x000fca00080e06ff */
[----:B------:R1:W-:Y:S03]  /*18d30*/  STG.E.64 desc[UR36][R2.64], R16 ;  /* 0x0000001002007986 */ /* 0x0003e6000c101b24 */
.L_x_5539:
[----:B------:R-:W2:Y:S02]  /*18d40*/  LDCU.64 UR4, c[0x0][0x770] ;  /* 0x0000ee00ff0477ac */ /* 0x000ea40008000a00 */
[----:B--2---:R-:W-:-:S05]  /*18d50*/  IADD3 R22, P0, PT, R22, UR4, RZ ;  /* 0x0000000416167c10 */ /* 0x004fca000ff1e0ff */
[----:B------:R-:W-:-:S05]  /*18d60*/  IMAD.X R23, RZ, RZ, UR5, P0 ;  /* 0x00000005ff177e24 */ /* 0x000fca00080e06ff */
[----:B------:R-:W-:Y:S01]  /*18d70*/  STG.E.64 desc[UR36][R22.64], R18 ;  /* 0x0000001216007986 */ /* 0x000fe2000c101b24 */
[----:B------:R-:W-:Y:S05]  /*18d80*/  EXIT ;  /* 0x000000000000794d */ /* 0x000fea0003800000 */
.L_x_5535:
[----:B------:R-:W-:Y:S04]  /*18d90*/  STG.E.64 desc[UR36][R4.64+0x8], R16 ;  /* 0x0000081004007986 */ /* 0x000fe8000c101b24 */
[----:B------:R-:W-:Y:S04]  /*18da0*/  STG.E.64 desc[UR36][R4.64+0x18], R18 ;  /* 0x0000181204007986 */ /* 0x000fe8000c101b24 */
[----:B------:R-:W-:Y:S04]  /*18db0*/  STG.E desc[UR36][R4.64], R37 ;  /* 0x0000002504007986 */ /* 0x000fe8000c101924 */
[----:B------:R-:W-:Y:S01]  /*18dc0*/  STG.E desc[UR36][R4.64+0x10], R38 ;  /* 0x0000102604007986 */ /* 0x000fe2000c101924 */
[----:B------:R-:W-:Y:S05]  /*18dd0*/  EXIT ;  /* 0x000000000000794d */ /* 0x000fea0003800000 */
        .weak           $__internal_25_$__cuda_sm20_div_u64
        .type           $__internal_25_$__cuda_sm20_div_u64,@function
        .size           $__internal_25_$__cuda_sm20_div_u64,(.L_x_6077 - $__internal_25_$__cuda_sm20_div_u64)
$__internal_25_$__cuda_sm20_div_u64:
        /* <DEDUP_REMOVED lines=68> */
[----:B------:R-:W-:Y:S06]  /*19220*/  RET.REL.NODEC R8 `(_ZN2at6native13reduce_kernelILi256ELi2ENS0_8ReduceOpIN3c104HalfENS0_9ArgMaxOpsIfEEjlLi4ELi4EEEEEvT1_) ;  /* 0xfffffe6c08747950 */ /* 0x000fec0003c3ffff */
.L_x_5540:
        /* <DEDUP_REMOVED lines=13> */
.L_x_6077:


//--------------------- .text._ZN2at6native13reduce_kernelILi128ELi4ENS0_8ReduceOpIN3c104HalfENS0_9ArgMaxOpsIfEEjlLi4ELi4EEEEEvT1_ --------------------------
	.section	.text._ZN2at6native13reduce_kernelILi128ELi4ENS0_8ReduceOpIN3c104HalfENS0_9ArgMaxOpsIfEEjlLi4ELi4EEEEEvT1_,"ax",@progbits
	.align	128
        .global         _ZN2at6native13reduce_kernelILi128ELi4ENS0_8ReduceOpIN3c104HalfENS0_9ArgMaxOpsIfEEjlLi4ELi4EEEEEvT1_
        .type           _ZN2at6native13reduce_kernelILi128ELi4ENS0_8ReduceOpIN3c104HalfENS0_9ArgMaxOpsIfEEjlLi4ELi4EEEEEvT1_,@function
        .size           _ZN2at6native13reduce_kernelILi128ELi4ENS0_8ReduceOpIN3c104HalfENS0_9ArgMaxOpsIfEEjlLi4ELi4EEEEEvT1_,(.L_x_6078 - _ZN2at6native13reduce_kernelILi128ELi4ENS0_8ReduceOpIN3c104HalfENS0_9ArgMaxOpsIfEEjlLi4ELi4EEEEEvT1_)
        .other          _ZN2at6native13reduce_kernelILi128ELi4ENS0_8ReduceOpIN3c104HalfENS0_9ArgMaxOpsIfEEjlLi4ELi4EEEEEvT1_,@"STO_CUDA_ENTRY STV_DEFAULT"
_ZN2at6native13reduce_kernelILi128ELi4ENS0_8ReduceOpIN3c104HalfENS0_9ArgMaxOpsIfEEjlLi4ELi4EEEEEvT1_:
.text._ZN2at6native13reduce_kernelILi128ELi4ENS0_8ReduceOpIN3c104HalfENS0_9ArgMaxOpsIfEEjlLi4ELi4EEEEEvT1_:
        /* <DEDUP_REMOVED lines=296> */
.L_x_5541:
        /* <DEDUP_REMOVED lines=42> */
.L_x_5545:
        /* <DEDUP_REMOVED lines=54> */
.L_x_5550:
[----:B------:R-:W0:Y:S01]  /*1880*/  @P0 LDC R3, c[0x0][0x390] ;  /* 0x0000e400ff030b82 */ /* 0x000e220000000800 */
[----:B------:R-:W-:Y:S02]  /*1890*/  FSEL R0, R13, R0, !P0 ;  /* 0x000000000d007208 */ /* 0x000fe40004000000 */
[----:B------:R-:W-:Y:S01]  /*18a0*/  SEL R14, R14, RZ, P0 ;  /* 0x000000ff0e0e7207 */ /* 0x000fe20000000000 */
[----:B0-----:R-:W-:-:S07]  /*18b0*/  IMAD.MOV.U32 R15, RZ, RZ, R3 ;  /* 0x000000ffff0f7224 */ /* 0x001fce00078e0003 */
.L_x_5549:
[----:B------:R-:W-:Y:S05]  /*18c0*/  BSYNC.RECONVERGENT B1 ;  /* 0x0000000000017941 */ /* 0x000fea0003800200 */
.L_x_5548:
[----:B------:R-:W0:Y:S01]  /*18d0*/  LDC R18, c[0x0][0x39c] ;  /* 0x0000e700ff127b82 */ /* 0x000e220000000800 */
[----:B------:R-:W-:Y:S02]  /*18e0*/  IADD3 R22, P0, PT, R22, 0x8, RZ ;  /* 0x0000000816167810 */ /* 0x000fe40007f1e0ff */
[----:B------:R-:W-:-:S03]  /*18f0*/  IADD3 R3, PT, PT, -R9, 0x4, RZ ;  /* 0x0000000409037810 */ /* 0x000fc60007ffe1ff */
[----:B------:R-:W-:Y:S01]  /*1900*/  IMAD.X R23, RZ, RZ, R23, P0 ;  /* 0x000000ffff177224 */ /* 0x000fe200000e0617 */
[----:B0-----:R-:W-:-:S07]  /*1910*/  IADD3 R18, PT, PT, R9, -0x4, R18 ;  /* 0xfffffffc09127810 */ /* 0x001fce0007ffe012 */
.L_x_5547:
[----:B------:R-:W-:Y:S05]  /*1920*/  BSYNC.RECONVERGENT B0 ;  /* 0x0000000000007941 */ /* 0x000fea0003800200 */
.L_x_5546:
        /* <DEDUP_REMOVED lines=17> */
.L_x_5561:
        /* <DEDUP_REMOVED lines=28> */
.L_x_5554:
[----:B------:R-:W-:Y:S05]  /*1c00*/  BSYNC.RECONVERGENT B1 ;  /* 0x0000000000017941 */ /* 0x000fea0003800200 */
.L_x_5553:
[----:B------:R-:W-:Y:S04]  /*1c10*/  BSSY.RECONVERGENT B1, `(.L_x_5555) ;  /* 0x0000007000017945 */ /* 0x000fe80003800200 */
[----:B------:R-:W-:Y:S05]  /*1c20*/  @P4 BRA `(.L_x_5556) ;  /* 0x0000000000144947 */ /* 0x000fea0003800000 */
[----:B------:R-:W-:-:S13]  /*1c30*/  FSETP.NEU.FTZ.AND P6, PT, R9, R26, PT ;  /* 0x0000001a0900720b */ /* 0x000fda0003fdd000 */
[----:B------:R-:W-:Y:S02]  /*1c40*/  @!P6 ISETP.GE.U32.AND P4, PT, R10, R29, PT ;  /* 0x0000001d0a00e20c */ /* 0x000fe40003f86070 */
[----:B------:R-:W-:Y:S02]  /*1c50*/  @P6 FSETP.GT.FTZ.AND P1, PT, R9, R26, PT ;  /* 0x0000001a0900620b */ /* 0x000fe40003f34000 */
[----:B------:R-:W-:-:S04]  /*1c60*/  @!P6 ISETP.GE.AND.EX P4, PT, R11, RZ, PT, P4 ;  /* 0x000000ff0b00e20c */ /* 0x000fc80003f86340 */
[----:B------:R-:W-:-:S13]  /*1c70*/  @!P6 PLOP3.LUT P1, PT, P4, PT, PT, 0x8, 0x80 ;  /* 0x000000000080e81c */ /* 0x000fda000272e170 */
.L_x_5556:
[----:B------:R-:W-:Y:S05]  /*1c80*/  BSYNC.RECONVERGENT B1 ;  /* 0x0000000000017941 */ /* 0x000fea0003800200 */
.L_x_5555:
        /* <DEDUP_REMOVED lines=16> */
.L_x_5558:
[----:B------:R-:W-:Y:S05]  /*1d90*/  BSYNC.RECONVERGENT B1 ;  /* 0x0000000000017941 */ /* 0x000fea0003800200 */
.L_x_5557:
        /* <DEDUP_REMOVED lines=12> */
.L_x_5560:
[----:B------:R-:W-:Y:S05]  /*1e60*/  BSYNC.RECONVERGENT B1 ;  /* 0x0000000000017941 */ /* 0x000fea0003800200 */
.L_x_5559:
        /* <DEDUP_REMOVED lines=9> */
.L_x_5552:
[----:B------:R-:W-:Y:S05]  /*1f00*/  BSYNC.RECONVERGENT B0 ;  /* 0x0000000000007941 */ /* 0x000fea0003800200 */
.L_x_5551:
        /* <DEDUP_REMOVED lines=29> */
.L_x_5565:
[----:B------:R-:W-:Y:S05]  /*20e0*/  BSYNC.RECONVERGENT B1 ;  /* 0x0000000000017941 */ /* 0x000fea0003800200 */
.L_x_5564:
[----:B------:R-:W-:Y:S02]  /*20f0*/  FSEL R0, R0, R3, P0 ;  /* 0x0000000300007208 */ /* 0x000fe40000000000 */
[----:B------:R-:W-:Y:S02]  /*2100*/  SEL R15, R15, R4, P0 ;  /* 0x000000040f0f7207 */ /* 0x000fe40000000000 */
[----:B------:R-:W-:-:S07]  /*2110*/  SEL R14, R14, R5, P0 ;  /* 0x000000050e0e7207 */ /* 0x000fce0000000000 */
.L_x_5563:
[----:B------:R-:W-:Y:S05]  /*2120*/  BSYNC.RECONVERGENT B0 ;  /* 0x0000000000007941 */ /* 0x000fea0003800200 */
.L_x_5562:
        /* <DEDUP_REMOVED lines=11> */
.L_x_5567:
[----:B------:R-:W-:Y:S05]  /*21e0*/  BSYNC.RECONVERGENT B0 ;  /* 0x0000000000007941 */ /* 0x000fea0003800200 */
.L_x_5566:
        /* <DEDUP_REMOVED lines=14> */
.L_x_5569:
[----:B------:R-:W-:Y:S05]  /*22d0*/  BSYNC.RECONVERGENT B0 ;  /* 0x0000000000007941 */ /* 0x000fea0003800200 */
.L_x_5568:
        /* <DEDUP_REMOVED lines=14> */
.L_x_5571:
[----:B------:R-:W-:Y:S05]  /*23c0*/  BSYNC.RECONVERGENT B0 ;  /* 0x0000000000007941 */ /* 0x000fea0003800200 */
.L_x_5570:
        /* <DEDUP_REMOVED lines=9> */
.L_x_5544:
        /* <DEDUP_REMOVED lines=104> */
.L_x_5607:
        /* <DEDUP_REMOVED lines=14> */
[----:B--2---:R-:W-:Y:S01]  /*2bc0*/  PRMT R66, R4, 0x7632, R66 ;  /* 0x0000763204427816 */ /* 0x004fe20000000042 */
[----:B------:R-:W-:Y:S01]  /*2bd0*/  HADD2.F32 R68, -RZ, R4.H0_H0 ;  /* 0x20000004ff447230 */ /* 0x000fe20000004100 */
[--C-:B------:R-:W-:Y:S02]  /*2be0*/  PRMT R63, R63, 0x5410, R5.reuse ;  /* 0x000054103f3f7816 */ /* 0x100fe40000000005 */
[----:B------:R-:W-:Y:S01]  /*2bf0*/  PRMT R67, R67, 0x7610, R5 ;  /* 0x0000761043437816 */ /* 0x000fe20000000005 */
[----:B------:R-:W-:Y:S01]  /*2c00*/  HADD2.F32 R75, -RZ, R66.H0_H0 ;  /* 0x20000042ff4b7230 */ /* 0x000fe20000004100 */
[----:B------:R-:W-:Y:S01]  /*2c10*/  @P5 FSETP.NAN.FTZ.AND P4, PT, |R68|, |R68|, PT ;  /* 0x400000444400520b */ /* 0x000fe20003f98200 */
[----:B------:R-:W-:-:S03]  /*2c20*/  HADD2.F32 R80, -RZ, R63.H1_H1 ;  /* 0x3000003fff507230 */ /* 0x000fc60000004100 */
        /* <DEDUP_REMOVED lines=12> */
.L_x_5576:
[----:B------:R-:W-:Y:S05]  /*2cf0*/  BSYNC.RECONVERGENT B1 ;  /* 0x0000000000017941 */ /* 0x000fea0003800200 */
.L_x_5575:
        /* <DEDUP_REMOVED lines=9> */
.L_x_5578:
[----:B------:R-:W-:Y:S05]  /*2d90*/  BSYNC.RECONVERGENT B1 ;  /* 0x0000000000017941 */ /* 0x000fea0003800200 */
.L_x_5577:
[----:B------:R-:W-:Y:S01]  /*2da0*/  @P1 ISETP.LT.U32.AND P5, PT, R31, R62, PT ;  /* 0x0000003e1f00120c */ /* 0x000fe20003fa1070 */
[----:B------:R-:W-:Y:S01]  /*2db0*/  BSSY.RECONVERGENT B1, `(.L_x_5579) ;  /* 0x000000f000017945 */ /* 0x000fe20003800200 */
[----:B------:R-:W-:Y:S01]  /*2dc0*/  @P1 FSETP.NAN.FTZ.AND P3, PT, |R80|, |R80|, PT ;  /* 0x400000505000120b */ /* 0x000fe20003f78200 */
[----:B------:R-:W-:Y:S01]  /*2dd0*/  HADD2.F32 R79, -RZ, R67.H1_H1 ;  /* 0x30000043ff4f7230 */ /* 0x000fe20000004100 */
[----:B------:R-:W-:Y:S02]  /*2de0*/  LOP3.LUT R65, R65, 0xfffffffb, RZ, 0xc0, !PT ;  /* 0xfffffffb41417812 */ /* 0x000fe400078ec0ff */
[----:B------:R-:W-:Y:S02]  /*2df0*/  @P1 ISETP.LT.OR.EX P3, PT, R8, RZ, !P3, P5 ;  /* 0x000000ff0800120c */ /* 0x000fe40005f61750 */
[----:B-----5:R-:W-:-:S11]  /*2e00*/  PRMT R63, R6, 0x7610, R63 ;  /* 0x00007610063f7816 */ /* 0x020fd6000000003f */
        /* <DEDUP_REMOVED lines=9> */
.L_x_5580:
[----:B------:R-:W-:Y:S05]  /*2ea0*/  BSYNC.RECONVERGENT B1 ;  /* 0x0000000000017941 */ /* 0x000fea0003800200 */
.L_x_5579:
[----:B------:R-:W-:Y:S01]  /*2eb0*/  @P2 ISETP.LT.U32.AND P3, PT, R32, R62, PT ;  /* 0x0000003e2000220c */ /* 0x000fe20003f61070 */
[----:B------:R-:W-:Y:S01]  /*2ec0*/  BSSY.RECONVERGENT B1, `(.L_x_5581) ;  /* 0x000000a000017945 */ /* 0x000fe20003800200 */
[----:B------:R-:W-:Y:S01]  /*2ed0*/  @P2 FSETP.NAN.FTZ.AND P1, PT, |R79|, |R79|, PT ;  /* 0x4000004f4f00220b */ /* 0x000fe20003f38200 */
[----:B------:R-:W-:-:S03]  /*2ee0*/  HADD2.F32 R77, -RZ, R63.H0_H0 ;  /* 0x2000003fff4d7230 */ /* 0x000fc60000004100 */
[----:B------:R-:W-:Y:S01]  /*2ef0*/  @P2 ISETP.LT.OR.EX P1, PT, R9, RZ, !P1, P3 ;  /* 0x000000ff0900220c */ /* 0x000fe20004f21730 */
[----:B------:R-:W-:-:S12]  /*2f00*/  @P2 BRA `(.L_x_5582) ;  /* 0x0000000000142947 */ /* 0x000fd80003800000 */
[----:B------:R-:W-:-:S13]  /*2f10*/  FSETP.NEU.FTZ.AND P3, PT, R48, R79, PT ;  /* 0x0000004f3000720b */ /* 0x000fda0003f7d000 */
[----:B------:R-:W-:Y:S02]  /*2f20*/  @!P3 ISETP.GE.U32.AND P2, PT, R32, R62, PT ;  /* 0x0000003e2000b20c */ /* 0x000fe40003f46070 */
[----:B------:R-:W-:Y:S02]  /*2f30*/  @P3 FSETP.GT.FTZ.AND P1, PT, R48, R79, PT ;  /* 0x0000004f3000320b */ /* 0x000fe40003f34000 */
[----:B------:R-:W-:-:S04]  /*2f40*/  @!P3 ISETP.GE.AND.EX P2, PT, R9, RZ, PT, P2 ;  /* 0x000000ff0900b20c */ /* 0x000fc80003f46320 */
[----:B------:R-:W-:-:S13]  /*2f50*/  @!P3 PLOP3.LUT P1, PT, P2, PT, PT, 0x8, 0x80 ;  /* 0x000000000080b81c */ /* 0x000fda000172e170 */
.L_x_5582:
[----:B------:R-:W-:Y:S05]  /*2f60*/  BSYNC.RECONVERGENT B1 ;  /* 0x0000000000017941 */ /* 0x000fea0003800200 */
.L_x_5581:
        /* <DEDUP_REMOVED lines=10> */
.L_x_5584:
[----:B------:R-:W-:Y:S05]  /*3010*/  BSYNC.RECONVERGENT B1 ;  /* 0x0000000000017941 */ /* 0x000fea0003800200 */
.L_x_5583:
[----:B------:R-:W-:Y:S01]  /*3020*/  FSETP.NAN.FTZ.AND P0, PT, |R49|, |R49|, PT ;  /* 0x400000313100720b */ /* 0x000fe20003f18200 */
[----:B------:R-:W-:Y:S01]  /*3030*/  BSSY.RECONVERGENT B1, `(.L_x_5585) ;  /* 0x000000c000017945 */ /* 0x000fe20003800200 */
[----:B------:R-:W-:-:S05]  /*3040*/  PRMT R67, R6, 0x7632, R67 ;  /* 0x0000763206437816 */ /* 0x000fca0000000043 */
[----:B------:R-:W-:-:S06]  /*3050*/  HADD2.F32 R82, -RZ, R67.H0_H0 ;  /* 0x20000043ff527230 */ /* 0x000fcc0000004100 */
        /* <DEDUP_REMOVED lines=9> */
.L_x_5586:
[----:B------:R-:W-:Y:S05]  /*30f0*/  BSYNC.RECONVERGENT B1 ;  /* 0x0000000000017941 */ /* 0x000fea0003800200 */
.L_x_5585:
[----:B------:R-:W-:Y:S01]  /*3100*/  FSETP.NAN.FTZ.AND P0, PT, |R52|, |R52|, PT ;  /* 0x400000343400720b */ /* 0x000fe20003f18200 */
[----:B------:R-:W-:Y:S01]  /*3110*/  BSSY.RECONVERGENT B1, `(.L_x_5587) ;  /* 0x000000f000017945 */ /* 0x000fe20003800200 */
[----:B------:R-:W-:Y:S02]  /*3120*/  PRMT R66, R66, 0x5410, R7 ;  /* 0x0000541042427816 */ /* 0x000fe40000000007 */
[----:B------:R-:W-:Y:S02]  /*3130*/  FSEL R45, R45, R68, P4 ;  /* 0x000000442d2d7208 */ /* 0x000fe40002000000 */
[----:B------:R-:W-:Y:S01]  /*3140*/  SEL R29, R29, R62, P4 ;  /* 0x0000003e1d1d7207 */ /* 0x000fe20002000000 */
[----:B------:R-:W-:Y:S01]  /*3150*/  HADD2.F32 R5, -RZ, R66.H1_H1 ;  /* 0x30000042ff057230 */ /* 0x000fe20000004100 */
        /* <DEDUP_REMOVED lines=10> */
.L_x_5588:
[----:B------:R-:W-:Y:S05]  /*3200*/  BSYNC.RECONVERGENT B1 ;  /* 0x0000000000017941 */ /* 0x000fea0003800200 */
.L_x_5587:
[----:B------:R-:W-:Y:S01]  /*3210*/  IMAD.IADD R72, R64, 0x1, R61 ;  /* 0x0000000140487824 */ /* 0x000fe200078e023d */
[----:B------:R-:W-:Y:S02]  /*3220*/  PRMT R68, R7, 0x7632, R68 ;  /* 0x0000763207447816 */ /* 0x000fe40000000044 */
[----:B------:R-:W-:Y:S02]  /*3230*/  FSETP.NAN.FTZ.AND P0, PT, |R51|, |R51|, PT ;  /* 0x400000333300720b */ /* 0x000fe40003f18200 */
[----:B------:R-:W-:Y:S01]  /*3240*/  SHF.R.U32.HI R7, RZ, 0x2, R72 ;  /* 0x00000002ff077819 */ /* 0x000fe20000011648 */
[----:B------:R-:W-:Y:S01]  /*3250*/  HADD2.F32 R74, -RZ, R68.H0_H0 ;  /* 0x20000044ff4a7230 */ /* 0x000fe20000004100 */
        /* <DEDUP_REMOVED lines=17> */
.L_x_5590:
[----:B------:R-:W-:Y:S05]  /*3370*/  BSYNC.RECONVERGENT B1 ;  /* 0x0000000000017941 */ /* 0x000fea0003800200 */
.L_x_5589:
[----:B------:R-:W-:Y:S01]  /*3380*/  FSETP.NAN.FTZ.AND P0, PT, |R53|, |R53|, PT ;  /* 0x400000353500720b */ /* 0x000fe20003f18200 */
[----:B------:R-:W-:Y:S01]  /*3390*/  HADD2.F32 R78, -RZ, R68.H1_H1 ;  /* 0x30000044ff4e7230 */ /* 0x000fe20000004100 */
        /* <DEDUP_REMOVED lines=15> */
.L_x_5592:
[----:B------:R-:W-:Y:S05]  /*3490*/  BSYNC.RECONVERGENT B1 ;  /* 0x0000000000017941 */ /* 0x000fea0003800200 */
.L_x_5591:
[----:B------:R-:W-:Y:S01]  /*34a0*/  FSETP.NAN.FTZ.AND P0, PT, |R54|, |R54|, PT ;  /* 0x400000363600720b */ /* 0x000fe20003f18200 */
[----:B------:R-:W-:Y:S01]  /*34b0*/  HADD2.F32 R71, -RZ, R70.H0_H0 ;  /* 0x20000046ff477230 */ /* 0x000fe20000004100 */
        /* <DEDUP_REMOVED lines=15> */
.L_x_5594:
[----:B------:R-:W-:Y:S05]  /*35b0*/  BSYNC.RECONVERGENT B1 ;  /* 0x0000000000017941 */ /* 0x000fea0003800200 */
.L_x_5593:
[----:B------:R-:W-:Y:S01]  /*35c0*/  FSETP.NAN.FTZ.AND P5, PT, |R55|, |R55|, PT ;  /* 0x400000373700720b */ /* 0x000fe20003fb8200 */
[----:B------:R-:W-:Y:S01]  /*35d0*/  HADD2.F32 R76, -RZ, R69.H1_H1 ;  /* 0x30000045ff4c7230 */ /* 0x000fe20000004100 */
        /* <DEDUP_REMOVED lines=11> */
.L_x_5596:
[----:B------:R-:W-:Y:S05]  /*3690*/  BSYNC.RECONVERGENT B1 ;  /* 0x0000000000017941 */ /* 0x000fea0003800200 */
.L_x_5595:
[----:B------:R-:W-:Y:S01]  /*36a0*/  FSETP.NAN.FTZ.AND P5, PT, |R56|, |R56|, PT ;  /* 0x400000383800720b */ /* 0x000fe20003fb8200 */
[----:B------:R-:W-:Y:S01]  /*36b0*/  HADD2.F32 R73, -RZ, R70.H1_H1 ;  /* 0x30000046ff497230 */ /* 0x000fe20000004100 */
[----:B------:R-:W-:Y:S02]  /*36c0*/  P2R R81, PR, RZ, 0x1 ;  /* 0x00000001ff517803 */ /* 0x000fe40000000000 */
[C---:B------:R-:W-:Y:S02]  /*36d0*/  LOP3.LUT P0, RZ, R65.reuse, 0x4, RZ, 0xc0, !PT ;  /* 0x0000000441ff7812 */ /* 0x040fe4000780c0ff */
[----:B------:R-:W-:Y:S02]  /*36e0*/  P2R R7, PR, RZ, 0x10 ;  /* 0x00000010ff077803 */ /* 0x000fe40000000000 */
[----:B------:R-:W-:Y:S02]  /*36f0*/  LOP3.LUT P4, RZ, R65, 0x20, RZ, 0xc0, !PT ;  /* 0x0000002041ff7812 */ /* 0x000fe4000788c0ff */
[----:B------:R-:W-:Y:S01]  /*3700*/  FSEL R47, R47, R80, P0 ;  /* 0x000000502f2f7208 */ /* 0x000fe20000000000 */
[----:B------:R-:W-:Y:S01]  /*3710*/  IMAD.IADD R80, R72, 0x1, R61 ;  /* 0x0000000148507824 */ /* 0x000fe200078e023d */
[----:B------:R-:W-:-:S02]  /*3720*/  P2R R6, PR, RZ, 0x8 ;  /* 0x00000008ff067803 */ /* 0x000fc40000000000 */
[----:B------:R-:W-:Y:S02]  /*3730*/  FSEL R46, R46, R75, P4 ;  /* 0x0000004b2e2e7208 */ /* 0x000fe40002000000 */
[----:B------:R-:W-:Y:S02]  /*3740*/  SEL R30, R30, R62, P4 ;  /* 0x0000003e1e1e7207 */ /* 0x000fe40002000000 */
[----:B------:R-:W-:Y:S02]  /*3750*/  SEL R3, R3, RZ, P4 ;  /* 0x000000ff03037207 */ /* 0x000fe40002000000 */
[----:B------:R-:W-:Y:S02]  /*3760*/  @P5 ISETP.LT.U32.AND P6, PT, R40, R72, PT ;  /* 0x000000482800520c */ /* 0x000fe40003fc1070 */
[----:B------:R-:W-:Y:S02]  /*3770*/  @P5 FSETP.NAN.FTZ.AND P3, PT, |R73|, |R73|, PT ;  /* 0x400000494900520b */ /* 0x000fe40003f78200 */
[----:B------:R-:W-:-:S02]  /*3780*/  ISETP.NE.AND P4, PT, R7, RZ, PT ;  /* 0x000000ff0700720c */ /* 0x000fc40003f85270 */
[----:B------:R-:W-:Y:S02]  /*3790*/  SHF.R.U32.HI R7, RZ, 0x2, R80 ;  /* 0x00000002ff077819 */ /* 0x000fe40000011650 */
[----:B------:R-:W-:Y:S02]  /*37a0*/  @P5 ISETP.LT.OR.EX P6, PT, R20, RZ, !P3, P6 ;  /* 0x000000ff1400520c */ /* 0x000fe40005fc1760 */
[----:B------:R-:W-:Y:S01]  /*37b0*/  ISETP.NE.AND P3, PT, R6, RZ, PT ;  /* 0x000000ff0600720c */ /* 0x000fe20003f65270 */
[----:B------:R-:W-:Y:S01]  /*37c0*/  IMAD.WIDE.U32 R6, R7, 0x8, R22 ;  /* 0x0000000807067825 */ /* 0x000fe200078e0016 */
[----:B------:R-:W-:Y:S01]  /*37d0*/  BSSY.RECONVERGENT B1, `(.L_x_5597) ;  /* 0x0000014000017945 */ /* 0x000fe20003800200 */
[----:B------:R-:W-:Y:S02]  /*37e0*/  SEL R31, R31, R62, P0 ;  /* 0x0000003e1f1f7207 */ /* 0x000fe40000000000 */
[----:B------:R-:W-:Y:S02]  /*37f0*/  SEL R8, R8, RZ, P0 ;  /* 0x000000ff08087207 */ /* 0x000fe40000000000 */
[----:B------:R-:W5:Y:S01]  /*3800*/  LDG.E.64 R6, desc[UR36][R6.64] ;  /* 0x0000002406067981 */ /* 0x000f62000c1e1b00 */
[----:B------:R-:W-:-:S02]  /*3810*/  ISETP.NE.AND P0, PT, R81, RZ, PT ;  /* 0x000000ff5100720c */ /* 0x000fc40003f05270 */
[----:B------:R-:W-:Y:S02]  /*3820*/  FSEL R48, R48, R79, P1 ;  /* 0x0000004f30307208 */ /* 0x000fe40000800000 */
[----:B------:R-:W-:Y:S02]  /*3830*/  SEL R32, R32, R62, P1 ;  /* 0x0000003e20207207 */ /* 0x000fe40000800000 */
        /* <DEDUP_REMOVED lines=13> */
.L_x_5598:
[----:B------:R-:W-:Y:S05]  /*3910*/  BSYNC.RECONVERGENT B1 ;  /* 0x0000000000017941 */ /* 0x000fea0003800200 */
.L_x_5597:
[----:B------:R-:W-:Y:S01]  /*3920*/  FSETP.NAN.FTZ.AND P1, PT, |R57|, |R57|, PT ;  /* 0x400000393900720b */ /* 0x000fe20003f38200 */
[----:B------:R-:W-:Y:S01]  /*3930*/  BSSY.RECONVERGENT B1, `(.L_x_5599) ;  /* 0x000000f000017945 */ /* 0x000fe20003800200 */
[----:B-----5:R-:W-:Y:S02]  /*3940*/  PRMT R69, R6, 0x7610, R69 ;  /* 0x0000761006457816 */ /* 0x020fe40000000045 */
[----:B------:R-:W-:Y:S02]  /*3950*/  FSEL R52, R52, R5, P4 ;  /* 0x0000000534347208 */ /* 0x000fe40002000000 */
[----:B------:R-:W-:Y:S01]  /*3960*/  SEL R36, R36, R64, P4 ;  /* 0x0000004024247207 */ /* 0x000fe20002000000 */
[----:B------:R-:W-:Y:S01]  /*3970*/  HADD2.F32 R62, -RZ, R69.H0_H0 ;  /* 0x20000045ff3e7230 */ /* 0x000fe20000004100 */
        /* <DEDUP_REMOVED lines=10> */
.L_x_5600:
[----:B------:R-:W-:Y:S05]  /*3a20*/  BSYNC.RECONVERGENT B1 ;  /* 0x0000000000017941 */ /* 0x000fea0003800200 */
.L_x_5599:
[----:B------:R-:W-:Y:S01]  /*3a30*/  FSETP.NAN.FTZ.AND P3, PT, |R58|, |R58|, PT ;  /* 0x4000003a3a00720b */ /* 0x000fe20003f78200 */
[----:B------:R-:W-:Y:S01]  /*3a40*/  BSSY.RECONVERGENT B1, `(.L_x_5601) ;  /* 0x0000010000017945 */ /* 0x000fe20003800200 */
[----:B------:R-:W-:Y:S02]  /*3a50*/  PRMT R6, R6, 0x7632, R6 ;  /* 0x0000763206067816 */ /* 0x000fe40000000006 */
[----:B------:R-:W-:-:S03]  /*3a60*/  LOP3.LUT P1, RZ, R65, 0x10, RZ, 0xc0, !PT ;  /* 0x0000001041ff7812 */ /* 0x000fc6000782c0ff */
[----:B------:R-:W-:Y:S01]  /*3a70*/  HADD2.F32 R5, -RZ, R6.H0_H0 ;  /* 0x20000006ff057230 */ /* 0x000fe20000004100 */
        /* <DEDUP_REMOVED lines=12> */
.L_x_5602:
[----:B------:R-:W-:Y:S05]  /*3b40*/  BSYNC.RECONVERGENT B1 ;  /* 0x0000000000017941 */ /* 0x000fea0003800200 */
.L_x_5601:
[----:B------:R-:W-:Y:S01]  /*3b50*/  FSETP.NAN.FTZ.AND P3, PT, |R59|, |R59|, PT ;  /* 0x4000003b3b00720b */ /* 0x000fe20003f78200 */
[----:B------:R-:W-:Y:S01]  /*3b60*/  BSSY.RECONVERGENT B1, `(.L_x_5603) ;  /* 0x0000010000017945 */ /* 0x000fe20003800200 */
[----:B------:R-:W-:Y:S02]  /*3b70*/  PRMT R6, R6, 0x5410, R7 ;  /* 0x0000541006067816 */ /* 0x000fe40000000007 */
[----:B------:R-:W-:-:S03]  /*3b80*/  LOP3.LUT P4, RZ, R65, 0x8, RZ, 0xc0, !PT ;  /* 0x0000000841ff7812 */ /* 0x000fc6000788c0ff */
[----:B------:R-:W-:Y:S01]  /*3b90*/  HADD2.F32 R64, -RZ, R6.H1_H1 ;  /* 0x30000006ff407230 */ /* 0x000fe20000004100 */
        /* <DEDUP_REMOVED lines=12> */
.L_x_5604:
[----:B------:R-:W-:Y:S05]  /*3c60*/  BSYNC.RECONVERGENT B1 ;  /* 0x0000000000017941 */ /* 0x000fea0003800200 */
.L_x_5603:
[----:B------:R-:W-:Y:S01]  /*3c70*/  FSETP.NAN.FTZ.AND P3, PT, |R60|, |R60|, PT ;  /* 0x4000003c3c00720b */ /* 0x000fe20003f78200 */
[----:B------:R-:W-:Y:S01]  /*3c80*/  BSSY.RECONVERGENT B1, `(.L_x_5605) ;  /* 0x000001f000017945 */ /* 0x000fe20003800200 */
[----:B------:R-:W-:Y:S02]  /*3c90*/  LOP3.LUT P5, RZ, R65, 0x1, RZ, 0xc0, !PT ;  /* 0x0000000141ff7812 */ /* 0x000fe400078ac0ff */
[----:B------:R-:W-:Y:S02]  /*3ca0*/  PRMT R7, R7, 0x5432, R4 ;  /* 0x0000543207077816 */ /* 0x000fe40000000004 */
[----:B------:R-:W-:Y:S02]  /*3cb0*/  FSEL R54, R54, R71, P5 ;  /* 0x0000004736367208 */ /* 0x000fe40002800000 */
[----:B------:R-:W-:Y:S01]  /*3cc0*/  FSEL R55, R55, R76, P0 ;  /* 0x0000004c37377208 */ /* 0x000fe20000000000 */
[----:B------:R-:W-:Y:S01]  /*3cd0*/  HADD2.F32 R71, -RZ, R7.H0_H0 ;  /* 0x20000007ff477230 */ /* 0x000fe20000004100 */
[----:B------:R-:W-:-:S02]  /*3ce0*/  SEL R38, R38, R72, P5 ;  /* 0x0000004826267207 */ /* 0x000fc40002800000 */
        /* <DEDUP_REMOVED lines=8> */
[----:B------:R-:W-:Y:S02]  /*3d70*/  FSEL R58, R58, R5, P1 ;  /* 0x000000053a3a7208 */ /* 0x000fe40000800000 */
[----:B------:R-:W-:Y:S02]  /*3d80*/  FSEL R59, R59, R64, P4 ;  /* 0x000000403b3b7208 */ /* 0x000fe40002000000 */
[----:B------:R-:W-:Y:S02]  /*3d90*/  @P3 ISETP.LT.OR.EX P5, PT, R28, RZ, !P0, P5 ;  /* 0x000000ff1c00320c */ /* 0x000fe400047a1750 */
[----:B------:R-:W-:-:S02]  /*3da0*/  SEL R20, R20, RZ, P6 ;  /* 0x000000ff14147207 */ /* 0x000fc40003000000 */
[-C--:B------:R-:W-:Y:S02]  /*3db0*/  SEL R41, R41, R80.reuse, P2 ;  /* 0x0000005029297207 */ /* 0x080fe40001000000 */
[----:B------:R-:W-:Y:S02]  /*3dc0*/  SEL R21, R21, RZ, P2 ;  /* 0x000000ff15157207 */ /* 0x000fe40001000000 */
        /* <DEDUP_REMOVED lines=10> */
.L_x_5606:
[----:B------:R-:W-:Y:S05]  /*3e70*/  BSYNC.RECONVERGENT B1 ;  /* 0x0000000000017941 */ /* 0x000fea0003800200 */
.L_x_5605:
        /* <DEDUP_REMOVED lines=8> */
.L_x_5574:
[----:B------:R-:W-:Y:S05]  /*3f00*/  BSYNC.RECONVERGENT B0 ;  /* 0x0000000000007941 */ /* 0x000fea0003800200 */
.L_x_5573:
        /* <DEDUP_REMOVED lines=8> */
[----:B--2---:R-:W-:Y:S02]  /*3f90*/  PRMT R7, R7, 0x5410, R4 ;  /* 0x0000541007077816 */ /* 0x004fe40000000004 */
[----:B------:R-:W-:Y:S02]  /*3fa0*/  PRMT R66, R4, 0x7632, R66 ;  /* 0x0000763204427816 */ /* 0x000fe40000000042 */
[--C-:B------:R-:W-:Y:S02]  /*3fb0*/  PRMT R63, R63, 0x5410, R5.reuse ;  /* 0x000054103f3f7816 */ /* 0x100fe40000000005 */
        /* <DEDUP_REMOVED lines=9> */
[----:B------:R-:W-:Y:S02]  /*4050*/  PRMT R66, R66, 0x5410, R5 ;  /* 0x0000541042427816 */ /* 0x000fe40000000005 */
        /* <DEDUP_REMOVED lines=10> */
[--C-:B--2---:R-:W-:Y:S02]  /*4100*/  PRMT R69, R69, 0x5410, R5.reuse ;  /* 0x0000541045457816 */ /* 0x104fe40000000005 */
[----:B------:R-:W-:Y:S02]  /*4110*/  PRMT R68, R68, 0x5410, R4 ;  /* 0x0000541044447816 */ /* 0x000fe40000000004 */
[----:B------:R-:W-:Y:S02]  /*4120*/  PRMT R70, R4, 0x7632, R5 ;  /* 0x0000763204467816 */ /* 0x000fe40000000005 */
[C---:B---3--:R-:W-:Y:S02]  /*4130*/  @!P1 PRMT R6, R22.reuse, 0x7632, R6 ;  /* 0x0000763216069816 */ /* 0x048fe40000000006 */
[----:B------:R-:W-:Y:S02]  /*4140*/  @!P1 PRMT R69, R22, 0x7610, R69 ;  /* 0x0000761016459816 */ /* 0x000fe40000000045 */
[----:B------:R-:W-:-:S02]  /*4150*/  @!P1 PRMT R6, R6, 0x5410, R23 ;  /* 0x0000541006069816 */ /* 0x000fc40000000017 */
[----:B------:R-:W-:-:S07]  /*4160*/  @!P1 PRMT R7, R23, 0x7632, R7 ;  /* 0x0000763217079816 */ /* 0x000fce0000000007 */
.L_x_5609:
[----:B------:R-:W-:Y:S05]  /*4170*/  BSYNC.RECONVERGENT B0 ;  /* 0x0000000000007941 */ /* 0x000fea0003800200 */
.L_x_5608:
[----:B------:R-:W-:Y:S04]  /*4180*/  BSSY.RECONVERGENT B0, `(.L_x_5610) ;  /* 0x000010b000007945 */ /* 0x000fe80003800200 */
[----:B------:R-:W-:Y:S05]  /*4190*/  @P0 BRA `(.L_x_5611) ;  /* 0x0000001000240947 */ /* 0x000fea0003800000 */
[----:B------:R-:W-:Y:S01]  /*41a0*/  FSETP.NAN.FTZ.AND P6, PT, |R45|, |R45|, PT ;  /* 0x4000002d2d00720b */ /* 0x000fe20003fd8200 */
[----:B------:R-:W-:Y:S01]  /*41b0*/  HADD2.F32 R4, -RZ, R7.H1_H1 ;  /* 0x30000007ff047230 */ /* 0x000fe20000004100 */
[----:B------:R-:W-:Y:S01]  /*41c0*/  FSETP.NAN.FTZ.AND P4, PT, |R46|, |R46|, PT ;  /* 0x4000002e2e00720b */ /* 0x000fe20003f98200 */
[----:B------:R-:W-:Y:S01]  /*41d0*/  HADD2.F32 R5, -RZ, R66.H0_H0 ;  /* 0x20000042ff057230 */ /* 0x000fe20000004100 */
[----:B------:R-:W-:Y:S01]  /*41e0*/  FSETP.NAN.FTZ.AND P5, PT, |R48|, |R48|, PT ;  /* 0x400000303000720b */ /* 0x000fe20003fb8200 */
[----:B------:R-:W-:Y:S01]  /*41f0*/  BSSY.RECONVERGENT B1, `(.L_x_5612) ;  /* 0x0000010000017945 */ /* 0x000fe20003800200 */
[----:B------:R-:W-:-:S07]  /*4200*/  HADD2.F32 R22, -RZ, R63.H1_H1 ;  /* 0x3000003fff167230 */ /* 0x000fce0000004100 */
[----:B------:R-:W-:Y:S02]  /*4210*/  @P6 ISETP.LT.U32.AND P3, PT, R29, R62, PT ;  /* 0x0000003e1d00620c */ /* 0x000fe40003f61070 */
[----:B------:R-:W-:Y:S02]  /*4220*/  @P6 FSETP.NAN.FTZ.AND P0, PT, |R4|, |R4|, PT ;  /* 0x400000040400620b */ /* 0x000fe40003f18200 */
[----:B------:R-:W-:Y:S02]  /*4230*/  @P4 ISETP.LT.U32.AND P2, PT, R30, R62, PT ;  /* 0x0000003e1e00420c */ /* 0x000fe40003f41070 */
        /* <DEDUP_REMOVED lines=11> */
.L_x_5613:
[----:B------:R-:W-:Y:S05]  /*42f0*/  BSYNC.RECONVERGENT B1 ;  /* 0x0000000000017941 */ /* 0x000fea0003800200 */
.L_x_5612:
[----:B------:R-:W-:Y:S04]  /*4300*/  BSSY.RECONVERGENT B1, `(.L_x_5614) ;  /* 0x0000007000017945 */ /* 0x000fe80003800200 */
[----:B------:R-:W-:Y:S05]  /*4310*/  @P4 BRA `(.L_x_5615) ;  /* 0x0000000000144947 */ /* 0x000fea0003800000 */
[----:B------:R-:W-:-:S13]  /*4320*/  FSETP.NEU.FTZ.AND P6, PT, R46, R5, PT ;  /* 0x000000052e00720b */ /* 0x000fda0003fdd000 */
[----:B------:R-:W-:Y:S02]  /*4330*/  @!P6 ISETP.GE.U32.AND P4, PT, R30, R62, PT ;  /* 0x0000003e1e00e20c */ /* 0x000fe40003f86070 */
[----:B------:R-:W-:Y:S02]  /*4340*/  @P6 FSETP.GT.FTZ.AND P2, PT, R46, R5, PT ;  /* 0x000000052e00620b */ /* 0x000fe40003f54000 */
[----:B------:R-:W-:-:S04]  /*4350*/  @!P6 ISETP.GE.AND.EX P4, PT, R3, RZ, PT, P4 ;  /* 0x000000ff0300e20c */ /* 0x000fc80003f86340 */
[----:B------:R-:W-:-:S13]  /*4360*/  @!P6 PLOP3.LUT P2, PT, P4, PT, PT, 0x8, 0x80 ;  /* 0x000000000080e81c */ /* 0x000fda000274e170 */
.L_x_5615:
[----:B------:R-:W-:Y:S05]  /*4370*/  BSYNC.RECONVERGENT B1 ;  /* 0x0000000000017941 */ /* 0x000fea0003800200 */
.L_x_5614:
[----:B------:R-:W-:Y:S01]  /*4380*/  @P3 ISETP.LT.U32.AND P6, PT, R31, R62, PT ;  /* 0x0000003e1f00320c */ /* 0x000fe20003fc1070 */
[----:B------:R-:W-:Y:S01]  /*4390*/  BSSY.RECONVERGENT B1, `(.L_x_5616) ;  /* 0x000000b000017945 */ /* 0x000fe20003800200 */
[----:B------:R-:W-:Y:S01]  /*43a0*/  @P3 FSETP.NAN.FTZ.AND P4, PT, |R22|, |R22|, PT ;  /* 0x400000161600320b */ /* 0x000fe20003f98200 */
[----:B------:R-:W-:Y:S01]  /*43b0*/  HADD2.F32 R23, -RZ, R67.H1_H1 ;  /* 0x30000043ff177230 */ /* 0x000fe20000004100 */
        /* <DEDUP_REMOVED lines=8> */
.L_x_5617:
[----:B------:R-:W-:Y:S05]  /*4440*/  BSYNC.RECONVERGENT B1 ;  /* 0x0000000000017941 */ /* 0x000fea0003800200 */
.L_x_5616:
[----:B------:R-:W-:Y:S01]  /*4450*/  @P5 FSETP.NAN.FTZ.AND P3, PT, |R23|, |R23|, PT ;  /* 0x400000171700520b */ /* 0x000fe20003f78200 */
        /* <DEDUP_REMOVED lines=11> */
.L_x_5619:
[----:B------:R-:W-:Y:S05]  /*4510*/  BSYNC.RECONVERGENT B1 ;  /* 0x0000000000017941 */ /* 0x000fea0003800200 */
.L_x_5618:
        /* <DEDUP_REMOVED lines=12> */
[----:B------:R-:W-:Y:S01]  /*45e0*/  HADD2.F32 R63, -RZ, R63.H0_H0 ;  /* 0x2000003fff3f7230 */ /* 0x000fe20000004100 */
[----:B------:R-:W-:Y:S01]  /*45f0*/  FSETP.NAN.FTZ.AND P4, PT, |R51|, |R51|, PT ;  /* 0x400000333300720b */ /* 0x000fe20003f98200 */
[----:B------:R-:W-:Y:S01]  /*4600*/  BSSY.RECONVERGENT B1, `(.L_x_5620) ;  /* 0x000000e000017945 */ /* 0x000fe20003800200 */
[----:B------:R-:W-:Y:S01]  /*4610*/  FSETP.NAN.FTZ.AND P3, PT, |R49|, |R49|, PT ;  /* 0x400000313100720b */ /* 0x000fe20003f78200 */
[----:B------:R-:W-:Y:S01]  /*4620*/  HADD2.F32 R4, -RZ, R67.H0_H0 ;  /* 0x20000043ff047230 */ /* 0x000fe20000004100 */
[----:B------:R-:W-:-:S07]  /*4630*/  FSETP.NAN.FTZ.AND P5, PT, |R52|, |R52|, PT ;  /* 0x400000343400720b */ /* 0x000fce0003fb8200 */
        /* <DEDUP_REMOVED lines=10> */
.L_x_5621:
[----:B------:R-:W-:Y:S05]  /*46e0*/  BSYNC.RECONVERGENT B1 ;  /* 0x0000000000017941 */ /* 0x000fea0003800200 */
.L_x_5620:
        /* <DEDUP_REMOVED lines=11> */
.L_x_5623:
[----:B------:R-:W-:Y:S05]  /*47a0*/  BSYNC.RECONVERGENT B1 ;  /* 0x0000000000017941 */ /* 0x000fea0003800200 */
.L_x_5622:
[----:B------:R-:W-:Y:S01]  /*47b0*/  @P5 ISETP.LT.U32.AND P6, PT, R36, R65, PT ;  /* 0x000000412400520c */ /* 0x000fe20003fc1070 */
[----:B------:R-:W-:Y:S01]  /*47c0*/  BSSY.RECONVERGENT B1, `(.L_x_5624) ;  /* 0x000000b000017945 */ /* 0x000fe20003800200 */
[----:B------:R-:W-:Y:S01]  /*47d0*/  @P5 FSETP.NAN.FTZ.AND P3, PT, |R5|, |R5|, PT ;  /* 0x400000050500520b */ /* 0x000fe20003f78200 */
[----:B------:R-:W-:Y:S01]  /*47e0*/  HADD2.F32 R22, -RZ, R68.H0_H0 ;  /* 0x20000044ff167230 */ /* 0x000fe20000004100 */
        /* <DEDUP_REMOVED lines=8> */
.L_x_5625:
[----:B------:R-:W-:Y:S05]  /*4870*/  BSYNC.RECONVERGENT B1 ;  /* 0x0000000000017941 */ /* 0x000fea0003800200 */
.L_x_5624:
        /* <DEDUP_REMOVED lines=12> */
.L_x_5627:
[----:B------:R-:W-:Y:S05]  /*4940*/  BSYNC.RECONVERGENT B1 ;  /* 0x0000000000017941 */ /* 0x000fea0003800200 */
.L_x_5626:
        /* <DEDUP_REMOVED lines=12> */
[----:B------:R-:W-:Y:S01]  /*4a10*/  HADD2.F32 R68, -RZ, R68.H1_H1 ;  /* 0x30000044ff447230 */ /* 0x000fe20000004100 */
[----:B------:R-:W-:Y:S01]  /*4a20*/  BSSY.RECONVERGENT B1, `(.L_x_5628) ;  /* 0x0000010000017945 */ /* 0x000fe20003800200 */
[----:B------:R-:W-:Y:S01]  /*4a30*/  IMAD.IADD R61, R4, 0x1, R61 ;  /* 0x00000001043d7824 */ /* 0x000fe200078e023d */
[----:B------:R-:W-:Y:S01]  /*4a40*/  FSETP.NAN.FTZ.AND P2, PT, |R54|, |R54|, PT ;  /* 0x400000363600720b */ /* 0x000fe20003f58200 */
[----:B------:R-:W-:Y:S01]  /*4a50*/  HADD2.F32 R5, -RZ, R70.H0_H0 ;  /* 0x20000046ff057230 */ /* 0x000fe20000004100 */
[----:B------:R-:W-:Y:S02]  /*4a60*/  FSETP.NAN.FTZ.AND P3, PT, |R55|, |R55|, PT ;  /* 0x400000373700720b */ /* 0x000fe40003f78200 */
[----:B------:R-:W-:Y:S02]  /*4a70*/  ISETP.GE.U32.AND P4, PT, R61, R64, PT ;  /* 0x000000403d00720c */ /* 0x000fe40003f86070 */
[----:B------:R-:W-:-:S03]  /*4a80*/  FSETP.NAN.FTZ.AND P5, PT, |R56|, |R56|, PT ;  /* 0x400000383800720b */ /* 0x000fc60003fb8200 */
        /* <DEDUP_REMOVED lines=9> */
.L_x_5629:
[----:B------:R-:W-:Y:S05]  /*4b20*/  BSYNC.RECONVERGENT B1 ;  /* 0x0000000000017941 */ /* 0x000fea0003800200 */
.L_x_5628:
        /* <DEDUP_REMOVED lines=11> */
.L_x_5631:
[----:B------:R-:W-:Y:S05]  /*4be0*/  BSYNC.RECONVERGENT B1 ;  /* 0x0000000000017941 */ /* 0x000fea0003800200 */
.L_x_5630:
        /* <DEDUP_REMOVED lines=11> */
.L_x_5633:
[----:B------:R-:W-:Y:S05]  /*4ca0*/  BSYNC.RECONVERGENT B1 ;  /* 0x0000000000017941 */ /* 0x000fea0003800200 */
.L_x_5632:
[----:B------:R-:W-:Y:S01]  /*4cb0*/  @P5 ISETP.LT.U32.AND P6, PT, R40, R4, PT ;  /* 0x000000042800520c */ /* 0x000fe20003fc1070 */
[----:B------:R-:W-:Y:S01]  /*4cc0*/  BSSY.RECONVERGENT B1, `(.L_x_5634) ;  /* 0x000000c000017945 */ /* 0x000fe20003800200 */
[----:B------:R-:W-:Y:S02]  /*4cd0*/  @P5 FSETP.NAN.FTZ.AND P3, PT, |R23|, |R23|, PT ;  /* 0x400000171700520b */ /* 0x000fe40003f78200 */
        /* <DEDUP_REMOVED lines=10> */
.L_x_5635:
[----:B------:R-:W-:Y:S05]  /*4d80*/  BSYNC.RECONVERGENT B1 ;  /* 0x0000000000017941 */ /* 0x000fea0003800200 */
.L_x_5634:
        /* <DEDUP_REMOVED lines=27> */
.L_x_5637:
[----:B------:R-:W-:Y:S05]  /*4f40*/  BSYNC.RECONVERGENT B1 ;  /* 0x0000000000017941 */ /* 0x000fea0003800200 */
.L_x_5636:
        /* <DEDUP_REMOVED lines=11> */
.L_x_5639:
[----:B------:R-:W-:Y:S05]  /*5000*/  BSYNC.RECONVERGENT B1 ;  /* 0x0000000000017941 */ /* 0x000fea0003800200 */
.L_x_5638:
        /* <DEDUP_REMOVED lines=11> */
.L_x_5641:
[----:B------:R-:W-:Y:S05]  /*50c0*/  BSYNC.RECONVERGENT B1 ;  /* 0x0000000000017941 */ /* 0x000fea0003800200 */
.L_x_5640:
[----:B------:R-:W-:Y:S01]  /*50d0*/  @P4 FSETP.NAN.FTZ.AND P5, PT, |R7|, |R7|, PT ;  /* 0x400000070700420b */ /* 0x000fe20003fb8200 */
        /* <DEDUP_REMOVED lines=11> */
.L_x_5643:
[----:B------:R-:W-:Y:S05]  /*5190*/  BSYNC.RECONVERGENT B1 ;  /* 0x0000000000017941 */ /* 0x000fea0003800200 */
.L_x_5642:
        /* <DEDUP_REMOVED lines=9> */
.L_x_5611:
[----:B------:R-:W-:Y:S05]  /*5230*/  BSYNC.RECONVERGENT B0 ;  /* 0x0000000000007941 */ /* 0x000fea0003800200 */
.L_x_5610:
        /* <DEDUP_REMOVED lines=13> */
.L_x_5645:
[----:B------:R-:W-:Y:S05]  /*5310*/  BSYNC.RECONVERGENT B0 ;  /* 0x0000000000007941 */ /* 0x000fea0003800200 */
.L_x_5644:
        /* <DEDUP_REMOVED lines=16> */
.L_x_5647:
[----:B------:R-:W-:Y:S05]  /*5420*/  BSYNC.RECONVERGENT B0 ;  /* 0x0000000000007941 */ /* 0x000fea0003800200 */
.L_x_5646:
        /* <DEDUP_REMOVED lines=12> */
.L_x_5649:
[----:B------:R-:W-:Y:S05]  /*54f0*/  BSYNC.RECONVERGENT B0 ;  /* 0x0000000000007941 */ /* 0x000fea0003800200 */
.L_x_5648:
        /* <DEDUP_REMOVED lines=16> */
.L_x_5651:
[----:B------:R-:W-:Y:S05]  /*5600*/  BSYNC.RECONVERGENT B0 ;  /* 0x0000000000007941 */ /* 0x000fea0003800200 */
.L_x_5650:
        /* <DEDUP_REMOVED lines=12> */
.L_x_5653:
[----:B------:R-:W-:Y:S05]  /*56d0*/  BSYNC.RECONVERGENT B0 ;  /* 0x0000000000007941 */ /* 0x000fea0003800200 */
.L_x_5652:
        /* <DEDUP_REMOVED lines=16> */
.L_x_5655:
[----:B------:R-:W-:Y:S05]  /*57e0*/  BSYNC.RECONVERGENT B0 ;  /* 0x0000000000007941 */ /* 0x000fea0003800200 */
.L_x_5654:
        /* <DEDUP_REMOVED lines=14> */
.L_x_5657:
[----:B------:R-:W-:Y:S05]  /*58d0*/  BSYNC.RECONVERGENT B0 ;  /* 0x0000000000007941 */ /* 0x000fea0003800200 */
.L_x_5656:
[----:B------:R-:W-:Y:S04]  /*58e0*/  BSSY.RECONVERGENT B0, `(.L_x_5658) ;  /* 0x0000007000007945 */ /* 0x000fe80003800200 */
[----:B------:R-:W-:Y:S05]  /*58f0*/  @P5 BRA `(.L_x_5659) ;  /* 0x0000000000145947 */ /* 0x000fea0003800000 */
[----:B------:R-:W-:-:S13]  /*5900*/  FSETP.NEU.FTZ.AND P5, PT, R51, R56, PT ;  /* 0x000000383300720b */ /* 0x000fda0003fbd000 */
[----:B------:R-:W-:Y:S02]  /*5910*/  @!P5 ISETP.GE.U32.AND P4, PT, R35, R40, PT ;  /* 0x000000282300d20c */ /* 0x000fe40003f86070 */
[----:B------:R-:W-:Y:S02]  /*5920*/  @P5 FSETP.GT.FTZ.AND P1, PT, R51, R56, PT ;  /* 0x000000383300520b */ /* 0x000fe40003f34000 */
[----:B------:R-:W-:-:S04]  /*5930*/  @!P5 ISETP.GE.AND.EX P4, PT, R9, R20, PT, P4 ;  /* 0x000000140900d20c */ /* 0x000fc80003f86340 */
[----:B------:R-:W-:-:S13]  /*5940*/  @!P5 PLOP3.LUT P1, PT, P4, PT, PT, 0x8, 0x80 ;  /* 0x000000000080d81c */ /* 0x000fda000272e170 */
.L_x_5659:
[----:B------:R-:W-:Y:S05]  /*5950*/  BSYNC.RECONVERGENT B0 ;  /* 0x0000000000007941 */ /* 0x000fea0003800200 */
.L_x_5658:
        /* <DEDUP_REMOVED lines=19> */
.L_x_5661:
[----:B------:R-:W-:Y:S05]  /*5a90*/  BSYNC.RECONVERGENT B0 ;  /* 0x0000000000007941 */ /* 0x000fea0003800200 */
.L_x_5660:
        /* <DEDUP_REMOVED lines=16> */
.L_x_5663:
[----:B------:R-:W-:Y:S05]  /*5ba0*/  BSYNC.RECONVERGENT B0 ;  /* 0x0000000000007941 */ /* 0x000fea0003800200 */
.L_x_5662:
        /* <DEDUP_REMOVED lines=13> */
.L_x_5665:
[----:B------:R-:W-:Y:S05]  /*5c80*/  BSYNC.RECONVERGENT B0 ;  /* 0x0000000000007941 */ /* 0x000fea0003800200 */
.L_x_5664:
        /* <DEDUP_REMOVED lines=11> */
.L_x_5667:
[----:B------:R-:W-:Y:S05]  /*5d40*/  BSYNC.RECONVERGENT B0 ;  /* 0x0000000000007941 */ /* 0x000fea0003800200 */
.L_x_5666:
[----:B------:R-:W-:Y:S02]  /*5d50*/  FSEL R41, R51, R60, P0 ;  /* 0x0000003c33297208 */ /* 0x000fe40000000000 */
[----:B------:R-:W-:Y:S02]  /*5d60*/  SEL R44, R35, R44, P0 ;  /* 0x0000002c232c7207 */ /* 0x000fe40000000000 */
[----:B------:R-:W-:Y:S01]  /*5d70*/  SEL R45, R45, R28, P0 ;  /* 0x0000001c2d2d7207 */ /* 0x000fe20000000000 */
[----:B------:R-:W-:Y:S06]  /*5d80*/  BRA `(.L_x_5543) ;  /* 0x000000f400ac7947 */ /* 0x000fec0003800000 */
.L_x_5572:
        /* <DEDUP_REMOVED lines=100> */
.L_x_5703:
        /* <DEDUP_REMOVED lines=35> */
.L_x_5672:
[----:B------:R-:W-:Y:S05]  /*6600*/  BSYNC.RECONVERGENT B1 ;  /* 0x0000000000017941 */ /* 0x000fea0003800200 */
.L_x_5671:
        /* <DEDUP_REMOVED lines=9> */
.L_x_5674:
[----:B------:R-:W-:Y:S05]  /*66a0*/  BSYNC.RECONVERGENT B1 ;  /* 0x0000000000017941 */ /* 0x000fea0003800200 */
.L_x_5673:
        /* <DEDUP_REMOVED lines=16> */
.L_x_5676:
[----:B------:R-:W-:Y:S05]  /*67b0*/  BSYNC.RECONVERGENT B1 ;  /* 0x0000000000017941 */ /* 0x000fea0003800200 */
.L_x_5675:
        /* <DEDUP_REMOVED lines=11> */
.L_x_5678:
[----:B------:R-:W-:Y:S05]  /*6870*/  BSYNC.RECONVERGENT B1 ;  /* 0x0000000000017941 */ /* 0x000fea0003800200 */
.L_x_5677:
        /* <DEDUP_REMOVED lines=10> */
.L_x_5680:
[----:B------:R-:W-:Y:S05]  /*6920*/  BSYNC.RECONVERGENT B1 ;  /* 0x0000000000017941 */ /* 0x000fea0003800200 */
.L_x_5679:
        /* <DEDUP_REMOVED lines=13> */
.L_x_5682:
[----:B------:R-:W-:Y:S05]  /*6a00*/  BSYNC.RECONVERGENT B1 ;  /* 0x0000000000017941 */ /* 0x000fea0003800200 */
.L_x_5681:
        /* <DEDUP_REMOVED lines=16> */
.L_x_5684:
[----:B------:R-:W-:Y:S05]  /*6b10*/  BSYNC.RECONVERGENT B1 ;  /* 0x0000000000017941 */ /* 0x000fea0003800200 */
.L_x_5683:
[----:B------:R-:W-:Y:S01]  /*6b20*/  IMAD.IADD R72, R64, 0x1, R61 ;  /* 0x0000000140487824 */ /* 0x000fe200078e023d */
[----:B------:R-:W-:Y:S02]  /*6b30*/  PRMT R69, R7, 0x7632, R69 ;  /* 0x0000763207457816 */ /* 0x000fe40000000045 */
[----:B------:R-:W-:Y:S01]  /*6b40*/  FSETP.NAN.FTZ.AND P0, PT, |R51|, |R51|, PT ;  /* 0x400000333300720b */ /* 0x000fe20003f18200 */
[----:B------:R-:W-:Y:S01]  /*6b50*/  IMAD R6, R63, R72, RZ ;  /* 0x000000483f067224 */ /* 0x000fe200078e02ff */
[----:B------:R-:W-:Y:S01]  /*6b60*/  LOP3.LUT R65, R65, 0xffffffef, RZ, 0xc0, !PT ;  /* 0xffffffef41417812 */ /* 0x000fe200078ec0ff */
[----:B------:R-:W-:-:S03]  /*6b70*/  HADD2.F32 R74, -RZ, R69.H0_H0 ;  /* 0x20000045ff4a7230 */ /* 0x000fc60000004100 */
        /* <DEDUP_REMOVED lines=17> */
.L_x_5686:
[----:B------:R-:W-:Y:S05]  /*6c90*/  BSYNC.RECONVERGENT B1 ;  /* 0x0000000000017941 */ /* 0x000fea0003800200 */
.L_x_5685:
        /* <DEDUP_REMOVED lines=17> */
.L_x_5688:
[----:B------:R-:W-:Y:S05]  /*6db0*/  BSYNC.RECONVERGENT B1 ;  /* 0x0000000000017941 */ /* 0x000fea0003800200 */
.L_x_5687:
        /* <DEDUP_REMOVED lines=17> */
.L_x_5690:
[----:B------:R-:W-:Y:S05]  /*6ed0*/  BSYNC.RECONVERGENT B1 ;  /* 0x0000000000017941 */ /* 0x000fea0003800200 */
.L_x_5689:
[----:B------:R-:W-:Y:S01]  /*6ee0*/  FSETP.NAN.FTZ.AND P5, PT, |R55|, |R55|, PT ;  /* 0x400000373700720b */ /* 0x000fe20003fb8200 */
[----:B------:R-:W-:Y:S01]  /*6ef0*/  HADD2.F32 R76, -RZ, R71.H0_H0 ;  /* 0x20000047ff4c7230 */ /* 0x000fe20000004100 */
        /* <DEDUP_REMOVED lines=11> */
.L_x_5692:
[----:B------:R-:W-:Y:S05]  /*6fb0*/  BSYNC.RECONVERGENT B1 ;  /* 0x0000000000017941 */ /* 0x000fea0003800200 */
.L_x_5691:
[----:B------:R-:W-:Y:S01]  /*6fc0*/  FSETP.NAN.FTZ.AND P5, PT, |R56|, |R56|, PT ;  /* 0x400000383800720b */ /* 0x000fe20003fb8200 */
[----:B------:R-:W-:Y:S01]  /*6fd0*/  HADD2.F32 R75, -RZ, R71.H1_H1 ;  /* 0x30000047ff4b7230 */ /* 0x000fe20000004100 */
        /* <DEDUP_REMOVED lines=38> */
.L_x_5694:
[----:B------:R-:W-:Y:S05]  /*7240*/  BSYNC.RECONVERGENT B1 ;  /* 0x0000000000017941 */ /* 0x000fea0003800200 */
.L_x_5693:
        /* <DEDUP_REMOVED lines=16> */
.L_x_5696:
[----:B------:R-:W-:Y:S05]  /*7350*/  BSYNC.RECONVERGENT B1 ;  /* 0x0000000000017941 */ /* 0x000fea0003800200 */
.L_x_5695:
        /* <DEDUP_REMOVED lines=17> */
.L_x_5698:
[----:B------:R-:W-:Y:S05]  /*7470*/  BSYNC.RECONVERGENT B1 ;  /* 0x0000000000017941 */ /* 0x000fea0003800200 */
.L_x_5697:
        /* <DEDUP_REMOVED lines=17> */
.L_x_5700:
[----:B------:R-:W-:Y:S05]  /*7590*/  BSYNC.RECONVERGENT B1 ;  /* 0x0000000000017941 */ /* 0x000fea0003800200 */
.L_x_5699:
        /* <DEDUP_REMOVED lines=32> */
.L_x_5702:
[----:B------:R-:W-:Y:S05]  /*77a0*/  BSYNC.RECONVERGENT B1 ;  /* 0x0000000000017941 */ /* 0x000fea0003800200 */
.L_x_5701:
        /* <DEDUP_REMOVED lines=9> */
.L_x_5670:
[----:B------:R-:W-:Y:S05]  /*7840*/  BSYNC.RECONVERGENT B0 ;  /* 0x0000000000007941 */ /* 0x000fea0003800200 */
.L_x_5669:
        /* <DEDUP_REMOVED lines=33> */
[----:B------:R-:W2:Y:S04]  /*7a60*/  LDG.E.64 R4, desc[UR36][R4.64] ;  /* 0x0000002404047981 */ /* 0x000ea8000c1e1b00 */
[----:B------:R-:W3:Y:S01]  /*7a70*/  @!P1 LDG.E.64 R22, desc[UR36][R22.64] ;  /* 0x0000002416169981 */ /* 0x000ee2000c1e1b00 */
[--C-:B--2---:R-:W-:Y:S02]  /*7a80*/  PRMT R70, R70, 0x7610, R4.reuse ;  /* 0x0000761046467816 */ /* 0x104fe40000000004 */
[----:B------:R-:W-:Y:S02]  /*7a90*/  PRMT R69, R69, 0x5410, R4 ;  /* 0x0000541045457816 */ /* 0x000fe40000000004 */
[----:B---3--:R-:W-:-:S02]  /*7aa0*/  @!P1 PRMT R6, R22, 0x7632, R6 ;  /* 0x0000763216069816 */ /* 0x008fc40000000006 */
[----:B------:R-:W-:Y:S02]  /*7ab0*/  PRMT R71, R5, 0x7610, R5 ;  /* 0x0000761005477816 */ /* 0x000fe40000000005 */
[----:B------:R-:W-:Y:S02]  /*7ac0*/  @!P1 PRMT R70, R22, 0x7610, R70 ;  /* 0x0000761016469816 */ /* 0x000fe40000000046 */
[----:B------:R-:W-:Y:S02]  /*7ad0*/  @!P1 PRMT R6, R6, 0x5410, R23 ;  /* 0x0000541006069816 */ /* 0x000fe40000000017 */
[----:B------:R-:W-:-:S07]  /*7ae0*/  @!P1 PRMT R7, R23, 0x7632, R7 ;  /* 0x0000763217079816 */ /* 0x000fce0000000007 */
.L_x_5705:
[----:B------:R-:W-:Y:S05]  /*7af0*/  BSYNC.RECONVERGENT B0 ;  /* 0x0000000000007941 */ /* 0x000fea0003800200 */
.L_x_5704:
        /* <DEDUP_REMOVED lines=23> */
.L_x_5709:
[----:B------:R-:W-:Y:S05]  /*7c70*/  BSYNC.RECONVERGENT B1 ;  /* 0x0000000000017941 */ /* 0x000fea0003800200 */
.L_x_5708:
[----:B------:R-:W-:Y:S04]  /*7c80*/  BSSY.RECONVERGENT B1, `(.L_x_5710) ;  /* 0x0000007000017945 */ /* 0x000fe80003800200 */
[----:B------:R-:W-:Y:S05]  /*7c90*/  @P4 BRA `(.L_x_5711) ;  /* 0x0000000000144947 */ /* 0x000fea0003800000 */
[----:B------:R-:W-:-:S13]  /*7ca0*/  FSETP.NEU.FTZ.AND P6, PT, R46, R5, PT ;  /* 0x000000052e00720b */ /* 0x000fda0003fdd000 */
[----:B------:R-:W-:Y:S02]  /*7cb0*/  @!P6 ISETP.GE.U32.AND P4, PT, R30, R62, PT ;  /* 0x0000003e1e00e20c */ /* 0x000fe40003f86070 */
[----:B------:R-:W-:Y:S02]  /*7cc0*/  @P6 FSETP.GT.FTZ.AND P2, PT, R46, R5, PT ;  /* 0x000000052e00620b */ /* 0x000fe40003f54000 */
[----:B------:R-:W-:-:S04]  /*7cd0*/  @!P6 ISETP.GE.AND.EX P4, PT, R3, RZ, PT, P4 ;  /* 0x000000ff0300e20c */ /* 0x000fc80003f86340 */
[----:B------:R-:W-:-:S13]  /*7ce0*/  @!P6 PLOP3.LUT P2, PT, P4, PT, PT, 0x8, 0x80 ;  /* 0x000000000080e81c */ /* 0x000fda000274e170 */
.L_x_5711:
[----:B------:R-:W-:Y:S05]  /*7cf0*/  BSYNC.RECONVERGENT B1 ;  /* 0x0000000000017941 */ /* 0x000fea0003800200 */
.L_x_5710:
        /* <DEDUP_REMOVED lines=12> */
.L_x_5713:
[----:B------:R-:W-:Y:S05]  /*7dc0*/  BSYNC.RECONVERGENT B1 ;  /* 0x0000000000017941 */ /* 0x000fea0003800200 */
.L_x_5712:
        /* <DEDUP_REMOVED lines=12> */
.L_x_5715:
[----:B------:R-:W-:Y:S05]  /*7e90*/  BSYNC.RECONVERGENT B1 ;  /* 0x0000000000017941 */ /* 0x000fea0003800200 */
.L_x_5714:
        /* <DEDUP_REMOVED lines=28> */
.L_x_5717:
[----:B------:R-:W-:Y:S05]  /*8060*/  BSYNC.RECONVERGENT B1 ;  /* 0x0000000000017941 */ /* 0x000fea0003800200 */
.L_x_5716:
        /* <DEDUP_REMOVED lines=11> */
.L_x_5719:
[----:B------:R-:W-:Y:S05]  /*8120*/  BSYNC.RECONVERGENT B1 ;  /* 0x0000000000017941 */ /* 0x000fea0003800200 */
.L_x_5718:
        /* <DEDUP_REMOVED lines=12> */
.L_x_5721:
[----:B------:R-:W-:Y:S05]  /*81f0*/  BSYNC.RECONVERGENT B1 ;  /* 0x0000000000017941 */ /* 0x000fea0003800200 */
.L_x_5720:
        /* <DEDUP_REMOVED lines=12> */
.L_x_5723:
[----:B------:R-:W-:Y:S05]  /*82c0*/  BSYNC.RECONVERGENT B1 ;  /* 0x0000000000017941 */ /* 0x000fea0003800200 */
.L_x_5722:
        /* <DEDUP_REMOVED lines=16> */
[----:B------:R-:W-:Y:S01]  /*83d0*/  HADD2.F32 R23, -RZ, R70.H1_H1 ;  /* 0x30000046ff177230 */ /* 0x000fe20000004100 */
        /* <DEDUP_REMOVED lines=12> */
.L_x_5725:
[----:B------:R-:W-:Y:S05]  /*84a0*/  BSYNC.RECONVERGENT B1 ;  /* 0x0000000000017941 */ /* 0x000fea0003800200 */
.L_x_5724:
        /* <DEDUP_REMOVED lines=11> */
.L_x_5727:
[----:B------:R-:W-:Y:S05]  /*8560*/  BSYNC.RECONVERGENT B1 ;  /* 0x0000000000017941 */ /* 0x000fea0003800200 */
.L_x_5726:
        /* <DEDUP_REMOVED lines=11> */
.L_x_5729:
[----:B------:R-:W-:Y:S05]  /*8620*/  BSYNC.RECONVERGENT B1 ;  /* 0x0000000000017941 */ /* 0x000fea0003800200 */
.L_x_5728:
        /* <DEDUP_REMOVED lines=13> */
.L_x_5731:
[----:B------:R-:W-:Y:S05]  /*8700*/  BSYNC.RECONVERGENT B1 ;  /* 0x0000000000017941 */ /* 0x000fea0003800200 */
.L_x_5730:
        /* <DEDUP_REMOVED lines=27> */
.L_x_5733:
[----:B------:R-:W-:Y:S05]  /*88c0*/  BSYNC.RECONVERGENT B1 ;  /* 0x0000000000017941 */ /* 0x000fea0003800200 */
.L_x_5732:
        /* <DEDUP_REMOVED lines=11> */
.L_x_5735:
[----:B------:R-:W-:Y:S05]  /*8980*/  BSYNC.RECONVERGENT B1 ;  /* 0x0000000000017941 */ /* 0x000fea0003800200 */
.L_x_5734:
        /* <DEDUP_REMOVED lines=11> */
.L_x_5737:
[----:B------:R-:W-:Y:S05]  /*8a40*/  BSYNC.RECONVERGENT B1 ;  /* 0x0000000000017941 */ /* 0x000fea0003800200 */
.L_x_5736:
        /* <DEDUP_REMOVED lines=12> */
.L_x_5739:
[----:B------:R-:W-:Y:S05]  /*8b10*/  BSYNC.RECONVERGENT B1 ;  /* 0x0000000000017941 */ /* 0x000fea0003800200 */
.L_x_5738:
        /* <DEDUP_REMOVED lines=9> */
.L_x_5707:
[----:B------:R-:W-:Y:S05]  /*8bb0*/  BSYNC.RECONVERGENT B0 ;  /* 0x0000000000007941 */ /* 0x000fea0003800200 */
.L_x_5706:
        /* <DEDUP_REMOVED lines=13> */
.L_x_5741:
[----:B------:R-:W-:Y:S05]  /*8c90*/  BSYNC.RECONVERGENT B0 ;  /* 0x0000000000007941 */ /* 0x000fea0003800200 */
.L_x_5740:
        /* <DEDUP_REMOVED lines=16> */
.L_x_5743:
[----:B------:R-:W-:Y:S05]  /*8da0*/  BSYNC.RECONVERGENT B0 ;  /* 0x0000000000007941 */ /* 0x000fea0003800200 */
.L_x_5742:
        /* <DEDUP_REMOVED lines=12> */
.L_x_5745:
[----:B------:R-:W-:Y:S05]  /*8e70*/  BSYNC.RECONVERGENT B0 ;  /* 0x0000000000007941 */ /* 0x000fea0003800200 */
.L_x_5744:
        /* <DEDUP_REMOVED lines=16> */
.L_x_5747:
[----:B------:R-:W-:Y:S05]  /*8f80*/  BSYNC.RECONVERGENT B0 ;  /* 0x0000000000007941 */ /* 0x000fea0003800200 */
.L_x_5746:
        /* <DEDUP_REMOVED lines=12> */
.L_x_5749:
[----:B------:R-:W-:Y:S05]  /*9050*/  BSYNC.RECONVERGENT B0 ;  /* 0x0000000000007941 */ /* 0x000fea0003800200 */
.L_x_5748:
        /* <DEDUP_REMOVED lines=16> */
.L_x_5751:
[----:B------:R-:W-:Y:S05]  /*9160*/  BSYNC.RECONVERGENT B0 ;  /* 0x0000000000007941 */ /* 0x000fea0003800200 */
.L_x_5750:
        /* <DEDUP_REMOVED lines=14> */
.L_x_5753:
[----:B------:R-:W-:Y:S05]  /*9250*/  BSYNC.RECONVERGENT B0 ;  /* 0x0000000000007941 */ /* 0x000fea0003800200 */
.L_x_5752:
[----:B------:R-:W-:Y:S04]  /*9260*/  BSSY.RECONVERGENT B0, `(.L_x_5754) ;  /* 0x0000007000007945 */ /* 0x000fe80003800200 */
[----:B------:R-:W-:Y:S05]  /*9270*/  @P5 BRA `(.L_x_5755) ;  /* 0x0000000000145947 */ /* 0x000fea0003800000 */
[----:B------:R-:W-:-:S13]  /*9280*/  FSETP.NEU.FTZ.AND P5, PT, R51, R56, PT ;  /* 0x000000383300720b */ /* 0x000fda0003fbd000 */
[----:B------:R-:W-:Y:S02]  /*9290*/  @!P5 ISETP.GE.U32.AND P4, PT, R35, R40, PT ;  /* 0x000000282300d20c */ /* 0x000fe40003f86070 */
[----:B------:R-:W-:Y:S02]  /*92a0*/  @P5 FSETP.GT.FTZ.AND P1, PT, R51, R56, PT ;  /* 0x000000383300520b */ /* 0x000fe40003f34000 */
[----:B------:R-:W-:-:S04]  /*92b0*/  @!P5 ISETP.GE.AND.EX P4, PT, R9, R20, PT, P4 ;  /* 0x000000140900d20c */ /* 0x000fc80003f86340 */
[----:B------:R-:W-:-:S13]  /*92c0*/  @!P5 PLOP3.LUT P1, PT, P4, PT, PT, 0x8, 0x80 ;  /* 0x000000000080d81c */ /* 0x000fda000272e170 */
.L_x_5755:
[----:B------:R-:W-:Y:S05]  /*92d0*/  BSYNC.RECONVERGENT B0 ;  /* 0x0000000000007941 */ /* 0x000fea0003800200 */
.L_x_5754:
        /* <DEDUP_REMOVED lines=19> */
.L_x_5757:
[----:B------:R-:W-:Y:S05]  /*9410*/  BSYNC.RECONVERGENT B0 ;  /* 0x0000000000007941 */ /* 0x000fea0003800200 */
.L_x_5756:
        /* <DEDUP_REMOVED lines=16> */
.L_x_5759:
[----:B------:R-:W-:Y:S05]  /*9520*/  BSYNC.RECONVERGENT B0 ;  /* 0x0000000000007941 */ /* 0x000fea0003800200 */
.L_x_5758:
        /* <DEDUP_REMOVED lines=13> */
.L_x_5761:
[----:B------:R-:W-:Y:S05]  /*9600*/  BSYNC.RECONVERGENT B0 ;  /* 0x0000000000007941 */ /* 0x000fea0003800200 */
.L_x_5760:
        /* <DEDUP_REMOVED lines=11> */
.L_x_5763:
[----:B------:R-:W-:Y:S05]  /*96c0*/  BSYNC.RECONVERGENT B0 ;  /* 0x0000000000007941 */ /* 0x000fea0003800200 */
.L_x_5762:
[----:B------:R-:W-:Y:S02]  /*96d0*/  FSEL R41, R51, R60, P0 ;  /* 0x0000003c33297208 */ /* 0x000fe40000000000 */
[----:B------:R-:W-:Y:S02]  /*96e0*/  SEL R44, R35, R44, P0 ;  /* 0x0000002c232c7207 */ /* 0x000fe40000000000 */
[----:B------:R-:W-:Y:S01]  /*96f0*/  SEL R45, R45, R28, P0 ;  /* 0x0000001c2d2d7207 */ /* 0x000fe20000000000 */
[----:B------:R-:W-:Y:S06]  /*9700*/  BRA `(.L_x_5543) ;  /* 0x000000bc004c7947 */ /* 0x000fec0003800000 */
.L_x_5668:
        /* <DEDUP_REMOVED lines=106> */
.L_x_5803:
[----:B------:R-:W-:-:S13]  /*9db0*/  ISETP.NE.AND P0, PT, R68, RZ, PT ;  /* 0x000000ff4400720c */ /* 0x000fda0003f05270 */
[C---:B-----5:R-:W-:Y:S02]  /*9dc0*/  @!P0 PRMT R72, R48.reuse, 0x7610, R72 ;  /* 0x0000761030488816 */ /* 0x060fe40000000048 */
[----:B------:R-:W-:Y:S02]  /*9dd0*/  @!P0 PRMT R73, R48, 0x7632, R73 ;  /* 0x0000763230498816 */ /* 0x000fe40000000049 */
[--C-:B------:R-:W-:Y:S02]  /*9de0*/  @!P0 PRMT R77, R77, 0x7610, R49.reuse ;  /* 0x000076104d4d8816 */ /* 0x100fe40000000031 */
[----:B------:R-:W-:Y:S02]  /*9df0*/  @!P0 PRMT R76, R76, 0x7610, R48 ;  /* 0x000076104c4c8816 */ /* 0x000fe40000000030 */
[----:B------:R-:W-:Y:S02]  /*9e00*/  @!P0 PRMT R74, R48, 0x7610, R74 ;  /* 0x00007610304a8816 */ /* 0x000fe4000000004a */
[----:B------:R-:W-:-:S02]  /*9e10*/  @!P0 PRMT R75, R75, 0x5410, R49 ;  /* 0x000054104b4b8816 */ /* 0x000fc40000000031 */
[--C-:B------:R-:W-:Y:S02]  /*9e20*/  @!P0 PRMT R71, R71, 0x7610, R49.reuse ;  /* 0x0000761047478816 */ /* 0x100fe40000000031 */
[--C-:B------:R-:W-:Y:S02]  /*9e30*/  @!P0 PRMT R70, R70, 0x5410, R49.reuse ;  /* 0x0000541046468816 */ /* 0x100fe40000000031 */
[--C-:B------:R-:W-:Y:S02]  /*9e40*/  @!P0 PRMT R72, R72, 0x5410, R49.reuse ;  /* 0x0000541048488816 */ /* 0x100fe40000000031 */
[----:B------:R-:W-:Y:S02]  /*9e50*/  @!P0 PRMT R73, R73, 0x7610, R49 ;  /* 0x0000761049498816 */ /* 0x000fe40000000031 */
[C---:B------:R-:W-:Y:S02]  /*9e60*/  @!P0 PRMT R77, R49.reuse, 0x7610, R77 ;  /* 0x00007610314d8816 */ /* 0x040fe4000000004d */
[----:B------:R-:W-:-:S02]  /*9e70*/  @!P0 PRMT R76, R49, 0x7632, R76 ;  /* 0x00007632314c8816 */ /* 0x000fc4000000004c */
[----:B------:R-:W-:Y:S02]  /*9e80*/  @!P0 PRMT R75, R48, 0x7632, R75 ;  /* 0x00007632304b8816 */ /* 0x000fe4000000004b */
        /* <DEDUP_REMOVED lines=300> */
.L_x_5767:
        /* <DEDUP_REMOVED lines=12> */
[C-C-:B--2---:R-:W-:Y:S02]  /*b210*/  PRMT R70, R50.reuse, 0x5410, R51.reuse ;  /* 0x0000541032467816 */ /* 0x144fe40000000033 */
        /* <DEDUP_REMOVED lines=231> */
.L_x_5768:
        /* <DEDUP_REMOVED lines=11> */
[----:B--2---:R-:W-:Y:S02]  /*c140*/  PRMT R74, R74, 0x5410, R50 ;  /* 0x000054104a4a7816 */ /* 0x004fe40000000032 */
[----:B------:R-:W-:Y:S02]  /*c150*/  PRMT R75, R50, 0x5432, R51 ;  /* 0x00005432324b7816 */ /* 0x000fe40000000033 */
        /* <DEDUP_REMOVED lines=231> */
.L_x_5769:
        /* <DEDUP_REMOVED lines=244> */
.L_x_5770:
[----:B------:R-:W-:-:S04]  /*df10*/  LOP3.LUT R51, R64, 0xfffffff8, RZ, 0xc0, !PT ;  /* 0xfffffff840337812 */ /* 0x000fc800078ec0ff */
[----:B------:R-:W-:-:S05]  /*df20*/  IADD3 R50, P0, PT, R51, R22, RZ ;  /* 0x0000001633327210 */ /* 0x000fca0007f1e0ff */
[----:B------:R-:W-:-:S06]  /*df30*/  IMAD.X R51, RZ, RZ, R23, P0 ;  /* 0x000000ffff337224 */ /* 0x000fcc00000e0617 */
[----:B------:R-:W2:Y:S02]  /*df40*/  LDG.E.64 R50, desc[UR36][R50.64] ;  /* 0x0000002432327981 */ /* 0x000ea4000c1e1b00 */
[C-C-:B--2---:R-:W-:Y:S02]  /*df50*/  PRMT R72, R50.reuse, 0x5410, R51.reuse ;  /* 0x0000541032487816 */ /* 0x144fe40000000033 */
[----:B------:R-:W-:-:S07]  /*df60*/  PRMT R73, R50, 0x7632, R51 ;  /* 0x0000763232497816 */ /* 0x000fce0000000033 */
.L_x_5766:
[----:B------:R-:W-:Y:S01]  /*df70*/  FSETP.NAN.FTZ.AND P5, PT, |R43|, |R43|, PT ;  /* 0x4000002b2b00720b */ /* 0x000fe20003fb8200 */
[--C-:B------:R-:W-:Y:S01]  /*df80*/  HADD2.F32 R50, -RZ, R70.reuse.H0_H0 ;  /* 0x20000046ff327230 */ /* 0x100fe20000004100 */
[----:B------:R-:W-:Y:S01]  /*df90*/  FSETP.NAN.FTZ.AND P4, PT, |R44|, |R44|, PT ;  /* 0x4000002c2c00720b */ /* 0x000fe20003f98200 */
[----:B------:R-:W-:Y:S01]  /*dfa0*/  HADD2.F32 R63, -RZ, R71.H0_H0 ;  /* 0x20000047ff3f7230 */ /* 0x000fe20000004100 */
[----:B------:R-:W-:Y:S01]  /*dfb0*/  BSSY.RECONVERGENT B1, `(.L_x_5771) ;  /* 0x0000010000017945 */ /* 0x000fe20003800200 */
[----:B------:R-:W-:-:S08]  /*dfc0*/  HADD2.F32 R67, -RZ, R70.H1_H1 ;  /* 0x30000046ff437230 */ /* 0x000fd00000004100 */
        /* <DEDUP_REMOVED lines=14> */
.L_x_5772:
[----:B0-----:R-:W-:Y:S05]  /*e0b0*/  BSYNC.RECONVERGENT B1 ;  /* 0x0000000000017941 */ /* 0x001fea0003800200 */
.L_x_5771:
[----:B------:R-:W-:Y:S04]  /*e0c0*/  BSSY.RECONVERGENT B1, `(.L_x_5773) ;  /* 0x0000007000017945 */ /* 0x000fe80003800200 */
[----:B------:R-:W-:Y:S05]  /*e0d0*/  @P4 BRA `(.L_x_5774) ;  /* 0x0000000000144947 */ /* 0x000fea0003800000 */
[----:B------:R-:W-:-:S13]  /*e0e0*/  FSETP.NEU.FTZ.AND P5, PT, R44, R63, PT ;  /* 0x0000003f2c00720b */ /* 0x000fda0003fbd000 */
[----:B------:R-:W-:Y:S02]  /*e0f0*/  @!P5 ISETP.GE.U32.AND P4, PT, R29, R61, PT ;  /* 0x0000003d1d00d20c */ /* 0x000fe40003f86070 */
[----:B------:R-:W-:Y:S02]  /*e100*/  @P5 FSETP.GT.FTZ.AND P3, PT, R44, R63, PT ;  /* 0x0000003f2c00520b */ /* 0x000fe40003f74000 */
[----:B------:R-:W-:-:S04]  /*e110*/  @!P5 ISETP.GE.AND.EX P4, PT, R6, RZ, PT, P4 ;  /* 0x000000ff0600d20c */ /* 0x000fc80003f86340 */
[----:B------:R-:W-:-:S13]  /*e120*/  @!P5 PLOP3.LUT P3, PT, P4, PT, PT, 0x8, 0x80 ;  /* 0x000000000080d81c */ /* 0x000fda000276e170 */
.L_x_5774:
[----:B------:R-:W-:Y:S05]  /*e130*/  BSYNC.RECONVERGENT B1 ;  /* 0x0000000000017941 */ /* 0x000fea0003800200 */
.L_x_5773:
        /* <DEDUP_REMOVED lines=11> */
.L_x_5776:
[----:B------:R-:W-:Y:S05]  /*e1f0*/  BSYNC.RECONVERGENT B1 ;  /* 0x0000000000017941 */ /* 0x000fea0003800200 */
.L_x_5775:
        /* <DEDUP_REMOVED lines=10> */
.L_x_5778:
[----:B------:R-:W-:Y:S05]  /*e2a0*/  BSYNC.RECONVERGENT B1 ;  /* 0x0000000000017941 */ /* 0x000fea0003800200 */
.L_x_5777:
[----:B------:R-:W0:Y:S01]  /*e2b0*/  LDCU UR4, c[0x0][0x3a4] ;  /* 0x00007480ff0477ac */ /* 0x000e220008000800 */
[----:B------:R-:W-:Y:S01]  /*e2c0*/  FSETP.NAN.FTZ.AND P6, PT, |R54|, |R54|, PT ;  /* 0x400000363600720b */ /* 0x000fe20003fd8200 */
[----:B------:R-:W-:Y:S01]  /*e2d0*/  HADD2.F32 R79, -RZ, R74.H1_H1 ;  /* 0x3000004aff4f7230 */ /* 0x000fe20000004100 */
        /* <DEDUP_REMOVED lines=12> */
.L_x_5780:
[----:B------:R-:W-:Y:S05]  /*e3a0*/  BSYNC.RECONVERGENT B1 ;  /* 0x0000000000017941 */ /* 0x000fea0003800200 */
.L_x_5779:
[----:B------:R-:W-:Y:S01]  /*e3b0*/  FSETP.NAN.FTZ.AND P6, PT, |R53|, |R53|, PT ;  /* 0x400000353500720b */ /* 0x000fe20003fd8200 */
[----:B------:R-:W-:Y:S01]  /*e3c0*/  HADD2.F32 R66, -RZ, R75.H0_H0 ;  /* 0x2000004bff427230 */ /* 0x000fe20000004100 */
        /* <DEDUP_REMOVED lines=13> */
.L_x_5782:
[----:B------:R-:W-:Y:S05]  /*e4a0*/  BSYNC.RECONVERGENT B1 ;  /* 0x0000000000017941 */ /* 0x000fea0003800200 */
.L_x_5781:
        /* <DEDUP_REMOVED lines=15> */
.L_x_5784:
[----:B------:R-:W-:Y:S05]  /*e5a0*/  BSYNC.RECONVERGENT B1 ;  /* 0x0000000000017941 */ /* 0x000fea0003800200 */
.L_x_5783:
        /* <DEDUP_REMOVED lines=15> */
.L_x_5786:
[----:B------:R-:W-:Y:S05]  /*e6a0*/  BSYNC.RECONVERGENT B1 ;  /* 0x0000000000017941 */ /* 0x000fea0003800200 */
.L_x_5785:
[----:B------:R-:W-:Y:S01]  /*e6b0*/  FSETP.NAN.FTZ.AND P6, PT, |R59|, |R59|, PT ;  /* 0x4000003b3b00720b */ /* 0x000fe20003fd8200 */
[----:B------:R-:W-:Y:S01]  /*e6c0*/  HADD2.F32 R78, -RZ, R74.H0_H0 ;  /* 0x2000004aff4e7230 */ /* 0x000fe20000004100 */
        /* <DEDUP_REMOVED lines=14> */
.L_x_5788:
[----:B------:R-:W-:Y:S05]  /*e7b0*/  BSYNC.RECONVERGENT B1 ;  /* 0x0000000000017941 */ /* 0x000fea0003800200 */
.L_x_5787:
        /* <DEDUP_REMOVED lines=15> */
.L_x_5790:
[----:B------:R-:W-:Y:S05]  /*e8b0*/  BSYNC.RECONVERGENT B1 ;  /* 0x0000000000017941 */ /* 0x000fea0003800200 */
.L_x_5789:
        /* <DEDUP_REMOVED lines=15> */
.L_x_5792:
[----:B------:R-:W-:Y:S05]  /*e9b0*/  BSYNC.RECONVERGENT B1 ;  /* 0x0000000000017941 */ /* 0x000fea0003800200 */
.L_x_5791:
        /* <DEDUP_REMOVED lines=15> */
.L_x_5794:
[----:B------:R-:W-:Y:S05]  /*eab0*/  BSYNC.RECONVERGENT B1 ;  /* 0x0000000000017941 */ /* 0x000fea0003800200 */
.L_x_5793:
        /* <DEDUP_REMOVED lines=16> */
.L_x_5796:
[----:B------:R-:W-:Y:S05]  /*ebc0*/  BSYNC.RECONVERGENT B1 ;  /* 0x0000000000017941 */ /* 0x000fea0003800200 */
.L_x_5795:
        /* <DEDUP_REMOVED lines=15> */
.L_x_5798:
[----:B------:R-:W-:Y:S05]  /*ecc0*/  BSYNC.RECONVERGENT B1 ;  /* 0x0000000000017941 */ /* 0x000fea0003800200 */
.L_x_5797:
        /* <DEDUP_REMOVED lines=15> */
.L_x_5800:
[----:B------:R-:W-:Y:S05]  /*edc0*/  BSYNC.RECONVERGENT B1 ;  /* 0x0000000000017941 */ /* 0x000fea0003800200 */
.L_x_5799:
[----:B------:R-:W-:Y:S01]  /*edd0*/  FSETP.NAN.FTZ.AND P0, PT, |R41|, |R41|, PT ;  /* 0x400000292900720b */ /* 0x000fe20003f18200 */
[----:B------:R-:W-:Y:S01]  /*ede0*/  HADD2.F32 R66, -RZ, R73.H1_H1 ;  /* 0x30000049ff427230 */ /* 0x000fe20000004100 */
[----:B------:R-:W-:Y:S01]  /*edf0*/  FSEL R58, R58, R67, P2 ;  /* 0x000000433a3a7208 */ /* 0x000fe20001000000 */
[----:B------:R-:W-:Y:S01]  /*ee00*/  BSSY.RECONVERGENT B1, `(.L_x_5801) ;  /* 0x0000018000017945 */ /* 0x000fe20003800200 */
        /* <DEDUP_REMOVED lines=23> */
.L_x_5802:
[----:B------:R-:W-:Y:S05]  /*ef80*/  BSYNC.RECONVERGENT B1 ;  /* 0x0000000000017941 */ /* 0x000fea0003800200 */
.L_x_5801:
        /* <DEDUP_REMOVED lines=9> */
.L_x_5765:
[----:B------:R-:W-:Y:S05]  /*f020*/  BSYNC.RECONVERGENT B0 ;  /* 0x0000000000007941 */ /* 0x000fea0003800200 */
.L_x_5764:
        /* <DEDUP_REMOVED lines=284> */
.L_x_5807:
[----:B------:R-:W-:Y:S01]  /*101f0*/  SHF.R.U32.HI R50, RZ, 0x3, R50 ;  /* 0x00000003ff327819 */ /* 0x000fe20000011632 */
[----:B------:R-:W-:-:S07]  /*10200*/  IMAD.MOV.U32 R51, RZ, RZ, RZ ;  /* 0x000000ffff337224 */ /* 0x000fce00078e00ff */
.L_x_5806:
        /* <DEDUP_REMOVED lines=8> */
[C-C-:B--2---:R-:W-:Y:S02]  /*10290*/  PRMT R70, R22.reuse, 0x5410, R23.reuse ;  /* 0x0000541016467816 */ /* 0x144fe40000000017 */
        /* <DEDUP_REMOVED lines=277> */
.L_x_5809:
[----:B------:R-:W-:Y:S01]  /*113f0*/  SHF.R.U32.HI R68, RZ, 0x3, R68 ;  /* 0x00000003ff447819 */ /* 0x000fe20000011644 */
[----:B------:R-:W-:-:S07]  /*11400*/  IMAD.MOV.U32 R69, RZ, RZ, RZ ;  /* 0x000000ffff457224 */ /* 0x000fce00078e00ff */
.L_x_5808:
[----:B------:R-:W-:-:S04]  /*11410*/  LEA R48, P1, R68, R65, 0x3 ;  /* 0x0000004144307211 */ /* 0x000fc800078218ff */
[----:B------:R-:W-:-:S06]  /*11420*/  LEA.HI.X R49, R68, R63, R69, 0x3, P1 ;  /* 0x0000003f44317211 */ /* 0x000fcc00008f1c45 */
[----:B------:R-:W2:Y:S01]  /*11430*/  LDG.E.64 R48, desc[UR36][R48.64] ;  /* 0x0000002430307981 */ /* 0x000ea2000c1e1b00 */
[----:B------:R-:W-:-:S05]  /*11440*/  IMAD.IADD R23, R51, 0x1, R62 ;  /* 0x0000000133177824 */ /* 0x000fca00078e023e */
[----:B------:R-:W-:Y:S02]  /*11450*/  ISETP.GE.U32.AND P1, PT, R23, R64, PT ;  /* 0x000000401700720c */ /* 0x000fe40003f26070 */
[----:B--2---:R-:W-:Y:S02]  /*11460*/  PRMT R74, R74, 0x5410, R48 ;  /* 0x000054104a4a7816 */ /* 0x004fe40000000030 */
[----:B------:R-:W-:Y:S02]  /*11470*/  PRMT R75, R48, 0x5432, R49 ;  /* 0x00005432304b7816 */ /* 0x000fe40000000031 */
[----:B------:R-:W-:-:S07]  /*11480*/  PRMT R76, R49, 0x7632, R76 ;  /* 0x00007632314c7816 */ /* 0x000fce000000004c */
        /* <DEDUP_REMOVED lines=276> */
.L_x_5811:
[----:B------:R-:W-:Y:S01]  /*125d0*/  SHF.R.U32.HI R68, RZ, 0x3, R68 ;  /* 0x00000003ff447819 */ /* 0x000fe20000011644 */
[----:B------:R-:W-:-:S07]  /*125e0*/  IMAD.MOV.U32 R69, RZ, RZ, RZ ;  /* 0x000000ffff457224 */ /* 0x000fce00078e00ff */
.L_x_5810:
        /* <DEDUP_REMOVED lines=284> */
.L_x_5813:
[----:B------:R-:W-:Y:S01]  /*137b0*/  SHF.R.U32.HI R50, RZ, 0x3, R50 ;  /* 0x00000003ff327819 */ /* 0x000fe20000011632 */
[----:B------:R-:W-:-:S07]  /*137c0*/  IMAD.MOV.U32 R51, RZ, RZ, RZ ;  /* 0x000000ffff337224 */ /* 0x000fce00078e00ff */
.L_x_5812:
[----:B------:R-:W-:-:S04]  /*137d0*/  LEA R22, P0, R50, R65, 0x3 ;  /* 0x0000004132167211 */ /* 0x000fc800078018ff */
[----:B------:R-:W-:-:S06]  /*137e0*/  LEA.HI.X R23, R50, R63, R51, 0x3, P0 ;  /* 0x0000003f32177211 */ /* 0x000fcc00000f1c33 */
[----:B------:R-:W2:Y:S02]  /*137f0*/  LDG.E.64 R22, desc[UR36][R22.64] ;  /* 0x0000002416167981 */ /* 0x000ea4000c1e1b00 */
[C-C-:B--2---:R-:W-:Y:S02]  /*13800*/  PRMT R72, R22.reuse, 0x5410, R23.reuse ;  /* 0x0000541016487816 */ /* 0x144fe40000000017 */
[----:B------:R-:W-:-:S07]  /*13810*/  PRMT R73, R22, 0x7632, R23 ;  /* 0x0000763216497816 */ /* 0x000fce0000000017 */
.L_x_5805:
[----:B------:R-:W-:Y:S05]  /*13820*/  BSYNC.RECONVERGENT B0 ;  /* 0x0000000000007941 */ /* 0x000fea0003800200 */
.L_x_5804:
[----:B------:R-:W-:Y:S01]  /*13830*/  ISETP.GE.U32.AND P0, PT, R61, R64, PT ;  /* 0x000000403d00720c */ /* 0x000fe20003f06070 */
[----:B------:R-:W-:-:S12]  /*13840*/  BSSY.RECONVERGENT B0, `(.L_x_5814) ;  /* 0x000010b000007945 */ /* 0x000fd80003800200 */
[----:B------:R-:W-:Y:S05]  /*13850*/  @P0 BRA `(.L_x_5815) ;  /* 0x0000001000240947 */ /* 0x000fea0003800000 */
[----:B------:R-:W-:Y:S01]  /*13860*/  FSETP.NAN.FTZ.AND P6, PT, |R43|, |R43|, PT ;  /* 0x4000002b2b00720b */ /* 0x000fe20003fd8200 */
[--C-:B------:R-:W-:Y:S01]  /*13870*/  HADD2.F32 R22, -RZ, R70.reuse.H0_H0 ;  /* 0x20000046ff167230 */ /* 0x100fe20000004100 */
[----:B------:R-:W-:Y:S01]  /*13880*/  FSETP.NAN.FTZ.AND P4, PT, |R44|, |R44|, PT ;  /* 0x4000002c2c00720b */ /* 0x000fe20003f98200 */
[----:B------:R-:W-:Y:S01]  /*13890*/  HADD2.F32 R23, -RZ, R71.H0_H0 ;  /* 0x20000047ff177230 */ /* 0x000fe20000004100 */
[----:B------:R-:W-:Y:S01]  /*138a0*/  FSETP.NAN.FTZ.AND P5, PT, |R47|, |R47|, PT ;  /* 0x4000002f2f00720b */ /* 0x000fe20003fb8200 */
[----:B------:R-:W-:Y:S01]  /*138b0*/  BSSY.RECONVERGENT B1, `(.L_x_5816) ;  /* 0x0000010000017945 */ /* 0x000fe20003800200 */
[----:B------:R-:W-:-:S07]  /*138c0*/  HADD2.F32 R49, -RZ, R70.H1_H1 ;  /* 0x30000046ff317230 */ /* 0x000fce0000004100 */
[-C--:B------:R-:W-:Y:S02]  /*138d0*/  @P6 ISETP.LT.U32.AND P3, PT, R28, R61.reuse, PT ;  /* 0x0000003d1c00620c */ /* 0x080fe40003f61070 */
        /* <DEDUP_REMOVED lines=13> */
.L_x_5817:
[----:B------:R-:W-:Y:S05]  /*139b0*/  BSYNC.RECONVERGENT B1 ;  /* 0x0000000000017941 */ /* 0x000fea0003800200 */
.L_x_5816:
[----:B------:R-:W-:Y:S04]  /*139c0*/  BSSY.RECONVERGENT B1, `(.L_x_5818) ;  /* 0x0000007000017945 */ /* 0x000fe80003800200 */
[----:B------:R-:W-:Y:S05]  /*139d0*/  @P4 BRA `(.L_x_5819) ;  /* 0x0000000000144947 */ /* 0x000fea0003800000 */
[----:B------:R-:W-:-:S13]  /*139e0*/  FSETP.NEU.FTZ.AND P6, PT, R44, R23, PT ;  /* 0x000000172c00720b */ /* 0x000fda0003fdd000 */
[----:B------:R-:W-:Y:S02]  /*139f0*/  @!P6 ISETP.GE.U32.AND P4, PT, R29, R61, PT ;  /* 0x0000003d1d00e20c */ /* 0x000fe40003f86070 */
[----:B------:R-:W-:Y:S02]  /*13a00*/  @P6 FSETP.GT.FTZ.AND P2, PT, R44, R23, PT ;  /* 0x000000172c00620b */ /* 0x000fe40003f54000 */
[----:B------:R-:W-:-:S04]  /*13a10*/  @!P6 ISETP.GE.AND.EX P4, PT, R6, RZ, PT, P4 ;  /* 0x000000ff0600e20c */ /* 0x000fc80003f86340 */
[----:B------:R-:W-:-:S13]  /*13a20*/  @!P6 PLOP3.LUT P2, PT, P4, PT, PT, 0x8, 0x80 ;  /* 0x000000000080e81c */ /* 0x000fda000274e170 */
.L_x_5819:
[----:B------:R-:W-:Y:S05]  /*13a30*/  BSYNC.RECONVERGENT B1 ;  /* 0x0000000000017941 */ /* 0x000fea0003800200 */
.L_x_5818:
[----:B------:R-:W-:Y:S01]  /*13a40*/  @P3 ISETP.LT.U32.AND P6, PT, R31, R61, PT ;  /* 0x0000003d1f00320c */ /* 0x000fe20003fc1070 */
[----:B------:R-:W-:Y:S01]  /*13a50*/  BSSY.RECONVERGENT B1, `(.L_x_5820) ;  /* 0x000000b000017945 */ /* 0x000fe20003800200 */
[----:B------:R-:W-:Y:S02]  /*13a60*/  @P3 FSETP.NAN.FTZ.AND P4, PT, |R49|, |R49|, PT ;  /* 0x400000313100320b */ /* 0x000fe40003f98200 */
[----:B------:R-:W-:Y:S01]  /*13a70*/  FSEL R43, R43, R22, P0 ;  /* 0x000000162b2b7208 */ /* 0x000fe20000000000 */
        /* <DEDUP_REMOVED lines=8> */
.L_x_5821:
[----:B------:R-:W-:Y:S05]  /*13b00*/  BSYNC.RECONVERGENT B1 ;  /* 0x0000000000017941 */ /* 0x000fea0003800200 */
.L_x_5820:
        /* <DEDUP_REMOVED lines=12> */
.L_x_5823:
[----:B------:R-:W-:Y:S05]  /*13bd0*/  BSYNC.RECONVERGENT B1 ;  /* 0x0000000000017941 */ /* 0x000fea0003800200 */
.L_x_5822:
        /* <DEDUP_REMOVED lines=28> */
.L_x_5825:
[----:B------:R-:W-:Y:S05]  /*13da0*/  BSYNC.RECONVERGENT B1 ;  /* 0x0000000000017941 */ /* 0x000fea0003800200 */
.L_x_5824:
        /* <DEDUP_REMOVED lines=11> */
.L_x_5827:
[----:B------:R-:W-:Y:S05]  /*13e60*/  BSYNC.RECONVERGENT B1 ;  /* 0x0000000000017941 */ /* 0x000fea0003800200 */
.L_x_5826:
[----:B------:R-:W-:Y:S01]  /*13e70*/  @P5 ISETP.LT.U32.AND P6, PT, R38, R51, PT ;  /* 0x000000332600520c */ /* 0x000fe20003fc1070 */
[----:B------:R-:W-:Y:S01]  /*13e80*/  BSSY.RECONVERGENT B1, `(.L_x_5828) ;  /* 0x000000b000017945 */ /* 0x000fe20003800200 */
[----:B------:R-:W-:Y:S02]  /*13e90*/  @P5 FSETP.NAN.FTZ.AND P3, PT, |R48|, |R48|, PT ;  /* 0x400000303000520b */ /* 0x000fe40003f78200 */
[----:B------:R-:W-:Y:S01]  /*13ea0*/  FSEL R54, R54, R23, P1 ;  /* 0x0000001736367208 */ /* 0x000fe20000800000 */
[----:B------:R-:W-:Y:S01]  /*13eb0*/  HADD2.F32 R23, -RZ, R76.H0_H0 ;  /* 0x2000004cff177230 */ /* 0x000fe20000004100 */
[----:B------:R-:W-:Y:S01]  /*13ec0*/  @P5 ISETP.LT.OR.EX P3, PT, R15, RZ, !P3, P6 ;  /* 0x000000ff0f00520c */ /* 0x000fe20005f61760 */
[----:B------:R-:W-:-:S12]  /*13ed0*/  @P5 BRA `(.L_x_5829) ;  /* 0x0000000000145947 */ /* 0x000fd80003800000 */
[----:B------:R-:W-:-:S13]  /*13ee0*/  FSETP.NEU.FTZ.AND P6, PT, R57, R48, PT ;  /* 0x000000303900720b */ /* 0x000fda0003fdd000 */
[----:B------:R-:W-:Y:S02]  /*13ef0*/  @!P6 ISETP.GE.U32.AND P5, PT, R38, R51, PT ;  /* 0x000000332600e20c */ /* 0x000fe40003fa6070 */
[----:B------:R-:W-:Y:S02]  /*13f00*/  @P6 FSETP.GT.FTZ.AND P3, PT, R57, R48, PT ;  /* 0x000000303900620b */ /* 0x000fe40003f74000 */
[----:B------:R-:W-:-:S04]  /*13f10*/  @!P6 ISETP.GE.AND.EX P5, PT, R15, RZ, PT, P5 ;  /* 0x000000ff0f00e20c */ /* 0x000fc80003fa6350 */
[----:B------:R-:W-:-:S13]  /*13f20*/  @!P6 PLOP3.LUT P3, PT, P5, PT, PT, 0x8, 0x80 ;  /* 0x000000000080e81c */ /* 0x000fda0002f6e170 */
.L_x_5829:
[----:B------:R-:W-:Y:S05]  /*13f30*/  BSYNC.RECONVERGENT B1 ;  /* 0x0000000000017941 */ /* 0x000fea0003800200 */
.L_x_5828:
        /* <DEDUP_REMOVED lines=12> */
.L_x_5831:
[----:B------:R-:W-:Y:S05]  /*14000*/  BSYNC.RECONVERGENT B1 ;  /* 0x0000000000017941 */ /* 0x000fea0003800200 */
.L_x_5830:
        /* <DEDUP_REMOVED lines=29> */
.L_x_5833:
[----:B------:R-:W-:Y:S05]  /*141e0*/  BSYNC.RECONVERGENT B1 ;  /* 0x0000000000017941 */ /* 0x000fea0003800200 */
.L_x_5832:
        /* <DEDUP_REMOVED lines=11> */
.L_x_5835:
[----:B------:R-:W-:Y:S05]  /*142a0*/  BSYNC.RECONVERGENT B1 ;  /* 0x0000000000017941 */ /* 0x000fea0003800200 */
.L_x_5834:
        /* <DEDUP_REMOVED lines=11> */
.L_x_5837:
[----:B------:R-:W-:Y:S05]  /*14360*/  BSYNC.RECONVERGENT B1 ;  /* 0x0000000000017941 */ /* 0x000fea0003800200 */
.L_x_5836:
        /* <DEDUP_REMOVED lines=13> */
.L_x_5839:
[----:B------:R-:W-:Y:S05]  /*14440*/  BSYNC.RECONVERGENT B1 ;  /* 0x0000000000017941 */ /* 0x000fea0003800200 */
.L_x_5838:
        /* <DEDUP_REMOVED lines=27> */
.L_x_5841:
[----:B------:R-:W-:Y:S05]  /*14600*/  BSYNC.RECONVERGENT B1 ;  /* 0x0000000000017941 */ /* 0x000fea0003800200 */
.L_x_5840:
        /* <DEDUP_REMOVED lines=11> */
.L_x_5843:
[----:B------:R-:W-:Y:S05]  /*146c0*/  BSYNC.RECONVERGENT B1 ;  /* 0x0000000000017941 */ /* 0x000fea0003800200 */
.L_x_5842:
        /* <DEDUP_REMOVED lines=11> */
.L_x_5845:
[----:B------:R-:W-:Y:S05]  /*14780*/  BSYNC.RECONVERGENT B1 ;  /* 0x0000000000017941 */ /* 0x000fea0003800200 */
.L_x_5844:
        /* <DEDUP_REMOVED lines=12> */
.L_x_5847:
[----:B------:R-:W-:Y:S05]  /*14850*/  BSYNC.RECONVERGENT B1 ;  /* 0x0000000000017941 */ /* 0x000fea0003800200 */
.L_x_5846:
        /* <DEDUP_REMOVED lines=9> */
.L_x_5815:
[----:B------:R-:W-:Y:S05]  /*148f0*/  BSYNC.RECONVERGENT B0 ;  /* 0x0000000000007941 */ /* 0x000fea0003800200 */
.L_x_5814:
        /* <DEDUP_REMOVED lines=13> */
.L_x_5849:
[----:B------:R-:W-:Y:S05]  /*149d0*/  BSYNC.RECONVERGENT B0 ;  /* 0x0000000000007941 */ /* 0x000fea0003800200 */
.L_x_5848:
        /* <DEDUP_REMOVED lines=16> */
.L_x_5851:
[----:B------:R-:W-:Y:S05]  /*14ae0*/  BSYNC.RECONVERGENT B0 ;  /* 0x0000000000007941 */ /* 0x000fea0003800200 */
.L_x_5850:
        /* <DEDUP_REMOVED lines=12> */
.L_x_5853:
[----:B------:R-:W-:Y:S05]  /*14bb0*/  BSYNC.RECONVERGENT B0 ;  /* 0x0000000000007941 */ /* 0x000fea0003800200 */
.L_x_5852:
        /* <DEDUP_REMOVED lines=16> */
.L_x_5855:
[----:B------:R-:W-:Y:S05]  /*14cc0*/  BSYNC.RECONVERGENT B0 ;  /* 0x0000000000007941 */ /* 0x000fea0003800200 */
.L_x_5854:
        /* <DEDUP_REMOVED lines=12> */
.L_x_5857:
[----:B------:R-:W-:Y:S05]  /*14d90*/  BSYNC.RECONVERGENT B0 ;  /* 0x0000000000007941 */ /* 0x000fea0003800200 */
.L_x_5856:
        /* <DEDUP_REMOVED lines=16> */
.L_x_5859:
[----:B------:R-:W-:Y:S05]  /*14ea0*/  BSYNC.RECONVERGENT B0 ;  /* 0x0000000000007941 */ /* 0x000fea0003800200 */
.L_x_5858:
        /* <DEDUP_REMOVED lines=14> */
.L_x_5861:
[----:B------:R-:W-:Y:S05]  /*14f90*/  BSYNC.RECONVERGENT B0 ;  /* 0x0000000000007941 */ /* 0x000fea0003800200 */
.L_x_5860:
[----:B------:R-:W-:Y:S04]  /*14fa0*/  BSSY.RECONVERGENT B0, `(.L_x_5862) ;  /* 0x0000007000007945 */ /* 0x000fe80003800200 */
[----:B------:R-:W-:Y:S05]  /*14fb0*/  @P5 BRA `(.L_x_5863) ;  /* 0x0000000000145947 */ /* 0x000fea0003800000 */
[----:B------:R-:W-:-:S13]  /*14fc0*/  FSETP.NEU.FTZ.AND P5, PT, R56, R55, PT ;  /* 0x000000373800720b */ /* 0x000fda0003fbd000 */
[----:B------:R-:W-:Y:S02]  /*14fd0*/  @!P5 ISETP.GE.U32.AND P4, PT, R32, R33, PT ;  /* 0x000000212000d20c */ /* 0x000fe40003f86070 */
[----:B------:R-:W-:Y:S02]  /*14fe0*/  @P5 FSETP.GT.FTZ.AND P1, PT, R56, R55, PT ;  /* 0x000000373800520b */ /* 0x000fe40003f34000 */
[----:B------:R-:W-:-:S04]  /*14ff0*/  @!P5 ISETP.GE.AND.EX P4, PT, R9, R10, PT, P4 ;  /* 0x0000000a0900d20c */ /* 0x000fc80003f86340 */
[----:B------:R-:W-:-:S13]  /*15000*/  @!P5 PLOP3.LUT P1, PT, P4, PT, PT, 0x8, 0x80 ;  /* 0x000000000080d81c */ /* 0x000fda000272e170 */
.L_x_5863:
[----:B------:R-:W-:Y:S05]  /*15010*/  BSYNC.RECONVERGENT B0 ;  /* 0x0000000000007941 */ /* 0x000fea0003800200 */
.L_x_5862:
        /* <DEDUP_REMOVED lines=19> */
.L_x_5865:
[----:B------:R-:W-:Y:S05]  /*15150*/  BSYNC.RECONVERGENT B0 ;  /* 0x0000000000007941 */ /* 0x000fea0003800200 */
.L_x_5864:
        /* <DEDUP_REMOVED lines=16> */
.L_x_5867:
[----:B------:R-:W-:Y:S05]  /*15260*/  BSYNC.RECONVERGENT B0 ;  /* 0x0000000000007941 */ /* 0x000fea0003800200 */
.L_x_5866:
        /* <DEDUP_REMOVED lines=13> */
.L_x_5869:
[----:B------:R-:W-:Y:S05]  /*15340*/  BSYNC.RECONVERGENT B0 ;  /* 0x0000000000007941 */ /* 0x000fea0003800200 */
.L_x_5868:
        /* <DEDUP_REMOVED lines=11> */
.L_x_5871:
[----:B------:R-:W-:Y:S05]  /*15400*/  BSYNC.RECONVERGENT B0 ;  /* 0x0000000000007941 */ /* 0x000fea0003800200 */
.L_x_5870:
[----:B------:R-:W-:Y:S02]  /*15410*/  FSEL R41, R56, R41, P0 ;  /* 0x0000002938297208 */ /* 0x000fe40000000000 */
[----:B------:R-:W-:Y:S02]  /*15420*/  SEL R44, R32, R21, P0 ;  /* 0x00000015202c7207 */ /* 0x000fe40000000000 */
[----:B------:R-:W-:-:S07]  /*15430*/  SEL R45, R13, R0, P0 ;  /* 0x000000000d2d7207 */ /* 0x000fce0000000000 */
.L_x_5543:
[----:B------:R-:W-:Y:S05]  /*15440*/  BSYNC.RECONVERGENT B6 ;  /* 0x0000000000067941 */ /* 0x000fea0003800200 */
.L_x_5542:
        /* <DEDUP_REMOVED lines=27> */
.L_x_5883:
        /* <DEDUP_REMOVED lines=29> */
.L_x_5876:
[----:B------:R-:W-:Y:S05]  /*157d0*/  BSYNC.RECONVERGENT B1 ;  /* 0x0000000000017941 */ /* 0x000fea0003800200 */
.L_x_5875:
        /* <DEDUP_REMOVED lines=21> */
.L_x_5878:
[----:B------:R-:W-:Y:S05]  /*15930*/  BSYNC.RECONVERGENT B1 ;  /* 0x0000000000017941 */ /* 0x000fea0003800200 */
.L_x_5877:
        /* <DEDUP_REMOVED lines=13> */
.L_x_5880:
[----:B------:R-:W-:Y:S05]  /*15a10*/  BSYNC.RECONVERGENT B1 ;  /* 0x0000000000017941 */ /* 0x000fea0003800200 */
.L_x_5879:
        /* <DEDUP_REMOVED lines=11> */
.L_x_5882:
[----:B------:R-:W-:Y:S05]  /*15ad0*/  BSYNC.RECONVERGENT B1 ;  /* 0x0000000000017941 */ /* 0x000fea0003800200 */
.L_x_5881:
        /* <DEDUP_REMOVED lines=13> */
.L_x_5874:
[----:B------:R-:W-:Y:S05]  /*15bb0*/  BSYNC.RECONVERGENT B0 ;  /* 0x0000000000007941 */ /* 0x000fea0003800200 */
.L_x_5873:
[----:B------:R-:W-:Y:S01]  /*15bc0*/  ISETP.GT.U32.AND P0, PT, R22, 0x3, PT ;  /* 0x000000031600780c */ /* 0x000fe20003f04070 */
[----:B------:R-:W-:-:S12]  /*15bd0*/  IMAD.MOV.U32 R22, RZ, RZ, R28 ;  /* 0x000000ffff167224 */ /* 0x000fd800078e001c */
[----:B------:R-:W-:Y:S05]  /*15be0*/  @P0 BRA `(.L_x_5883) ;  /* 0xfffffff800840947 */ /* 0x000fea000383ffff */
.L_x_5872:
        /* <DEDUP_REMOVED lines=30> */
.L_x_5896:
        /* <DEDUP_REMOVED lines=28> */
.L_x_5889:
[----:B------:R-:W-:Y:S05]  /*15f90*/  BSYNC.RECONVERGENT B1 ;  /* 0x0000000000017941 */ /* 0x000fea0003800200 */
.L_x_5888:
        /* <DEDUP_REMOVED lines=21> */
.L_x_5891:
[----:B------:R-:W-:Y:S05]  /*160f0*/  BSYNC.RECONVERGENT B1 ;  /* 0x0000000000017941 */ /* 0x000fea0003800200 */
.L_x_5890:
        /* <DEDUP_REMOVED lines=13> */
.L_x_5893:
[----:B------:R-:W-:Y:S05]  /*161d0*/  BSYNC.RECONVERGENT B1 ;  /* 0x0000000000017941 */ /* 0x000fea0003800200 */
.L_x_5892:
        /* <DEDUP_REMOVED lines=11> */
.L_x_5895:
[----:B------:R-:W-:Y:S05]  /*16290*/  BSYNC.RECONVERGENT B1 ;  /* 0x0000000000017941 */ /* 0x000fea0003800200 */
.L_x_5894:
        /* <DEDUP_REMOVED lines=13> */
.L_x_5887:
[----:B------:R-:W-:Y:S05]  /*16370*/  BSYNC.RECONVERGENT B0 ;  /* 0x0000000000007941 */ /* 0x000fea0003800200 */
.L_x_5886:
[----:B------:R-:W-:Y:S01]  /*16380*/  ISETP.GT.U32.AND P0, PT, R23, 0x7f, PT ;  /* 0x0000007f1700780c */ /* 0x000fe20003f04070 */
[----:B------:R-:W-:-:S12]  /*16390*/  IMAD.MOV.U32 R23, RZ, RZ, R29 ;  /* 0x000000ffff177224 */ /* 0x000fd800078e001d */
[----:B------:R-:W-:Y:S05]  /*163a0*/  @P0 BRA `(.L_x_5896) ;  /* 0xfffffff800880947 */ /* 0x000fea000383ffff */
.L_x_5885:
[----:B------:R-:W-:Y:S01]  /*163b0*/  ISETP.GE.U32.AND P0, PT, R0, 0x2, PT ;  /* 0x000000020000780c */ /* 0x000fe20003f06070 */
[----:B------:R-:W-:Y:S05]  /*163c0*/  WARPSYNC.ALL ;  /* 0x0000000000007948 */ /* 0x000fea0003800000 */
[----:B------:R-:W-:Y:S07]  /*163d0*/  BAR.SYNC.DEFER_BLOCKING 0x0 ;  /* 0x0000000000007b1d */ /* 0x000fee0000010000 */
[----:B------:R-:W-:Y:S05]  /*163e0*/  @!P0 BRA `(.L_x_5884) ;  /* 0x0000000400308947 */ /* 0x000fea0003800000 */
[----:B-1----:R-:W-:-:S07]  /*163f0*/  IMAD.MOV.U32 R4, RZ, RZ, 0x1 ;  /* 0x00000001ff047424 */ /* 0x002fce00078e00ff */
.L_x_5905:
        /* <DEDUP_REMOVED lines=14> */
.L_x_5898:
[----:B------:R-:W-:Y:S05]  /*164e0*/  BSYNC.RECONVERGENT B0 ;  /* 0x0000000000007941 */ /* 0x000fea0003800200 */
.L_x_5897:
        /* <DEDUP_REMOVED lines=14> */
.L_x_5900:
[----:B------:R-:W-:Y:S05]  /*165d0*/  BSYNC.RECONVERGENT B0 ;  /* 0x0000000000007941 */ /* 0x000fea0003800200 */
.L_x_5899:
        /* <DEDUP_REMOVED lines=14> */
.L_x_5902:
[----:B------:R-:W-:Y:S05]  /*166c0*/  BSYNC.RECONVERGENT B0 ;  /* 0x0000000000007941 */ /* 0x000fea0003800200 */
.L_x_5901:
        /* <DEDUP_REMOVED lines=23> */
.L_x_5904:
[----:B------:R-:W-:Y:S05]  /*16840*/  BSYNC.RECONVERGENT B0 ;  /* 0x0000000000007941 */ /* 0x000fea0003800200 */
.L_x_5903:
[----:B------:R-:W-:Y:S01]  /*16850*/  IMAD.SHL.U32 R4, R4, 0x2, RZ ;  /* 0x0000000204047824 */ /* 0x000fe200078e00ff */
[----:B------:R-:W-:Y:S02]  /*16860*/  FSEL R41, R41, R28, P1 ;  /* 0x0000001c29297208 */ /* 0x000fe40000800000 */
[----:B------:R-:W-:Y:S02]  /*16870*/  SEL R44, R44, R21, P1 ;  /* 0x000000152c2c7207 */ /* 0x000fe40000800000 */
[----:B------:R-:W-:Y:S02]  /*16880*/  ISETP.GE.AND P0, PT, R4, R0, PT ;  /* 0x000000000400720c */ /* 0x000fe40003f06270 */
[----:B------:R-:W-:-:S11]  /*16890*/  SEL R45, R45, R30, P1 ;  /* 0x0000001e2d2d7207 */ /* 0x000fd60000800000 */
[----:B------:R-:W-:Y:S05]  /*168a0*/  @!P0 BRA `(.L_x_5905) ;  /* 0xfffffff800d48947 */ /* 0x000fea000383ffff */
.L_x_5884:
        /* <DEDUP_REMOVED lines=281> */
.L_x_5906:
        /* <DEDUP_REMOVED lines=276> */
.L_x_5907:
        /* <DEDUP_REMOVED lines=276> */
.L_x_5908:
        /* <DEDUP_REMOVED lines=276> */
.L_x_5909:
        /* <DEDUP_REMOVED lines=9> */
.L_x_5912:
        /* <DEDUP_REMOVED lines=22> */
.L_x_5911:
        /* <DEDUP_REMOVED lines=43> */
.L_x_5914:
[----:B------:R-:W-:-:S07]  /*1b2a0*/  MOV R29, 0x1b2c0 ;  /* 0x0001b2c0001d7802 */ /* 0x000fce0000000f00 */
[----:B0-----:R-:W-:Y:S05]  /*1b2b0*/  CALL.REL.NOINC `($__internal_26_$__cuda_sm20_div_u64) ;  /* 0x0000009c00407944 */ /* 0x001fea0003c00000 */
[----:B------:R-:W-:Y:S02]  /*1b2c0*/  IMAD.MOV.U32 R4, RZ, RZ, R10 ;  /* 0x000000ffff047224 */ /* 0x000fe400078e000a */
[----:B------:R-:W-:-:S07]  /*1b2d0*/  IMAD.MOV.U32 R5, RZ, RZ, R13 ;  /* 0x000000ffff057224 */ /* 0x000fce00078e000d */
.L_x_5915:
[----:B------:R-:W-:Y:S05]  /*1b2e0*/  BSYNC.RECONVERGENT B0 ;  /* 0x0000000000007941 */ /* 0x000fea0003800200 */
.L_x_5913:
[----:B------:R-:W1:Y:S02]  /*1b2f0*/  LDCU.64 UR4, c[0x0][0x780] ;  /* 0x0000f000ff0477ac */ /* 0x000e640008000a00 */
[----:B-1----:R-:W-:Y:S02]  /*1b300*/  UISETP.NE.U32.AND UP0, UPT, UR4, URZ, UPT ;  /* 0x000000ff0400728c */ /* 0x002fe4000bf05070 */
[----:B------:R-:W-:Y:S02]  /*1b310*/  IADD3 R4, P1, PT, R4, UR4, RZ ;  /* 0x0000000404047c10 */ /* 0x000fe4000ff3e0ff */
[----:B------:R-:W-:Y:S02]  /*1b320*/  UISETP.NE.AND.EX UP0, UPT, UR5, URZ, UPT, UP0 ;  /* 0x000000ff0500728c */ /* 0x000fe4000bf05300 */
[----:B------:R-:W-:-:S04]  /*1b330*/  IADD3.X R5, PT, PT, R5, UR5, RZ, P1, !PT ;  /* 0x0000000505057c10 */ /* 0x000fc80008ffe4ff */
[----:B------:R-:W-:-:S04]  /*1b340*/  PLOP3.LUT P0, PT, PT, PT, UP0, 0x80, 0x8 ;  /* 0x000000000008781c */ /* 0x000fc80003f0f008 */
[----:B------:R-:W-:-:S13]  /*1b350*/  PLOP3.LUT P0, PT, P0, PT, PT, 0x8, 0x80 ;  /* 0x000000000080781c */ /* 0x000fda000070e170 */
.L_x_5910:
        /* <DEDUP_REMOVED lines=287> */
.L_x_5917:
        /* <DEDUP_REMOVED lines=276> */
.L_x_5918:
        /* <DEDUP_REMOVED lines=276> */
.L_x_5919:
        /* <DEDUP_REMOVED lines=276> */
.L_x_5920:
        /* <DEDUP_REMOVED lines=33> */
.L_x_5922:
[----:B------:R-:W-:Y:S05]  /*1fb20*/  BSYNC.RECONVERGENT B0 ;  /* 0x0000000000007941 */ /* 0x000fea0003800200 */
.L_x_5921:
        /* <DEDUP_REMOVED lines=35> */
.L_x_5924:
[----:B------:R-:W-:Y:S05]  /*1fd60*/  BSYNC.RECONVERGENT B0 ;  /* 0x0000000000007941 */ /* 0x000fea0003800200 */
.L_x_5923:
        /* <DEDUP_REMOVED lines=55> */
.L_x_5937:
        /* <DEDUP_REMOVED lines=22> */
.L_x_5930:
[----:B------:R-:W-:Y:S05]  /*20240*/  BSYNC.RECONVERGENT B2 ;  /* 0x0000000000027941 */ /* 0x000fea0003800200 */
.L_x_5929:
        /* <DEDUP_REMOVED lines=15> */
.L_x_5932:
[----:B------:R-:W-:Y:S05]  /*20340*/  BSYNC.RECONVERGENT B2 ;  /* 0x0000000000027941 */ /* 0x000fea0003800200 */
.L_x_5931:
        /* <DEDUP_REMOVED lines=12> */
.L_x_5934:
[----:B------:R-:W-:Y:S05]  /*20410*/  BSYNC.RECONVERGENT B2 ;  /* 0x0000000000027941 */ /* 0x000fea0003800200 */
.L_x_5933:
        /* <DEDUP_REMOVED lines=16> */
.L_x_5936:
[----:B------:R-:W-:Y:S05]  /*20520*/  BSYNC.RECONVERGENT B2 ;  /* 0x0000000000027941 */ /* 0x000fea0003800200 */
.L_x_5935:
[----:B------:R-:W-:Y:S02]  /*20530*/  SEL R0, R0, R36, P3 ;  /* 0x0000002400007207 */ /* 0x000fe40001800000 */
[----:B------:R-:W-:Y:S02]  /*20540*/  SEL R3, R3, R37, P3 ;  /* 0x0000002503037207 */ /* 0x000fe40001800000 */
[----:B------:R-:W-:Y:S01]  /*20550*/  FSEL R15, R15, R20, P3 ;  /* 0x000000140f0f7208 */ /* 0x000fe20001800000 */
[----:B------:R-:W-:Y:S06]  /*20560*/  @!P5 BRA `(.L_x_5937) ;  /* 0xfffffff800dcd947 */ /* 0x000fec000383ffff */
[----:B------:R-:W-:Y:S05]  /*20570*/  BSYNC.RECONVERGENT B0 ;  /* 0x0000000000007941 */ /* 0x000fea0003800200 */
.L_x_5928:
[----:B------:R-:W-:Y:S05]  /*20580*/  BRA `(.L_x_5927) ;  /* 0x0000000400987947 */ /* 0x000fea0003800000 */
.L_x_5926:
        /* <DEDUP_REMOVED lines=28> */
.L_x_5946:
        /* <DEDUP_REMOVED lines=23> */
.L_x_5939:
[----:B------:R-:W-:Y:S05]  /*208c0*/  BSYNC.RECONVERGENT B0 ;  /* 0x0000000000007941 */ /* 0x000fea0003800200 */
.L_x_5938:
        /* <DEDUP_REMOVED lines=15> */
.L_x_5941:
[----:B------:R-:W-:Y:S05]  /*209c0*/  BSYNC.RECONVERGENT B0 ;  /* 0x0000000000007941 */ /* 0x000fea0003800200 */
.L_x_5940:
        /* <DEDUP_REMOVED lines=12> */
.L_x_5943:
[----:B------:R-:W-:Y:S05]  /*20a90*/  BSYNC.RECONVERGENT B0 ;  /* 0x0000000000007941 */ /* 0x000fea0003800200 */
.L_x_5942:
        /* <DEDUP_REMOVED lines=16> */
.L_x_5945:
[----:B------:R-:W-:Y:S05]  /*20ba0*/  BSYNC.RECONVERGENT B0 ;  /* 0x0000000000007941 */ /* 0x000fea0003800200 */
.L_x_5944:
[----:B------:R-:W-:Y:S02]  /*20bb0*/  SEL R0, R0, R36, P3 ;  /* 0x0000002400007207 */ /* 0x000fe40001800000 */
[----:B------:R-:W-:Y:S02]  /*20bc0*/  SEL R3, R3, R37, P3 ;  /* 0x0000002503037207 */ /* 0x000fe40001800000 */
[----:B------:R-:W-:Y:S01]  /*20bd0*/  FSEL R15, R15, R40, P3 ;  /* 0x000000280f0f7208 */ /* 0x000fe20001800000 */
[----:B------:R-:W-:Y:S06]  /*20be0*/  @!P5 BRA `(.L_x_5946) ;  /* 0xfffffff800d8d947 */ /* 0x000fec000383ffff */
.L_x_5927:
[----:B------:R-:W-:Y:S05]  /*20bf0*/  BSYNC.RECONVERGENT B1 ;  /* 0x0000000000017941 */ /* 0x000fea0003800200 */
.L_x_5925:
        /* <DEDUP_REMOVED lines=23> */
.L_x_5958:
        /* <DEDUP_REMOVED lines=27> */
.L_x_5951:
[----:B------:R-:W-:Y:S05]  /*20f20*/  BSYNC.RECONVERGENT B1 ;  /* 0x0000000000017941 */ /* 0x000fea0003800200 */
.L_x_5950:
        /* <DEDUP_REMOVED lines=19> */
.L_x_5953:
[----:B------:R-:W-:Y:S05]  /*21060*/  BSYNC.RECONVERGENT B1 ;  /* 0x0000000000017941 */ /* 0x000fea0003800200 */
.L_x_5952:
        /* <DEDUP_REMOVED lines=14> */
.L_x_5955:
[----:B------:R-:W-:Y:S05]  /*21150*/  BSYNC.RECONVERGENT B1 ;  /* 0x0000000000017941 */ /* 0x000fea0003800200 */
.L_x_5954:
        /* <DEDUP_REMOVED lines=12> */
.L_x_5957:
[----:B------:R-:W-:Y:S05]  /*21220*/  BSYNC.RECONVERGENT B1 ;  /* 0x0000000000017941 */ /* 0x000fea0003800200 */
.L_x_5956:
        /* <DEDUP_REMOVED lines=13> */
.L_x_5949:
[----:B------:R-:W-:Y:S05]  /*21300*/  BSYNC.RECONVERGENT B0 ;  /* 0x0000000000007941 */ /* 0x000fea0003800200 */
.L_x_5948:
[----:B------:R-:W-:-:S03]  /*21310*/  UISETP.GT.U32.AND UP0, UPT, UR4, 0x3, UPT ;  /* 0x000000030400788c */ /* 0x000fc6000bf04070 */
[----:B------:R-:W-:-:S06]  /*21320*/  UMOV UR4, UR7 ;  /* 0x0000000700047c82 */ /* 0x000fcc0008000000 */
[----:B------:R-:W-:Y:S05]  /*21330*/  BRA.U UP0, `(.L_x_5958) ;  /* 0xfffffff9008c7547 */ /* 0x000fea000b83ffff */
.L_x_5947:
        /* <DEDUP_REMOVED lines=22> */
.L_x_5971:
        /* <DEDUP_REMOVED lines=26> */
.L_x_5964:
[----:B------:R-:W-:Y:S05]  /*21640*/  BSYNC.RECONVERGENT B1 ;  /* 0x0000000000017941 */ /* 0x000fea0003800200 */
.L_x_5963:
        /* <DEDUP_REMOVED lines=19> */
.L_x_5966:
[----:B------:R-:W-:Y:S05]  /*21780*/  BSYNC.RECONVERGENT B1 ;  /* 0x0000000000017941 */ /* 0x000fea0003800200 */
.L_x_5965:
        /* <DEDUP_REMOVED lines=14> */
.L_x_5968:
[----:B------:R-:W-:Y:S05]  /*21870*/  BSYNC.RECONVERGENT B1 ;  /* 0x0000000000017941 */ /* 0x000fea0003800200 */
.L_x_5967:
        /* <DEDUP_REMOVED lines=12> */
.L_x_5970:
[----:B------:R-:W-:Y:S05]  /*21940*/  BSYNC.RECONVERGENT B1 ;  /* 0x0000000000017941 */ /* 0x000fea0003800200 */
.L_x_5969:
        /* <DEDUP_REMOVED lines=13> */
.L_x_5962:
[----:B------:R-:W-:Y:S05]  /*21a20*/  BSYNC.RECONVERGENT B0 ;  /* 0x0000000000007941 */ /* 0x000fea0003800200 */
.L_x_5961:
[----:B------:R-:W-:Y:S01]  /*21a30*/  ISETP.GT.U32.AND P2, PT, R14, 0x7f, PT ;  /* 0x0000007f0e00780c */ /* 0x000fe20003f44070 */
[----:B------:R-:W-:-:S12]  /*21a40*/  IMAD.MOV.U32 R14, RZ, RZ, R27 ;  /* 0x000000ffff0e7224 */ /* 0x000fd800078e001b */
[----:B------:R-:W-:Y:S05]  /*21a50*/  @P2 BRA `(.L_x_5971) ;  /* 0xfffffff800902947 */ /* 0x000fea000383ffff */
.L_x_5960:
[----:B------:R-:W-:Y:S01]  /*21a60*/  BAR.SYNC.DEFER_BLOCKING 0x0 ;  /* 0x0000000000007b1d */ /* 0x000fe20000010000 */
[----:B------:R-:W-:-:S09]  /*21a70*/  UISETP.GE.U32.AND UP0, UPT, UR4, 0x2, UPT ;  /* 0x000000020400788c */ /* 0x000fd2000bf06070 */
[----:B------:R-:W-:Y:S05]  /*21a80*/  BRA.U !UP0, `(.L_x_5959) ;  /* 0x0000000508307547 */ /* 0x000fea000b800000 */
[----:B------:R-:W-:-:S07]  /*21a90*/  IMAD.MOV.U32 R2, RZ, RZ, 0x1 ;  /* 0x00000001ff027424 */ /* 0x000fce00078e00ff */
.L_x_5980:
        /* <DEDUP_REMOVED lines=14> */
.L_x_5973:
[----:B------:R-:W-:Y:S05]  /*21b80*/  BSYNC.RECONVERGENT B0 ;  /* 0x0000000000007941 */ /* 0x000fea0003800200 */
.L_x_5972:
        /* <DEDUP_REMOVED lines=14> */
.L_x_5975:
[----:B------:R-:W-:Y:S05]  /*21c70*/  BSYNC.RECONVERGENT B0 ;  /* 0x0000000000007941 */ /* 0x000fea0003800200 */
.L_x_5974:
        /* <DEDUP_REMOVED lines=14> */
.L_x_5977:
[----:B------:R-:W-:Y:S05]  /*21d60*/  BSYNC.RECONVERGENT B0 ;  /* 0x0000000000007941 */ /* 0x000fea0003800200 */
.L_x_5976:
        /* <DEDUP_REMOVED lines=23> */
.L_x_5979:
[----:B------:R-:W-:Y:S05]  /*21ee0*/  BSYNC.RECONVERGENT B0 ;  /* 0x0000000000007941 */ /* 0x000fea0003800200 */
.L_x_5978:
[----:B------:R-:W-:Y:S01]  /*21ef0*/  IMAD.SHL.U32 R2, R2, 0x2, RZ ;  /* 0x0000000202027824 */ /* 0x000fe200078e00ff */
[----:B------:R-:W-:Y:S02]  /*21f00*/  FSEL R15, R15, R28, P2 ;  /* 0x0000001c0f0f7208 */ /* 0x000fe40001000000 */
[----:B------:R-:W-:Y:S02]  /*21f10*/  SEL R0, R0, R31, P2 ;  /* 0x0000001f00007207 */ /* 0x000fe40001000000 */
[----:B------:R-:W-:Y:S02]  /*21f20*/  ISETP.GE.AND P3, PT, R2, UR4, PT ;  /* 0x0000000402007c0c */ /* 0x000fe4000bf66270 */
[----:B------:R-:W-:-:S11]  /*21f30*/  SEL R3, R3, R30, P2 ;  /* 0x0000001e03037207 */ /* 0x000fd60001000000 */
[----:B------:R-:W-:Y:S05]  /*21f40*/  @!P3 BRA `(.L_x_5980) ;  /* 0xfffffff800d4b947 */ /* 0x000fea000383ffff */
.L_x_5959:
        /* <DEDUP_REMOVED lines=13> */
.L_x_5981:
        /* <DEDUP_REMOVED lines=18> */
.L_x_5984:
[----:B------:R-:W-:Y:S01]  /*22140*/  IMAD.MOV.U32 R8, RZ, RZ, RZ ;  /* 0x000000ffff087224 */ /* 0x000fe200078e00ff */
[----:B------:R-:W-:Y:S01]  /*22150*/  CS2R R18, SRZ ;  /* 0x0000000000127805 */ /* 0x000fe2000001ff00 */
[----:B------:R-:W-:Y:S02]  /*22160*/  IMAD.MOV.U32 R21, RZ, RZ, RZ ;  /* 0x000000ffff157224 */ /* 0x000fe400078e00ff */
[----:B------:R-:W-:Y:S02]  /*22170*/  IMAD.MOV.U32 R6, RZ, RZ, RZ ;  /* 0x000000ffff067224 */ /* 0x000fe400078e00ff */
[----:B------:R-:W-:Y:S02]  /*22180*/  IMAD.MOV.U32 R11, RZ, RZ, RZ ;  /* 0x000000ffff0b7224 */ /* 0x000fe400078e00ff */
[----:B------:R-:W-:Y:S02]  /*22190*/  IMAD.MOV.U32 R0, RZ, RZ, RZ ;  /* 0x000000ffff007224 */ /* 0x000fe400078e00ff */
[----:B------:R-:W-:-:S07]  /*221a0*/  IMAD.MOV.U32 R3, RZ, RZ, RZ ;  /* 0x000000ffff037224 */ /* 0x000fce00078e00ff */
.L_x_5983:
        /* <DEDUP_REMOVED lines=28> */
.L_x_5987:
        /* <DEDUP_REMOVED lines=19> */
.L_x_5988:
[----:B------:R-:W-:Y:S05]  /*224a0*/  BRA `(.L_x_5989) ;  /* 0x0000000000107947 */ /* 0x000fea0003800000 */
.L_x_5986:
[----:B------:R-:W1:Y:S02]  /*224b0*/  LDCU.64 UR4, c[0x0][0x770] ;  /* 0x0000ee00ff0477ac */ /* 0x000e640008000a00 */
[----:B-1----:R-:W-:-:S05]  /*224c0*/  IADD3 R2, P0, PT, R23, UR4, RZ ;  /* 0x0000000417027c10 */ /* 0x002fca000ff1e0ff */
[----:B------:R-:W-:-:S05]  /*224d0*/  IMAD.X R3, RZ, RZ, UR5, P0 ;  /* 0x00000005ff037e24 */ /* 0x000fca00080e06ff */
[----:B------:R1:W-:Y:S03]  /*224e0*/  STG.E.64 desc[UR36][R2.64], R16 ;  /* 0x0000001002007986 */ /* 0x0003e6000c101b24 */
.L_x_5989:
        /* <DEDUP_REMOVED lines=23> */
.L_x_5991:
        /* <DEDUP_REMOVED lines=19> */
.L_x_5992:
[----:B------:R-:W-:Y:S05]  /*22790*/  BRA `(.L_x_5993) ;  /* 0x00000000000c7947 */ /* 0x000fea0003800000 */
.L_x_5990:
[----:B-1----:R-:W-:-:S05]  /*227a0*/  IADD3 R2, P0, PT, R25, UR6, RZ ;  /* 0x0000000619027c10 */ /* 0x002fca000ff1e0ff */
[----:B------:R-:W-:-:S05]  /*227b0*/  IMAD.X R3, RZ, RZ, UR7, P0 ;  /* 0x00000007ff037e24 */ /* 0x000fca00080e06ff */
[----:B------:R1:W-:Y:S03]  /*227c0*/  STG.E.64 desc[UR36][R2.64], R18 ;  /* 0x0000001202007986 */ /* 0x0003e6000c101b24 */
.L_x_5993:
[----:B------:R-:W3:Y:S02]  /*227d0*/  LDCU.64 UR4, c[0x0][0x770] ;  /* 0x0000ee00ff0477ac */ /* 0x000ee40008000a00 */
[----:B---3--:R-:W-:-:S05]  /*227e0*/  IADD3 R24, P0, PT, R24, UR4, RZ ;  /* 0x0000000418187c10 */ /* 0x008fca000ff1e0ff */
[----:B------:R-:W-:-:S05]  /*227f0*/  IMAD.X R25, RZ, RZ, UR5, P0 ;  /* 0x00000005ff197e24 */ /* 0x000fca00080e06ff */
[----:B------:R-:W-:Y:S01]  /*22800*/  STG.E.64 desc[UR36][R24.64], R30 ;  /* 0x0000001e18007986 */ /* 0x000fe2000c101b24 */
[----:B------:R-:W-:Y:S05]  /*22810*/  EXIT ;  /* 0x000000000000794d */ /* 0x000fea0003800000 */
.L_x_5985:
        /* <DEDUP_REMOVED lines=16> */
.L_x_5994:
        /* <DEDUP_REMOVED lines=15> */
.L_x_5995:
        /* <DEDUP_REMOVED lines=15> */
.L_x_5996:
        /* <DEDUP_REMOVED lines=15> */
.L_x_5997:
[----:B------:R-:W-:Y:S05]  /*22bf0*/  EXIT ;  /* 0x000000000000794d */ /* 0x000fea0003800000 */
.L_x_5982:
        /* <DEDUP_REMOVED lines=22> */
.L_x_6000:
[----:B------:R-:W-:Y:S05]  /*22d60*/  BSYNC.RECONVERGENT B0 ;  /* 0x0000000000007941 */ /* 0x000fea0003800200 */
.L_x_5999:
        /* <DEDUP_REMOVED lines=16> */
.L_x_6002:
[----:B------:R-:W-:Y:S05]  /*22e70*/  BSYNC.RECONVERGENT B0 ;  /* 0x0000000000007941 */ /* 0x000fea0003800200 */
.L_x_6001:
        /* <DEDUP_REMOVED lines=13> */
.L_x_6004:
[----:B------:R-:W-:Y:S05]  /*22f50*/  BSYNC.RECONVERGENT B0 ;  /* 0x0000000000007941 */ /* 0x000fea0003800200 */
.L_x_6003:
        /* <DEDUP_REMOVED lines=11> */
.L_x_6006:
[----:B------:R-:W-:Y:S05]  /*23010*/  BSYNC.RECONVERGENT B0 ;  /* 0x0000000000007941 */ /* 0x000fea0003800200 */
.L_x_6005:
[----:B------:R-:W-:Y:S02]  /*23020*/  SEL R0, R32, R0, P0 ;  /* 0x0000000020007207 */ /* 0x000fe40000000000 */
[----:B------:R-:W-:Y:S02]  /*23030*/  SEL R3, R33, R3, P0 ;  /* 0x0000000321037207 */ /* 0x000fe40000000000 */
[----:B------:R-:W-:-:S07]  /*23040*/  FSEL R15, R14, R15, P0 ;  /* 0x0000000f0e0f7208 */ /* 0x000fce0000000000 */
.L_x_5998:
        /* <DEDUP_REMOVED lines=28> */
.L_x_6009:
        /* <DEDUP_REMOVED lines=19> */
.L_x_6010:
[----:B------:R-:W-:Y:S05]  /*23340*/  BRA `(.L_x_6011) ;  /* 0x0000000000107947 */ /* 0x000fea0003800000 */
.L_x_6008:
[----:B------:R-:W1:Y:S02]  /*23350*/  LDCU.64 UR4, c[0x0][0x770] ;  /* 0x0000ee00ff0477ac */ /* 0x000e640008000a00 */
[----:B-1----:R-:W-:-:S05]  /*23360*/  IADD3 R2, P0, PT, R23, UR4, RZ ;  /* 0x0000000417027c10 */ /* 0x002fca000ff1e0ff */
[----:B------:R-:W-:-:S05]  /*23370*/  IMAD.X R3, RZ, RZ, UR5, P0 ;  /* 0x00000005ff037e24 */ /* 0x000fca00080e06ff */
[----:B------:R1:W-:Y:S03]  /*23380*/  STG.E.64 desc[UR36][R2.64], R16 ;  /* 0x0000001002007986 */ /* 0x0003e6000c101b24 */
.L_x_6011:
        /* <DEDUP_REMOVED lines=23> */
.L_x_6013:
        /* <DEDUP_REMOVED lines=19> */
.L_x_6014:
[----:B------:R-:W-:Y:S05]  /*23630*/  BRA `(.L_x_6015) ;  /* 0x00000000000c7947 */ /* 0x000fea0003800000 */
.L_x_6012:
[----:B-1----:R-:W-:-:S05]  /*23640*/  IADD3 R2, P0, PT, R25, UR6, RZ ;  /* 0x0000000619027c10 */ /* 0x002fca000ff1e0ff */
[----:B------:R-:W-:-:S05]  /*23650*/  IMAD.X R3, RZ, RZ, UR7, P0 ;  /* 0x00000007ff037e24 */ /* 0x000fca00080e06ff */
[----:B------:R1:W-:Y:S03]  /*23660*/  STG.E.64 desc[UR36][R2.64], R18 ;  /* 0x0000001202007986 */ /* 0x0003e6000c101b24 */
.L_x_6015:
[----:B------:R-:W3:Y:S02]  /*23670*/  LDCU.64 UR4, c[0x0][0x770] ;  /* 0x0000ee00ff0477ac */ /* 0x000ee40008000a00 */
[----:B---3--:R-:W-:-:S05]  /*23680*/  IADD3 R24, P0, PT, R24, UR4, RZ ;  /* 0x0000000418187c10 */ /* 0x008fca000ff1e0ff */
[----:B------:R-:W-:-:S05]  /*23690*/  IMAD.X R25, RZ, RZ, UR5, P0 ;  /* 0x00000005ff197e24 */ /* 0x000fca00080e06ff */
[----:B------:R-:W-:Y:S01]  /*236a0*/  STG.E.64 desc[UR36][R24.64], R30 ;  /* 0x0000001e18007986 */ /* 0x000fe2000c101b24 */
[----:B------:R-:W-:Y:S05]  /*236b0*/  EXIT ;  /* 0x000000000000794d */ /* 0x000fea0003800000 */
.L_x_6007:
        /* <DEDUP_REMOVED lines=9> */
.L_x_5916:
        /* <DEDUP_REMOVED lines=23> */
.L_x_6016:
        /* <DEDUP_REMOVED lines=18> */
.L_x_6019:
[----:B------:R-:W-:Y:S01]  /*239e0*/  CS2R R44, SRZ ;  /* 0x00000000002c7805 */ /* 0x000fe2000001ff00 */
[----:B------:R-:W-:Y:S01]  /*239f0*/  IMAD.MOV.U32 R8, RZ, RZ, RZ ;  /* 0x000000ffff087224 */ /* 0x000fe200078e00ff */
[----:B------:R-:W-:Y:S01]  /*23a00*/  CS2R R6, SRZ ;  /* 0x0000000000067805 */ /* 0x000fe2000001ff00 */
[----:B------:R-:W-:Y:S02]  /*23a10*/  IMAD.MOV.U32 R3, RZ, RZ, RZ ;  /* 0x000000ffff037224 */ /* 0x000fe400078e00ff */
[----:B------:R-:W-:Y:S02]  /*23a20*/  IMAD.MOV.U32 R11, RZ, RZ, RZ ;  /* 0x000000ffff0b7224 */ /* 0x000fe400078e00ff */
[----:B------:R-:W-:-:S07]  /*23a30*/  IMAD.MOV.U32 R18, RZ, RZ, RZ ;  /* 0x000000ffff127224 */ /* 0x000fce00078e00ff */
.L_x_6018:
        /* <DEDUP_REMOVED lines=27> */
.L_x_6022:
        /* <DEDUP_REMOVED lines=19> */
.L_x_6023:
[----:B------:R-:W-:Y:S05]  /*23d20*/  BRA `(.L_x_6024) ;  /* 0x0000000000107947 */ /* 0x000fea0003800000 */
.L_x_6021:
[----:B------:R-:W1:Y:S02]  /*23d30*/  LDCU.64 UR4, c[0x0][0x770] ;  /* 0x0000ee00ff0477ac */ /* 0x000e640008000a00 */
[----:B-1----:R-:W-:-:S05]  /*23d40*/  IADD3 R2, P0, PT, R23, UR4, RZ ;  /* 0x0000000417027c10 */ /* 0x002fca000ff1e0ff */
[----:B------:R-:W-:-:S05]  /*23d50*/  IMAD.X R3, RZ, RZ, UR5, P0 ;  /* 0x00000005ff037e24 */ /* 0x000fca00080e06ff */
[----:B------:R1:W-:Y:S03]  /*23d60*/  STG.E.64 desc[UR36][R2.64], R18 ;  /* 0x0000001202007986 */ /* 0x0003e6000c101b24 */
.L_x_6024:
        /* <DEDUP_REMOVED lines=23> */
.L_x_6026:
        /* <DEDUP_REMOVED lines=19> */
.L_x_6027:
[----:B------:R-:W-:Y:S05]  /*24010*/  BRA `(.L_x_6028) ;  /* 0x00000000000c7947 */ /* 0x000fea0003800000 */
.L_x_6025:
[----:B-1----:R-:W-:-:S05]  /*24020*/  IADD3 R2, P0, PT, R27, UR6, RZ ;  /* 0x000000061b027c10 */ /* 0x002fca000ff1e0ff */
[----:B------:R-:W-:-:S05]  /*24030*/  IMAD.X R3, RZ, RZ, UR7, P0 ;  /* 0x00000007ff037e24 */ /* 0x000fca00080e06ff */
[----:B------:R1:W-:Y:S03]  /*24040*/  STG.E.64 desc[UR36][R2.64], R16 ;  /* 0x0000001002007986 */ /* 0x0003e6000c101b24 */
.L_x_6028:
[----:B------:R-:W3:Y:S02]  /*24050*/  LDCU.64 UR4, c[0x0][0x770] ;  /* 0x0000ee00ff0477ac */ /* 0x000ee40008000a00 */
[----:B---3--:R-:W-:-:S05]  /*24060*/  IADD3 R26, P0, PT, R26, UR4, RZ ;  /* 0x000000041a1a7c10 */ /* 0x008fca000ff1e0ff */
[----:B------:R-:W-:-:S05]  /*24070*/  IMAD.X R27, RZ, RZ, UR5, P0 ;  /* 0x00000005ff1b7e24 */ /* 0x000fca00080e06ff */
[----:B------:R-:W-:Y:S01]  /*24080*/  STG.E.64 desc[UR36][R26.64], R44 ;  /* 0x0000002c1a007986 */ /* 0x000fe2000c101b24 */
[----:B------:R-:W-:Y:S05]  /*24090*/  EXIT ;  /* 0x000000000000794d */ /* 0x000fea0003800000 */
.L_x_6020:
        /* <DEDUP_REMOVED lines=16> */
.L_x_6029:
        /* <DEDUP_REMOVED lines=15> */
.L_x_6030:
        /* <DEDUP_REMOVED lines=15> */
.L_x_6031:
        /* <DEDUP_REMOVED lines=15> */
.L_x_6032:
[----:B------:R-:W-:Y:S05]  /*24470*/  EXIT ;  /* 0x000000000000794d */ /* 0x000fea0003800000 */
.L_x_6017:
        /* <DEDUP_REMOVED lines=22> */
.L_x_6035:
[----:B------:R-:W-:Y:S05]  /*245e0*/  BSYNC.RECONVERGENT B0 ;  /* 0x0000000000007941 */ /* 0x000fea0003800200 */
.L_x_6034:
        /* <DEDUP_REMOVED lines=16> */
.L_x_6037:
[----:B------:R-:W-:Y:S05]  /*246f0*/  BSYNC.RECONVERGENT B0 ;  /* 0x0000000000007941 */ /* 0x000fea0003800200 */
.L_x_6036:
        /* <DEDUP_REMOVED lines=13> */
.L_x_6039:
[----:B------:R-:W-:Y:S05]  /*247d0*/  BSYNC.RECONVERGENT B0 ;  /* 0x0000000000007941 */ /* 0x000fea0003800200 */
.L_x_6038:
        /* <DEDUP_REMOVED lines=11> */
.L_x_6041:
[----:B------:R-:W-:Y:S05]  /*24890*/  BSYNC.RECONVERGENT B0 ;  /* 0x0000000000007941 */ /* 0x000fea0003800200 */
.L_x_6040:
[----:B------:R-:W-:Y:S02]  /*248a0*/  SEL R44, R20, R44, P0 ;  /* 0x0000002c142c7207 */ /* 0x000fe40000000000 */
[----:B------:R-:W-:Y:S02]  /*248b0*/  SEL R45, R21, R45, P0 ;  /* 0x0000002d152d7207 */ /* 0x000fe40000000000 */
[----:B------:R-:W-:-:S07]  /*248c0*/  FSEL R41, R22, R41, P0 ;  /* 0x0000002916297208 */ /* 0x000fce0000000000 */
.L_x_6033:
        /* <DEDUP_REMOVED lines=27> */
.L_x_6044:
        /* <DEDUP_REMOVED lines=19> */
.L_x_6045:
[----:B------:R-:W-:Y:S05]  /*24bb0*/  BRA `(.L_x_6046) ;  /* 0x0000000000107947 */ /* 0x000fea0003800000 */
.L_x_6043:
[----:B------:R-:W1:Y:S02]  /*24bc0*/  LDCU.64 UR4, c[0x0][0x770] ;  /* 0x0000ee00ff0477ac */ /* 0x000e640008000a00 */
[----:B-1----:R-:W-:-:S05]  /*24bd0*/  IADD3 R2, P0, PT, R23, UR4, RZ ;  /* 0x0000000417027c10 */ /* 0x002fca000ff1e0ff */
[----:B------:R-:W-:-:S05]  /*24be0*/  IMAD.X R3, RZ, RZ, UR5, P0 ;  /* 0x00000005ff037e24 */ /* 0x000fca00080e06ff */
[----:B------:R1:W-:Y:S03]  /*24bf0*/  STG.E.64 desc[UR36][R2.64], R18 ;  /* 0x0000001202007986 */ /* 0x0003e6000c101b24 */
.L_x_6046:
        /* <DEDUP_REMOVED lines=23> */
.L_x_6048:
        /* <DEDUP_REMOVED lines=19> */
.L_x_6049:
[----:B------:R-:W-:Y:S05]  /*24ea0*/  BRA `(.L_x_6050) ;  /* 0x00000000000c7947 */ /* 0x000fea0003800000 */
.L_x_6047:
[----:B-1----:R-:W-:-:S05]  /*24eb0*/  IADD3 R2, P0, PT, R27, UR6, RZ ;  /* 0x000000061b027c10 */ /* 0x002fca000ff1e0ff */
[----:B------:R-:W-:-:S05]  /*24ec0*/  IMAD.X R3, RZ, RZ, UR7, P0 ;  /* 0x00000007ff037e24 */ /* 0x000fca00080e06ff */
[----:B------:R1:W-:Y:S03]  /*24ed0*/  STG.E.64 desc[UR36][R2.64], R16 ;  /* 0x0000001002007986 */ /* 0x0003e6000c101b24 */
.L_x_6050:
[----:B------:R-:W3:Y:S02]  /*24ee0*/  LDCU.64 UR4, c[0x0][0x770] ;  /* 0x0000ee00ff0477ac */ /* 0x000ee40008000a00 */
[----:B---3--:R-:W-:-:S05]  /*24ef0*/  IADD3 R26, P0, PT, R26, UR4, RZ ;  /* 0x000000041a1a7c10 */ /* 0x008fca000ff1e0ff */
[----:B------:R-:W-:-:S05]  /*24f00*/  IMAD.X R27, RZ, RZ, UR5, P0 ;  /* 0x00000005ff1b7e24 */ /* 0x000fca00080e06ff */
[----:B------:R-:W-:Y:S01]  /*24f10*/  STG.E.64 desc[UR36][R26.64], R44 ;  /* 0x0000002c1a007986 */ /* 0x000fe2000c101b24 */
[----:B------:R-:W-:Y:S05]  /*24f20*/  EXIT ;  /* 0x000000000000794d */ /* 0x000fea0003800000 */
.L_x_6042:
        /* <DEDUP_REMOVED lines=9> */
        .weak           $__internal_26_$__cuda_sm20_div_u64
        .type           $__internal_26_$__cuda_sm20_div_u64,@function
        .size           $__internal_26_$__cuda_sm20_div_u64,(.L_x_6078 - $__internal_26_$__cuda_sm20_div_u64)
$__internal_26_$__cuda_sm20_div_u64:
        /* <DEDUP_REMOVED lines=69> */
[----:B------:R-:W-:Y:S06]  /*25410*/  RET.REL.NODEC R4 `(_ZN2at6native13reduce_kernelILi128ELi4ENS0_8ReduceOpIN3c104HalfENS0_9ArgMaxOpsIfEEjlLi4ELi4EEEEEvT1_) ;  /* 0xfffffda804f87950 */ /* 0x000fec0003c3ffff */
.L_x_6051:
        /* <DEDUP_REMOVED lines=14> */
.L_x_6078:


//--------------------- .nv.global.init           --------------------------
	.section	.nv.global.init,"aw",@progbits
.nv.global.init:
	.type		$str$7,@object
	.size		$str$7,(__unnamed_74 - $str$7)
$str$7:
        /*0000*/ 	.byte	0x66, 0x61, 0x6c, 0x73, 0x65, 0x00
	.type		__unnamed_74,@object
	.size		__unnamed_74,(__unnamed_34 - __unnamed_74)
__unnamed_74:
        /*0006*/ 	.byte	0x73, 0x65, 0x74, 0x5f, 0x72, 0x65, 0x73, 0x75, 0x6c, 0x74, 0x73, 0x00
	.type		__unnamed_34,@object
	.size		__unnamed_34,(__unnamed_14 - __unnamed_34)
__unnamed_34:
        /*0012*/ 	.byte	0x73, 0x65, 0x74, 0x5f, 0x72, 0x65, 0x73, 0x75, 0x6c, 0x74, 0x73, 0x00
	.type		__unnamed_14,@object
	.size		__unnamed_14,(__unnamed_54 - __unnamed_14)
__unnamed_14:
        /*001e*/ 	.byte	0x73, 0x65, 0x74, 0x5f, 0x72, 0x65, 0x73, 0x75, 0x6c, 0x74, 0x73, 0x00
	.type		__unnamed_54,@object
	.size		__unnamed_54,(__unnamed_44 - __unnamed_54)
__unnamed_54:
        /*002a*/ 	.byte	0x73, 0x65, 0x74, 0x5f, 0x72, 0x65, 0x73, 0x75, 0x6c, 0x74, 0x73, 0x00
	.type		__unnamed_44,@object
	.size		__unnamed_44,(__unnamed_4 - __unnamed_44)
__unnamed_44:
        /*0036*/ 	.byte	0x73, 0x65, 0x74, 0x5f, 0x72, 0x65, 0x73, 0x75, 0x6c, 0x74, 0x73, 0x00
	.type		__unnamed_4,@object
	.size		__unnamed_4,(__unnamed_84 - __unnamed_4)
__unnamed_4:
        /*0042*/ 	.byte	0x73, 0x65, 0x74, 0x5f, 0x72, 0x65, 0x73, 0x75, 0x6c, 0x74, 0x73, 0x00
	.type		__unnamed_84,@object
	.size		__unnamed_84,(__unnamed_24 - __unnamed_84)
__unnamed_84:
        /*004e*/ 	.byte	0x73, 0x65, 0x74, 0x5f, 0x72, 0x65, 0x73, 0x75, 0x6c, 0x74, 0x73, 0x00
	.type		__unnamed_24,@object
	.size		__unnamed_24,(__unnamed_64 - __unnamed_24)
__unnamed_24:
        /*005a*/ 	.byte	0x73, 0x65, 0x74, 0x5f, 0x72, 0x65, 0x73, 0x75, 0x6c, 0x74, 0x73, 0x00
	.type		__unnamed_64,@object
	.size		__unnamed_64,($str$8 - __unnamed_64)
__unnamed_64:
        /*0066*/ 	.byte	0x73, 0x65, 0x74, 0x5f, 0x72, 0x65, 0x73, 0x75, 0x6c, 0x74, 0x73, 0x00
	.type		$str$8,@object
	.size		$str$8,(__unnamed_11 - $str$8)
$str$8:
        /*0072*/ 	.byte	0x66, 0x69, 0x6e, 0x61, 0x6c, 0x5f, 0x6f, 0x75, 0x74, 0x70, 0x75, 0x74, 0x00
	.type		__unnamed_11,@object
	.size		__unnamed_11,(__unnamed_51 - __unnamed_11)
__unnamed_11:
        /*007f*/ 	.byte	0x74, 0x68, 0x72, 0x65, 0x61, 0x64, 0x5f, 0x72, 0x65, 0x64, 0x75, 0x63, 0x65, 0x00
	.type		__unnamed_51,@object
	.size		__unnamed_51,(__unnamed_31 - __unnamed_51)
__unnamed_51:
        /*008d*/ 	.byte	0x74, 0x68, 0x72, 0x65, 0x61, 0x64, 0x5f, 0x72, 0x65, 0x64, 0x75, 0x63, 0x65, 0x00
	.type		__unnamed_31,@object
	.size		__unnamed_31,($str$9 - __unnamed_31)
__unnamed_31:
        /*009b*/ 	.byte	0x74, 0x68, 0x72, 0x65, 0x61, 0x64, 0x5f, 0x72, 0x65, 0x64, 0x75, 0x63, 0x65, 0x00
	.type		$str$9,@object
	.size		$str$9,(__unnamed_71 - $str$9)
$str$9:
        /*00a9*/ 	.byte	0x6e, 0x6f, 0x75, 0x74, 0x70, 0x75, 0x74, 0x73, 0x20, 0x3d, 0x3d, 0x20, 0x31, 0x00
	.type		__unnamed_71,@object
	.size		__unnamed_71,(__unnamed_41 - __unnamed_71)
__unnamed_71:
        /*00b7*/ 	.byte	0x74, 0x68, 0x72, 0x65, 0x61, 0x64, 0x5f, 0x72, 0x65, 0x64, 0x75, 0x63, 0x65, 0x00
	.type		__unnamed_41,@object
	.size		__unnamed_41,(__unnamed_1 - __unnamed_41)
__unnamed_41:
        /*00c5*/ 	.byte	0x74, 0x68, 0x72, 0x65, 0x61, 0x64, 0x5f, 0x72, 0x65, 0x64, 0x75, 0x63, 0x65, 0x00
	.type		__unnamed_1,@object
	.size		__unnamed_1,(__unnamed_81 - __unnamed_1)
__unnamed_1:
        /*00d3*/ 	.byte	0x74, 0x68, 0x72, 0x65, 0x61, 0x64, 0x5f, 0x72, 0x65, 0x64, 0x75, 0x63, 0x65, 0x00
	.type		__unnamed_81,@object
	.size		__unnamed_81,(__unnamed_61 - __unnamed_81)
__unnamed_81:
        /*00e1*/ 	.byte	0x74, 0x68, 0x72, 0x65, 0x61, 0x64, 0x5f, 0x72, 0x65, 0x64, 0x75, 0x63, 0x65, 0x00
	.type		__unnamed_61,@object
	.size		__unnamed_61,(__unnamed_21 - __unnamed_61)
__unnamed_61:
        /*00ef*/ 	.byte	0x74, 0x68, 0x72, 0x65, 0x61, 0x64, 0x5f, 0x72, 0x65, 0x64, 0x75, 0x63, 0x65, 0x00
	.type		__unnamed_21,@object
	.size		__unnamed_21,(__unnamed_26 - __unnamed_21)
__unnamed_21:
        /*00fd*/ 	.byte	0x74, 0x68, 0x72, 0x65, 0x61, 0x64, 0x5f, 0x72, 0x65, 0x64, 0x75, 0x63, 0x65, 0x00
	.type		__unnamed_26,@object
	.size		__unnamed_26,(__unnamed_66 - __unnamed_26)
__unnamed_26:
        /*010b*/ 	.byte	0x74, 0x68, 0x72, 0x65, 0x61, 0x64, 0x5f, 0x72, 0x65, 0x64, 0x75, 0x63, 0x65, 0x00
	.type		__unnamed_66,@object
	.size		__unnamed_66,(__unnamed_46 - __unnamed_66)
__unnamed_66:
        /*0119*/ 	.byte	0x74, 0x68, 0x72, 0x65, 0x61, 0x64, 0x5f, 0x72, 0x65, 0x64, 0x75, 0x63, 0x65, 0x00
	.type		__unnamed_46,@object
	.size		__unnamed_46,(__unnamed_6 - __unnamed_46)
__unnamed_46:
        /*0127*/ 	.byte	0x74, 0x68, 0x72, 0x65, 0x61, 0x64, 0x5f, 0x72, 0x65, 0x64, 0x75, 0x63, 0x65, 0x00
	.type		__unnamed_6,@object
	.size		__unnamed_6,(__unnamed_86 - __unnamed_6)
__unnamed_6:
        /*0135*/ 	.byte	0x74, 0x68, 0x72, 0x65, 0x61, 0x64, 0x5f, 0x72, 0x65, 0x64, 0x75, 0x63, 0x65, 0x00
	.type		__unnamed_86,@object
	.size		__unnamed_86,(__unnamed_76 - __unnamed_86)
__unnamed_86:
        /*0143*/ 	.byte	0x74, 0x68, 0x72, 0x65, 0x61, 0x64, 0x5f, 0x72, 0x65, 0x64, 0x75, 0x63, 0x65, 0x00
	.type		__unnamed_76,@object
	.size		__unnamed_76,(__unnamed_36 - __unnamed_76)
__unnamed_76:
        /*0151*/ 	.byte	0x74, 0x68, 0x72, 0x65, 0x61, 0x64, 0x5f, 0x72, 0x65, 0x64, 0x75, 0x63, 0x65, 0x00
	.type		__unnamed_36,@object
	.size		__unnamed_36,(__unnamed_56 - __unnamed_36)
__unnamed_36:
        /*015f*/ 	.byte	0x74, 0x68, 0x72, 0x65, 0x61, 0x64, 0x5f, 0x72, 0x65, 0x64, 0x75, 0x63, 0x65, 0x00
	.type		__unnamed_56,@object
	.size		__unnamed_56,(__unnamed_16 - __unnamed_56)
__unnamed_56:
        /*016d*/ 	.byte	0x74, 0x68, 0x72, 0x65, 0x61, 0x64, 0x5f, 0x72, 0x65, 0x64, 0x75, 0x63, 0x65, 0x00
	.type		__unnamed_16,@object
	.size		__unnamed_16,(__unnamed_27 - __unnamed_16)
__unnamed_16:
        /*017b*/ 	.byte	0x74, 0x68, 0x72, 0x65, 0x61, 0x64, 0x5f, 0x72, 0x65, 0x64, 0x75, 0x63, 0x65, 0x00
	.type		__unnamed_27,@object
	.size		__unnamed_27,($str$5 - __unnamed_27)
__unnamed_27:
        /*0189*/ 	.byte	0x61, 0x63, 0x63, 0x75, 0x6d, 0x75, 0x6c, 0x61, 0x74, 0x65, 0x5f, 0x69, 0x6e, 0x5f, 0x6f, 0x75
        /*0199*/ 	.byte	0x74, 0x70, 0x75, 0x74, 0x00
	.type		$str$5,@object
	.size		$str$5,(__unnamed_59 - $str$5)
$str$5:
        /*019e*/ 	.byte	0x6f, 0x75, 0x74, 0x70, 0x75, 0x74, 0x5f, 0x76, 0x65, 0x63, 0x5f, 0x73, 0x69, 0x7a, 0x65, 0x20
        /*01ae*/ 	.byte	0x3d, 0x3d, 0x20, 0x31, 0x00
	.type		__unnamed_59,@object
	.size		__unnamed_59,(__unnamed_67 - __unnamed_59)
__unnamed_59:
        /*01b3*/ 	.byte	0x61, 0x63, 0x63, 0x75, 0x6d, 0x75, 0x6c, 0x61, 0x74, 0x65, 0x5f, 0x69, 0x6e, 0x5f, 0x6f, 0x75
        /*01c3*/ 	.byte	0x74, 0x70, 0x75, 0x74, 0x00
	.type		__unnamed_67,@object
	.size		__unnamed_67,(__unnamed_19 - __unnamed_67)
__unnamed_67:
        /*01c8*/ 	.byte	0x61, 0x63, 0x63, 0x75, 0x6d, 0x75, 0x6c, 0x61, 0x74, 0x65, 0x5f, 0x69, 0x6e, 0x5f, 0x6f, 0x75
        /*01d8*/ 	.byte	0x74, 0x70, 0x75, 0x74, 0x00
	.type		__unnamed_19,@object
	.size		__unnamed_19,(__unnamed_79 - __unnamed_19)
__unnamed_19:
        /*01dd*/ 	.byte	0x61, 0x63, 0x63, 0x75, 0x6d, 0x75, 0x6c, 0x61, 0x74, 0x65, 0x5f, 0x69, 0x6e, 0x5f, 0x6f, 0x75
        /*01ed*/ 	.byte	0x74, 0x70, 0x75, 0x74, 0x00
	.type		__unnamed_79,@object
	.size		__unnamed_79,(__unnamed_47 - __unnamed_79)
__unnamed_79:
        /*01f2*/ 	.byte	0x61, 0x63, 0x63, 0x75, 0x6d, 0x75, 0x6c, 0x61, 0x74, 0x65, 0x5f, 0x69, 0x6e, 0x5f, 0x6f, 0x75
        /*0202*/ 	.byte	0x74, 0x70, 0x75, 0x74, 0x00
	.type		__unnamed_47,@object
	.size		__unnamed_47,(__unnamed_7 - __unnamed_47)
__unnamed_47:
        /*0207*/ 	.byte	0x61, 0x63, 0x63, 0x75, 0x6d, 0x75, 0x6c, 0x61, 0x74, 0x65, 0x5f, 0x69, 0x6e, 0x5f, 0x6f, 0x75
        /*0217*/ 	.byte	0x74, 0x70, 0x75, 0x74, 0x00
	.type		__unnamed_7,@object
	.size		__unnamed_7,(__unnamed_39 - __unnamed_7)
__unnamed_7:
        /*021c*/ 	.byte	0x61, 0x63, 0x63, 0x75, 0x6d, 0x75, 0x6c, 0x61, 0x74, 0x65, 0x5f, 0x69, 0x6e, 0x5f, 0x6f, 0x75
        /*022c*/ 	.byte	0x74, 0x70, 0x75, 0x74, 0x00
	.type		__unnamed_39,@object
	.size		__unnamed_39,(__unnamed_87 - __unnamed_39)
__unnamed_39:
        /*0231*/ 	.byte	0x61, 0x63, 0x63, 0x75, 0x6d, 0x75, 0x6c, 0x61, 0x74, 0x65, 0x5f, 0x69, 0x6e, 0x5f, 0x6f, 0x75
        /*0241*/ 	.byte	0x74, 0x70, 0x75, 0x74, 0x00
	.type		__unnamed_87,@object
	.size		__unnamed_87,(__unnamed_9 - __unnamed_87)
__unnamed_87:
        /*0246*/ 	.byte	0x61, 0x63, 0x63, 0x75, 0x6d, 0x75, 0x6c, 0x61, 0x74, 0x65, 0x5f, 0x69, 0x6e, 0x5f, 0x6f, 0x75
        /*0256*/ 	.byte	0x74, 0x70, 0x75, 0x74, 0x00
	.type		__unnamed_9,@object
	.size		__unnamed_9,(__unnamed_89 - __unnamed_9)
__unnamed_9:
        /*025b*/ 	.byte	0x61, 0x63, 0x63, 0x75, 0x6d, 0x75, 0x6c, 0x61, 0x74, 0x65, 0x5f, 0x69, 0x6e, 0x5f, 0x6f, 0x75
        /*026b*/ 	.byte	0x74, 0x70, 0x75, 0x74, 0x00
	.type		__unnamed_89,@object
	.size		__unnamed_89,(__unnamed_57 - __unnamed_89)
__unnamed_89:
        /*0270*/ 	.byte	0x61, 0x63, 0x63, 0x75, 0x6d, 0x75, 0x6c, 0x61, 0x74, 0x65, 0x5f, 0x69, 0x6e, 0x5f, 0x6f, 0x75
        /*0280*/ 	.byte	0x74, 0x70, 0x75, 0x74, 0x00
	.type		__unnamed_57,@object
	.size		__unnamed_57,(__unnamed_17 - __unnamed_57)
__unnamed_57:
        /*0285*/ 	.byte	0x61, 0x63, 0x63, 0x75, 0x6d, 0x75, 0x6c, 0x61, 0x74, 0x65, 0x5f, 0x69, 0x6e, 0x5f, 0x6f, 0x75
        /*0295*/ 	.byte	0x74, 0x70, 0x75, 0x74, 0x00
	.type		__unnamed_17,@object
	.size		__unnamed_17,(__unnamed_49 - __unnamed_17)
__unnamed_17:
        /*029a*/ 	.byte	0x61, 0x63, 0x63, 0x75, 0x6d, 0x75, 0x6c, 0x61, 0x74, 0x65, 0x5f, 0x69, 0x6e, 0x5f, 0x6f, 0x75
        /*02aa*/ 	.byte	0x74, 0x70, 0x75, 0x74, 0x00
	.type		__unnamed_49,@object
	.size		__unnamed_49,(__unnamed_77 - __unnamed_49)
__unnamed_49:
        /*02af*/ 	.byte	0x61, 0x63, 0x63, 0x75, 0x6d, 0x75, 0x6c, 0x61, 0x74, 0x65, 0x5f, 0x69, 0x6e, 0x5f, 0x6f, 0x75
        /*02bf*/ 	.byte	0x74, 0x70, 0x75, 0x74, 0x00
	.type		__unnamed_77,@object
	.size		__unnamed_77,(__unnamed_29 - __unnamed_77)
__unnamed_77:
        /*02c4*/ 	.byte	0x61, 0x63, 0x63, 0x75, 0x6d, 0x75, 0x6c, 0x61, 0x74, 0x65, 0x5f, 0x69, 0x6e, 0x5f, 0x6f, 0x75
        /*02d4*/ 	.byte	0x74, 0x70, 0x75, 0x74, 0x00
	.type		__unnamed_29,@object
	.size		__unnamed_29,(__unnamed_69 - __unnamed_29)
__unnamed_29:
        /*02d9*/ 	.byte	0x61, 0x63, 0x63, 0x75, 0x6d, 0x75, 0x6c, 0x61, 0x74, 0x65, 0x5f, 0x69, 0x6e, 0x5f, 0x6f, 0x75
        /*02e9*/ 	.byte	0x74, 0x70, 0x75, 0x74, 0x00
	.type		__unnamed_69,@object
	.size		__unnamed_69,(__unnamed_37 - __unnamed_69)
__unnamed_69:
        /*02ee*/ 	.byte	0x61, 0x63, 0x63, 0x75, 0x6d, 0x75, 0x6c, 0x61, 0x74, 0x65, 0x5f, 0x69, 0x6e, 0x5f, 0x6f, 0x75
        /*02fe*/ 	.byte	0x74, 0x70, 0x75, 0x74, 0x00
	.type		__unnamed_37,@object
	.size		__unnamed_37,(__unnamed_42 - __unnamed_37)
__unnamed_37:
        /*0303*/ 	.byte	0x61, 0x63, 0x63, 0x75, 0x6d, 0x75, 0x6c, 0x61, 0x74, 0x65, 0x5f, 0x69, 0x6e, 0x5f, 0x6f, 0x75
        /*0313*/ 	.byte	0x74, 0x70, 0x75, 0x74, 0x00
	.type		__unnamed_42,@object
	.size		__unnamed_42,(__unnamed_2 - __unnamed_42)
__unnamed_42:
        /*0318*/ 	.byte	0x61, 0x63, 0x63, 0x75, 0x6d, 0x75, 0x6c, 0x61, 0x74, 0x65, 0x5f, 0x69, 0x6e, 0x5f, 0x6f, 0x75
        /*0328*/ 	.byte	0x74, 0x70, 0x75, 0x74, 0x00
	.type		__unnamed_2,@object
	.size		__unnamed_2,(__unnamed_82 - __unnamed_2)
__unnamed_2:
        /*032d*/ 	.byte	0x61, 0x63, 0x63, 0x75, 0x6d, 0x75, 0x6c, 0x61, 0x74, 0x65, 0x5f, 0x69, 0x6e, 0x5f, 0x6f, 0x75
        /*033d*/ 	.byte	0x74, 0x70, 0x75, 0x74, 0x00
	.type		__unnamed_82,@object
	.size		__unnamed_82,(__unnamed_62 - __unnamed_82)
__unnamed_82:
        /*0342*/ 	.byte	0x61, 0x63, 0x63, 0x75, 0x6d, 0x75, 0x6c, 0x61, 0x74, 0x65, 0x5f, 0x69, 0x6e, 0x5f, 0x6f, 0x75
        /*0352*/ 	.byte	0x74, 0x70, 0x75, 0x74, 0x00
	.type		__unnamed_62,@object
	.size		__unnamed_62,(__unnamed_22 - __unnamed_62)
__unnamed_62:
        /*0357*/ 	.byte	0x61, 0x63, 0x63, 0x75, 0x6d, 0x75, 0x6c, 0x61, 0x74, 0x65, 0x5f, 0x69, 0x6e, 0x5f, 0x6f, 0x75
        /*0367*/ 	.byte	0x74, 0x70, 0x75, 0x74, 0x00
	.type		__unnamed_22,@object
	.size		__unnamed_22,(__unnamed_12 - __unnamed_22)
__unnamed_22:
        /*036c*/ 	.byte	0x61, 0x63, 0x63, 0x75, 0x6d, 0x75, 0x6c, 0x61, 0x74, 0x65, 0x5f, 0x69, 0x6e, 0x5f, 0x6f, 0x75
        /*037c*/ 	.byte	0x74, 0x70, 0x75, 0x74, 0x00
	.type		__unnamed_12,@object
	.size		__unnamed_12,(__unnamed_52 - __unnamed_12)
__unnamed_12:
        /*0381*/ 	.byte	0x61, 0x63, 0x63, 0x75, 0x6d, 0x75, 0x6c, 0x61, 0x74, 0x65, 0x5f, 0x69, 0x6e, 0x5f, 0x6f, 0x75
        /*0391*/ 	.byte	0x74, 0x70, 0x75, 0x74, 0x00
	.type		__unnamed_52,@object
	.size		__unnamed_52,(__unnamed_72 - __unnamed_52)
__unnamed_52:
        /*0396*/ 	.byte	0x61, 0x63, 0x63, 0x75, 0x6d, 0x75, 0x6c, 0x61, 0x74, 0x65, 0x5f, 0x69, 0x6e, 0x5f, 0x6f, 0x75
        /*03a6*/ 	.byte	0x74, 0x70, 0x75, 0x74, 0x00
	.type		__unnamed_72,@object
	.size		__unnamed_72,(__unnamed_32 - __unnamed_72)
__unnamed_72:
        /*03ab*/ 	.byte	0x61, 0x63, 0x63, 0x75, 0x6d, 0x75, 0x6c, 0x61, 0x74, 0x65, 0x5f, 0x69, 0x6e, 0x5f, 0x6f, 0x75
        /*03bb*/ 	.byte	0x74, 0x70, 0x75, 0x74, 0x00
	.type		__unnamed_32,@object
	.size		__unnamed_32,(__unnamed_43 - __unnamed_32)
__unnamed_32:
        /*03c0*/ 	.byte	0x61, 0x63, 0x63, 0x75, 0x6d, 0x75, 0x6c, 0x61, 0x74, 0x65, 0x5f, 0x69, 0x6e, 0x5f, 0x6f, 0x75
        /*03d0*/ 	.byte	0x74, 0x70, 0x75, 0x74, 0x00
	.type		__unnamed_43,@object
	.size		__unnamed_43,(__unnamed_3 - __unnamed_43)
__unnamed_43:
        /*03d5*/ 	.byte	0x73, 0x65, 0x74, 0x5f, 0x72, 0x65, 0x73, 0x75, 0x6c, 0x74, 0x73, 0x5f, 0x74, 0x6f, 0x5f, 0x6f
        /*03e5*/ 	.byte	0x75, 0x74, 0x70, 0x75, 0x74, 0x00
	.type		__unnamed_3,@object
	.size		__unnamed_3,(__unnamed_83 - __unnamed_3)
__unnamed_3:
        /*03eb*/ 	.byte	0x73, 0x65, 0x74, 0x5f, 0x72, 0x65, 0x73, 0x75, 0x6c, 0x74, 0x73, 0x5f, 0x74, 0x6f, 0x5f, 0x6f
        /*03fb*/ 	.byte	0x75, 0x74, 0x70, 0x75, 0x74, 0x00
	.type		__unnamed_83,@object
	.size		__unnamed_83,(__unnamed_63 - __unnamed_83)
__unnamed_83:
        /*0401*/ 	.byte	0x73, 0x65, 0x74, 0x5f, 0x72, 0x65, 0x73, 0x75, 0x6c, 0x74, 0x73, 0x5f, 0x74, 0x6f, 0x5f, 0x6f
        /*0411*/ 	.byte	0x75, 0x74, 0x70, 0x75, 0x74, 0x00
	.type		__unnamed_63,@object
	.size		__unnamed_63,(__unnamed_23 - __unnamed_63)
__unnamed_63:
        /*0417*/ 	.byte	0x73, 0x65, 0x74, 0x5f, 0x72, 0x65, 0x73, 0x75, 0x6c, 0x74, 0x73, 0x5f, 0x74, 0x6f, 0x5f, 0x6f
        /*0427*/ 	.byte	0x75, 0x74, 0x70, 0x75, 0x74, 0x00
	.type		__unnamed_23,@object
	.size		__unnamed_23,(__unnamed_73 - __unnamed_23)
__unnamed_23:
        /*042d*/ 	.byte	0x73, 0x65, 0x74, 0x5f, 0x72, 0x65, 0x73, 0x75, 0x6c, 0x74, 0x73, 0x5f, 0x74, 0x6f, 0x5f, 0x6f
        /*043d*/ 	.byte	0x75, 0x74, 0x70, 0x75, 0x74, 0x00
	.type		__unnamed_73,@object
	.size		__unnamed_73,(__unnamed_33 - __unnamed_73)
__unnamed_73:
        /*0443*/ 	.byte	0x73, 0x65, 0x74, 0x5f, 0x72, 0x65, 0x73, 0x75, 0x6c, 0x74, 0x73, 0x5f, 0x74, 0x6f, 0x5f, 0x6f
        /*0453*/ 	.byte	0x75, 0x74, 0x70, 0x75, 0x74, 0x00
	.type		__unnamed_33,@object
	.size		__unnamed_33,(__unnamed_13 - __unnamed_33)
__unnamed_33:
        /*0459*/ 	.byte	0x73, 0x65, 0x74, 0x5f, 0x72, 0x65, 0x73, 0x75, 0x6c, 0x74, 0x73, 0x5f, 0x74, 0x6f, 0x5f, 0x6f
        /*0469*/ 	.byte	0x75, 0x74, 0x70, 0x75, 0x74, 0x00
	.type		__unnamed_13,@object
	.size		__unnamed_13,(__unnamed_53 - __unnamed_13)
__unnamed_13:
        /*046f*/ 	.byte	0x73, 0x65, 0x74, 0x5f, 0x72, 0x65, 0x73, 0x75, 0x6c, 0x74, 0x73, 0x5f, 0x74, 0x6f, 0x5f, 0x6f
        /*047f*/ 	.byte	0x75, 0x74, 0x70, 0x75, 0x74, 0x00
	.type		__unnamed_53,@object
	.size		__unnamed_53,(__unnamed_10 - __unnamed_53)
__unnamed_53:
        /*0485*/ 	.byte	0x73, 0x65, 0x74, 0x5f, 0x72, 0x65, 0x73, 0x75, 0x6c, 0x74, 0x73, 0x5f, 0x74, 0x6f, 0x5f, 0x6f
        /*0495*/ 	.byte	0x75, 0x74, 0x70, 0x75, 0x74, 0x00
	.type		__unnamed_10,@object
	.size		__unnamed_10,(__unnamed_90 - __unnamed_10)
__unnamed_10:
        /*049b*/ 	.byte	0x73, 0x65, 0x74, 0x5f, 0x72, 0x65, 0x73, 0x75, 0x6c, 0x74, 0x73, 0x5f, 0x74, 0x6f, 0x5f, 0x6f
        /*04ab*/ 	.byte	0x75, 0x74, 0x70, 0x75, 0x74, 0x00
	.type		__unnamed_90,@object
	.size		__unnamed_90,(__unnamed_58 - __unnamed_90)
__unnamed_90:
        /*04b1*/ 	.byte	0x73, 0x65, 0x74, 0x5f, 0x72, 0x65, 0x73, 0x75, 0x6c, 0x74, 0x73, 0x5f, 0x74, 0x6f, 0x5f, 0x6f
        /*04c1*/ 	.byte	0x75, 0x74, 0x70, 0x75, 0x74, 0x00
	.type		__unnamed_58,@object
	.size		__unnamed_58,(__unnamed_18 - __unnamed_58)
__unnamed_58:
        /*04c7*/ 	.byte	0x73, 0x65, 0x74, 0x5f, 0x72, 0x65, 0x73, 0x75, 0x6c, 0x74, 0x73, 0x5f, 0x74, 0x6f, 0x5f, 0x6f
        /*04d7*/ 	.byte	0x75, 0x74, 0x70, 0x75, 0x74, 0x00
	.type		__unnamed_18,@object
	.size		__unnamed_18,(__unnamed_50 - __unnamed_18)
__unnamed_18:
        /*04dd*/ 	.byte	0x73, 0x65, 0x74, 0x5f, 0x72, 0x65, 0x73, 0x75, 0x6c, 0x74, 0x73, 0x5f, 0x74, 0x6f, 0x5f, 0x6f
        /*04ed*/ 	.byte	0x75, 0x74, 0x70, 0x75, 0x74, 0x00
	.type		__unnamed_50,@object
	.size		__unnamed_50,(__unnamed_78 - __unnamed_50)
__unnamed_50:
        /*04f3*/ 	.byte	0x73, 0x65, 0x74, 0x5f, 0x72, 0x65, 0x73, 0x75, 0x6c, 0x74, 0x73, 0x5f, 0x74, 0x6f, 0x5f, 0x6f
        /*0503*/ 	.byte	0x75, 0x74, 0x70, 0x75, 0x74, 0x00
	.type		__unnamed_78,@object
	.size		__unnamed_78,(__unnamed_30 - __unnamed_78)
__unnamed_78:
        /*0509*/ 	.byte	0x73, 0x65, 0x74, 0x5f, 0x72, 0x65, 0x73, 0x75, 0x6c, 0x74, 0x73, 0x5f, 0x74, 0x6f, 0x5f, 0x6f
        /*0519*/ 	.byte	0x75, 0x74, 0x70, 0x75, 0x74, 0x00
	.type		__unnamed_30,@object
	.size		__unnamed_30,(__unnamed_70 - __unnamed_30)
__unnamed_30:
        /*051f*/ 	.byte	0x73, 0x65, 0x74, 0x5f, 0x72, 0x65, 0x73, 0x75, 0x6c, 0x74, 0x73, 0x5f, 0x74, 0x6f, 0x5f, 0x6f
        /*052f*/ 	.byte	0x75, 0x74, 0x70, 0x75, 0x74, 0x00
	.type		__unnamed_70,@object
	.size		__unnamed_70,(__unnamed_38 - __unnamed_70)
__unnamed_70:
        /*0535*/ 	.byte	0x73, 0x65, 0x74, 0x5f, 0x72, 0x65, 0x73, 0x75, 0x6c, 0x74, 0x73, 0x5f, 0x74, 0x6f, 0x5f, 0x6f
        /*0545*/ 	.byte	0x75, 0x74, 0x70, 0x75, 0x74, 0x00
	.type		__unnamed_38,@object
	.size		__unnamed_38,(__unnamed_28 - __unnamed_38)
__unnamed_38:
        /*054b*/ 	.byte	0x73, 0x65, 0x74, 0x5f, 0x72, 0x65, 0x73, 0x75, 0x6c, 0x74, 0x73, 0x5f, 0x74, 0x6f, 0x5f, 0x6f
        /*055b*/ 	.byte	0x75, 0x74, 0x70, 0x75, 0x74, 0x00
	.type		__unnamed_28,@object
	.size		__unnamed_28,(__unnamed_60 - __unnamed_28)
__unnamed_28:
        /*0561*/ 	.byte	0x73, 0x65, 0x74, 0x5f, 0x72, 0x65, 0x73, 0x75, 0x6c, 0x74, 0x73, 0x5f, 0x74, 0x6f, 0x5f, 0x6f
        /*0571*/ 	.byte	0x75, 0x74, 0x70, 0x75, 0x74, 0x00
	.type		__unnamed_60,@object
	.size		__unnamed_60,(__unnamed_68 - __unnamed_60)
__unnamed_60:
        /*0577*/ 	.byte	0x73, 0x65, 0x74, 0x5f, 0x72, 0x65, 0x73, 0x75, 0x6c, 0x74, 0x73, 0x5f, 0x74, 0x6f, 0x5f, 0x6f
        /*0587*/ 	.byte	0x75, 0x74, 0x70, 0x75, 0x74, 0x00
	.type		__unnamed_68,@object
	.size		__unnamed_68,(__unnamed_20 - __unnamed_68)
__unnamed_68:
        /*058d*/ 	.byte	0x73, 0x65, 0x74, 0x5f, 0x72, 0x65, 0x73, 0x75, 0x6c, 0x74, 0x73, 0x5f, 0x74, 0x6f, 0x5f, 0x6f
        /*059d*/ 	.byte	0x75, 0x74, 0x70, 0x75, 0x74, 0x00
	.type		__unnamed_20,@object
	.size		__unnamed_20,(__unnamed_8 - __unnamed_20)
__unnamed_20:
        /*05a3*/ 	.byte	0x73, 0x65, 0x74, 0x5f, 0x72, 0x65, 0x73, 0x75, 0x6c, 0x74, 0x73, 0x5f, 0x74, 0x6f, 0x5f, 0x6f
        /*05b3*/ 	.byte	0x75, 0x74, 0x70, 0x75, 0x74, 0x00
	.type		__unnamed_8,@object
	.size		__unnamed_8,(__unnamed_40 - __unnamed_8)
__unnamed_8:
        /*05b9*/ 	.byte	0x73, 0x65, 0x74, 0x5f, 0x72, 0x65, 0x73, 0x75, 0x6c, 0x74, 0x73, 0x5f, 0x74, 0x6f, 0x5f, 0x6f
        /*05c9*/ 	.byte	0x75, 0x74, 0x70, 0x75, 0x74, 0x00
	.type		__unnamed_40,@object
	.size		__unnamed_40,(__unnamed_88 - __unnamed_40)
__unnamed_40:
        /*05cf*/ 	.byte	0x73, 0x65, 0x74, 0x5f, 0x72, 0x65, 0x73, 0x75, 0x6c, 0x74, 0x73, 0x5f, 0x74, 0x6f, 0x5f, 0x6f
        /*05df*/ 	.byte	0x75, 0x74, 0x70, 0x75, 0x74, 0x00
	.type		__unnamed_88,@object
	.size		__unnamed_88,(__unnamed_80 - __unnamed_88)
__unnamed_88:
        /*05e5*/ 	.byte	0x73, 0x65, 0x74, 0x5f, 0x72, 0x65, 0x73, 0x75, 0x6c, 0x74, 0x73, 0x5f, 0x74, 0x6f, 0x5f, 0x6f
        /*05f5*/ 	.byte	0x75, 0x74, 0x70, 0x75, 0x74, 0x00
	.type		__unnamed_80,@object
	.size		__unnamed_80,(__unnamed_48 - __unnamed_80)
__unnamed_80:
        /*05fb*/ 	.byte	0x73, 0x65, 0x74, 0x5f, 0x72, 0x65, 0x73, 0x75, 0x6c, 0x74, 0x73, 0x5f, 0x74, 0x6f, 0x5f, 0x6f
        /*060b*/ 	.byte	0x75, 0x74, 0x70, 0x75, 0x74, 0x00
	.type		__unnamed_48,@object
	.size		__unnamed_48,(__unnamed_75 - __unnamed_48)
__unnamed_48:
        /*0611*/ 	.byte	0x73, 0x65, 0x74, 0x5f, 0x72, 0x65, 0x73, 0x75, 0x6c, 0x74, 0x73, 0x5f, 0x74, 0x6f, 0x5f, 0x6f
        /*0621*/ 	.byte	0x75, 0x74, 0x70, 0x75, 0x74, 0x00
	.type		__unnamed_75,@object
	.size		__unnamed_75,(__unnamed_35 - __unnamed_75)
__unnamed_75:
        /*0627*/ 	.byte	0x67, 0x65, 0x74, 0x5f, 0x61, 0x63, 0x63, 0x75, 0x6d, 0x75, 0x6c, 0x61, 0x74, 0x65, 0x64, 0x5f
        /*0637*/ 	.byte	0x6f, 0x75, 0x74, 0x70, 0x75, 0x74, 0x00
	.type		__unnamed_35,@object
	.size		__unnamed_35,(__unnamed_15 - __unnamed_35)
__unnamed_35:
        /*063e*/ 	.byte	0x67, 0x65, 0x74, 0x5f, 0x61, 0x63, 0x63, 0x75, 0x6d, 0x75, 0x6c, 0x61, 0x74, 0x65, 0x64, 0x5f
        /*064e*/ 	.byte	0x6f, 0x75, 0x74, 0x70, 0x75, 0x74, 0x00
	.type		__unnamed_15,@object
	.size		__unnamed_15,(__unnamed_55 - __unnamed_15)
__unnamed_15:
        /*0655*/ 	.byte	0x67, 0x65, 0x74, 0x5f, 0x61, 0x63, 0x63, 0x75, 0x6d, 0x75, 0x6c, 0x61, 0x74, 0x65, 0x64, 0x5f
        /*0665*/ 	.byte	0x6f, 0x75, 0x74, 0x70, 0x75, 0x74, 0x00
	.type		__unnamed_55,@object
	.size		__unnamed_55,(__unnamed_25 - __unnamed_55)
__unnamed_55:
        /*066c*/ 	.byte	0x67, 0x65, 0x74, 0x5f, 0x61, 0x63, 0x63, 0x75, 0x6d, 0x75, 0x6c, 0x61, 0x74, 0x65, 0x64, 0x5f
        /*067c*/ 	.byte	0x6f, 0x75, 0x74, 0x70, 0x75, 0x74, 0x00
	.type		__unnamed_25,@object
	.size		__unnamed_25,(__unnamed_65 - __unnamed_25)
__unnamed_25:
        /*0683*/ 	.byte	0x67, 0x65, 0x74, 0x5f, 0x61, 0x63, 0x63, 0x75, 0x6d, 0x75, 0x6c, 0x61, 0x74, 0x65, 0x64, 0x5f
        /*0693*/ 	.byte	0x6f, 0x75, 0x74, 0x70, 0x75, 0x74, 0x00
	.type		__unnamed_65,@object
	.size		__unnamed_65,(__unnamed_45 - __unnamed_65)
__unnamed_65:
        /*069a*/ 	.byte	0x67, 0x65, 0x74, 0x5f, 0x61, 0x63, 0x63, 0x75, 0x6d, 0x75, 0x6c, 0x61, 0x74, 0x65, 0x64, 0x5f
        /*06aa*/ 	.byte	0x6f, 0x75, 0x74, 0x70, 0x75, 0x74, 0x00
	.type		__unnamed_45,@object
	.size		__unnamed_45,(__unnamed_5 - __unnamed_45)
__unnamed_45:
        /*06b1*/ 	.byte	0x67, 0x65, 0x74, 0x5f, 0x61, 0x63, 0x63, 0x75, 0x6d, 0x75, 0x6c, 0x61, 0x74, 0x65, 0x64, 0x5f
        /*06c1*/ 	.byte	0x6f, 0x75, 0x74, 0x70, 0x75, 0x74, 0x00
	.type		__unnamed_5,@object
	.size		__unnamed_5,(__unnamed_85 - __unnamed_5)
__unnamed_5:
        /*06c8*/ 	.byte	0x67, 0x65, 0x74, 0x5f, 0x61, 0x63, 0x63, 0x75, 0x6d, 0x75, 0x6c, 0x61, 0x74, 0x65, 0x64, 0x5f
        /*06d8*/ 	.byte	0x6f, 0x75, 0x74, 0x70, 0x75, 0x74, 0x00
	.type		__unnamed_85,@object
	.size		__unnamed_85,($str$6 - __unnamed_85)
__unnamed_85:
        /*06df*/ 	.byte	0x67, 0x65, 0x74, 0x5f, 0x61, 0x63, 0x63, 0x75, 0x6d, 0x75, 0x6c, 0x61, 0x74, 0x65, 0x64, 0x5f
        /*06ef*/ 	.byte	0x6f, 0x75, 0x74, 0x70, 0x75, 0x74, 0x00
	.type		$str$6,@object
	.size		$str$6,(.L_119 - $str$6)
$str$6:
        /*06f6*/ 	.byte	0x2f, 0x72, 0x6f, 0x6f, 0x74, 0x2f, 0x2e, 0x70, 0x79, 0x65, 0x6e, 0x76, 0x2f, 0x76, 0x65, 0x72
        /*0706*/ 	.byte	0x73, 0x69, 0x6f, 0x6e, 0x73, 0x2f, 0x33, 0x2e, 0x31, 0x33, 0x2e, 0x31, 0x32, 0x2f, 0x6c, 0x69
        /*0716*/ 	.byte	0x62, 0x2f, 0x70, 0x79, 0x74, 0x68, 0x6f, 0x6e, 0x33, 0x2e, 0x31, 0x33, 0x2f, 0x73, 0x69, 0x74
        /*0726*/ 	.byte	0x65, 0x2d, 0x70, 0x61, 0x63, 0x6b, 0x61, 0x67, 0x65, 0x73, 0x2f, 0x74, 0x6f, 0x72, 0x63, 0x68
        /*0736*/ 	.byte	0x2f, 0x69, 0x6e, 0x63, 0x6c, 0x75, 0x64, 0x65, 0x2f, 0x41, 0x54, 0x65, 0x6e, 0x2f, 0x6e, 0x61
        /*0746*/ 	.byte	0x74, 0x69, 0x76, 0x65, 0x2f, 0x63, 0x75, 0x64, 0x61, 0x2f, 0x52, 0x65, 0x64, 0x75, 0x63, 0x65
        /*0756*/ 	.byte	0x2e, 0x63, 0x75, 0x68, 0x00
.L_119:


//--------------------- .nv.shared._ZN2at6native13reduce_kernelILi512ELi1ENS0_8ReduceOpIfNS0_9ArgMaxOpsIfEEjlLi4ELi4EEEEEvT1_ --------------------------
	.section	.nv.shared._ZN2at6native13reduce_kernelILi512ELi1ENS0_8ReduceOpIfNS0_9ArgMaxOpsIfEEjlLi4ELi4EEEEEvT1_,"aw",@nobits
	.sectionflags	@""
	.align	16
.nv.shared._ZN2at6native13reduce_kernelILi512ELi1ENS0_8ReduceOpIfNS0_9ArgMaxOpsIfEEjlLi4ELi4EEEEEvT1_:
	.zero		1040


//--------------------- .nv.shared.reserved.0     --------------------------
	.section	.nv.shared.reserved.0,"aw",@nobits
	.weak		__nv_reservedSMEM_offset_0_alias
	.size		__nv_reservedSMEM_offset_0_alias, 0, 64
	.other		__nv_reservedSMEM_offset_0_alias,@"STO_CUDA_RESERVED_SHARED STV_DEFAULT"
__nv_reservedSMEM_offset_0_alias:
	.zero		0
	.zero		64


//--------------------- .nv.global                --------------------------
	.section	.nv.global,"aw",@nobits
.nv.global:
	.type		_ZN52_INTERNAL_eb7131a8_21_ReduceArgMaxKernel_cu_9c1cc8ff4cuda3std3__48in_placeE,@object
	.size		_ZN52_INTERNAL_eb7131a8_21_ReduceArgMaxKernel_cu_9c1cc8ff4cuda3std3__48in_placeE,(_ZN52_INTERNAL_eb7131a8_21_ReduceArgMaxKernel_cu_9c1cc8ff4cuda3std6ranges3__45__cpo8distanceE - _ZN52_INTERNAL_eb7131a8_21_ReduceArgMaxKernel_cu_9c1cc8ff4cuda3std3__48in_placeE)
_ZN52_INTERNAL_eb7131a8_21_ReduceArgMaxKernel_cu_9c1cc8ff4cuda3std3__48in_placeE:
	.zero		1
	.type		_ZN52_INTERNAL_eb7131a8_21_ReduceArgMaxKernel_cu_9c1cc8ff4cuda3std6ranges3__45__cpo8distanceE,@object
	.size		_ZN52_INTERNAL_eb7131a8_21_ReduceArgMaxKernel_cu_9c1cc8ff4cuda3std6ranges3__45__cpo8distanceE,(_ZN52_INTERNAL_eb7131a8_21_ReduceArgMaxKernel_cu_9c1cc8ff4cuda3std3__45__cpo6cbeginE - _ZN52_INTERNAL_eb7131a8_21_ReduceArgMaxKernel_cu_9c1cc8ff4cuda3std6ranges3__45__cpo8distanceE)
_ZN52_INTERNAL_eb7131a8_21_ReduceArgMaxKernel_cu_9c1cc8ff4cuda3std6ranges3__45__cpo8distanceE:
	.zero		1
	.type		_ZN52_INTERNAL_eb7131a8_21_ReduceArgMaxKernel_cu_9c1cc8ff4cuda3std3__45__cpo6cbeginE,@object
	.size		_ZN52_INTERNAL_eb7131a8_21_ReduceArgMaxKernel_cu_9c1cc8ff4cuda3std3__45__cpo6cbeginE,(_ZN52_INTERNAL_eb7131a8_21_ReduceArgMaxKernel_cu_9c1cc8ff4cuda3std6ranges3__45__cpo7advanceE - _ZN52_INTERNAL_eb7131a8_21_ReduceArgMaxKernel_cu_9c1cc8ff4cuda3std3__45__cpo6cbeginE)
_ZN52_INTERNAL_eb7131a8_21_ReduceArgMaxKernel_cu_9c1cc8ff4cuda3std3__45__cpo6cbeginE:
	.zero		1
	.type		_ZN52_INTERNAL_eb7131a8_21_ReduceArgMaxKernel_cu_9c1cc8ff4cuda3std6ranges3__45__cpo7advanceE,@object
	.size		_ZN52_INTERNAL_eb7131a8_21_ReduceArgMaxKernel_cu_9c1cc8ff4cuda3std6ranges3__45__cpo7advanceE,(_ZN52_INTERNAL_eb7131a8_21_ReduceArgMaxKernel_cu_9c1cc8ff4cuda3std3__45__cpo7crbeginE - _ZN52_INTERNAL_eb7131a8_21_ReduceArgMaxKernel_cu_9c1cc8ff4cuda3std6ranges3__45__cpo7advanceE)
_ZN52_INTERNAL_eb7131a8_21_ReduceArgMaxKernel_cu_9c1cc8ff4cuda3std6ranges3__45__cpo7advanceE:
	.zero		1
	.type		_ZN52_INTERNAL_eb7131a8_21_ReduceArgMaxKernel_cu_9c1cc8ff4cuda3std3__45__cpo7crbeginE,@object
	.size		_ZN52_INTERNAL_eb7131a8_21_ReduceArgMaxKernel_cu_9c1cc8ff4cuda3std3__45__cpo7crbeginE,(_ZN52_INTERNAL_eb7131a8_21_ReduceArgMaxKernel_cu_9c1cc8ff4cuda3std6ranges3__45__cpo4dataE - _ZN52_INTERNAL_eb7131a8_21_ReduceArgMaxKernel_cu_9c1cc8ff4cuda3std3__45__cpo7crbeginE)
_ZN52_INTERNAL_eb7131a8_21_ReduceArgMaxKernel_cu_9c1cc8ff4cuda3std3__45__cpo7crbeginE:
	.zero		1
	.type		_ZN52_INTERNAL_eb7131a8_21_ReduceArgMaxKernel_cu_9c1cc8ff4cuda3std6ranges3__45__cpo4dataE,@object
	.size		_ZN52_INTERNAL_eb7131a8_21_ReduceArgMaxKernel_cu_9c1cc8ff4cuda3std6ranges3__45__cpo4dataE,(_ZN52_INTERNAL_eb7131a8_21_ReduceArgMaxKernel_cu_9c1cc8ff4cuda3std6ranges3__45__cpo5beginE - _ZN52_INTERNAL_eb7131a8_21_ReduceArgMaxKernel_cu_9c1cc8ff4cuda3std6ranges3__45__cpo4dataE)
_ZN52_INTERNAL_eb7131a8_21_ReduceArgMaxKernel_cu_9c1cc8ff4cuda3std6ranges3__45__cpo4dataE:
	.zero		1
	.type		_ZN52_INTERNAL_eb7131a8_21_ReduceArgMaxKernel_cu_9c1cc8ff4cuda3std6ranges3__45__cpo5beginE,@object
	.size		_ZN52_INTERNAL_eb7131a8_21_ReduceArgMaxKernel_cu_9c1cc8ff4cuda3std6ranges3__45__cpo5beginE,(_ZN52_INTERNAL_eb7131a8_21_ReduceArgMaxKernel_cu_9c1cc8ff4cuda3std3__454_GLOBAL__N__eb7131a8_21_ReduceArgMaxKernel_cu_9c1cc8ff6ignoreE - _ZN52_INTERNAL_eb7131a8_21_ReduceArgMaxKernel_cu_9c1cc8ff4cuda3std6ranges3__45__cpo5beginE)
_ZN52_INTERNAL_eb7131a8_21_ReduceArgMaxKernel_cu_9c1cc8ff4cuda3std6ranges3__45__cpo5beginE:
	.zero		1
	.type		_ZN52_INTERNAL_eb7131a8_21_ReduceArgMaxKernel_cu_9c1cc8ff4cuda3std3__454_GLOBAL__N__eb7131a8_21_ReduceArgMaxKernel_cu_9c1cc8ff6ignoreE,@object
	.size		_ZN52_INTERNAL_eb7131a8_21_ReduceArgMaxKernel_cu_9c1cc8ff4cuda3std3__454_GLOBAL__N__eb7131a8_21_ReduceArgMaxKernel_cu_9c1cc8ff6ignoreE,(_ZN52_INTERNAL_eb7131a8_21_ReduceArgMaxKernel_cu_9c1cc8ff4cuda3std6ranges3__45__cpo4sizeE - _ZN52_INTERNAL_eb7131a8_21_ReduceArgMaxKernel_cu_9c1cc8ff4cuda3std3__454_GLOBAL__N__eb7131a8_21_ReduceArgMaxKernel_cu_9c1cc8ff6ignoreE)
_ZN52_INTERNAL_eb7131a8_21_ReduceArgMaxKernel_cu_9c1cc8ff4cuda3std3__454_GLOBAL__N__eb7131a8_21_ReduceArgMaxKernel_cu_9c1cc8ff6ignoreE:
	.zero		1
	.type		_ZN52_INTERNAL_eb7131a8_21_ReduceArgMaxKernel_cu_9c1cc8ff4cuda3std6ranges3__45__cpo4sizeE,@object
	.size		_ZN52_INTERNAL_eb7131a8_21_ReduceArgMaxKernel_cu_9c1cc8ff4cuda3std6ranges3__45__cpo4sizeE,(_ZN52_INTERNAL_eb7131a8_21_ReduceArgMaxKernel_cu_9c1cc8ff4cuda3std3__45__cpo5beginE - _ZN52_INTERNAL_eb7131a8_21_ReduceArgMaxKernel_cu_9c1cc8ff4cuda3std6ranges3__45__cpo4sizeE)
_ZN52_INTERNAL_eb7131a8_21_ReduceArgMaxKernel_cu_9c1cc8ff4cuda3std6ranges3__45__cpo4sizeE:
	.zero		1
	.type		_ZN52_INTERNAL_eb7131a8_21_ReduceArgMaxKernel_cu_9c1cc8ff4cuda3std3__45__cpo5beginE,@object
	.size		_ZN52_INTERNAL_eb7131a8_21_ReduceArgMaxKernel_cu_9c1cc8ff4cuda3std3__45__cpo5beginE,(_ZN52_INTERNAL_eb7131a8_21_ReduceArgMaxKernel_cu_9c1cc8ff4cuda3std6ranges3__45__cpo6cbeginE - _ZN52_INTERNAL_eb7131a8_21_ReduceArgMaxKernel_cu_9c1cc8ff4cuda3std3__45__cpo5beginE)
_ZN52_INTERNAL_eb7131a8_21_ReduceArgMaxKernel_cu_9c1cc8ff4cuda3std3__45__cpo5beginE:
	.zero		1
	.type		_ZN52_INTERNAL_eb7131a8_21_ReduceArgMaxKernel_cu_9c1cc8ff4cuda3std6ranges3__45__cpo6cbeginE,@object
	.size		_ZN52_INTERNAL_eb7131a8_21_ReduceArgMaxKernel_cu_9c1cc8ff4cuda3std6ranges3__45__cpo6cbeginE,(_ZN52_INTERNAL_eb7131a8_21_ReduceArgMaxKernel_cu_9c1cc8ff4cuda3std3__45__cpo6rbeginE - _ZN52_INTERNAL_eb7131a8_21_ReduceArgMaxKernel_cu_9c1cc8ff4cuda3std6ranges3__45__cpo6cbeginE)
_ZN52_INTERNAL_eb7131a8_21_ReduceArgMaxKernel_cu_9c1cc8ff4cuda3std6ranges3__45__cpo6cbeginE:
	.zero		1
	.type		_ZN52_INTERNAL_eb7131a8_21_ReduceArgMaxKernel_cu_9c1cc8ff4cuda3std3__45__cpo6rbeginE,@object
	.size		_ZN52_INTERNAL_eb7131a8_21_ReduceArgMaxKernel_cu_9c1cc8ff4cuda3std3__45__cpo6rbeginE,(_ZN52_INTERNAL_eb7131a8_21_ReduceArgMaxKernel_cu_9c1cc8ff4cuda3std6ranges3__45__cpo4nextE - _ZN52_INTERNAL_eb7131a8_21_ReduceArgMaxKernel_cu_9c1cc8ff4cuda3std3__45__cpo6rbeginE)
_ZN52_INTERNAL_eb7131a8_21_ReduceArgMaxKernel_cu_9c1cc8ff4cuda3std3__45__cpo6rbeginE:
	.zero		1
	.type		_ZN52_INTERNAL_eb7131a8_21_ReduceArgMaxKernel_cu_9c1cc8ff4cuda3std6ranges3__45__cpo4nextE,@object
	.size		_ZN52_INTERNAL_eb7131a8_21_ReduceArgMaxKernel_cu_9c1cc8ff4cuda3std6ranges3__45__cpo4nextE,(_ZN52_INTERNAL_eb7131a8_21_ReduceArgMaxKernel_cu_9c1cc8ff4cuda3std6ranges3__45__cpo4swapE - _ZN52_INTERNAL_eb7131a8_21_ReduceArgMaxKernel_cu_9c1cc8ff4cuda3std6ranges3__45__cpo4nextE)
_ZN52_INTERNAL_eb7131a8_21_ReduceArgMaxKernel_cu_9c1cc8ff4cuda3std6ranges3__45__cpo4nextE:
	.zero		1
	.type		_ZN52_INTERNAL_eb7131a8_21_ReduceArgMaxKernel_cu_9c1cc8ff4cuda3std6ranges3__45__cpo4swapE,@object
	.size		_ZN52_INTERNAL_eb7131a8_21_ReduceArgMaxKernel_cu_9c1cc8ff4cuda3std6ranges3__45__cpo4swapE,(_ZN52_INTERNAL_eb7131a8_21_ReduceArgMaxKernel_cu_9c1cc8ff4cuda3std3__420unreachable_sentinelE - _ZN52_INTERNAL_eb7131a8_21_ReduceArgMaxKernel_cu_9c1cc8ff4cuda3std6ranges3__45__cpo4swapE)
_ZN52_INTERNAL_eb7131a8_21_ReduceArgMaxKernel_cu_9c1cc8ff4cuda3std6ranges3__45__cpo4swapE:
	.zero		1
	.type		_ZN52_INTERNAL_eb7131a8_21_ReduceArgMaxKernel_cu_9c1cc8ff4cuda3std3__420unreachable_sentinelE,@object
	.size		_ZN52_INTERNAL_eb7131a8_21_ReduceArgMaxKernel_cu_9c1cc8ff4cuda3std3__420unreachable_sentinelE,(_ZN52_INTERNAL_eb7131a8_21_ReduceArgMaxKernel_cu_9c1cc8ff6thrust24THRUST_300001_SM_1030_NS6system6detail10sequential3seqE - _ZN52_INTERNAL_eb7131a8_21_ReduceArgMaxKernel_cu_9c1cc8ff4cuda3std3__420unreachable_sentinelE)
_ZN52_INTERNAL_eb7131a8_21_ReduceArgMaxKernel_cu_9c1cc8ff4cuda3std3__420unreachable_sentinelE:
	.zero		1
	.type		_ZN52_INTERNAL_eb7131a8_21_ReduceArgMaxKernel_cu_9c1cc8ff6thrust24THRUST_300001_SM_1030_NS6system6detail10sequential3seqE,@object
	.size		_ZN52_INTERNAL_eb7131a8_21_ReduceArgMaxKernel_cu_9c1cc8ff6thrust24THRUST_300001_SM_1030_NS6system6detail10sequential3seqE,(_ZN52_INTERNAL_eb7131a8_21_ReduceArgMaxKernel_cu_9c1cc8ff4cuda3std3__45__cpo4cendE - _ZN52_INTERNAL_eb7131a8_21_ReduceArgMaxKernel_cu_9c1cc8ff6thrust24THRUST_300001_SM_1030_NS6system6detail10sequential3seqE)
_ZN52_INTERNAL_eb7131a8_21_ReduceArgMaxKernel_cu_9c1cc8ff6thrust24THRUST_300001_SM_1030_NS6system6detail10sequential3seqE:
	.zero		1
	.type		_ZN52_INTERNAL_eb7131a8_21_ReduceArgMaxKernel_cu_9c1cc8ff4cuda3std3__45__cpo4cendE,@object
	.size		_ZN52_INTERNAL_eb7131a8_21_ReduceArgMaxKernel_cu_9c1cc8ff4cuda3std3__45__cpo4cendE,(_ZN52_INTERNAL_eb7131a8_21_ReduceArgMaxKernel_cu_9c1cc8ff4cuda3std6ranges3__45__cpo9iter_swapE - _ZN52_INTERNAL_eb7131a8_21_ReduceArgMaxKernel_cu_9c1cc8ff4cuda3std3__45__cpo4cendE)
_ZN52_INTERNAL_eb7131a8_21_ReduceArgMaxKernel_cu_9c1cc8ff4cuda3std3__45__cpo4cendE:
	.zero		1
	.type		_ZN52_INTERNAL_eb7131a8_21_ReduceArgMaxKernel_cu_9c1cc8ff4cuda3std6ranges3__45__cpo9iter_swapE,@object
	.size		_ZN52_INTERNAL_eb7131a8_21_ReduceArgMaxKernel_cu_9c1cc8ff4cuda3std6ranges3__45__cpo9iter_swapE,(_ZN52_INTERNAL_eb7131a8_21_ReduceArgMaxKernel_cu_9c1cc8ff4cuda3std3__45__cpo5crendE - _ZN52_INTERNAL_eb7131a8_21_ReduceArgMaxKernel_cu_9c1cc8ff4cuda3std6ranges3__45__cpo9iter_swapE)
_ZN52_INTERNAL_eb7131a8_21_ReduceArgMaxKernel_cu_9c1cc8ff4cuda3std6ranges3__45__cpo9iter_swapE:
	.zero		1
	.type		_ZN52_INTERNAL_eb7131a8_21_ReduceArgMaxKernel_cu_9c1cc8ff4cuda3std3__45__cpo5crendE,@object
	.size		_ZN52_INTERNAL_eb7131a8_21_ReduceArgMaxKernel_cu_9c1cc8ff4cuda3std3__45__cpo5crendE,(_ZN52_INTERNAL_eb7131a8_21_ReduceArgMaxKernel_cu_9c1cc8ff4cuda3std6ranges3__45__cpo5cdataE - _ZN52_INTERNAL_eb7131a8_21_ReduceArgMaxKernel_cu_9c1cc8ff4cuda3std3__45__cpo5crendE)
_ZN52_INTERNAL_eb7131a8_21_ReduceArgMaxKernel_cu_9c1cc8ff4cuda3std3__45__cpo5crendE:
	.zero		1
	.type		_ZN52_INTERNAL_eb7131a8_21_ReduceArgMaxKernel_cu_9c1cc8ff4cuda3std6ranges3__45__cpo5cdataE,@object
	.size		_ZN52_INTERNAL_eb7131a8_21_ReduceArgMaxKernel_cu_9c1cc8ff4cuda3std6ranges3__45__cpo5cdataE,(_ZN52_INTERNAL_eb7131a8_21_ReduceArgMaxKernel_cu_9c1cc8ff4cuda3std6ranges3__45__cpo3endE - _ZN52_INTERNAL_eb7131a8_21_ReduceArgMaxKernel_cu_9c1cc8ff4cuda3std6ranges3__45__cpo5cdataE)
_ZN52_INTERNAL_eb7131a8_21_ReduceArgMaxKernel_cu_9c1cc8ff4cuda3std6ranges3__45__cpo5cdataE:
	.zero		1
	.type		_ZN52_INTERNAL_eb7131a8_21_ReduceArgMaxKernel_cu_9c1cc8ff4cuda3std6ranges3__45__cpo3endE,@object
	.size		_ZN52_INTERNAL_eb7131a8_21_ReduceArgMaxKernel_cu_9c1cc8ff4cuda3std6ranges3__45__cpo3endE,(_ZN52_INTERNAL_eb7131a8_21_ReduceArgMaxKernel_cu_9c1cc8ff4cuda3std3__419piecewise_constructE - _ZN52_INTERNAL_eb7131a8_21_ReduceArgMaxKernel_cu_9c1cc8ff4cuda3std6ranges3__45__cpo3endE)
_ZN52_INTERNAL_eb7131a8_21_ReduceArgMaxKernel_cu_9c1cc8ff4cuda3std6ranges3__45__cpo3endE:
	.zero		1
	.type		_ZN52_INTERNAL_eb7131a8_21_ReduceArgMaxKernel_cu_9c1cc8ff4cuda3std3__419piecewise_constructE,@object
	.size		_ZN52_INTERNAL_eb7131a8_21_ReduceArgMaxKernel_cu_9c1cc8ff4cuda3std3__419piecewise_constructE,(_ZN52_INTERNAL_eb7131a8_21_ReduceArgMaxKernel_cu_9c1cc8ff4cuda3std6ranges3__45__cpo5ssizeE - _ZN52_INTERNAL_eb7131a8_21_ReduceArgMaxKernel_cu_9c1cc8ff4cuda3std3__419piecewise_constructE)
_ZN52_INTERNAL_eb7131a8_21_ReduceArgMaxKernel_cu_9c1cc8ff4cuda3std3__419piecewise_constructE:
	.zero		1
	.type		_ZN52_INTERNAL_eb7131a8_21_ReduceArgMaxKernel_cu_9c1cc8ff4cuda3std6ranges3__45__cpo5ssizeE,@object
	.size		_ZN52_INTERNAL_eb7131a8_21_ReduceArgMaxKernel_cu_9c1cc8ff4cuda3std6ranges3__45__cpo5ssizeE,(_ZN52_INTERNAL_eb7131a8_21_ReduceArgMaxKernel_cu_9c1cc8ff4cuda3std3__45__cpo3endE - _ZN52_INTERNAL_eb7131a8_21_ReduceArgMaxKernel_cu_9c1cc8ff4cuda3std6ranges3__45__cpo5ssizeE)
_ZN52_INTERNAL_eb7131a8_21_ReduceArgMaxKernel_cu_9c1cc8ff4cuda3std6ranges3__45__cpo5ssizeE:
	.zero		1
	.type		_ZN52_INTERNAL_eb7131a8_21_ReduceArgMaxKernel_cu_9c1cc8ff4cuda3std3__45__cpo3endE,@object
	.size		_ZN52_INTERNAL_eb7131a8_21_ReduceArgMaxKernel_cu_9c1cc8ff4cuda3std3__45__cpo3endE,(_ZN52_INTERNAL_eb7131a8_21_ReduceArgMaxKernel_cu_9c1cc8ff4cuda3std6ranges3__45__cpo4cendE - _ZN52_INTERNAL_eb7131a8_21_ReduceArgMaxKernel_cu_9c1cc8ff4cuda3std3__45__cpo3endE)
_ZN52_INTERNAL_eb7131a8_21_ReduceArgMaxKernel_cu_9c1cc8ff4cuda3std3__45__cpo3endE:
	.zero		1
	.type		_ZN52_INTERNAL_eb7131a8_21_ReduceArgMaxKernel_cu_9c1cc8ff4cuda3std6ranges3__45__cpo4cendE,@object
	.size		_ZN52_INTERNAL_eb7131a8_21_ReduceArgMaxKernel_cu_9c1cc8ff4cuda3std6ranges3__45__cpo4cendE,(_ZN52_INTERNAL_eb7131a8_21_ReduceArgMaxKernel_cu_9c1cc8ff4cuda3std3__45__cpo4rendE - _ZN52_INTERNAL_eb7131a8_21_ReduceArgMaxKernel_cu_9c1cc8ff4cuda3std6ranges3__45__cpo4cendE)
_ZN52_INTERNAL_eb7131a8_21_ReduceArgMaxKernel_cu_9c1cc8ff4cuda3std6ranges3__45__cpo4cendE:
	.zero		1
	.type		_ZN52_INTERNAL_eb7131a8_21_ReduceArgMaxKernel_cu_9c1cc8ff4cuda3std3__45__cpo4rendE,@object
	.size		_ZN52_INTERNAL_eb7131a8_21_ReduceArgMaxKernel_cu_9c1cc8ff4cuda3std3__45__cpo4rendE,(_ZN52_INTERNAL_eb7131a8_21_ReduceArgMaxKernel_cu_9c1cc8ff4cuda3std6ranges3__45__cpo4prevE - _ZN52_INTERNAL_eb7131a8_21_ReduceArgMaxKernel_cu_9c1cc8ff4cuda3std3__45__cpo4rendE)
_ZN52_INTERNAL_eb7131a8_21_ReduceArgMaxKernel_cu_9c1cc8ff4cuda3std3__45__cpo4rendE:
	.zero		1
	.type		_ZN52_INTERNAL_eb7131a8_21_ReduceArgMaxKernel_cu_9c1cc8ff4cuda3std6ranges3__45__cpo4prevE,@object
	.size		_ZN52_INTERNAL_eb7131a8_21_ReduceArgMaxKernel_cu_9c1cc8ff4cuda3std6ranges3__45__cpo4prevE,(_ZN52_INTERNAL_eb7131a8_21_ReduceArgMaxKernel_cu_9c1cc8ff4cuda3std6ranges3__45__cpo9iter_moveE - _ZN52_INTERNAL_eb7131a8_21_ReduceArgMaxKernel_cu_9c1cc8ff4cuda3std6ranges3__45__cpo4prevE)
_ZN52_INTERNAL_eb7131a8_21_ReduceArgMaxKernel_cu_9c1cc8ff4cuda3std6ranges3__45__cpo4prevE:
	.zero		1
	.type		_ZN52_INTERNAL_eb7131a8_21_ReduceArgMaxKernel_cu_9c1cc8ff4cuda3std6ranges3__45__cpo9iter_moveE,@object
	.size		_ZN52_INTERNAL_eb7131a8_21_ReduceArgMaxKernel_cu_9c1cc8ff4cuda3std6ranges3__45__cpo9iter_moveE,(.L_103 - _ZN52_INTERNAL_eb7131a8_21_ReduceArgMaxKernel_cu_9c1cc8ff4cuda3std6ranges3__45__cpo9iter_moveE)
_ZN52_INTERNAL_eb7131a8_21_ReduceArgMaxKernel_cu_9c1cc8ff4cuda3std6ranges3__45__cpo9iter_moveE:
	.zero		1
.L_103:


//--------------------- .nv.shared._ZN2at6native13reduce_kernelILi256ELi2ENS0_8ReduceOpIfNS0_9ArgMaxOpsIfEEjlLi4ELi4EEEEEvT1_ --------------------------
	.section	.nv.shared._ZN2at6native13reduce_kernelILi256ELi2ENS0_8ReduceOpIfNS0_9ArgMaxOpsIfEEjlLi4ELi4EEEEEvT1_,"aw",@nobits
	.sectionflags	@""
	.align	16
.nv.shared._ZN2at6native13reduce_kernelILi256ELi2ENS0_8ReduceOpIfNS0_9ArgMaxOpsIfEEjlLi4ELi4EEEEEvT1_:
	.zero		1040


//--------------------- .nv.shared._ZN2at6native13reduce_kernelILi128ELi4ENS0_8ReduceOpIfNS0_9ArgMaxOpsIfEEjlLi4ELi4EEEEEvT1_ --------------------------
	.section	.nv.shared._ZN2at6native13reduce_kernelILi128ELi4ENS0_8ReduceOpIfNS0_9ArgMaxOpsIfEEjlLi4ELi4EEEEEvT1_,"aw",@nobits
	.sectionflags	@""
	.align	16
.nv.shared._ZN2at6native13reduce_kernelILi128ELi4ENS0_8ReduceOpIfNS0_9ArgMaxOpsIfEEjlLi4ELi4EEEEEvT1_:
	.zero		1040


//--------------------- .nv.shared._ZN2at6native13reduce_kernelILi512ELi1ENS0_8ReduceOpIdNS0_9ArgMaxOpsIdEEjlLi4ELi4EEEEEvT1_ --------------------------
	.section	.nv.shared._ZN2at6native13reduce_kernelILi512ELi1ENS0_8ReduceOpIdNS0_9ArgMaxOpsIdEEjlLi4ELi4EEEEEvT1_,"aw",@nobits
	.sectionflags	@""
	.align	16
.nv.shared._ZN2at6native13reduce_kernelILi512ELi1ENS0_8ReduceOpIdNS0_9ArgMaxOpsIdEEjlLi4ELi4EEEEEvT1_:
	.zero		1040


//--------------------- .nv.shared._ZN2at6native13reduce_kernelILi256ELi2ENS0_8ReduceOpIdNS0_9ArgMaxOpsIdEEjlLi4ELi4EEEEEvT1_ --------------------------
	.section	.nv.shared._ZN2at6native13reduce_kernelILi256ELi2ENS0_8ReduceOpIdNS0_9ArgMaxOpsIdEEjlLi4ELi4EEEEEvT1_,"aw",@nobits
	.sectionflags	@""
	.align	16
.nv.shared._ZN2at6native13reduce_kernelILi256ELi2ENS0_8ReduceOpIdNS0_9ArgMaxOpsIdEEjlLi4ELi4EEEEEvT1_:
	.zero		1040


//--------------------- .nv.shared._ZN2at6native13reduce_kernelILi128ELi4ENS0_8ReduceOpIdNS0_9ArgMaxOpsIdEEjlLi4ELi4EEEEEvT1_ --------------------------
	.section	.nv.shared._ZN2at6native13reduce_kernelILi128ELi4ENS0_8ReduceOpIdNS0_9ArgMaxOpsIdEEjlLi4ELi4EEEEEvT1_,"aw",@nobits
	.sectionflags	@""
	.align	16
.nv.shared._ZN2at6native13reduce_kernelILi128ELi4ENS0_8ReduceOpIdNS0_9ArgMaxOpsIdEEjlLi4ELi4EEEEEvT1_:
	.zero		1040


//--------------------- .nv.shared._ZN2at6native13reduce_kernelILi512ELi1ENS0_8ReduceOpIsNS0_9ArgMaxOpsIsEEjlLi4ELi4EEEEEvT1_ --------------------------
	.section	.nv.shared._ZN2at6native13reduce_kernelILi512ELi1ENS0_8ReduceOpIsNS0_9ArgMaxOpsIsEEjlLi4ELi4EEEEEvT1_,"aw",@nobits
	.sectionflags	@""
	.align	16
.nv.shared._ZN2at6native13reduce_kernelILi512ELi1ENS0_8ReduceOpIsNS0_9ArgMaxOpsIsEEjlLi4ELi4EEEEEvT1_:
	.zero		1040


//--------------------- .nv.shared._ZN2at6native13reduce_kernelILi256ELi2ENS0_8ReduceOpIsNS0_9ArgMaxOpsIsEEjlLi4ELi4EEEEEvT1_ --------------------------
	.section	.nv.shared._ZN2at6native13reduce_kernelILi256ELi2ENS0_8ReduceOpIsNS0_9ArgMaxOpsIsEEjlLi4ELi4EEEEEvT1_,"aw",@nobits
	.sectionflags	@""
	.align	16
.nv.shared._ZN2at6native13reduce_kernelILi256ELi2ENS0_8ReduceOpIsNS0_9ArgMaxOpsIsEEjlLi4ELi4EEEEEvT1_:
	.zero		1040


//--------------------- .nv.shared._ZN2at6native13reduce_kernelILi128ELi4ENS0_8ReduceOpIsNS0_9ArgMaxOpsIsEEjlLi4ELi4EEEEEvT1_ --------------------------
	.section	.nv.shared._ZN2at6native13reduce_kernelILi128ELi4ENS0_8ReduceOpIsNS0_9ArgMaxOpsIsEEjlLi4ELi4EEEEEvT1_,"aw",@nobits
	.sectionflags	@""
	.align	16
.nv.shared._ZN2at6native13reduce_kernelILi128ELi4ENS0_8ReduceOpIsNS0_9ArgMaxOpsIsEEjlLi4ELi4EEEEEvT1_:
	.zero		1040


//--------------------- .nv.shared._ZN2at6native13reduce_kernelILi512ELi1ENS0_8ReduceOpIlNS0_9ArgMaxOpsIlEEjlLi4ELi4EEEEEvT1_ --------------------------
	.section	.nv.shared._ZN2at6native13reduce_kernelILi512ELi1ENS0_8ReduceOpIlNS0_9ArgMaxOpsIlEEjlLi4ELi4EEEEEvT1_,"aw",@nobits
	.sectionflags	@""
	.align	16
.nv.shared._ZN2at6native13reduce_kernelILi512ELi1ENS0_8ReduceOpIlNS0_9ArgMaxOpsIlEEjlLi4ELi4EEEEEvT1_:
	.zero		1040


//--------------------- .nv.shared._ZN2at6native13reduce_kernelILi256ELi2ENS0_8ReduceOpIlNS0_9ArgMaxOpsIlEEjlLi4ELi4EEEEEvT1_ --------------------------
	.section	.nv.shared._ZN2at6native13reduce_kernelILi256ELi2ENS0_8ReduceOpIlNS0_9ArgMaxOpsIlEEjlLi4ELi4EEEEEvT1_,"aw",@nobits
	.sectionflags	@""
	.align	16
.nv.shared._ZN2at6native13reduce_kernelILi256ELi2ENS0_8ReduceOpIlNS0_9ArgMaxOpsIlEEjlLi4ELi4EEEEEvT1_:
	.zero		1040


//--------------------- .nv.shared._ZN2at6native13reduce_kernelILi128ELi4ENS0_8ReduceOpIlNS0_9ArgMaxOpsIlEEjlLi4ELi4EEEEEvT1_ --------------------------
	.section	.nv.shared._ZN2at6native13reduce_kernelILi128ELi4ENS0_8ReduceOpIlNS0_9ArgMaxOpsIlEEjlLi4ELi4EEEEEvT1_,"aw",@nobits
	.sectionflags	@""
	.align	16
.nv.shared._ZN2at6native13reduce_kernelILi128ELi4ENS0_8ReduceOpIlNS0_9ArgMaxOpsIlEEjlLi4ELi4EEEEEvT1_:
	.zero		1040


//--------------------- .nv.shared._ZN2at6native13reduce_kernelILi512ELi1ENS0_8ReduceOpIiNS0_9ArgMaxOpsIiEEjlLi4ELi4EEEEEvT1_ --------------------------
	.section	.nv.shared._ZN2at6native13reduce_kernelILi512ELi1ENS0_8ReduceOpIiNS0_9ArgMaxOpsIiEEjlLi4ELi4EEEEEvT1_,"aw",@nobits
	.sectionflags	@""
	.align	16
.nv.shared._ZN2at6native13reduce_kernelILi512ELi1ENS0_8ReduceOpIiNS0_9ArgMaxOpsIiEEjlLi4ELi4EEEEEvT1_:
	.zero		1040


//--------------------- .nv.shared._ZN2at6native13reduce_kernelILi256ELi2ENS0_8ReduceOpIiNS0_9ArgMaxOpsIiEEjlLi4ELi4EEEEEvT1_ --------------------------
	.section	.nv.shared._ZN2at6native13reduce_kernelILi256ELi2ENS0_8ReduceOpIiNS0_9ArgMaxOpsIiEEjlLi4ELi4EEEEEvT1_,"aw",@nobits
	.sectionflags	@""
	.align	16
.nv.shared._ZN2at6native13reduce_kernelILi256ELi2ENS0_8ReduceOpIiNS0_9ArgMaxOpsIiEEjlLi4ELi4EEEEEvT1_:
	.zero		1040


//--------------------- .nv.shared._ZN2at6native13reduce_kernelILi128ELi4ENS0_8ReduceOpIiNS0_9ArgMaxOpsIiEEjlLi4ELi4EEEEEvT1_ --------------------------
	.section	.nv.shared._ZN2at6native13reduce_kernelILi128ELi4ENS0_8ReduceOpIiNS0_9ArgMaxOpsIiEEjlLi4ELi4EEEEEvT1_,"aw",@nobits
	.sectionflags	@""
	.align	16
.nv.shared._ZN2at6native13reduce_kernelILi128ELi4ENS0_8ReduceOpIiNS0_9ArgMaxOpsIiEEjlLi4ELi4EEEEEvT1_:
	.zero		1040


//--------------------- .nv.shared._ZN2at6native13reduce_kernelILi512ELi1ENS0_8ReduceOpIaNS0_9ArgMaxOpsIaEEjlLi4ELi4EEEEEvT1_ --------------------------
	.section	.nv.shared._ZN2at6native13reduce_kernelILi512ELi1ENS0_8ReduceOpIaNS0_9ArgMaxOpsIaEEjlLi4ELi4EEEEEvT1_,"aw",@nobits
	.sectionflags	@""
	.align	16
.nv.shared._ZN2at6native13reduce_kernelILi512ELi1ENS0_8ReduceOpIaNS0_9ArgMaxOpsIaEEjlLi4ELi4EEEEEvT1_:
	.zero		1040


//--------------------- .nv.shared._ZN2at6native13reduce_kernelILi256ELi2ENS0_8ReduceOpIaNS0_9ArgMaxOpsIaEEjlLi4ELi4EEEEEvT1_ --------------------------
	.section	.nv.shared._ZN2at6native13reduce_kernelILi256ELi2ENS0_8ReduceOpIaNS0_9ArgMaxOpsIaEEjlLi4ELi4EEEEEvT1_,"aw",@nobits
	.sectionflags	@""
	.align	16
.nv.shared._ZN2at6native13reduce_kernelILi256ELi2ENS0_8ReduceOpIaNS0_9ArgMaxOpsIaEEjlLi4ELi4EEEEEvT1_:
	.zero		1040


//--------------------- .nv.shared._ZN2at6native13reduce_kernelILi128ELi4ENS0_8ReduceOpIaNS0_9ArgMaxOpsIaEEjlLi4ELi4EEEEEvT1_ --------------------------
	.section	.nv.shared._ZN2at6native13reduce_kernelILi128ELi4ENS0_8ReduceOpIaNS0_9ArgMaxOpsIaEEjlLi4ELi4EEEEEvT1_,"aw",@nobits
	.sectionflags	@""
	.align	16
.nv.shared._ZN2at6native13reduce_kernelILi128ELi4ENS0_8ReduceOpIaNS0_9ArgMaxOpsIaEEjlLi4ELi4EEEEEvT1_:
	.zero		1040


//--------------------- .nv.shared._ZN2at6native13reduce_kernelILi512ELi1ENS0_8ReduceOpIhNS0_9ArgMaxOpsIhEEjlLi4ELi4EEEEEvT1_ --------------------------
	.section	.nv.shared._ZN2at6native13reduce_kernelILi512ELi1ENS0_8ReduceOpIhNS0_9ArgMaxOpsIhEEjlLi4ELi4EEEEEvT1_,"aw",@nobits
	.sectionflags	@""
	.align	16
.nv.shared._ZN2at6native13reduce_kernelILi512ELi1ENS0_8ReduceOpIhNS0_9ArgMaxOpsIhEEjlLi4ELi4EEEEEvT1_:
	.zero		1040


//--------------------- .nv.shared._ZN2at6native13reduce_kernelILi256ELi2ENS0_8ReduceOpIhNS0_9ArgMaxOpsIhEEjlLi4ELi4EEEEEvT1_ --------------------------
	.section	.nv.shared._ZN2at6native13reduce_kernelILi256ELi2ENS0_8ReduceOpIhNS0_9ArgMaxOpsIhEEjlLi4ELi4EEEEEvT1_,"aw",@nobits
	.sectionflags	@""
	.align	16
.nv.shared._ZN2at6native13reduce_kernelILi256ELi2ENS0_8ReduceOpIhNS0_9ArgMaxOpsIhEEjlLi4ELi4EEEEEvT1_:
	.zero		1040


//--------------------- .nv.shared._ZN2at6native13reduce_kernelILi128ELi4ENS0_8ReduceOpIhNS0_9ArgMaxOpsIhEEjlLi4ELi4EEEEEvT1_ --------------------------
	.section	.nv.shared._ZN2at6native13reduce_kernelILi128ELi4ENS0_8ReduceOpIhNS0_9ArgMaxOpsIhEEjlLi4ELi4EEEEEvT1_,"aw",@nobits
	.sectionflags	@""
	.align	16
.nv.shared._ZN2at6native13reduce_kernelILi128ELi4ENS0_8ReduceOpIhNS0_9ArgMaxOpsIhEEjlLi4ELi4EEEEEvT1_:
	.zero		1040


//--------------------- .nv.shared._ZN2at6native13reduce_kernelILi512ELi1ENS0_8ReduceOpIN3c108BFloat16ENS0_9ArgMaxOpsIfEEjlLi4ELi4EEEEEvT1_ --------------------------
	.section	.nv.shared._ZN2at6native13reduce_kernelILi512ELi1ENS0_8ReduceOpIN3c108BFloat16ENS0_9ArgMaxOpsIfEEjlLi4ELi4EEEEEvT1_,"aw",@nobits
	.sectionflags	@""
	.align	16
.nv.shared._ZN2at6native13reduce_kernelILi512ELi1ENS0_8ReduceOpIN3c108BFloat16ENS0_9ArgMaxOpsIfEEjlLi4ELi4EEEEEvT1_:
	.zero		1040


//--------------------- .nv.shared._ZN2at6native13reduce_kernelILi256ELi2ENS0_8ReduceOpIN3c108BFloat16ENS0_9ArgMaxOpsIfEEjlLi4ELi4EEEEEvT1_ --------------------------
	.section	.nv.shared._ZN2at6native13reduce_kernelILi256ELi2ENS0_8ReduceOpIN3c108BFloat16ENS0_9ArgMaxOpsIfEEjlLi4ELi4EEEEEvT1_,"aw",@nobits
	.sectionflags	@""
	.align	16
.nv.shared._ZN2at6native13reduce_kernelILi256ELi2ENS0_8ReduceOpIN3c108BFloat16ENS0_9ArgMaxOpsIfEEjlLi4ELi4EEEEEvT1_:
	.zero		1040


//--------------------- .nv.shared._ZN2at6native13reduce_kernelILi128ELi4ENS0_8ReduceOpIN3c108BFloat16ENS0_9ArgMaxOpsIfEEjlLi4ELi4EEEEEvT1_ --------------------------
	.section	.nv.shared._ZN2at6native13reduce_kernelILi128ELi4ENS0_8ReduceOpIN3c108BFloat16ENS0_9ArgMaxOpsIfEEjlLi4ELi4EEEEEvT1_,"aw",@nobits
	.sectionflags	@""
	.align	16
.nv.shared._ZN2at6native13reduce_kernelILi128ELi4ENS0_8ReduceOpIN3c108BFloat16ENS0_9ArgMaxOpsIfEEjlLi4ELi4EEEEEvT1_:
	.zero		1040


//--------------------- .nv.shared._ZN2at6native13reduce_kernelILi512ELi1ENS0_8ReduceOpIN3c104HalfENS0_9ArgMaxOpsIfEEjlLi4ELi4EEEEEvT1_ --------------------------
	.section	.nv.shared._ZN2at6native13reduce_kernelILi512ELi1ENS0_8ReduceOpIN3c104HalfENS0_9ArgMaxOpsIfEEjlLi4ELi4EEEEEvT1_,"aw",@nobits
	.sectionflags	@""
	.align	16
.nv.shared._ZN2at6native13reduce_kernelILi512ELi1ENS0_8ReduceOpIN3c104HalfENS0_9ArgMaxOpsIfEEjlLi4ELi4EEEEEvT1_:
	.zero		1040


//--------------------- .nv.shared._ZN2at6native13reduce_kernelILi256ELi2ENS0_8ReduceOpIN3c104HalfENS0_9ArgMaxOpsIfEEjlLi4ELi4EEEEEvT1_ --------------------------
	.section	.nv.shared._ZN2at6native13reduce_kernelILi256ELi2ENS0_8ReduceOpIN3c104HalfENS0_9ArgMaxOpsIfEEjlLi4ELi4EEEEEvT1_,"aw",@nobits
	.sectionflags	@""
	.align	16
.nv.shared._ZN2at6native13reduce_kernelILi256ELi2ENS0_8ReduceOpIN3c104HalfENS0_9ArgMaxOpsIfEEjlLi4ELi4EEEEEvT1_:
	.zero		1040


//--------------------- .nv.shared._ZN2at6native13reduce_kernelILi128ELi4ENS0_8ReduceOpIN3c104HalfENS0_9ArgMaxOpsIfEEjlLi4ELi4EEEEEvT1_ --------------------------
	.section	.nv.shared._ZN2at6native13reduce_kernelILi128ELi4ENS0_8ReduceOpIN3c104HalfENS0_9ArgMaxOpsIfEEjlLi4ELi4EEEEEvT1_,"aw",@nobits
	.sectionflags	@""
	.align	16
.nv.shared._ZN2at6native13reduce_kernelILi128ELi4ENS0_8ReduceOpIN3c104HalfENS0_9ArgMaxOpsIfEEjlLi4ELi4EEEEEvT1_:
	.zero		1040


//--------------------- .nv.constant0._ZN2at6native13reduce_kernelILi512ELi1ENS0_8ReduceOpIfNS0_9ArgMaxOpsIfEEjlLi4ELi4EEEEEvT1_ --------------------------
	.section	.nv.constant0._ZN2at6native13reduce_kernelILi512ELi1ENS0_8ReduceOpIfNS0_9ArgMaxOpsIfEEjlLi4ELi4EEEEEvT1_,"a",@progbits
	.sectionflags	@""
	.align	4
.nv.constant0._ZN2at6native13reduce_kernelILi512ELi1ENS0_8ReduceOpIfNS0_9ArgMaxOpsIfEEjlLi4ELi4EEEEEvT1_:
	.zero		1960


//--------------------- .nv.constant0._ZN2at6native13reduce_kernelILi256ELi2ENS0_8ReduceOpIfNS0_9ArgMaxOpsIfEEjlLi4ELi4EEEEEvT1_ --------------------------
	.section	.nv.constant0._ZN2at6native13reduce_kernelILi256ELi2ENS0_8ReduceOpIfNS0_9ArgMaxOpsIfEEjlLi4ELi4EEEEEvT1_,"a",@progbits
	.sectionflags	@""
	.align	4
.nv.constant0._ZN2at6native13reduce_kernelILi256ELi2ENS0_8ReduceOpIfNS0_9ArgMaxOpsIfEEjlLi4ELi4EEEEEvT1_:
	.zero		1960


//--------------------- .nv.constant0._ZN2at6native13reduce_kernelILi128ELi4ENS0_8ReduceOpIfNS0_9ArgMaxOpsIfEEjlLi4ELi4EEEEEvT1_ --------------------------
	.section	.nv.constant0._ZN2at6native13reduce_kernelILi128ELi4ENS0_8ReduceOpIfNS0_9ArgMaxOpsIfEEjlLi4ELi4EEEEEvT1_,"a",@progbits
	.sectionflags	@""
	.align	4
.nv.constant0._ZN2at6native13reduce_kernelILi128ELi4ENS0_8ReduceOpIfNS0_9ArgMaxOpsIfEEjlLi4ELi4EEEEEvT1_:
	.zero		1960


//--------------------- .nv.constant0._ZN2at6native13reduce_kernelILi512ELi1ENS0_8ReduceOpIdNS0_9ArgMaxOpsIdEEjlLi4ELi4EEEEEvT1_ --------------------------
	.section	.nv.constant0._ZN2at6native13reduce_kernelILi512ELi1ENS0_8ReduceOpIdNS0_9ArgMaxOpsIdEEjlLi4ELi4EEEEEvT1_,"a",@progbits
	.sectionflags	@""
	.align	4
.nv.constant0._ZN2at6native13reduce_kernelILi512ELi1ENS0_8ReduceOpIdNS0_9ArgMaxOpsIdEEjlLi4ELi4EEEEEvT1_:
	.zero		1960


//--------------------- .nv.constant0._ZN2at6native13reduce_kernelILi256ELi2ENS0_8ReduceOpIdNS0_9ArgMaxOpsIdEEjlLi4ELi4EEEEEvT1_ --------------------------
	.section	.nv.constant0._ZN2at6native13reduce_kernelILi256ELi2ENS0_8ReduceOpIdNS0_9ArgMaxOpsIdEEjlLi4ELi4EEEEEvT1_,"a",@progbits
	.sectionflags	@""
	.align	4
.nv.constant0._ZN2at6native13reduce_kernelILi256ELi2ENS0_8ReduceOpIdNS0_9ArgMaxOpsIdEEjlLi4ELi4EEEEEvT1_:
	.zero		1960


//--------------------- .nv.constant0._ZN2at6native13reduce_kernelILi128ELi4ENS0_8ReduceOpIdNS0_9ArgMaxOpsIdEEjlLi4ELi4EEEEEvT1_ --------------------------
	.section	.nv.constant0._ZN2at6native13reduce_kernelILi128ELi4ENS0_8ReduceOpIdNS0_9ArgMaxOpsIdEEjlLi4ELi4EEEEEvT1_,"a",@progbits
	.sectionflags	@""
	.align	4
.nv.constant0._ZN2at6native13reduce_kernelILi128ELi4ENS0_8ReduceOpIdNS0_9ArgMaxOpsIdEEjlLi4ELi4EEEEEvT1_:
	.zero		1960


//--------------------- .nv.constant0._ZN2at6native13reduce_kernelILi512ELi1ENS0_8ReduceOpIsNS0_9ArgMaxOpsIsEEjlLi4ELi4EEEEEvT1_ --------------------------
	.section	.nv.constant0._ZN2at6native13reduce_kernelILi512ELi1ENS0_8ReduceOpIsNS0_9ArgMaxOpsIsEEjlLi4ELi4EEEEEvT1_,"a",@progbits
	.sectionflags	@""
	.align	4
.nv.constant0._ZN2at6native13reduce_kernelILi512ELi1ENS0_8ReduceOpIsNS0_9ArgMaxOpsIsEEjlLi4ELi4EEEEEvT1_:
	.zero		1960


//--------------------- .nv.constant0._ZN2at6native13reduce_kernelILi256ELi2ENS0_8ReduceOpIsNS0_9ArgMaxOpsIsEEjlLi4ELi4EEEEEvT1_ --------------------------
	.section	.nv.constant0._ZN2at6native13reduce_kernelILi256ELi2ENS0_8ReduceOpIsNS0_9ArgMaxOpsIsEEjlLi4ELi4EEEEEvT1_,"a",@progbits
	.sectionflags	@""
	.align	4
.nv.constant0._ZN2at6native13reduce_kernelILi256ELi2ENS0_8ReduceOpIsNS0_9ArgMaxOpsIsEEjlLi4ELi4EEEEEvT1_:
	.zero		1960


//--------------------- .nv.constant0._ZN2at6native13reduce_kernelILi128ELi4ENS0_8ReduceOpIsNS0_9ArgMaxOpsIsEEjlLi4ELi4EEEEEvT1_ --------------------------
	.section	.nv.constant0._ZN2at6native13reduce_kernelILi128ELi4ENS0_8ReduceOpIsNS0_9ArgMaxOpsIsEEjlLi4ELi4EEEEEvT1_,"a",@progbits
	.sectionflags	@""
	.align	4
.nv.constant0._ZN2at6native13reduce_kernelILi128ELi4ENS0_8ReduceOpIsNS0_9ArgMaxOpsIsEEjlLi4ELi4EEEEEvT1_:
	.zero		1960


//--------------------- .nv.constant0._ZN2at6native13reduce_kernelILi512ELi1ENS0_8ReduceOpIlNS0_9ArgMaxOpsIlEEjlLi4ELi4EEEEEvT1_ --------------------------
	.section	.nv.constant0._ZN2at6native13reduce_kernelILi512ELi1ENS0_8ReduceOpIlNS0_9ArgMaxOpsIlEEjlLi4ELi4EEEEEvT1_,"a",@progbits
	.sectionflags	@""
	.align	4
.nv.constant0._ZN2at6native13reduce_kernelILi512ELi1ENS0_8ReduceOpIlNS0_9ArgMaxOpsIlEEjlLi4ELi4EEEEEvT1_:
	.zero		1960


//--------------------- .nv.constant0._ZN2at6native13reduce_kernelILi256ELi2ENS0_8ReduceOpIlNS0_9ArgMaxOpsIlEEjlLi4ELi4EEEEEvT1_ --------------------------
	.section	.nv.constant0._ZN2at6native13reduce_kernelILi256ELi2ENS0_8ReduceOpIlNS0_9ArgMaxOpsIlEEjlLi4ELi4EEEEEvT1_,"a",@progbits
	.sectionflags	@""
	.align	4
.nv.constant0._ZN2at6native13reduce_kernelILi256ELi2ENS0_8ReduceOpIlNS0_9ArgMaxOpsIlEEjlLi4ELi4EEEEEvT1_:
	.zero		1960


//--------------------- .nv.constant0._ZN2at6native13reduce_kernelILi128ELi4ENS0_8ReduceOpIlNS0_9ArgMaxOpsIlEEjlLi4ELi4EEEEEvT1_ --------------------------
	.section	.nv.constant0._ZN2at6native13reduce_kernelILi128ELi4ENS0_8ReduceOpIlNS0_9ArgMaxOpsIlEEjlLi4ELi4EEEEEvT1_,"a",@progbits
	.sectionflags	@""
	.align	4
.nv.constant0._ZN2at6native13reduce_kernelILi128ELi4ENS0_8ReduceOpIlNS0_9ArgMaxOpsIlEEjlLi4ELi4EEEEEvT1_:
	.zero		1960


//--------------------- .nv.constant0._ZN2at6native13reduce_kernelILi512ELi1ENS0_8ReduceOpIiNS0_9ArgMaxOpsIiEEjlLi4ELi4EEEEEvT1_ --------------------------
	.section	.nv.constant0._ZN2at6native13reduce_kernelILi512ELi1ENS0_8ReduceOpIiNS0_9ArgMaxOpsIiEEjlLi4ELi4EEEEEvT1_,"a",@progbits
	.sectionflags	@""
	.align	4
.nv.constant0._ZN2at6native13reduce_kernelILi512ELi1ENS0_8ReduceOpIiNS0_9ArgMaxOpsIiEEjlLi4ELi4EEEEEvT1_:
	.zero		1960


//--------------------- .nv.constant0._ZN2at6native13reduce_kernelILi256ELi2ENS0_8ReduceOpIiNS0_9ArgMaxOpsIiEEjlLi4ELi4EEEEEvT1_ --------------------------
	.section	.nv.constant0._ZN2at6native13reduce_kernelILi256ELi2ENS0_8ReduceOpIiNS0_9ArgMaxOpsIiEEjlLi4ELi4EEEEEvT1_,"a",@progbits
	.sectionflags	@""
	.align	4
.nv.constant0._ZN2at6native13reduce_kernelILi256ELi2ENS0_8ReduceOpIiNS0_9ArgMaxOpsIiEEjlLi4ELi4EEEEEvT1_:
	.zero		1960


//--------------------- .nv.constant0._ZN2at6native13reduce_kernelILi128ELi4ENS0_8ReduceOpIiNS0_9ArgMaxOpsIiEEjlLi4ELi4EEEEEvT1_ --------------------------
	.section	.nv.constant0._ZN2at6native13reduce_kernelILi128ELi4ENS0_8ReduceOpIiNS0_9ArgMaxOpsIiEEjlLi4ELi4EEEEEvT1_,"a",@progbits
	.sectionflags	@""
	.align	4
.nv.constant0._ZN2at6native13reduce_kernelILi128ELi4ENS0_8ReduceOpIiNS0_9ArgMaxOpsIiEEjlLi4ELi4EEEEEvT1_:
	.zero		1960


//--------------------- .nv.constant0._ZN2at6native13reduce_kernelILi512ELi1ENS0_8ReduceOpIaNS0_9ArgMaxOpsIaEEjlLi4ELi4EEEEEvT1_ --------------------------
	.section	.nv.constant0._ZN2at6native13reduce_kernelILi512ELi1ENS0_8ReduceOpIaNS0_9ArgMaxOpsIaEEjlLi4ELi4EEEEEvT1_,"a",@progbits
	.sectionflags	@""
	.align	4
.nv.constant0._ZN2at6native13reduce_kernelILi512ELi1ENS0_8ReduceOpIaNS0_9ArgMaxOpsIaEEjlLi4ELi4EEEEEvT1_:
	.zero		1960


//--------------------- .nv.constant0._ZN2at6native13reduce_kernelILi256ELi2ENS0_8ReduceOpIaNS0_9ArgMaxOpsIaEEjlLi4ELi4EEEEEvT1_ --------------------------
	.section	.nv.constant0._ZN2at6native13reduce_kernelILi256ELi2ENS0_8ReduceOpIaNS0_9ArgMaxOpsIaEEjlLi4ELi4EEEEEvT1_,"a",@progbits
	.sectionflags	@""
	.align	4
.nv.constant0._ZN2at6native13reduce_kernelILi256ELi2ENS0_8ReduceOpIaNS0_9ArgMaxOpsIaEEjlLi4ELi4EEEEEvT1_:
	.zero		1960


//--------------------- .nv.constant0._ZN2at6native13reduce_kernelILi128ELi4ENS0_8ReduceOpIaNS0_9ArgMaxOpsIaEEjlLi4ELi4EEEEEvT1_ --------------------------
	.section	.nv.constant0._ZN2at6native13reduce_kernelILi128ELi4ENS0_8ReduceOpIaNS0_9ArgMaxOpsIaEEjlLi4ELi4EEEEEvT1_,"a",@progbits
	.sectionflags	@""
	.align	4
.nv.constant0._ZN2at6native13reduce_kernelILi128ELi4ENS0_8ReduceOpIaNS0_9ArgMaxOpsIaEEjlLi4ELi4EEEEEvT1_:
	.zero		1960


//--------------------- .nv.constant0._ZN2at6native13reduce_kernelILi512ELi1ENS0_8ReduceOpIhNS0_9ArgMaxOpsIhEEjlLi4ELi4EEEEEvT1_ --------------------------
	.section	.nv.constant0._ZN2at6native13reduce_kernelILi512ELi1ENS0_8ReduceOpIhNS0_9ArgMaxOpsIhEEjlLi4ELi4EEEEEvT1_,"a",@progbits
	.sectionflags	@""
	.align	4
.nv.constant0._ZN2at6native13reduce_kernelILi512ELi1ENS0_8ReduceOpIhNS0_9ArgMaxOpsIhEEjlLi4ELi4EEEEEvT1_:
	.zero		1960


//--------------------- .nv.constant0._ZN2at6native13reduce_kernelILi256ELi2ENS0_8ReduceOpIhNS0_9ArgMaxOpsIhEEjlLi4ELi4EEEEEvT1_ --------------------------
	.section	.nv.constant0._ZN2at6native13reduce_kernelILi256ELi2ENS0_8ReduceOpIhNS0_9ArgMaxOpsIhEEjlLi4ELi4EEEEEvT1_,"a",@progbits
	.sectionflags	@""
	.align	4
.nv.constant0._ZN2at6native13reduce_kernelILi256ELi2ENS0_8ReduceOpIhNS0_9ArgMaxOpsIhEEjlLi4ELi4EEEEEvT1_:
	.zero		1960


//--------------------- .nv.constant0._ZN2at6native13reduce_kernelILi128ELi4ENS0_8ReduceOpIhNS0_9ArgMaxOpsIhEEjlLi4ELi4EEEEEvT1_ --------------------------
	.section	.nv.constant0._ZN2at6native13reduce_kernelILi128ELi4ENS0_8ReduceOpIhNS0_9ArgMaxOpsIhEEjlLi4ELi4EEEEEvT1_,"a",@progbits
	.sectionflags	@""
	.align	4
.nv.constant0._ZN2at6native13reduce_kernelILi128ELi4ENS0_8ReduceOpIhNS0_9ArgMaxOpsIhEEjlLi4ELi4EEEEEvT1_:
	.zero		1960


//--------------------- .nv.constant0._ZN2at6native13reduce_kernelILi512ELi1ENS0_8ReduceOpIN3c108BFloat16ENS0_9ArgMaxOpsIfEEjlLi4ELi4EEEEEvT1_ --------------------------
	.section	.nv.constant0._ZN2at6native13reduce_kernelILi512ELi1ENS0_8ReduceOpIN3c108BFloat16ENS0_9ArgMaxOpsIfEEjlLi4ELi4EEEEEvT1_,"a",@progbits
	.sectionflags	@""
	.align	4
.nv.constant0._ZN2at6native13reduce_kernelILi512ELi1ENS0_8ReduceOpIN3c108BFloat16ENS0_9ArgMaxOpsIfEEjlLi4ELi4EEEEEvT1_:
	.zero		1960


//--------------------- .nv.constant0._ZN2at6native13reduce_kernelILi256ELi2ENS0_8ReduceOpIN3c108BFloat16ENS0_9ArgMaxOpsIfEEjlLi4ELi4EEEEEvT1_ --------------------------
	.section	.nv.constant0._ZN2at6native13reduce_kernelILi256ELi2ENS0_8ReduceOpIN3c108BFloat16ENS0_9ArgMaxOpsIfEEjlLi4ELi4EEEEEvT1_,"a",@progbits
	.sectionflags	@""
	.align	4
.nv.constant0._ZN2at6native13reduce_kernelILi256ELi2ENS0_8ReduceOpIN3c108BFloat16ENS0_9ArgMaxOpsIfEEjlLi4ELi4EEEEEvT1_:
	.zero		1960


//--------------------- .nv.constant0._ZN2at6native13reduce_kernelILi128ELi4ENS0_8ReduceOpIN3c108BFloat16ENS0_9ArgMaxOpsIfEEjlLi4ELi4EEEEEvT1_ --------------------------
	.section	.nv.constant0._ZN2at6native13reduce_kernelILi128ELi4ENS0_8ReduceOpIN3c108BFloat16ENS0_9ArgMaxOpsIfEEjlLi4ELi4EEEEEvT1_,"a",@progbits
	.sectionflags	@""
	.align	4
.nv.constant0._ZN2at6native13reduce_kernelILi128ELi4ENS0_8ReduceOpIN3c108BFloat16ENS0_9ArgMaxOpsIfEEjlLi4ELi4EEEEEvT1_:
	.zero		1960


//--------------------- .nv.constant0._ZN2at6native13reduce_kernelILi512ELi1ENS0_8ReduceOpIN3c104HalfENS0_9ArgMaxOpsIfEEjlLi4ELi4EEEEEvT1_ --------------------------
	.section	.nv.constant0._ZN2at6native13reduce_kernelILi512ELi1ENS0_8ReduceOpIN3c104HalfENS0_9ArgMaxOpsIfEEjlLi4ELi4EEEEEvT1_,"a",@progbits
	.sectionflags	@""
	.align	4
.nv.constant0._ZN2at6native13reduce_kernelILi512ELi1ENS0_8ReduceOpIN3c104HalfENS0_9ArgMaxOpsIfEEjlLi4ELi4EEEEEvT1_:
	.zero		1960


//--------------------- .nv.constant0._ZN2at6native13reduce_kernelILi256ELi2ENS0_8ReduceOpIN3c104HalfENS0_9ArgMaxOpsIfEEjlLi4ELi4EEEEEvT1_ --------------------------
	.section	.nv.constant0._ZN2at6native13reduce_kernelILi256ELi2ENS0_8ReduceOpIN3c104HalfENS0_9ArgMaxOpsIfEEjlLi4ELi4EEEEEvT1_,"a",@progbits
	.sectionflags	@""
	.align	4
.nv.constant0._ZN2at6native13reduce_kernelILi256ELi2ENS0_8ReduceOpIN3c104HalfENS0_9ArgMaxOpsIfEEjlLi4ELi4EEEEEvT1_:
	.zero		1960


//--------------------- .nv.constant0._ZN2at6native13reduce_kernelILi128ELi4ENS0_8ReduceOpIN3c104HalfENS0_9ArgMaxOpsIfEEjlLi4ELi4EEEEEvT1_ --------------------------
	.section	.nv.constant0._ZN2at6native13reduce_kernelILi128ELi4ENS0_8ReduceOpIN3c104HalfENS0_9ArgMaxOpsIfEEjlLi4ELi4EEEEEvT1_,"a",@progbits
	.sectionflags	@""
	.align	4
.nv.constant0._ZN2at6native13reduce_kernelILi128ELi4ENS0_8ReduceOpIN3c104HalfENS0_9ArgMaxOpsIfEEjlLi4ELi4EEEEEvT1_:
	.zero		1960


//--------------------- SYMBOLS --------------------------

	.type		.nv.reservedSmem.offset0,@object
	.size		.nv.reservedSmem.offset0,0x4
	.type		.nv.reservedSmem.cap,@object
	.size		.nv.reservedSmem.cap,0x4
	.type		__assertfail,@function
